def matmul_kernel(
    a_ptr,
    b_ptr,
    c_ptr,
    M,
    N,
    K,
    stride_am,
    stride_ak,
    stride_bk,
    stride_bn,
    stride_cm,
    stride_cn,
    BLOCK_M: tl.constexpr,
    BLOCK_N: tl.constexpr,
    BLOCK_K: tl.constexpr,
    GROUP_M: tl.constexpr,
):
    pid = tl.program_id(axis=0)
    num_pid_m = tl.cdiv(M, BLOCK_M)
    num_pid_n = tl.cdiv(N, BLOCK_N)
    num_pid_in_group = GROUP_M * num_pid_n
    group_id = pid // num_pid_in_group
    first_pid_m = group_id * GROUP_M
    group_size_m = min(num_pid_m - first_pid_m, GROUP_M)
    pid_m = first_pid_m + ((pid % num_pid_in_group) % group_size_m)
    pid_n = (pid % num_pid_in_group) // group_size_m

    offs_am = (pid_m * BLOCK_M + tl.arange(0, BLOCK_M)) % M
    offs_bn = (pid_n * BLOCK_N + tl.arange(0, BLOCK_N)) % N
    offs_k = tl.arange(0, BLOCK_K)
    a_ptrs = a_ptr + offs_am[:, None] * stride_am + offs_k[None, :] * stride_ak
    b_ptrs = b_ptr + offs_k[:, None] * stride_bk + offs_bn[None, :] * stride_bn

    acc = tl.zeros((BLOCK_M, BLOCK_N), dtype=tl.float32)
    for kk in range(0, tl.cdiv(K, BLOCK_K)):
        a = tl.load(a_ptrs, mask=offs_k[None, :] < K - kk * BLOCK_K, other=0.0)
        b = tl.load(b_ptrs, mask=offs_k[:, None] < K - kk * BLOCK_K, other=0.0)
        acc = tl.dot(a, b, acc)
        a_ptrs += BLOCK_K * stride_ak
        b_ptrs += BLOCK_K * stride_bk

    c = acc.to(c_ptr.dtype.element_ty)
    offs_cm = pid_m * BLOCK_M + tl.arange(0, BLOCK_M)
    offs_cn = pid_n * BLOCK_N + tl.arange(0, BLOCK_N)
    c_ptrs = c_ptr + offs_cm[:, None] * stride_cm + offs_cn[None, :] * stride_cn
    mask = (offs_cm[:, None] < M) & (offs_cn[None, :] < N)
    tl.store(c_ptrs, c, mask=mask)

# config = {"BLOCK_K": 128, "BLOCK_M": 512, "BLOCK_N": 256, "GROUP_M": 8, "arch": "sm_80", "dtype": "fp32", "num_ctas": 1, "num_stages": 5, "num_warps": 4}
# arch = sm_80


// ===== COMPILED SASS (sm_80) =====

	.target	sm_80

	.elftype	@"ET_EXEC"


//--------------------- .note.nv.tkinfo           --------------------------
	.section	.note.nv.tkinfo,"",@"SHT_NOTE"
	.sectionflags	@"SHF_NOTE_NV_TKINFO"
	.tkinfo
        /*0018*/ 	.word	0x00000002
        /*0030*/ 	.string	""
        /*0030*/ 	.string	"ptxas"
        /*0030*/ 	.string	"Cuda compilation tools, release 13.0, V13.0.88"
        /*0030*/ 	.string	"Build cuda_13.0.r13.0/compiler.36424714_0"
        /*0030*/ 	.string	"-v  -suppress-debug-info  -lineinfo  -arch sm_80 "



//--------------------- .note.nv.cuinfo           --------------------------
	.section	.note.nv.cuinfo,"",@"SHT_NOTE"
	.sectionflags	@"SHF_NOTE_NV_CUINFO"
        /*0018*/ 	.short	0x0002
        /*001a*/ 	.short	0x0050
        /*001c*/ 	.short	0x0082
	.zero		2


//--------------------- .nv.info                  --------------------------
	.section	.nv.info,"",@"SHT_CUDA_INFO"
	.align	4


	//----- nvinfo : EIATTR_REGCOUNT
	.align		4
        /*0000*/ 	.byte	0x04, 0x2f
        /*0002*/ 	.short	(.L_1 - .L_0)
	.align		4
.L_0:
        /*0004*/ 	.word	index@(matmul_kernel)
        /*0008*/ 	.word	0x000000ff


	//----- nvinfo : EIATTR_FRAME_SIZE
	.align		4
.L_1:
        /*000c*/ 	.byte	0x04, 0x11
        /*000e*/ 	.short	(.L_3 - .L_2)
	.align		4
.L_2:
        /*0010*/ 	.word	index@(matmul_kernel)
        /*0014*/ 	.word	0x000051e0


	//----- nvinfo : EIATTR_MIN_STACK_SIZE
	.align		4
.L_3:
        /*0018*/ 	.byte	0x04, 0x12
        /*001a*/ 	.short	(.L_5 - .L_4)
	.align		4
.L_4:
        /*001c*/ 	.word	index@(matmul_kernel)
        /*0020*/ 	.word	0x000051e0
.L_5:


//--------------------- .nv.info.matmul_kernel    --------------------------
	.section	.nv.info.matmul_kernel,"",@"SHT_CUDA_INFO"
	.sectionflags	@""
	.align	4


	//----- nvinfo : EIATTR_CUDA_API_VERSION
	.align		4
        /*0000*/ 	.byte	0x04, 0x37
        /*0002*/ 	.short	(.L_7 - .L_6)
.L_6:
        /*0004*/ 	.word	0x00000082


	//----- nvinfo : EIATTR_SW2861232_WAR
	.align		4
.L_7:
        /*0008*/ 	.byte	0x01, 0x35
	.zero		2


	//----- nvinfo : EIATTR_PARAM_CBANK
	.align		4
        /*000c*/ 	.byte	0x04, 0x0a
        /*000e*/ 	.short	(.L_9 - .L_8)
	.align		4
.L_8:
        /*0010*/ 	.word	index@(.nv.constant0.matmul_kernel)
        /*0014*/ 	.short	0x0160
        /*0016*/ 	.short	0x0050


	//----- nvinfo : EIATTR_CBANK_PARAM_SIZE
	.align		4
.L_9:
        /*0018*/ 	.byte	0x03, 0x19
        /*001a*/ 	.short	0x0050


	//----- nvinfo : EIATTR_KPARAM_INFO
	.align		4
        /*001c*/ 	.byte	0x04, 0x17
        /*001e*/ 	.short	(.L_11 - .L_10)
.L_10:
        /*0020*/ 	.word	0x00000000
        /*0024*/ 	.short	0x000d
        /*0026*/ 	.short	0x0048
        /*0028*/ 	.byte	0x00, 0xf4, 0x21, 0x00


	//----- nvinfo : EIATTR_KPARAM_INFO
	.align		4
.L_11:
        /*002c*/ 	.byte	0x04, 0x17
        /*002e*/ 	.short	(.L_13 - .L_12)
.L_12:
        /*0030*/ 	.word	0x00000000
        /*0034*/ 	.short	0x000c
        /*0036*/ 	.short	0x0040
        /*0038*/ 	.byte	0x00, 0xf4, 0x21, 0x00


	//----- nvinfo : EIATTR_KPARAM_INFO
	.align		4
.L_13:
        /*003c*/ 	.byte	0x04, 0x17
        /*003e*/ 	.short	(.L_15 - .L_14)
.L_14:
        /*0040*/ 	.word	0x00000000
        /*0044*/ 	.short	0x000b
        /*0046*/ 	.short	0x0038
        /*0048*/ 	.byte	0x00, 0xf0, 0x11, 0x00


	//----- nvinfo : EIATTR_KPARAM_INFO
	.align		4
.L_15:
        /*004c*/ 	.byte	0x04, 0x17
        /*004e*/ 	.short	(.L_17 - .L_16)
.L_16:
        /*0050*/ 	.word	0x00000000
        /*0054*/ 	.short	0x000a
        /*0056*/ 	.short	0x0034
        /*0058*/ 	.byte	0x00, 0xf0, 0x11, 0x00


	//----- nvinfo : EIATTR_KPARAM_INFO
	.align		4
.L_17:
        /*005c*/ 	.byte	0x04, 0x17
        /*005e*/ 	.short	(.L_19 - .L_18)
.L_18:
        /*0060*/ 	.word	0x00000000
        /*0064*/ 	.short	0x0009
        /*0066*/ 	.short	0x0030
        /*0068*/ 	.byte	0x00, 0xf0, 0x11, 0x00


	//----- nvinfo : EIATTR_KPARAM_INFO
	.align		4
.L_19:
        /*006c*/ 	.byte	0x04, 0x17
        /*006e*/ 	.short	(.L_21 - .L_20)
.L_20:
        /*0070*/ 	.word	0x00000000
        /*0074*/ 	.short	0x0008
        /*0076*/ 	.short	0x002c
        /*0078*/ 	.byte	0x00, 0xf0, 0x11, 0x00


	//----- nvinfo : EIATTR_KPARAM_INFO
	.align		4
.L_21:
        /*007c*/ 	.byte	0x04, 0x17
        /*007e*/ 	.short	(.L_23 - .L_22)
.L_22:
        /*0080*/ 	.word	0x00000000
        /*0084*/ 	.short	0x0007
        /*0086*/ 	.short	0x0028
        /*0088*/ 	.byte	0x00, 0xf0, 0x11, 0x00


	//----- nvinfo : EIATTR_KPARAM_INFO
	.align		4
.L_23:
        /*008c*/ 	.byte	0x04, 0x17
        /*008e*/ 	.short	(.L_25 - .L_24)
.L_24:
        /*0090*/ 	.word	0x00000000
        /*0094*/ 	.short	0x0006
        /*0096*/ 	.short	0x0024
        /*0098*/ 	.byte	0x00, 0xf0, 0x11, 0x00


	//----- nvinfo : EIATTR_KPARAM_INFO
	.align		4
.L_25:
        /*009c*/ 	.byte	0x04, 0x17
        /*009e*/ 	.short	(.L_27 - .L_26)
.L_26:
        /*00a0*/ 	.word	0x00000000
        /*00a4*/ 	.short	0x0005
        /*00a6*/ 	.short	0x0020
        /*00a8*/ 	.byte	0x00, 0xf0, 0x11, 0x00


	//----- nvinfo : EIATTR_KPARAM_INFO
	.align		4
.L_27:
        /*00ac*/ 	.byte	0x04, 0x17
        /*00ae*/ 	.short	(.L_29 - .L_28)
.L_28:
        /*00b0*/ 	.word	0x00000000
        /*00b4*/ 	.short	0x0004
        /*00b6*/ 	.short	0x001c
        /*00b8*/ 	.byte	0x00, 0xf0, 0x11, 0x00


	//----- nvinfo : EIATTR_KPARAM_INFO
	.align		4
.L_29:
        /*00bc*/ 	.byte	0x04, 0x17
        /*00be*/ 	.short	(.L_31 - .L_30)
.L_30:
        /*00c0*/ 	.word	0x00000000
        /*00c4*/ 	.short	0x0003
        /*00c6*/ 	.short	0x0018
        /*00c8*/ 	.byte	0x00, 0xf0, 0x11, 0x00


	//----- nvinfo : EIATTR_KPARAM_INFO
	.align		4
.L_31:
        /*00cc*/ 	.byte	0x04, 0x17
        /*00ce*/ 	.short	(.L_33 - .L_32)
.L_32:
        /*00d0*/ 	.word	0x00000000
        /*00d4*/ 	.short	0x0002
        /*00d6*/ 	.short	0x0010
        /*00d8*/ 	.byte	0x00, 0xf4, 0x21, 0x00


	//----- nvinfo : EIATTR_KPARAM_INFO
	.align		4
.L_33:
        /*00dc*/ 	.byte	0x04, 0x17
        /*00de*/ 	.short	(.L_35 - .L_34)
.L_34:
        /*00e0*/ 	.word	0x00000000
        /*00e4*/ 	.short	0x0001
        /*00e6*/ 	.short	0x0008
        /*00e8*/ 	.byte	0x00, 0xf4, 0x21, 0x00


	//----- nvinfo : EIATTR_KPARAM_INFO
	.align		4
.L_35:
        /*00ec*/ 	.byte	0x04, 0x17
        /*00ee*/ 	.short	(.L_37 - .L_36)
.L_36:
        /*00f0*/ 	.word	0x00000000
        /*00f4*/ 	.short	0x0000
        /*00f6*/ 	.short	0x0000
        /*00f8*/ 	.byte	0x00, 0xf4, 0x21, 0x00


	//----- nvinfo : EIATTR_MAXREG_COUNT
	.align		4
.L_37:
        /*00fc*/ 	.byte	0x03, 0x1b
        /*00fe*/ 	.short	0x00ff


	//----- nvinfo : EIATTR_NUM_BARRIERS
	.align		4
        /*0100*/ 	.byte	0x02, 0x4c
        /*0102*/ 	.byte	0x01
	.zero		1


	//----- nvinfo : EIATTR_ANNOTATIONS
	.align		4
        /*0104*/ 	.byte	0x04, 0x55
        /*0106*/ 	.short	(.L_39 - .L_38)


	//   ....[0]....
.L_38:
        /*0108*/ 	.word	0x00000001
        /*010c*/ 	.byte	0xe0, 0x05, 0x00, 0x00, 0x01, 0x00, 0x00, 0x00, 0x20, 0x06, 0x00, 0x00, 0x01, 0x00, 0x00, 0x00
        /* <DEDUP_REMOVED lines=116> */
        /*085c*/ 	.byte	0x90, 0x5d, 0x00, 0x00, 0x01, 0x00, 0x00, 0x00, 0xa0, 0x5d, 0x00, 0x00


	//----- nvinfo : EIATTR_MERCURY_ISA_VERSION
	.align		4
.L_39:
        /*0868*/ 	.byte	0x03, 0x5f
        /*086a*/ 	.short	0x0000


	//----- nvinfo : EIATTR_EXIT_INSTR_OFFSETS
	.align		4
        /*086c*/ 	.byte	0x04, 0x1c
        /*086e*/ 	.short	(.L_41 - .L_40)


	//   ....[0]....
.L_40:
        /*0870*/ 	.word	0x000f8790


	//   ....[1]....
        /*0874*/ 	.word	0x000f87b0


	//----- nvinfo : EIATTR_REQNTID
	.align		4
.L_41:
        /*0878*/ 	.byte	0x04, 0x10
        /*087a*/ 	.short	(.L_43 - .L_42)
.L_42:
        /*087c*/ 	.word	0x00000080
        /*0880*/ 	.word	0x00000001
        /*0884*/ 	.word	0x00000001
.L_43:


//--------------------- .nv.callgraph             --------------------------
	.section	.nv.callgraph,"",@"SHT_CUDA_CALLGRAPH"
	.align	4
	.sectionentsize	8
	.align		4
        /*0000*/ 	.word	0x00000000
	.align		4
        /*0004*/ 	.word	0xffffffff
	.align		4
        /*0008*/ 	.word	0x00000000
	.align		4
        /*000c*/ 	.word	0xfffffffe
	.align		4
        /*0010*/ 	.word	0x00000000
	.align		4
        /*0014*/ 	.word	0xfffffffd
	.align		4
        /*0018*/ 	.word	0x00000000
	.align		4
        /*001c*/ 	.word	0xfffffffc


//--------------------- .nv.rel.action            --------------------------
	.section	.nv.rel.action,"",@"SHT_CUDA_RELOCINFO"
	.align	8
	.sectionentsize	8
        /*0000*/ 	.byte	0x73, 0x00, 0x00, 0x00, 0x00, 0x00, 0x00, 0x00, 0x00, 0x00, 0x00, 0x11, 0x25, 0x00, 0x05, 0x36


//--------------------- .nv.constant0.matmul_kernel --------------------------
	.section	.nv.constant0.matmul_kernel,"a",@progbits
	.sectionflags	@""
	.align	4
.nv.constant0.matmul_kernel:
	.zero		432


//--------------------- .text.matmul_kernel       --------------------------
	.section	.text.matmul_kernel,"ax",@progbits
	.sectioninfo	@"SHI_REGISTERS=255"
	.align	128
        .global         matmul_kernel
        .type           matmul_kernel,@function
        .size           matmul_kernel,(.L_x_3 - matmul_kernel)
        .other          matmul_kernel,@"STO_CUDA_ENTRY STV_DEFAULT"
matmul_kernel:
.text.matmul_kernel:
[----:B------:R-:W-:Y:S02]  /*0000*/  IMAD.MOV.U32 R1, RZ, RZ, c[0x0][0x28] ;  /* 0x00000a00ff017624 */ /* 0x000fe400078e00ff */
[----:B------:R-:W-:Y:S01]  /*0010*/  IMAD.MOV.U32 R0, RZ, RZ, c[0x0][0x17c] ;  /* 0x00005f00ff007624 */ /* 0x000fe200078e00ff */
[----:B------:R-:W1:Y:S01]  /*0020*/  S2R R5, SR_CTAID.X ;  /* 0x0000000000057919 */ /* 0x000e620000002500 */
[----:B------:R-:W-:Y:S01]  /*0030*/  IABS R204, c[0x0][0x178] ;  /* 0x00005e0000cc7a13 */ /* 0x000fe20000000000 */
[----:B------:R-:W-:Y:S01]  /*0040*/  IMAD.MOV.U32 R12, RZ, RZ, c[0x0][0x180] ;  /* 0x00006000ff0c7624 */ /* 0x000fe200078e00ff */
[----:B------:R-:W-:Y:S01]  /*0050*/  IADD3 R1, R1, -0x51e0, RZ ;  /* 0xffffae2001017810 */ /* 0x000fe20007ffe0ff */
[----:B------:R-:W2:Y:S01]  /*0060*/  S2R R203, SR_TID.X ;  /* 0x0000000000cb7919 */ /* 0x000ea20000002100 */
[----:B------:R-:W-:-:S04]  /*0070*/  IADD3 R0, R0, 0xff, RZ ;  /* 0x000000ff00007810 */ /* 0x000fc80007ffe0ff */
[----:B------:R-:W-:-:S04]  /*0080*/  SHF.R.S32.HI R3, RZ, 0x1f, R0 ;  /* 0x0000001fff037819 */ /* 0x000fc80000011400 */
[----:B------:R-:W-:-:S04]  /*0090*/  LEA.HI R3, R3, R0, RZ, 0x8 ;  /* 0x0000000003037211 */ /* 0x000fc800078f40ff */
[----:B------:R-:W-:-:S04]  /*00a0*/  SHF.R.S32.HI R3, RZ, 0x8, R3 ;  /* 0x00000008ff037819 */ /* 0x000fc80000011403 */
[----:B------:R-:W-:Y:S02]  /*00b0*/  SHF.L.U32 R4, R3, 0x3, RZ ;  /* 0x0000000303047819 */ /* 0x000fe400000006ff */
[----:B-1----:R-:W-:Y:S02]  /*00c0*/  IABS R8, R5 ;  /* 0x0000000500087213 */ /* 0x002fe40000000000 */
[-C--:B------:R-:W-:Y:S02]  /*00d0*/  IABS R7, R4.reuse ;  /* 0x0000000400077213 */ /* 0x080fe40000000000 */
[----:B------:R-:W-:Y:S02]  /*00e0*/  IABS R10, R4 ;  /* 0x00000004000a7213 */ /* 0x000fe40000000000 */
[----:B------:R-:W1:Y:S01]  /*00f0*/  I2F.RP R0, R7 ;  /* 0x0000000700007306 */ /* 0x000e620000209400 */
[----:B--2---:R-:W-:-:S07]  /*0100*/  LOP3.LUT R203, R203, 0x7f, RZ, 0xc0, !PT ;  /* 0x0000007fcbcb7812 */ /* 0x004fce00078ec0ff */
[----:B-1----:R-:W1:Y:S02]  /*0110*/  MUFU.RCP R0, R0 ;  /* 0x0000000000007308 */ /* 0x002e640000001000 */
[----:B-1----:R-:W-:Y:S01]  /*0120*/  IADD3 R2, R0, 0xffffffe, RZ ;  /* 0x0ffffffe00027810 */ /* 0x002fe20007ffe0ff */
[----:B------:R-:W-:-:S05]  /*0130*/  IMAD.MOV R0, RZ, RZ, -R10 ;  /* 0x000000ffff007224 */ /* 0x000fca00078e0a0a */
[----:B------:R1:W2:Y:S02]  /*0140*/  F2I.FTZ.U32.TRUNC.NTZ R3, R2 ;  /* 0x0000000200037305 */ /* 0x0002a4000021f000 */
[----:B-1----:R-:W-:Y:S01]  /*0150*/  MOV R2, RZ ;  /* 0x000000ff00027202 */ /* 0x002fe20000000f00 */
[----:B--2---:R-:W-:-:S04]  /*0160*/  IMAD.MOV R6, RZ, RZ, -R3 ;  /* 0x000000ffff067224 */ /* 0x004fc800078e0a03 */
[----:B------:R-:W-:Y:S02]  /*0170*/  IMAD R9, R6, R7, RZ ;  /* 0x0000000706097224 */ /* 0x000fe400078e02ff */
[----:B------:R-:W-:Y:S02]  /*0180*/  IMAD.MOV.U32 R6, RZ, RZ, R8 ;  /* 0x000000ffff067224 */ /* 0x000fe400078e0008 */
[----:B------:R-:W-:-:S06]  /*0190*/  IMAD.HI.U32 R3, R3, R9, R2 ;  /* 0x0000000903037227 */ /* 0x000fcc00078e0002 */
[----:B------:R-:W-:-:S04]  /*01a0*/  IMAD.HI.U32 R3, R3, R6, RZ ;  /* 0x0000000603037227 */ /* 0x000fc800078e00ff */
[----:B------:R-:W-:-:S05]  /*01b0*/  IMAD R0, R3, R0, R6 ;  /* 0x0000000003007224 */ /* 0x000fca00078e0206 */
[----:B------:R-:W-:-:S13]  /*01c0*/  ISETP.GT.U32.AND P1, PT, R7, R0, PT ;  /* 0x000000000700720c */ /* 0x000fda0003f24070 */
[----:B------:R-:W-:Y:S01]  /*01d0*/  @!P1 IMAD.IADD R0, R0, 0x1, -R7 ;  /* 0x0000000100009824 */ /* 0x000fe200078e0a07 */
[----:B------:R-:W-:Y:S02]  /*01e0*/  @!P1 IADD3 R3, R3, 0x1, RZ ;  /* 0x0000000103039810 */ /* 0x000fe40007ffe0ff */
[----:B------:R-:W-:Y:S02]  /*01f0*/  ISETP.NE.AND P1, PT, R4, RZ, PT ;  /* 0x000000ff0400720c */ /* 0x000fe40003f25270 */
[----:B------:R-:W-:Y:S02]  /*0200*/  ISETP.GE.U32.AND P0, PT, R0, R7, PT ;  /* 0x000000070000720c */ /* 0x000fe40003f06070 */
[----:B------:R-:W-:Y:S02]  /*0210*/  LOP3.LUT R0, R5, R4, RZ, 0x3c, !PT ;  /* 0x0000000405007212 */ /* 0x000fe400078e3cff */
[----:B------:R-:W-:Y:S02]  /*0220*/  IABS R7, c[0x0][0x17c] ;  /* 0x00005f0000077a13 */ /* 0x000fe40000000000 */
[----:B------:R-:W-:-:S02]  /*0230*/  ISETP.GE.AND P2, PT, R0, RZ, PT ;  /* 0x000000ff0000720c */ /* 0x000fc40003f46270 */
[----:B------:R-:W-:-:S04]  /*0240*/  MOV R0, c[0x0][0x178] ;  /* 0x00005e0000007a02 */ /* 0x000fc80000000f00 */
[----:B------:R-:W-:Y:S02]  /*0250*/  IADD3 R0, R0, 0x1ff, RZ ;  /* 0x000001ff00007810 */ /* 0x000fe40007ffe0ff */
[----:B------:R-:W-:-:S05]  /*0260*/  @P0 IADD3 R3, R3, 0x1, RZ ;  /* 0x0000000103030810 */ /* 0x000fca0007ffe0ff */
[----:B------:R-:W-:Y:S01]  /*0270*/  IMAD.MOV.U32 R2, RZ, RZ, R3 ;  /* 0x000000ffff027224 */ /* 0x000fe200078e0003 */
[----:B------:R-:W-:-:S03]  /*0280*/  SHF.R.S32.HI R3, RZ, 0x1f, R0 ;  /* 0x0000001fff037819 */ /* 0x000fc60000011400 */
[----:B------:R-:W-:Y:S01]  /*0290*/  @!P2 IMAD.MOV R2, RZ, RZ, -R2 ;  /* 0x000000ffff02a224 */ /* 0x000fe200078e0a02 */
[----:B------:R-:W-:Y:S02]  /*02a0*/  @!P1 LOP3.LUT R2, RZ, R4, RZ, 0x33, !PT ;  /* 0x00000004ff029212 */ /* 0x000fe400078e33ff */
[----:B------:R-:W-:Y:S02]  /*02b0*/  LEA.HI R3, R3, R0, RZ, 0x9 ;  /* 0x0000000003037211 */ /* 0x000fe400078f48ff */
[----:B------:R-:W-:Y:S01]  /*02c0*/  SHF.L.U32 R8, R2, 0x3, RZ ;  /* 0x0000000302087819 */ /* 0x000fe200000006ff */
[----:B------:R-:W-:-:S03]  /*02d0*/  IMAD.MOV R2, RZ, RZ, -R2 ;  /* 0x000000ffff027224 */ /* 0x000fc600078e0a02 */
[----:B------:R-:W-:Y:S01]  /*02e0*/  LEA.HI.SX32 R3, R3, -R8, 0x17 ;  /* 0x8000000803037211 */ /* 0x000fe200078fbaff */
[----:B------:R-:W-:Y:S01]  /*02f0*/  IMAD R10, R4, R2, R5 ;  /* 0x00000002040a7224 */ /* 0x000fe200078e0205 */
[----:B------:R-:W-:Y:S01]  /*0300*/  MOV R2, RZ ;  /* 0x000000ff00027202 */ /* 0x000fe20000000f00 */
[----:B------:R-:W1:Y:S01]  /*0310*/  I2F.RP R4, R204 ;  /* 0x000000cc00047306 */ /* 0x000e620000209400 */
[----:B------:R-:W-:-:S04]  /*0320*/  IMNMX R11, R3, 0x8, PT ;  /* 0x00000008030b7817 */ /* 0x000fc80003800200 */
[----:B------:R-:W-:-:S04]  /*0330*/  IABS R9, R11 ;  /* 0x0000000b00097213 */ /* 0x000fc80000000000 */
[----:B------:R-:W2:Y:S08]  /*0340*/  I2F.RP R0, R9 ;  /* 0x0000000900007306 */ /* 0x000eb00000209400 */
[----:B-1----:R-:W-:Y:S08]  /*0350*/  MUFU.RCP R4, R4 ;  /* 0x0000000400047308 */ /* 0x002ff00000001000 */
[----:B--2---:R-:W1:Y:S02]  /*0360*/  MUFU.RCP R0, R0 ;  /* 0x0000000000007308 */ /* 0x004e640000001000 */
[----:B-1----:R-:W-:-:S02]  /*0370*/  IADD3 R3, R0, 0xffffffe, RZ ;  /* 0x0ffffffe00037810 */ /* 0x002fc40007ffe0ff */
[----:B------:R-:W-:-:S04]  /*0380*/  IABS R0, R10 ;  /* 0x0000000a00007213 */ /* 0x000fc80000000000 */
[----:B------:R-:W1:Y:S02]  /*0390*/  F2I.FTZ.U32.TRUNC.NTZ R3, R3 ;  /* 0x0000000300037305 */ /* 0x000e64000021f000 */
[----:B-1----:R-:W-:-:S04]  /*03a0*/  IMAD.MOV R6, RZ, RZ, -R3 ;  /* 0x000000ffff067224 */ /* 0x002fc800078e0a03 */
[----:B------:R-:W-:Y:S01]  /*03b0*/  IMAD R5, R6, R9, RZ ;  /* 0x0000000906057224 */ /* 0x000fe200078e02ff */
[----:B------:R-:W-:-:S03]  /*03c0*/  IABS R6, R11 ;  /* 0x0000000b00067213 */ /* 0x000fc60000000000 */
[----:B------:R-:W-:-:S04]  /*03d0*/  IMAD.HI.U32 R2, R3, R5, R2 ;  /* 0x0000000503027227 */ /* 0x000fc800078e0002 */
[----:B------:R-:W-:Y:S02]  /*03e0*/  IMAD.MOV.U32 R3, RZ, RZ, R0 ;  /* 0x000000ffff037224 */ /* 0x000fe400078e0000 */
[----:B------:R-:W-:Y:S02]  /*03f0*/  IMAD.MOV R0, RZ, RZ, -R6 ;  /* 0x000000ffff007224 */ /* 0x000fe400078e0a06 */
[----:B------:R-:W1:Y:S01]  /*0400*/  I2F.RP R6, R7 ;  /* 0x0000000700067306 */ /* 0x000e620000209400 */
[----:B------:R-:W-:-:S04]  /*0410*/  IMAD.HI.U32 R2, R2, R3, RZ ;  /* 0x0000000302027227 */ /* 0x000fc800078e00ff */
[----:B------:R-:W-:Y:S01]  /*0420*/  IMAD R0, R2, R0, R3 ;  /* 0x0000000002007224 */ /* 0x000fe200078e0203 */
[----:B------:R-:W-:-:S04]  /*0430*/  IADD3 R3, R4, 0xffffffe, RZ ;  /* 0x0ffffffe04037810 */ /* 0x000fc80007ffe0ff */
[----:B------:R-:W-:Y:S02]  /*0440*/  ISETP.GT.U32.AND P1, PT, R9, R0, PT ;  /* 0x000000000900720c */ /* 0x000fe40003f24070 */
[----:B------:R-:W-:Y:S08]  /*0450*/  F2I.FTZ.U32.TRUNC.NTZ R3, R3 ;  /* 0x0000000300037305 */ /* 0x000ff0000021f000 */
[----:B-1----:R-:W1:Y:S03]  /*0460*/  MUFU.RCP R6, R6 ;  /* 0x0000000600067308 */ /* 0x002e660000001000 */
[----:B------:R-:W-:-:S02]  /*0470*/  @!P1 IADD3 R0, R0, -R9, RZ ;  /* 0x8000000900009210 */ /* 0x000fc40007ffe0ff */
[----:B------:R-:W-:Y:S02]  /*0480*/  @!P1 IADD3 R2, R2, 0x1, RZ ;  /* 0x0000000102029810 */ /* 0x000fe40007ffe0ff */
[----:B------:R-:W-:Y:S02]  /*0490*/  ISETP.GE.U32.AND P0, PT, R0, R9, PT ;  /* 0x000000090000720c */ /* 0x000fe40003f06070 */
[----:B------:R-:W-:Y:S02]  /*04a0*/  LOP3.LUT R0, R10, R11, RZ, 0x3c, !PT ;  /* 0x0000000b0a007212 */ /* 0x000fe400078e3cff */
[----:B------:R-:W-:Y:S02]  /*04b0*/  ISETP.NE.AND P1, PT, R11, RZ, PT ;  /* 0x000000ff0b00720c */ /* 0x000fe40003f25270 */
[----:B------:R-:W-:Y:S02]  /*04c0*/  ISETP.GE.AND P2, PT, R0, RZ, PT ;  /* 0x000000ff0000720c */ /* 0x000fe40003f46270 */
[----:B------:R-:W-:-:S02]  /*04d0*/  IADD3 R0, R12, -0x1, RZ ;  /* 0xffffffff0c007810 */ /* 0x000fc40007ffe0ff */
[----:B-1----:R-:W-:Y:S02]  /*04e0*/  IADD3 R5, R6, 0xffffffe, RZ ;  /* 0x0ffffffe06057810 */ /* 0x002fe40007ffe0ff */
[----:B------:R-:W-:Y:S02]  /*04f0*/  IADD3 R201, RZ, -R3, RZ ;  /* 0x80000003ffc97210 */ /* 0x000fe40007ffe0ff */
[----:B------:R-:W-:Y:S02]  /*0500*/  @P0 IADD3 R2, R2, 0x1, RZ ;  /* 0x0000000102020810 */ /* 0x000fe40007ffe0ff */
[----:B------:R-:W1:Y:S01]  /*0510*/  F2I.FTZ.U32.TRUNC.NTZ R5, R5 ;  /* 0x0000000500057305 */ /* 0x000e62000021f000 */
[----:B------:R-:W-:Y:S01]  /*0520*/  ISETP.GE.U32.AND P3, PT, R0, 0x7fffff80, PT ;  /* 0x7fffff800000780c */ /* 0x000fe20003f66070 */
[----:B------:R-:W-:Y:S02]  /*0530*/  IMAD R201, R201, R204, RZ ;  /* 0x000000ccc9c97224 */ /* 0x000fe400078e02ff */
[----:B------:R-:W-:-:S04]  /*0540*/  IMAD.MOV.U32 R4, RZ, RZ, R2 ;  /* 0x000000ffff047224 */ /* 0x000fc800078e0002 */
[----:B------:R-:W-:Y:S01]  /*0550*/  @!P2 IMAD.MOV R4, RZ, RZ, -R4 ;  /* 0x000000ffff04a224 */ /* 0x000fe200078e0a04 */
[----:B------:R-:W-:-:S04]  /*0560*/  @!P1 LOP3.LUT R4, RZ, R11, RZ, 0x33, !PT ;  /* 0x0000000bff049212 */ /* 0x000fc800078e33ff */
[C---:B------:R-:W-:Y:S02]  /*0570*/  SHF.L.U32 R212, R4.reuse, 0x8, RZ ;  /* 0x0000000804d47819 */ /* 0x040fe400000006ff */
[----:B------:R-:W-:Y:S01]  /*0580*/  IADD3 R200, -R4, RZ, RZ ;  /* 0x000000ff04c87210 */ /* 0x000fe20007ffe1ff */
[----:B-1----:R-:W-:Y:S01]  /*0590*/  IMAD.MOV R2, RZ, RZ, -R5 ;  /* 0x000000ffff027224 */ /* 0x002fe200078e0a05 */
[C---:B------:R-:W-:Y:S01]  /*05a0*/  IADD3 R9, R212.reuse, 0xff, RZ ;  /* 0x000000ffd4097810 */ /* 0x040fe20007ffe0ff */
[----:B------:R-:W-:Y:S01]  /*05b0*/  IMAD.MOV.U32 R4, RZ, RZ, RZ ;  /* 0x000000ffff047224 */ /* 0x000fe200078e00ff */
[C---:B------:R-:W-:Y:S01]  /*05c0*/  IADD3 R6, R212.reuse, 0x1, RZ ;  /* 0x00000001d4067810 */ /* 0x040fe20007ffe0ff */
[----:B------:R-:W-:Y:S01]  /*05d0*/  IMAD.MOV.U32 R0, RZ, RZ, R2 ;  /* 0x000000ffff007224 */ /* 0x000fe200078e0002 */
[----:B------:R-:W-:Y:S01]  /*05e0*/  STL [R1+0x1794], R212 ;  /* 0x001794d401007387 */ /* 0x000fe20000100800 */
[----:B------:R-:W-:Y:S01]  /*05f0*/  IMAD.MOV.U32 R2, RZ, RZ, RZ ;  /* 0x000000ffff027224 */ /* 0x000fe200078e00ff */
[----:B------:R-:W-:Y:S01]  /*0600*/  IABS R210, R6 ;  /* 0x0000000600d27213 */ /* 0x000fe20000000000 */
[----:B------:R-:W-:Y:S01]  /*0610*/  IMAD R200, R11, R200, R10 ;  /* 0x000000c80bc87224 */ /* 0x000fe200078e020a */
[----:B------:R-:W-:Y:S01]  /*0620*/  STL [R1+0x3698], R9 ;  /* 0x0036980901007387 */ /* 0x000fe20000100800 */
[----:B------:R-:W-:Y:S01]  /*0630*/  IMAD.HI.U32 R201, R3, R201, R2 ;  /* 0x000000c903c97227 */ /* 0x000fe200078e0002 */
[----:B------:R-:W-:-:S02]  /*0640*/  IADD3 R2, R212, 0x2, RZ ;  /* 0x00000002d4027810 */ /* 0x000fc40007ffe0ff */
[----:B------:R-:W-:Y:S01]  /*0650*/  IADD3 R200, R8, R200, RZ ;  /* 0x000000c808c87210 */ /* 0x000fe20007ffe0ff */
[----:B------:R-:W-:Y:S01]  /*0660*/  IMAD R3, R0, R7, RZ ;  /* 0x0000000700037224 */ /* 0x000fe200078e02ff */
[----:B------:R-:W-:Y:S01]  /*0670*/  IABS R0, R212 ;  /* 0x000000d400007213 */ /* 0x000fe20000000000 */
[----:B------:R1:W-:Y:S01]  /*0680*/  STL [R1+0x32a4], R6 ;  /* 0x0032a40601007387 */ /* 0x0003e20000100800 */
[C---:B------:R-:W-:Y:S01]  /*0690*/  IADD3 R11, R212.reuse, 0x4, RZ ;  /* 0x00000004d40b7810 */ /* 0x040fe20007ffe0ff */
[----:B------:R-:W-:Y:S01]  /*06a0*/  IMAD.HI.U32 R5, R5, R3, R4 ;  /* 0x0000000305057227 */ /* 0x000fe200078e0004 */
[C---:B------:R-:W-:Y:S01]  /*06b0*/  IADD3 R3, R212.reuse, 0x3, RZ ;  /* 0x00000003d4037810 */ /* 0x040fe20007ffe0ff */
[----:B------:R2:W-:Y:S01]  /*06c0*/  STL [R1+0x32a0], R2 ;  /* 0x0032a00201007387 */ /* 0x0005e20000100800 */
[----:B------:R-:W-:Y:S01]  /*06d0*/  IADD3 R10, R212, 0x5, RZ ;  /* 0x00000005d40a7810 */ /* 0x000fe20007ffe0ff */
[----:B------:R-:W-:Y:S01]  /*06e0*/  IMAD.MOV.U32 R4, RZ, RZ, R0 ;  /* 0x000000ffff047224 */ /* 0x000fe200078e0000 */
[----:B------:R-:W-:Y:S01]  /*06f0*/  IABS R0, R9 ;  /* 0x0000000900007213 */ /* 0x000fe20000000000 */
[----:B------:R3:W-:Y:S01]  /*0700*/  STL [R1+0x32a8], R3 ;  /* 0x0032a80301007387 */ /* 0x0007e20000100800 */
[----:B------:R-:W-:-:S02]  /*0710*/  IABS R208, R11 ;  /* 0x0000000b00d07213 */ /* 0x000fc40000000000 */
[----:B-1----:R-:W-:Y:S01]  /*0720*/  IABS R6, R2 ;  /* 0x0000000200067213 */ /* 0x002fe20000000000 */
[----:B------:R-:W-:Y:S01]  /*0730*/  IMAD.MOV.U32 R8, RZ, RZ, R0 ;  /* 0x000000ffff087224 */ /* 0x000fe200078e0000 */
[----:B------:R1:W-:Y:S01]  /*0740*/  STL [R1+0x32ac], R11 ;  /* 0x0032ac0b01007387 */ /* 0x0003e20000100800 */
[C---:B------:R-:W-:Y:S01]  /*0750*/  IMAD.HI.U32 R0, R5.reuse, R4, RZ ;  /* 0x0000000405007227 */ /* 0x040fe200078e00ff */
[----:B------:R-:W-:Y:S02]  /*0760*/  IADD3 R246, R212, 0xc, RZ ;  /* 0x0000000cd4f67810 */ /* 0x000fe40007ffe0ff */
[----:B------:R4:W-:Y:S01]  /*0770*/  STL [R1+0x32b0], R10 ;  /* 0x0032b00a01007387 */ /* 0x0009e20000100800 */
[C---:B--2---:R-:W-:Y:S01]  /*0780*/  IMAD.HI.U32 R2, R5.reuse, R8, RZ ;  /* 0x0000000805027227 */ /* 0x044fe200078e00ff */
[----:B---3--:R-:W-:Y:S02]  /*0790*/  IABS R3, R3 ;  /* 0x0000000300037213 */ /* 0x008fe40000000000 */
[----:B------:R-:W-:Y:S01]  /*07a0*/  IABS R16, R246 ;  /* 0x000000f600107213 */ /* 0x000fe20000000000 */
[----:B------:R-:W-:Y:S01]  /*07b0*/  IMAD.MOV R211, RZ, RZ, -R0 ;  /* 0x000000ffffd37224 */ /* 0x000fe200078e0a00 */
[----:B------:R-:W-:Y:S01]  /*07c0*/  IADD3 R9, -R2, RZ, RZ ;  /* 0x000000ff02097210 */ /* 0x000fe20007ffe1ff */
[----:B------:R-:W-:Y:S01]  /*07d0*/  IMAD.HI.U32 R2, R5, R6, RZ ;  /* 0x0000000605027227 */ /* 0x000fe200078e00ff */
[----:B-1----:R-:W-:-:S02]  /*07e0*/  IADD3 R11, R212, 0xa, RZ ;  /* 0x0000000ad40b7810 */ /* 0x002fc40007ffe0ff */
[----:B------:R-:W-:Y:S01]  /*07f0*/  IADD3 R15, R212, 0xe, RZ ;  /* 0x0000000ed40f7810 */ /* 0x000fe20007ffe0ff */
[----:B------:R-:W-:Y:S01]  /*0800*/  IMAD.HI.U32 R0, R5, R210, RZ ;  /* 0x000000d205007227 */ /* 0x000fe200078e00ff */
[----:B------:R-:W-:Y:S02]  /*0810*/  IADD3 R2, -R2, RZ, RZ ;  /* 0x000000ff02027210 */ /* 0x000fe40007ffe1ff */
[C---:B------:R-:W-:Y:S01]  /*0820*/  IADD3 R17, R212.reuse, 0xf, RZ ;  /* 0x0000000fd4117810 */ /* 0x040fe20007ffe0ff */
[----:B------:R-:W-:Y:S01]  /*0830*/  IMAD R211, R7, R211, R4 ;  /* 0x000000d307d37224 */ /* 0x000fe200078e0204 */
[C---:B------:R-:W-:Y:S01]  /*0840*/  IADD3 R21, R212.reuse, 0x13, RZ ;  /* 0x00000013d4157810 */ /* 0x040fe20007ffe0ff */
[----:B------:R-:W-:Y:S01]  /*0850*/  IMAD.MOV.U32 R4, RZ, RZ, R3 ;  /* 0x000000ffff047224 */ /* 0x000fe200078e0003 */
[C---:B------:R-:W-:Y:S01]  /*0860*/  IADD3 R23, R212.reuse, 0x14, RZ ;  /* 0x00000014d4177810 */ /* 0x040fe20007ffe0ff */
[----:B------:R-:W-:Y:S01]  /*0870*/  IMAD.MOV R3, RZ, RZ, -R0 ;  /* 0x000000ffff037224 */ /* 0x000fe200078e0a00 */
[C---:B------:R-:W-:Y:S01]  /*0880*/  IADD3 R25, R212.reuse, 0x18, RZ ;  /* 0x00000018d4197810 */ /* 0x040fe20007ffe0ff */
[----:B------:R-:W-:Y:S01]  /*0890*/  IMAD.HI.U32 R0, R5, R4, RZ ;  /* 0x0000000405007227 */ /* 0x000fe200078e00ff */
[----:B------:R-:W-:-:S02]  /*08a0*/  IADD3 R27, R212, 0x19, RZ ;  /* 0x00000019d41b7810 */ /* 0x000fc40007ffe0ff */
[C---:B------:R-:W-:Y:S01]  /*08b0*/  IADD3 R31, R212.reuse, 0x1d, RZ ;  /* 0x0000001dd41f7810 */ /* 0x040fe20007ffe0ff */
[C---:B------:R-:W-:Y:S01]  /*08c0*/  IMAD R8, R7.reuse, R9, R8 ;  /* 0x0000000907087224 */ /* 0x040fe200078e0208 */
[C---:B------:R-:W-:Y:S01]  /*08d0*/  IADD3 R9, R212.reuse, 0x6, RZ ;  /* 0x00000006d4097810 */ /* 0x040fe20007ffe0ff */
[C---:B------:R-:W-:Y:S01]  /*08e0*/  IMAD R209, R7.reuse, R2, R6 ;  /* 0x0000000207d17224 */ /* 0x040fe200078e0206 */
[----:B------:R-:W-:Y:S01]  /*08f0*/  IADD3 R2, R212, 0x7, RZ ;  /* 0x00000007d4027810 */ /* 0x000fe20007ffe0ff */
[----:B------:R-:W-:Y:S01]  /*0900*/  IMAD.MOV R0, RZ, RZ, -R0 ;  /* 0x000000ffff007224 */ /* 0x000fe200078e0a00 */
[----:B------:R-:W-:Y:S01]  /*0910*/  IABS R6, R10 ;  /* 0x0000000a00067213 */ /* 0x000fe20000000000 */
[C---:B------:R-:W-:Y:S01]  /*0920*/  IMAD R210, R7.reuse, R3, R210 ;  /* 0x0000000307d27224 */ /* 0x040fe200078e02d2 */
[----:B------:R1:W-:Y:S01]  /*0930*/  STL [R1+0x32b4], R9 ;  /* 0x0032b40901007387 */ /* 0x0003e20000100800 */
[----:B------:R-:W-:Y:S01]  /*0940*/  IMAD R3, R7, R0, R4 ;  /* 0x0000000007037224 */ /* 0x000fe200078e0204 */
[----:B------:R-:W-:Y:S01]  /*0950*/  IABS R206, R9 ;  /* 0x0000000900ce7213 */ /* 0x000fe20000000000 */
[----:B------:R-:W-:Y:S01]  /*0960*/  IMAD.HI.U32 R0, R5, R208, RZ ;  /* 0x000000d005007227 */ /* 0x000fe200078e00ff */
[----:B------:R2:W-:Y:S01]  /*0970*/  STL [R1+0x32b8], R2 ;  /* 0x0032b80201007387 */ /* 0x0005e20000100800 */
[----:B----4-:R-:W-:-:S02]  /*0980*/  IABS R10, R2 ;  /* 0x00000002000a7213 */ /* 0x010fc40000000000 */
[----:B------:R-:W-:Y:S01]  /*0990*/  IMAD.MOV R4, RZ, RZ, -R0 ;  /* 0x000000ffff047224 */ /* 0x000fe200078e0a00 */
[C---:B------:R-:W-:Y:S01]  /*09a0*/  IADD3 R33, R212.reuse, 0x1e, RZ ;  /* 0x0000001ed4217810 */ /* 0x040fe20007ffe0ff */
[----:B------:R-:W-:Y:S01]  /*09b0*/  IMAD.HI.U32 R0, R5, R206, RZ ;  /* 0x000000ce05007227 */ /* 0x000fe200078e00ff */
[C---:B-1----:R-:W-:Y:S02]  /*09c0*/  IADD3 R9, R212.reuse, 0x8, RZ ;  /* 0x00000008d4097810 */ /* 0x042fe40007ffe0ff */
[C---:B------:R-:W-:Y:S01]  /*09d0*/  IADD3 R35, R212.reuse, 0x22, RZ ;  /* 0x00000022d4237810 */ /* 0x040fe20007ffe0ff */
[----:B------:R-:W-:Y:S01]  /*09e0*/  IMAD R208, R7, R4, R208 ;  /* 0x0000000407d07224 */ /* 0x000fe200078e02d0 */
[----:B------:R-:W-:Y:S01]  /*09f0*/  IABS R12, R9 ;  /* 0x00000009000c7213 */ /* 0x000fe20000000000 */
[----:B--2---:R-:W-:Y:S01]  /*0a00*/  IMAD.HI.U32 R2, R5, R6, RZ ;  /* 0x0000000605027227 */ /* 0x004fe200078e00ff */
[----:B------:R1:W-:Y:S01]  /*0a10*/  STL [R1+0x32bc], R9 ;  /* 0x0032bc0901007387 */ /* 0x0003e20000100800 */
[----:B------:R-:W-:-:S02]  /*0a20*/  IADD3 R37, R212, 0x23, RZ ;  /* 0x00000023d4257810 */ /* 0x000fc40007ffe0ff */
[----:B------:R-:W-:Y:S01]  /*0a30*/  IMAD.MOV R4, RZ, RZ, -R0 ;  /* 0x000000ffff047224 */ /* 0x000fe200078e0a00 */
[----:B------:R-:W-:Y:S01]  /*0a40*/  IADD3 R207, -R2, RZ, RZ ;  /* 0x000000ff02cf7210 */ /* 0x000fe20007ffe1ff */
[C---:B------:R-:W-:Y:S01]  /*0a50*/  IMAD.HI.U32 R2, R5.reuse, R10, RZ ;  /* 0x0000000a05027227 */ /* 0x040fe200078e00ff */
[C---:B------:R-:W-:Y:S02]  /*0a60*/  IADD3 R43, R212.reuse, 0x27, RZ ;  /* 0x00000027d42b7810 */ /* 0x040fe40007ffe0ff */
[C---:B------:R-:W-:Y:S01]  /*0a70*/  IADD3 R41, R212.reuse, 0x28, RZ ;  /* 0x00000028d4297810 */ /* 0x040fe20007ffe0ff */
[----:B------:R-:W-:Y:S01]  /*0a80*/  IMAD.HI.U32 R0, R5, R12, RZ ;  /* 0x0000000c05007227 */ /* 0x000fe200078e00ff */
[C---:B-1----:R-:W-:Y:S02]  /*0a90*/  IADD3 R9, R212.reuse, 0x9, RZ ;  /* 0x00000009d4097810 */ /* 0x042fe40007ffe0ff */
[----:B------:R-:W-:Y:S01]  /*0aa0*/  IADD3 R247, R212, 0x2a, RZ ;  /* 0x0000002ad4f77810 */ /* 0x000fe20007ffe0ff */
[----:B------:R-:W-:Y:S01]  /*0ab0*/  IMAD.MOV R2, RZ, RZ, -R2 ;  /* 0x000000ffff027224 */ /* 0x000fe200078e0a02 */
[----:B------:R-:W-:Y:S01]  /*0ac0*/  IADD3 R0, -R0, RZ, RZ ;  /* 0x000000ff00007210 */ /* 0x000fe20007ffe1ff */
[C---:B------:R-:W-:Y:S01]  /*0ad0*/  IMAD R206, R7.reuse, R4, R206 ;  /* 0x0000000407ce7224 */ /* 0x040fe200078e02ce */
[----:B------:R-:W-:Y:S01]  /*0ae0*/  IABS R4, R9 ;  /* 0x0000000900047213 */ /* 0x000fe20000000000 */
[C---:B------:R-:W-:Y:S01]  /*0af0*/  IMAD R207, R7.reuse, R207, R6 ;  /* 0x000000cf07cf7224 */ /* 0x040fe200078e0206 */
[----:B------:R1:W-:Y:S01]  /*0b00*/  STL [R1+0x32c0], R9 ;  /* 0x0032c00901007387 */ /* 0x0003e20000100800 */
[C---:B------:R-:W-:Y:S01]  /*0b10*/  IMAD R6, R7.reuse, R2, R10 ;  /* 0x0000000207067224 */ /* 0x040fe200078e020a */
[----:B------:R-:W-:Y:S01]  /*0b20*/  IABS R2, R11 ;  /* 0x0000000b00027213 */ /* 0x000fe20000000000 */
[----:B------:R-:W-:Y:S01]  /*0b30*/  IMAD.MOV.U32 R10, RZ, RZ, R4 ;  /* 0x000000ffff0a7224 */ /* 0x000fe200078e0004 */
[----:B------:R2:W-:Y:S01]  /*0b40*/  STL [R1+0x32c4], R11 ;  /* 0x0032c40b01007387 */ /* 0x0005e20000100800 */
[----:B------:R-:W-:Y:S01]  /*0b50*/  IMAD R4, R7, R0, R12 ;  /* 0x0000000007047224 */ /* 0x000fe200078e020c */
[----:B------:R-:W-:Y:S01]  /*0b60*/  IABS R46, R247 ;  /* 0x000000f7002e7213 */ /* 0x000fe20000000000 */
[----:B------:R-:W-:Y:S01]  /*0b70*/  IMAD.MOV.U32 R12, RZ, RZ, R2 ;  /* 0x000000ffff0c7224 */ /* 0x000fe200078e0002 */
[C---:B------:R-:W-:Y:S01]  /*0b80*/  IADD3 R45, R212.reuse, 0x2c, RZ ;  /* 0x0000002cd42d7810 */ /* 0x040fe20007ffe0ff */
[----:B------:R-:W-:Y:S01]  /*0b90*/  IMAD.HI.U32 R0, R5, R10, RZ ;  /* 0x0000000a05007227 */ /* 0x000fe200078e00ff */
[----:B-1----:R-:W-:-:S02]  /*0ba0*/  IADD3 R9, R212, 0xb, RZ ;  /* 0x0000000bd4097810 */ /* 0x002fc40007ffe0ff */
[C---:B------:R-:W-:Y:S01]  /*0bb0*/  IADD3 R47, R212.reuse, 0x2d, RZ ;  /* 0x0000002dd42f7810 */ /* 0x040fe20007ffe0ff */
[----:B------:R-:W-:Y:S01]  /*0bc0*/  IMAD.HI.U32 R2, R5, R12, RZ ;  /* 0x0000000c05027227 */ /* 0x000fe200078e00ff */
[C---:B--2---:R-:W-:Y:S01]  /*0bd0*/  IADD3 R11, R212.reuse, 0xd, RZ ;  /* 0x0000000dd40b7810 */ /* 0x044fe20007ffe0ff */
[----:B------:R1:W-:Y:S01]  /*0be0*/  STL [R1+0x32c8], R9 ;  /* 0x0032c80901007387 */ /* 0x0003e20000100800 */
[----:B------:R-:W-:Y:S02]  /*0bf0*/  IABS R14, R9 ;  /* 0x00000009000e7213 */ /* 0x000fe40000000000 */
[----:B------:R-:W-:Y:S01]  /*0c00*/  IABS R18, R11 ;  /* 0x0000000b00127213 */ /* 0x000fe20000000000 */
[----:B------:R-:W-:Y:S01]  /*0c10*/  STL [R1+0x32cc], R246 ;  /* 0x0032ccf601007387 */ /* 0x000fe20000100800 */
[C---:B------:R-:W-:Y:S02]  /*0c20*/  IADD3 R214, R212.reuse, 0x2f, RZ ;  /* 0x0000002fd4d67810 */ /* 0x040fe40007ffe0ff */
[----:B------:R-:W-:Y:S01]  /*0c30*/  IADD3 R53, R212, 0x31, RZ ;  /* 0x00000031d4357810 */ /* 0x000fe20007ffe0ff */
[----:B------:R2:W-:Y:S01]  /*0c40*/  STL [R1+0x32d0], R11 ;  /* 0x0032d00b01007387 */ /* 0x0005e20000100800 */
[----:B------:R-:W-:-:S02]  /*0c50*/  IABS R50, R214 ;  /* 0x000000d600327213 */ /* 0x000fc40000000000 */
[----:B-1----:R-:W-:Y:S01]  /*0c60*/  IADD3 R9, -R0, RZ, RZ ;  /* 0x000000ff00097210 */ /* 0x002fe20007ffe1ff */
[C---:B------:R-:W-:Y:S01]  /*0c70*/  IMAD.HI.U32 R0, R5.reuse, R14, RZ ;  /* 0x0000000e05007227 */ /* 0x040fe200078e00ff */
[----:B------:R1:W-:Y:S01]  /*0c80*/  STL [R1+0x32d4], R15 ;  /* 0x0032d40f01007387 */ /* 0x0003e20000100800 */
[C---:B------:R-:W-:Y:S02]  /*0c90*/  IADD3 R51, R212.reuse, 0x32, RZ ;  /* 0x00000032d4337810 */ /* 0x040fe40007ffe0ff */
[----:B------:R-:W-:Y:S01]  /*0ca0*/  IMAD.MOV R13, RZ, RZ, -R0 ;  /* 0x000000ffff0d7224 */ /* 0x000fe200078e0a00 */
[----:B------:R3:W-:Y:S01]  /*0cb0*/  STL [R1+0x32d8], R17 ;  /* 0x0032d81101007387 */ /* 0x0007e20000100800 */
[----:B--2---:R-:W-:Y:S01]  /*0cc0*/  IMAD.MOV R11, RZ, RZ, -R2 ;  /* 0x000000ffff0b7224 */ /* 0x004fe200078e0a02 */
[C---:B------:R-:W-:Y:S01]  /*0cd0*/  IADD3 R215, R212.reuse, 0x34, RZ ;  /* 0x00000034d4d77810 */ /* 0x040fe20007ffe0ff */
[----:B------:R-:W-:Y:S01]  /*0ce0*/  IMAD.HI.U32 R2, R5, R16, RZ ;  /* 0x0000001005027227 */ /* 0x000fe200078e00ff */
[----:B------:R-:W-:-:S02]  /*0cf0*/  IADD3 R57, R212, 0x36, RZ ;  /* 0x00000036d4397810 */ /* 0x000fc40007ffe0ff */
[----:B------:R-:W-:Y:S01]  /*0d00*/  IABS R56, R215 ;  /* 0x000000d700387213 */ /* 0x000fe20000000000 */
[C---:B------:R-:W-:Y:S01]  /*0d10*/  IMAD R9, R7.reuse, R9, R10 ;  /* 0x0000000907097224 */ /* 0x040fe200078e020a */
[----:B------:R-:W-:Y:S01]  /*0d20*/  IADD3 R2, -R2, RZ, RZ ;  /* 0x000000ff02027210 */ /* 0x000fe20007ffe1ff */
[----:B------:R-:W-:Y:S01]  /*0d30*/  IMAD R10, R7, R11, R12 ;  /* 0x0000000b070a7224 */ /* 0x000fe200078e020c */
[C---:B------:R-:W-:Y:S01]  /*0d40*/  IADD3 R55, R212.reuse, 0x37, RZ ;  /* 0x00000037d4377810 */ /* 0x040fe20007ffe0ff */
[----:B------:R-:W-:Y:S01]  /*0d50*/  IMAD.HI.U32 R0, R5, R18, RZ ;  /* 0x0000001205007227 */ /* 0x000fe200078e00ff */
[C---:B------:R-:W-:Y:S02]  /*0d60*/  IADD3 R249, R212.reuse, 0x38, RZ ;  /* 0x00000038d4f97810 */ /* 0x040fe40007ffe0ff */
[C---:B------:R-:W-:Y:S01]  /*0d70*/  IADD3 R216, R212.reuse, 0x39, RZ ;  /* 0x00000039d4d87810 */ /* 0x040fe20007ffe0ff */
[C---:B------:R-:W-:Y:S01]  /*0d80*/  IMAD R11, R7.reuse, R13, R14 ;  /* 0x0000000d070b7224 */ /* 0x040fe200078e020e */
[----:B------:R-:W-:Y:S01]  /*0d90*/  IABS R14, R15 ;  /* 0x0000000f000e7213 */ /* 0x000fe20000000000 */
[----:B------:R-:W-:Y:S01]  /*0da0*/  IMAD R12, R7, R2, R16 ;  /* 0x00000002070c7224 */ /* 0x000fe200078e0210 */
[C---:B-1----:R-:W-:Y:S01]  /*0db0*/  IADD3 R15, R212.reuse, 0x10, RZ ;  /* 0x00000010d40f7810 */ /* 0x042fe20007ffe0ff */
[----:B------:R-:W-:Y:S01]  /*0dc0*/  IMAD.MOV R0, RZ, RZ, -R0 ;  /* 0x000000ffff007224 */ /* 0x000fe200078e0a00 */
[----:B------:R-:W-:-:S02]  /*0dd0*/  IADD3 R2, R212, 0x11, RZ ;  /* 0x00000011d4027810 */ /* 0x000fc40007ffe0ff */
[----:B------:R-:W-:Y:S01]  /*0de0*/  IABS R16, R17 ;  /* 0x0000001100107213 */ /* 0x000fe20000000000 */
[----:B------:R-:W-:Y:S01]  /*0df0*/  IMAD R13, R7, R0, R18 ;  /* 0x00000000070d7224 */ /* 0x000fe200078e0212 */
[----:B------:R1:W-:Y:S01]  /*0e00*/  STL [R1+0x32dc], R15 ;  /* 0x0032dc0f01007387 */ /* 0x0003e20000100800 */
[----:B------:R-:W-:Y:S01]  /*0e10*/  IABS R18, R15 ;  /* 0x0000000f00127213 */ /* 0x000fe20000000000 */
[C---:B------:R-:W-:Y:S01]  /*0e20*/  IMAD.HI.U32 R0, R5.reuse, R14, RZ ;  /* 0x0000000e05007227 */ /* 0x040fe200078e00ff */
[C---:B---3--:R-:W-:Y:S01]  /*0e30*/  IADD3 R17, R212.reuse, 0x12, RZ ;  /* 0x00000012d4117810 */ /* 0x048fe20007ffe0ff */
[----:B------:R2:W-:Y:S01]  /*0e40*/  STL [R1+0x32e0], R2 ;  /* 0x0032e00201007387 */ /* 0x0005e20000100800 */
[----:B------:R-:W-:Y:S02]  /*0e50*/  IABS R20, R2 ;  /* 0x0000000200147213 */ /* 0x000fe40000000000 */
[----:B------:R-:W-:Y:S01]  /*0e60*/  IABS R22, R17 ;  /* 0x0000001100167213 */ /* 0x000fe20000000000 */
[----:B------:R3:W-:Y:S01]  /*0e70*/  STL [R1+0x32e4], R17 ;  /* 0x0032e41101007387 */ /* 0x0007e20000100800 */
[----:B------:R-:W-:Y:S01]  /*0e80*/  IABS R60, R216 ;  /* 0x000000d8003c7213 */ /* 0x000fe20000000000 */
[----:B-1----:R-:W-:Y:S01]  /*0e90*/  IMAD.MOV R15, RZ, RZ, -R0 ;  /* 0x000000ffff0f7224 */ /* 0x002fe200078e0a00 */
[C---:B------:R-:W-:Y:S01]  /*0ea0*/  IADD3 R63, R212.reuse, 0x3b, RZ ;  /* 0x0000003bd43f7810 */ /* 0x040fe20007ffe0ff */
[----:B------:R-:W-:Y:S01]  /*0eb0*/  IMAD.HI.U32 R0, R5, R18, RZ ;  /* 0x0000001205007227 */ /* 0x000fe200078e00ff */
[----:B------:R1:W-:Y:S01]  /*0ec0*/  STL [R1+0x32e8], R21 ;  /* 0x0032e81501007387 */ /* 0x0003e20000100800 */
[----:B------:R-:W-:-:S02]  /*0ed0*/  IADD3 R61, R212, 0x3c, RZ ;  /* 0x0000003cd43d7810 */ /* 0x000fc40007ffe0ff */
[C---:B--2---:R-:W-:Y:S01]  /*0ee0*/  IMAD.HI.U32 R2, R5.reuse, R16, RZ ;  /* 0x0000001005027227 */ /* 0x044fe200078e00ff */
[----:B------:R-:W-:Y:S01]  /*0ef0*/  STL [R1+0x32ec], R23 ;  /* 0x0032ec1701007387 */ /* 0x000fe20000100800 */
[----:B------:R-:W-:Y:S02]  /*0f00*/  IADD3 R217, R212, 0x3e, RZ ;  /* 0x0000003ed4d97810 */ /* 0x000fe40007ffe0ff */
[----:B------:R-:W-:Y:S01]  /*0f10*/  IMAD.MOV R19, RZ, RZ, -R0 ;  /* 0x000000ffff137224 */ /* 0x000fe200078e0a00 */
[----:B---3--:R-:W-:Y:S01]  /*0f20*/  IADD3 R17, -R2, RZ, RZ ;  /* 0x000000ff02117210 */ /* 0x008fe20007ffe1ff */
[C---:B------:R-:W-:Y:S01]  /*0f30*/  IMAD.HI.U32 R2, R5.reuse, R20, RZ ;  /* 0x0000001405027227 */ /* 0x040fe200078e00ff */
[----:B------:R-:W-:Y:S02]  /*0f40*/  IABS R66, R217 ;  /* 0x000000d900427213 */ /* 0x000fe40000000000 */
[C---:B------:R-:W-:Y:S01]  /*0f50*/  IADD3 R65, R212.reuse, 0x40, RZ ;  /* 0x00000040d4417810 */ /* 0x040fe20007ffe0ff */
[----:B------:R-:W-:Y:S01]  /*0f60*/  IMAD.HI.U32 R0, R5, R22, RZ ;  /* 0x0000001605007227 */ /* 0x000fe200078e00ff */
[----:B------:R-:W-:-:S02]  /*0f70*/  IADD3 R67, R212, 0x41, RZ ;  /* 0x00000041d4437810 */ /* 0x000fc40007ffe0ff */
[----:B------:R-:W-:Y:S01]  /*0f80*/  IADD3 R218, R212, 0x43, RZ ;  /* 0x00000043d4da7810 */ /* 0x000fe20007ffe0ff */
[C---:B------:R-:W-:Y:S01]  /*0f90*/  IMAD R14, R7.reuse, R15, R14 ;  /* 0x0000000f070e7224 */ /* 0x040fe200078e020e */
[----:B------:R-:W-:Y:S01]  /*0fa0*/  IADD3 R0, -R0, RZ, RZ ;  /* 0x000000ff00007210 */ /* 0x000fe20007ffe1ff */
[----:B------:R-:W-:Y:S01]  /*0fb0*/  IMAD.MOV R2, RZ, RZ, -R2 ;  /* 0x000000ffff027224 */ /* 0x000fe200078e0a02 */
[----:B------:R-:W-:Y:S01]  /*0fc0*/  IABS R70, R218 ;  /* 0x000000da00467213 */ /* 0x000fe20000000000 */
[C---:B------:R-:W-:Y:S01]  /*0fd0*/  IMAD R15, R7.reuse, R17, R16 ;  /* 0x00000011070f7224 */ /* 0x040fe200078e0210 */
[----:B------:R-:W-:Y:S01]  /*0fe0*/  IADD3 R73, R212, 0x45, RZ ;  /* 0x00000045d4497810 */ /* 0x000fe20007ffe0ff */
[C---:B------:R-:W-:Y:S01]  /*0ff0*/  IMAD R16, R7.reuse, R19, R18 ;  /* 0x0000001307107224 */ /* 0x040fe200078e0212 */
[----:B------:R-:W-:Y:S01]  /*1000*/  IABS R18, R21 ;  /* 0x0000001500127213 */ /* 0x000fe20000000000 */
[----:B------:R-:W-:Y:S01]  /*1010*/  IMAD R17, R7, R2, R20 ;  /* 0x0000000207117224 */ /* 0x000fe200078e0214 */
[----:B------:R-:W-:-:S02]  /*1020*/  IABS R2, R23 ;  /* 0x0000001700027213 */ /* 0x000fc40000000000 */
[C---:B-1----:R-:W-:Y:S01]  /*1030*/  IADD3 R21, R212.reuse, 0x15, RZ ;  /* 0x00000015d4157810 */ /* 0x042fe20007ffe0ff */
[----:B------:R-:W-:Y:S01]  /*1040*/  IMAD.MOV.U32 R20, RZ, RZ, R18 ;  /* 0x000000ffff147224 */ /* 0x000fe200078e0012 */
[C---:B------:R-:W-:Y:S01]  /*1050*/  IADD3 R19, R212.reuse, 0x16, RZ ;  /* 0x00000016d4137810 */ /* 0x040fe20007ffe0ff */
[----:B------:R-:W-:Y:S01]  /*1060*/  IMAD R18, R7, R0, R22 ;  /* 0x0000000007127224 */ /* 0x000fe200078e0216 */
[----:B------:R-:W-:Y:S01]  /*1070*/  IABS R24, R21 ;  /* 0x0000001500187213 */ /* 0x000fe20000000000 */
[----:B------:R-:W-:Y:S01]  /*1080*/  IMAD.MOV.U32 R22, RZ, RZ, R2 ;  /* 0x000000ffff167224 */ /* 0x000fe200078e0002 */
[----:B------:R1:W-:Y:S01]  /*1090*/  STL [R1+0x32f0], R21 ;  /* 0x0032f01501007387 */ /* 0x0003e20000100800 */
[C---:B------:R-:W-:Y:S01]  /*10a0*/  IMAD.HI.U32 R0, R5.reuse, R20, RZ ;  /* 0x0000001405007227 */ /* 0x040fe200078e00ff */
[----:B------:R-:W-:Y:S02]  /*10b0*/  IABS R26, R19 ;  /* 0x00000013001a7213 */ /* 0x000fe40000000000 */
[----:B------:R2:W-:Y:S01]  /*10c0*/  STL [R1+0x32f4], R19 ;  /* 0x0032f41301007387 */ /* 0x0005e20000100800 */
[----:B------:R-:W-:Y:S01]  /*10d0*/  IMAD.HI.U32 R2, R5, R22, RZ ;  /* 0x0000001605027227 */ /* 0x000fe200078e00ff */
[----:B------:R-:W-:-:S02]  /*10e0*/  IADD3 R71, R212, 0x46, RZ ;  /* 0x00000046d4477810 */ /* 0x000fc40007ffe0ff */
[C---:B------:R-:W-:Y:S02]  /*10f0*/  IADD3 R219, R212.reuse, 0x48, RZ ;  /* 0x00000048d4db7810 */ /* 0x040fe40007ffe0ff */
[----:B-1----:R-:W-:Y:S02]  /*1100*/  IADD3 R21, R212, 0x17, RZ ;  /* 0x00000017d4157810 */ /* 0x002fe40007ffe0ff */
[----:B------:R-:W-:Y:S02]  /*1110*/  IABS R76, R219 ;  /* 0x000000db004c7213 */ /* 0x000fe40000000000 */
[----:B------:R-:W-:Y:S01]  /*1120*/  IABS R28, R21 ;  /* 0x00000015001c7213 */ /* 0x000fe20000000000 */
[----:B------:R1:W-:Y:S01]  /*1130*/  STL [R1+0x32f8], R21 ;  /* 0x0032f81501007387 */ /* 0x0003e20000100800 */
[----:B--2---:R-:W-:Y:S01]  /*1140*/  IADD3 R19, -R0, RZ, RZ ;  /* 0x000000ff00137210 */ /* 0x004fe20007ffe1ff */
[----:B------:R-:W-:Y:S01]  /*1150*/  IMAD.HI.U32 R0, R5, R24, RZ ;  /* 0x0000001805007227 */ /* 0x000fe200078e00ff */
[C---:B------:R-:W-:Y:S01]  /*1160*/  IADD3 R75, R212.reuse, 0x4a, RZ ;  /* 0x0000004ad44b7810 */ /* 0x040fe20007ffe0ff */
[----:B------:R2:W-:Y:S01]  /*1170*/  STL [R1+0x32fc], R25 ;  /* 0x0032fc1901007387 */ /* 0x0005e20000100800 */
[C---:B------:R-:W-:Y:S01]  /*1180*/  IADD3 R77, R212.reuse, 0x4b, RZ ;  /* 0x0000004bd44d7810 */ /* 0x040fe20007ffe0ff */
[----:B------:R-:W-:Y:S01]  /*1190*/  IMAD.MOV R23, RZ, RZ, -R0 ;  /* 0x000000ffff177224 */ /* 0x000fe200078e0a00 */
[C---:B------:R-:W-:Y:S01]  /*11a0*/  IADD3 R220, R212.reuse, 0x4d, RZ ;  /* 0x0000004dd4dc7810 */ /* 0x040fe20007ffe0ff */
[----:B------:R-:W-:Y:S01]  /*11b0*/  IMAD R19, R7, R19, R20 ;  /* 0x0000001307137224 */ /* 0x000fe200078e0214 */
[----:B------:R3:W-:Y:S01]  /*11c0*/  STL [R1+0x3300], R27 ;  /* 0x0033001b01007387 */ /* 0x0007e20000100800 */
[----:B-1----:R-:W-:Y:S01]  /*11d0*/  IMAD.MOV R21, RZ, RZ, -R2 ;  /* 0x000000ffff157224 */ /* 0x002fe200078e0a02 */
[----:B------:R-:W-:Y:S01]  /*11e0*/  IABS R80, R220 ;  /* 0x000000dc00507213 */ /* 0x000fe20000000000 */
[----:B------:R-:W-:Y:S01]  /*11f0*/  IMAD.HI.U32 R2, R5, R26, RZ ;  /* 0x0000001a05027227 */ /* 0x000fe200078e00ff */
[----:B------:R-:W-:-:S02]  /*1200*/  IADD3 R83, R212, 0x4f, RZ ;  /* 0x0000004fd4537810 */ /* 0x000fc40007ffe0ff */
[----:B------:R-:W-:Y:S01]  /*1210*/  IADD3 R81, R212, 0x50, RZ ;  /* 0x00000050d4517810 */ /* 0x000fe20007ffe0ff */
[----:B------:R-:W-:Y:S01]  /*1220*/  IMAD R20, R7, R21, R22 ;  /* 0x0000001507147224 */ /* 0x000fe200078e0216 */
[----:B------:R-:W-:Y:S01]  /*1230*/  IADD3 R2, -R2, RZ, RZ ;  /* 0x000000ff02027210 */ /* 0x000fe20007ffe1ff */
[----:B------:R-:W-:Y:S01]  /*1240*/  IMAD.HI.U32 R0, R5, R28, RZ ;  /* 0x0000001c05007227 */ /* 0x000fe200078e00ff */
[C---:B------:R-:W-:Y:S02]  /*1250*/  IADD3 R221, R212.reuse, 0x52, RZ ;  /* 0x00000052d4dd7810 */ /* 0x040fe40007ffe0ff */
[C---:B------:R-:W-:Y:S01]  /*1260*/  IADD3 R85, R212.reuse, 0x54, RZ ;  /* 0x00000054d4557810 */ /* 0x040fe20007ffe0ff */
[C---:B------:R-:W-:Y:S01]  /*1270*/  IMAD R21, R7.reuse, R23, R24 ;  /* 0x0000001707157224 */ /* 0x040fe200078e0218 */
[----:B------:R-:W-:Y:S01]  /*1280*/  IABS R24, R25 ;  /* 0x0000001900187213 */ /* 0x000fe20000000000 */
[----:B------:R-:W-:Y:S01]  /*1290*/  IMAD R22, R7, R2, R26 ;  /* 0x0000000207167224 */ /* 0x000fe200078e021a */
[C---:B--2---:R-:W-:Y:S01]  /*12a0*/  IADD3 R25, R212.reuse, 0x1a, RZ ;  /* 0x0000001ad4197810 */ /* 0x044fe20007ffe0ff */
        /* <DEDUP_REMOVED lines=20> */
[----:B------:R-:W-:Y:S02]  /*13f0*/  IABS R90, R222 ;  /* 0x000000de005a7213 */ /* 0x000fe40000000000 */
[----:B------:R-:W-:Y:S01]  /*1400*/  IMAD.MOV R29, RZ, RZ, -R0 ;  /* 0x000000ffff1d7224 */ /* 0x000fe200078e0a00 */
[----:B---3--:R-:W-:Y:S01]  /*1410*/  IADD3 R27, -R2, RZ, RZ ;  /* 0x000000ff021b7210 */ /* 0x008fe20007ffe1ff */
[C---:B------:R-:W-:Y:S01]  /*1420*/  IMAD.HI.U32 R2, R5.reuse, R30, RZ ;  /* 0x0000001e05027227 */ /* 0x040fe200078e00ff */
[C---:B------:R-:W-:Y:S02]  /*1430*/  IADD3 R93, R212.reuse, 0x59, RZ ;  /* 0x00000059d45d7810 */ /* 0x040fe40007ffe0ff */
        /* <DEDUP_REMOVED lines=9> */
[----:B------:R-:W-:Y:S01]  /*14d0*/  IABS R94, R250 ;  /* 0x000000fa005e7213 */ /* 0x000fe20000000000 */
        /* <DEDUP_REMOVED lines=17> */
[C---:B-1----:R-:W-:Y:S02]  /*15f0*/  IADD3 R31, R212.reuse, 0x21, RZ ;  /* 0x00000021d41f7810 */ /* 0x042fe40007ffe0ff */
[----:B------:R-:W-:Y:S02]  /*1600*/  IADD3 R251, R212, 0x60, RZ ;  /* 0x00000060d4fb7810 */ /* 0x000fe40007ffe0ff */
        /* <DEDUP_REMOVED lines=8> */
[----:B------:R-:W-:Y:S01]  /*1690*/  IABS R100, R224 ;  /* 0x000000e000647213 */ /* 0x000fe20000000000 */
[----:B------:R-:W-:Y:S01]  /*16a0*/  IMAD R29, R7, R29, R30 ;  /* 0x0000001d071d7224 */ /* 0x000fe200078e021e */
[----:B------:R3:W-:Y:S01]  /*16b0*/  STL [R1+0x3328], R37 ;  /* 0x0033282501007387 */ /* 0x0007e20000100800 */
[----:B-1----:R-:W-:Y:S01]  /*16c0*/  IMAD.MOV R31, RZ, RZ, -R2 ;  /* 0x000000ffff1f7224 */ /* 0x002fe200078e0a02 */
[C---:B------:R-:W-:Y:S01]  /*16d0*/  IADD3 R101, R212.reuse, 0x64, RZ ;  /* 0x00000064d4657810 */ /* 0x040fe20007ffe0ff */
[----:B------:R-:W-:Y:S01]  /*16e0*/  IMAD.HI.U32 R2, R5, R36, RZ ;  /* 0x0000002405027227 */ /* 0x000fe200078e00ff */
[----:B------:R-:W-:-:S02]  /*16f0*/  IADD3 R225, R212, 0x66, RZ ;  /* 0x00000066d4e17810 */ /* 0x000fc40007ffe0ff */
[----:B------:R-:W-:Y:S01]  /*1700*/  IADD3 R105, R212, 0x68, RZ ;  /* 0x00000068d4697810 */ /* 0x000fe20007ffe0ff */
[----:B------:R-:W-:Y:S01]  /*1710*/  IMAD R30, R7, R31, R32 ;  /* 0x0000001f071e7224 */ /* 0x000fe200078e0220 */
[----:B------:R-:W-:Y:S01]  /*1720*/  IADD3 R2, -R2, RZ, RZ ;  /* 0x000000ff02027210 */ /* 0x000fe20007ffe1ff */
[----:B------:R-:W-:Y:S01]  /*1730*/  IMAD.HI.U32 R0, R5, R38, RZ ;  /* 0x0000002605007227 */ /* 0x000fe200078e00ff */
[----:B------:R-:W-:Y:S02]  /*1740*/  IABS R106, R225 ;  /* 0x000000e1006a7213 */ /* 0x000fe40000000000 */
        /* <DEDUP_REMOVED lines=17> */
[C---:B------:R-:W-:Y:S01]  /*1860*/  IADD3 R226, R212.reuse, 0x6b, RZ ;  /* 0x0000006bd4e27810 */ /* 0x040fe20007ffe0ff */
[----:B-1----:R-:W-:Y:S01]  /*1870*/  IMAD.MOV R35, RZ, RZ, -R0 ;  /* 0x000000ffff237224 */ /* 0x002fe200078e0a00 */
[----:B------:R-:W-:Y:S01]  /*1880*/  IADD3 R113, R212, 0x6d, RZ ;  /* 0x0000006dd4717810 */ /* 0x000fe20007ffe0ff */
[----:B------:R-:W-:Y:S01]  /*1890*/  IMAD.HI.U32 R0, R5, R38, RZ ;  /* 0x0000002605007227 */ /* 0x000fe200078e00ff */
[----:B------:R-:W-:Y:S01]  /*18a0*/  STL [R1+0x3338], R43 ;  /* 0x0033382b01007387 */ /* 0x000fe20000100800 */
[----:B------:R-:W-:-:S02]  /*18b0*/  IABS R110, R226 ;  /* 0x000000e2006e7213 */ /* 0x000fc40000000000 */
[C---:B--2---:R-:W-:Y:S01]  /*18c0*/  IMAD.HI.U32 R2, R5.reuse, R36, RZ ;  /* 0x0000002405027227 */ /* 0x044fe200078e00ff */
[----:B------:R1:W-:Y:S01]  /*18d0*/  STL [R1+0x333c], R41 ;  /* 0x00333c2901007387 */ /* 0x0003e20000100800 */
[----:B------:R-:W-:Y:S02]  /*18e0*/  IADD3 R111, R212, 0x6e, RZ ;  /* 0x0000006ed46f7810 */ /* 0x000fe40007ffe0ff */
[----:B------:R-:W-:Y:S01]  /*18f0*/  IMAD.MOV R39, RZ, RZ, -R0 ;  /* 0x000000ffff277224 */ /* 0x000fe200078e0a00 */
[----:B---3--:R-:W-:Y:S01]  /*1900*/  IADD3 R37, -R2, RZ, RZ ;  /* 0x000000ff02257210 */ /* 0x008fe20007ffe1ff */
[C---:B------:R-:W-:Y:S01]  /*1910*/  IMAD.HI.U32 R2, R5.reuse, R40, RZ ;  /* 0x0000002805027227 */ /* 0x040fe200078e00ff */
[C---:B------:R-:W-:Y:S02]  /*1920*/  IADD3 R227, R212.reuse, 0x70, RZ ;  /* 0x00000070d4e37810 */ /* 0x040fe40007ffe0ff */
[----:B------:R-:W-:Y:S01]  /*1930*/  IADD3 R115, R212, 0x72, RZ ;  /* 0x00000072d4737810 */ /* 0x000fe20007ffe0ff */
[----:B------:R-:W-:Y:S01]  /*1940*/  IMAD.HI.U32 R0, R5, R42, RZ ;  /* 0x0000002a05007227 */ /* 0x000fe200078e00ff */
[----:B------:R-:W-:-:S02]  /*1950*/  IABS R116, R227 ;  /* 0x000000e300747213 */ /* 0x000fc40000000000 */
[----:B------:R-:W-:Y:S01]  /*1960*/  IADD3 R117, R212, 0x73, RZ ;  /* 0x00000073d4757810 */ /* 0x000fe20007ffe0ff */
[C---:B------:R-:W-:Y:S01]  /*1970*/  IMAD R34, R7.reuse, R35, R34 ;  /* 0x0000002307227224 */ /* 0x040fe200078e0222 */
[----:B------:R-:W-:Y:S01]  /*1980*/  IADD3 R0, -R0, RZ, RZ ;  /* 0x000000ff00007210 */ /* 0x000fe20007ffe1ff */
[----:B------:R-:W-:Y:S01]  /*1990*/  IMAD.MOV R2, RZ, RZ, -R2 ;  /* 0x000000ffff027224 */ /* 0x000fe200078e0a02 */
[C---:B------:R-:W-:Y:S01]  /*19a0*/  IADD3 R228, R212.reuse, 0x75, RZ ;  /* 0x00000075d4e47810 */ /* 0x040fe20007ffe0ff */
[C---:B------:R-:W-:Y:S01]  /*19b0*/  IMAD R35, R7.reuse, R37, R36 ;  /* 0x0000002507237224 */ /* 0x040fe200078e0224 */
[----:B------:R-:W-:Y:S01]  /*19c0*/  IADD3 R119, R212, 0x76, RZ ;  /* 0x00000076d4777810 */ /* 0x000fe20007ffe0ff */
[C---:B------:R-:W-:Y:S01]  /*19d0*/  IMAD R36, R7.reuse, R39, R38 ;  /* 0x0000002707247224 */ /* 0x040fe200078e0226 */
[----:B------:R-:W-:Y:S01]  /*19e0*/  IABS R38, R43 ;  /* 0x0000002b00267213 */ /* 0x000fe20000000000 */
[----:B------:R-:W-:Y:S01]  /*19f0*/  IMAD R37, R7, R2, R40 ;  /* 0x0000000207257224 */ /* 0x000fe200078e0228 */
[----:B------:R-:W-:-:S02]  /*1a00*/  IABS R2, R41 ;  /* 0x0000002900027213 */ /* 0x000fc40000000000 */
[C---:B------:R-:W-:Y:S01]  /*1a10*/  IADD3 R39, R212.reuse, 0x29, RZ ;  /* 0x00000029d4277810 */ /* 0x040fe20007ffe0ff */
[----:B------:R-:W-:Y:S01]  /*1a20*/  IMAD.MOV.U32 R40, RZ, RZ, R38 ;  /* 0x000000ffff287224 */ /* 0x000fe200078e0026 */
[----:B-1----:R-:W-:Y:S01]  /*1a30*/  IADD3 R41, R212, 0x2b, RZ ;  /* 0x0000002bd4297810 */ /* 0x002fe20007ffe0ff */
[----:B------:R-:W-:Y:S01]  /*1a40*/  IMAD R38, R7, R0, R42 ;  /* 0x0000000007267224 */ /* 0x000fe200078e022a */
[----:B------:R-:W-:Y:S01]  /*1a50*/  IABS R44, R39 ;  /* 0x00000027002c7213 */ /* 0x000fe20000000000 */
[----:B------:R-:W-:Y:S01]  /*1a60*/  IMAD.MOV.U32 R42, RZ, RZ, R2 ;  /* 0x000000ffff2a7224 */ /* 0x000fe200078e0002 */
[----:B------:R1:W-:Y:S01]  /*1a70*/  STL [R1+0x3340], R39 ;  /* 0x0033402701007387 */ /* 0x0003e20000100800 */
[C---:B------:R-:W-:Y:S01]  /*1a80*/  IMAD.HI.U32 R0, R5.reuse, R40, RZ ;  /* 0x0000002805007227 */ /* 0x040fe200078e00ff */
[----:B------:R-:W-:Y:S02]  /*1a90*/  IABS R48, R41 ;  /* 0x0000002900307213 */ /* 0x000fe40000000000 */
[----:B------:R-:W-:Y:S01]  /*1aa0*/  STL [R1+0x3344], R247 ;  /* 0x003344f701007387 */ /* 0x000fe20000100800 */
[----:B------:R-:W-:Y:S01]  /*1ab0*/  IMAD.HI.U32 R2, R5, R42, RZ ;  /* 0x0000002a05027227 */ /* 0x000fe200078e00ff */
[----:B------:R-:W-:-:S02]  /*1ac0*/  IABS R120, R119 ;  /* 0x0000007700787213 */ /* 0x000fc40000000000 */
[----:B------:R2:W-:Y:S01]  /*1ad0*/  STL [R1+0x3348], R41 ;  /* 0x0033482901007387 */ /* 0x0005e20000100800 */
[----:B------:R-:W-:Y:S02]  /*1ae0*/  IADD3 R121, R212, 0x77, RZ ;  /* 0x00000077d4797810 */ /* 0x000fe40007ffe0ff */
        /* <DEDUP_REMOVED lines=10> */
[----:B------:R-:W-:Y:S01]  /*1b90*/  IADD3 R126, R212, 0x7c, RZ ;  /* 0x0000007cd47e7810 */ /* 0x000fe20007ffe0ff */
[----:B------:R-:W-:Y:S01]  /*1ba0*/  IMAD.HI.U32 R0, R5, R48, RZ ;  /* 0x0000003005007227 */ /* 0x000fe200078e00ff */
[----:B------:R-:W-:Y:S02]  /*1bb0*/  IADD3 R2, -R2, RZ, RZ ;  /* 0x000000ff02027210 */ /* 0x000fe40007ffe1ff */
[C---:B------:R-:W-:Y:S01]  /*1bc0*/  IADD3 R125, R212.reuse, 0x7d, RZ ;  /* 0x0000007dd47d7810 */ /* 0x040fe20007ffe0ff */
[C---:B------:R-:W-:Y:S01]  /*1bd0*/  IMAD R39, R7.reuse, R39, R40 ;  /* 0x0000002707277224 */ /* 0x040fe200078e0228 */
[C---:B------:R-:W-:Y:S01]  /*1be0*/  IADD3 R230, R212.reuse, 0x7f, RZ ;  /* 0x0000007fd4e67810 */ /* 0x040fe20007ffe0ff */
[C---:B------:R-:W-:Y:S01]  /*1bf0*/  IMAD R40, R7.reuse, R41, R42 ;  /* 0x0000002907287224 */ /* 0x040fe200078e022a */
[C---:B------:R-:W-:Y:S01]  /*1c00*/  IADD3 R128, R212.reuse, 0x80, RZ ;  /* 0x00000080d4807810 */ /* 0x040fe20007ffe0ff */
[C---:B------:R-:W-:Y:S01]  /*1c10*/  IMAD R41, R7.reuse, R43, R44 ;  /* 0x0000002b07297224 */ /* 0x040fe200078e022c */
[----:B------:R-:W-:Y:S01]  /*1c20*/  IABS R44, R45 ;  /* 0x0000002d002c7213 */ /* 0x000fe20000000000 */
[----:B------:R-:W-:Y:S01]  /*1c30*/  IMAD.MOV R0, RZ, RZ, -R0 ;  /* 0x000000ffff007224 */ /* 0x000fe200078e0a00 */
[C---:B-1----:R-:W-:Y:S01]  /*1c40*/  IADD3 R45, R212.reuse, 0x2e, RZ ;  /* 0x0000002ed42d7810 */ /* 0x042fe20007ffe0ff */
[C---:B------:R-:W-:Y:S01]  /*1c50*/  IMAD R42, R7.reuse, R2, R46 ;  /* 0x00000002072a7224 */ /* 0x040fe200078e022e */
[----:B------:R-:W-:Y:S01]  /*1c60*/  IABS R46, R47 ;  /* 0x0000002f002e7213 */ /* 0x000fe20000000000 */
[----:B------:R-:W-:Y:S01]  /*1c70*/  IMAD R43, R7, R0, R48 ;  /* 0x00000000072b7224 */ /* 0x000fe200078e0230 */
[----:B------:R-:W-:Y:S01]  /*1c80*/  IABS R48, R45 ;  /* 0x0000002d00307213 */ /* 0x000fe20000000000 */
[C---:B------:R-:W-:Y:S01]  /*1c90*/  IMAD.HI.U32 R0, R5.reuse, R44, RZ ;  /* 0x0000002c05007227 */ /* 0x040fe200078e00ff */
[C---:B---3--:R-:W-:Y:S01]  /*1ca0*/  IADD3 R47, R212.reuse, 0x30, RZ ;  /* 0x00000030d42f7810 */ /* 0x048fe20007ffe0ff */
[----:B------:R1:W-:Y:S01]  /*1cb0*/  STL [R1+0x3354], R45 ;  /* 0x0033542d01007387 */ /* 0x0003e20000100800 */
[C---:B------:R-:W-:Y:S01]  /*1cc0*/  IADD3 R131, R212.reuse, 0x81, RZ ;  /* 0x00000081d4837810 */ /* 0x040fe20007ffe0ff */
[----:B------:R-:W-:Y:S01]  /*1cd0*/  IMAD.HI.U32 R2, R5, R46, RZ ;  /* 0x0000002e05027227 */ /* 0x000fe200078e00ff */
[----:B------:R-:W-:Y:S01]  /*1ce0*/  IABS R52, R47 ;  /* 0x0000002f00347213 */ /* 0x000fe20000000000 */
[----:B------:R-:W-:Y:S01]  /*1cf0*/  STL [R1+0x3358], R214 ;  /* 0x003358d601007387 */ /* 0x000fe20000100800 */
[----:B------:R-:W-:-:S02]  /*1d00*/  IADD3 R130, R212, 0x82, RZ ;  /* 0x00000082d4827810 */ /* 0x000fc40007ffe0ff */
[C---:B------:R-:W-:Y:S01]  /*1d10*/  IADD3 R231, R212.reuse, 0x84, RZ ;  /* 0x00000084d4e77810 */ /* 0x040fe20007ffe0ff */
[----:B------:R2:W-:Y:S01]  /*1d20*/  STL [R1+0x335c], R47 ;  /* 0x00335c2f01007387 */ /* 0x0005e20000100800 */
[C---:B------:R-:W-:Y:S01]  /*1d30*/  IADD3 R133, R212.reuse, 0x85, RZ ;  /* 0x00000085d4857810 */ /* 0x040fe20007ffe0ff */
[----:B-1----:R-:W-:Y:S01]  /*1d40*/  IMAD.MOV R45, RZ, RZ, -R0 ;  /* 0x000000ffff2d7224 */ /* 0x002fe200078e0a00 */
[C---:B------:R-:W-:Y:S01]  /*1d50*/  IADD3 R136, R212.reuse, 0x86, RZ ;  /* 0x00000086d4887810 */ /* 0x040fe20007ffe0ff */
[C---:B------:R-:W-:Y:S01]  /*1d60*/  IMAD.HI.U32 R0, R5.reuse, R48, RZ ;  /* 0x0000003005007227 */ /* 0x040fe200078e00ff */
[----:B------:R-:W-:Y:S01]  /*1d70*/  STL [R1+0x3360], R53 ;  /* 0x0033603501007387 */ /* 0x000fe20000100800 */
[----:B------:R-:W-:Y:S02]  /*1d80*/  IADD3 R135, R212, 0x87, RZ ;  /* 0x00000087d4877810 */ /* 0x000fe40007ffe0ff */
[----:B------:R-:W-:Y:S01]  /*1d90*/  IMAD.MOV R49, RZ, RZ, -R0 ;  /* 0x000000ffff317224 */ /* 0x000fe200078e0a00 */
[----:B------:R1:W-:Y:S01]  /*1da0*/  STL [R1+0x3364], R51 ;  /* 0x0033643301007387 */ /* 0x0003e20000100800 */
[----:B--2---:R-:W-:Y:S01]  /*1db0*/  IADD3 R47, -R2, RZ, RZ ;  /* 0x000000ff022f7210 */ /* 0x004fe20007ffe1ff */
[----:B------:R-:W-:Y:S01]  /*1dc0*/  IMAD.HI.U32 R2, R5, R50, RZ ;  /* 0x0000003205027227 */ /* 0x000fe200078e00ff */
[----:B------:R-:W-:-:S02]  /*1dd0*/  IABS R127, R230 ;  /* 0x000000e6007f7213 */ /* 0x000fc40000000000 */
[C---:B------:R-:W-:Y:S01]  /*1de0*/  IADD3 R232, R212.reuse, 0x89, RZ ;  /* 0x00000089d4e87810 */ /* 0x040fe20007ffe0ff */
[----:B------:R-:W-:Y:S01]  /*1df0*/  IMAD.HI.U32 R0, R5, R52, RZ ;  /* 0x0000003405007227 */ /* 0x000fe200078e00ff */
[C---:B------:R-:W-:Y:S02]  /*1e00*/  IADD3 R138, R212.reuse, 0x8a, RZ ;  /* 0x0000008ad48a7810 */ /* 0x040fe40007ffe0ff */
        /* <DEDUP_REMOVED lines=13> */
[C---:B-1----:R-:W-:Y:S01]  /*1ee0*/  IADD3 R51, R212.reuse, 0x35, RZ ;  /* 0x00000035d4337810 */ /* 0x042fe20007ffe0ff */
        /* <DEDUP_REMOVED lines=8> */
[----:B------:R-:W-:-:S02]  /*1f70*/  IADD3 R233, R212, 0x8e, RZ ;  /* 0x0000008ed4e97810 */ /* 0x000fc40007ffe0ff */
[----:B------:R2:W-:Y:S01]  /*1f80*/  STL [R1+0x3374], R51 ;  /* 0x0033743301007387 */ /* 0x0005e20000100800 */
[----:B------:R-:W-:Y:S02]  /*1f90*/  IADD3 R143, R212, 0x8f, RZ ;  /* 0x0000008fd48f7810 */ /* 0x000fe40007ffe0ff */
[----:B-1----:R-:W-:Y:S01]  /*1fa0*/  IADD3 R49, -R0, RZ, RZ ;  /* 0x000000ff00317210 */ /* 0x002fe20007ffe1ff */
[C---:B------:R-:W-:Y:S01]  /*1fb0*/  IMAD.HI.U32 R0, R5.reuse, R54, RZ ;  /* 0x0000003605007227 */ /* 0x040fe200078e00ff */
[----:B------:R1:W-:Y:S01]  /*1fc0*/  STL [R1+0x3378], R57 ;  /* 0x0033783901007387 */ /* 0x0003e20000100800 */
[----:B------:R-:W-:Y:S02]  /*1fd0*/  IABS R137, R232 ;  /* 0x000000e800897213 */ /* 0x000fe40000000000 */
[----:B------:R-:W-:Y:S01]  /*1fe0*/  IMAD.MOV R53, RZ, RZ, -R0 ;  /* 0x000000ffff357224 */ /* 0x000fe200078e0a00 */
[----:B------:R3:W-:Y:S01]  /*1ff0*/  STL [R1+0x3370], R55 ;  /* 0x0033703701007387 */ /* 0x0007e20000100800 */
[----:B--2---:R-:W-:Y:S01]  /*2000*/  IMAD.MOV R51, RZ, RZ, -R2 ;  /* 0x000000ffff337224 */ /* 0x004fe200078e0a02 */
[C---:B------:R-:W-:Y:S01]  /*2010*/  IADD3 R146, R212.reuse, 0x90, RZ ;  /* 0x00000090d4927810 */ /* 0x040fe20007ffe0ff */
[----:B------:R-:W-:Y:S01]  /*2020*/  IMAD.HI.U32 R2, R5, R56, RZ ;  /* 0x0000003805027227 */ /* 0x000fe200078e00ff */
[----:B------:R-:W-:Y:S01]  /*2030*/  STL [R1+0x337c], R249 ;  /* 0x00337cf901007387 */ /* 0x000fe20000100800 */
[----:B------:R-:W-:-:S02]  /*2040*/  IADD3 R145, R212, 0x91, RZ ;  /* 0x00000091d4917810 */ /* 0x000fc40007ffe0ff */
[----:B------:R-:W-:Y:S01]  /*2050*/  IMAD.HI.U32 R0, R5, R58, RZ ;  /* 0x0000003a05007227 */ /* 0x000fe200078e00ff */
[----:B------:R-:W-:Y:S01]  /*2060*/  IADD3 R2, -R2, RZ, RZ ;  /* 0x000000ff02027210 */ /* 0x000fe20007ffe1ff */
[----:B------:R-:W-:Y:S01]  /*2070*/  STL [R1+0x3384], R216 ;  /* 0x003384d801007387 */ /* 0x000fe20000100800 */
[C---:B------:R-:W-:Y:S01]  /*2080*/  IADD3 R234, R212.reuse, 0x93, RZ ;  /* 0x00000093d4ea7810 */ /* 0x040fe20007ffe0ff */
[C---:B------:R-:W-:Y:S01]  /*2090*/  IMAD R49, R7.reuse, R49, R50 ;  /* 0x0000003107317224 */ /* 0x040fe200078e0232 */
[----:B------:R-:W-:Y:S01]  /*20a0*/  IABS R142, R233 ;  /* 0x000000e9008e7213 */ /* 0x000fe20000000000 */
[C---:B------:R-:W-:Y:S01]  /*20b0*/  IMAD R50, R7.reuse, R51, R52 ;  /* 0x0000003307327224 */ /* 0x040fe200078e0234 */
[C---:B------:R-:W-:Y:S01]  /*20c0*/  IADD3 R148, R212.reuse, 0x94, RZ ;  /* 0x00000094d4947810 */ /* 0x040fe20007ffe0ff */
[C---:B------:R-:W-:Y:S01]  /*20d0*/  IMAD R51, R7.reuse, R53, R54 ;  /* 0x0000003507337224 */ /* 0x040fe200078e0236 */
[----:B------:R-:W-:Y:S01]  /*20e0*/  IABS R54, R57 ;  /* 0x0000003900367213 */ /* 0x000fe20000000000 */
[----:B------:R-:W-:Y:S01]  /*20f0*/  IMAD.MOV R0, RZ, RZ, -R0 ;  /* 0x000000ffff007224 */ /* 0x000fe200078e0a00 */
[----:B-1----:R-:W-:Y:S01]  /*2100*/  IADD3 R57, R212, 0x3a, RZ ;  /* 0x0000003ad4397810 */ /* 0x002fe20007ffe0ff */
[C---:B------:R-:W-:Y:S01]  /*2110*/  IMAD R52, R7.reuse, R2, R56 ;  /* 0x0000000207347224 */ /* 0x040fe200078e0238 */
[----:B------:R-:W-:Y:S01]  /*2120*/  IABS R56, R55 ;  /* 0x0000003700387213 */ /* 0x000fe20000000000 */
[----:B------:R-:W-:Y:S01]  /*2130*/  IMAD R53, R7, R0, R58 ;  /* 0x0000000007357224 */ /* 0x000fe200078e023a */
[----:B------:R-:W-:Y:S01]  /*2140*/  IABS R58, R249 ;  /* 0x000000f9003a7213 */ /* 0x000fe20000000000 */
[----:B------:R-:W-:Y:S01]  /*2150*/  IMAD.HI.U32 R0, R5, R54, RZ ;  /* 0x0000003605007227 */ /* 0x000fe200078e00ff */
[----:B------:R1:W-:Y:S01]  /*2160*/  STL [R1+0x3380], R57 ;  /* 0x0033803901007387 */ /* 0x0003e20000100800 */
[----:B------:R-:W-:-:S02]  /*2170*/  IABS R62, R57 ;  /* 0x00000039003e7213 */ /* 0x000fc40000000000 */
[C---:B------:R-:W-:Y:S01]  /*2180*/  IMAD.HI.U32 R2, R5.reuse, R56, RZ ;  /* 0x0000003805027227 */ /* 0x040fe200078e00ff */
[----:B------:R-:W-:Y:S01]  /*2190*/  STL [R1+0x3388], R63 ;  /* 0x0033883f01007387 */ /* 0x000fe20000100800 */
[----:B------:R-:W-:Y:S02]  /*21a0*/  IADD3 R151, R212, 0x95, RZ ;  /* 0x00000095d4977810 */ /* 0x000fe40007ffe0ff */
[----:B---3--:R-:W-:Y:S01]  /*21b0*/  IMAD.MOV R55, RZ, RZ, -R0 ;  /* 0x000000ffff377224 */ /* 0x008fe200078e0a00 */
[----:B------:R2:W-:Y:S01]  /*21c0*/  STL [R1+0x338c], R61 ;  /* 0x00338c3d01007387 */ /* 0x0005e20000100800 */
[C---:B------:R-:W-:Y:S01]  /*21d0*/  IMAD.HI.U32 R0, R5.reuse, R58, RZ ;  /* 0x0000003a05007227 */ /* 0x040fe200078e00ff */
[----:B-1----:R-:W-:Y:S02]  /*21e0*/  IADD3 R57, -R2, RZ, RZ ;  /* 0x000000ff02397210 */ /* 0x002fe40007ffe1ff */
[----:B------:R-:W-:Y:S01]  /*21f0*/  IADD3 R150, R212, 0x96, RZ ;  /* 0x00000096d4967810 */ /* 0x000fe20007ffe0ff */
[----:B------:R-:W-:Y:S01]  /*2200*/  IMAD.HI.U32 R2, R5, R60, RZ ;  /* 0x0000003c05027227 */ /* 0x000fe200078e00ff */
[----:B------:R-:W-:-:S02]  /*2210*/  IABS R147, R234 ;  /* 0x000000ea00937213 */ /* 0x000fc40000000000 */
[C---:B------:R-:W-:Y:S01]  /*2220*/  IADD3 R235, R212.reuse, 0x98, RZ ;  /* 0x00000098d4eb7810 */ /* 0x040fe20007ffe0ff */
[----:B------:R-:W-:Y:S01]  /*2230*/  IMAD.MOV R59, RZ, RZ, -R0 ;  /* 0x000000ffff3b7224 */ /* 0x000fe200078e0a00 */
        /* <DEDUP_REMOVED lines=16> */
[C---:B--2---:R-:W-:Y:S01]  /*2340*/  IADD3 R61, R212.reuse, 0x3f, RZ ;  /* 0x0000003fd43d7810 */ /* 0x044fe20007ffe0ff */
        /* <DEDUP_REMOVED lines=18> */
[----:B------:R-:W-:Y:S01]  /*2470*/  IABS R157, R236 ;  /* 0x000000ec009d7213 */ /* 0x000fe20000000000 */
        /* <DEDUP_REMOVED lines=9> */
[----:B------:R-:W-:Y:S01]  /*2510*/  IABS R162, R237 ;  /* 0x000000ed00a27213 */ /* 0x000fe20000000000 */
        /* <DEDUP_REMOVED lines=20> */
[----:B------:R-:W-:Y:S01]  /*2660*/  IABS R167, R238 ;  /* 0x000000ee00a77213 */ /* 0x000fe20000000000 */
[C---:B------:R-:W-:Y:S01]  /*2670*/  IMAD.HI.U32 R0, R5.reuse, R68, RZ ;  /* 0x0000004405007227 */ /* 0x040fe200078e00ff */
[----:B------:R-:W-:Y:S01]  /*2680*/  STL [R1+0x33b4], R73 ;  /* 0x0033b44901007387 */ /* 0x000fe20000100800 */
[----:B------:R-:W-:Y:S02]  /*2690*/  IADD3 R239, R212, 0xac, RZ ;  /* 0x000000acd4ef7810 */ /* 0x000fe40007ffe0ff */
[----:B------:R-:W-:Y:S01]  /*26a0*/  IMAD.MOV R69, RZ, RZ, -R0 ;  /* 0x000000ffff457224 */ /* 0x000fe200078e0a00 */
[----:B------:R1:W-:Y:S01]  /*26b0*/  STL [R1+0x33b0], R71 ;  /* 0x0033b04701007387 */ /* 0x0003e20000100800 */
[----:B--2---:R-:W-:Y:S01]  /*26c0*/  IADD3 R67, -R2, RZ, RZ ;  /* 0x000000ff02437210 */ /* 0x004fe20007ffe1ff */
[----:B------:R-:W-:Y:S01]  /*26d0*/  IMAD.HI.U32 R2, R5, R70, RZ ;  /* 0x0000004605027227 */ /* 0x000fe200078e00ff */
[----:B------:R-:W-:-:S02]  /*26e0*/  IADD3 R173, R212, 0xad, RZ ;  /* 0x000000add4ad7810 */ /* 0x000fc40007ffe0ff */
[C---:B------:R-:W-:Y:S01]  /*26f0*/  IADD3 R176, R212.reuse, 0xae, RZ ;  /* 0x000000aed4b07810 */ /* 0x040fe20007ffe0ff */
[----:B------:R-:W-:Y:S01]  /*2700*/  IMAD.HI.U32 R0, R5, R72, RZ ;  /* 0x0000004805007227 */ /* 0x000fe200078e00ff */
[----:B------:R-:W-:Y:S02]  /*2710*/  IADD3 R175, R212, 0xaf, RZ ;  /* 0x000000afd4af7810 */ /* 0x000fe40007ffe0ff */
[----:B------:R-:W-:Y:S01]  /*2720*/  IABS R172, R239 ;  /* 0x000000ef00ac7213 */ /* 0x000fe20000000000 */
        /* <DEDUP_REMOVED lines=23> */
[----:B------:R-:W-:Y:S02]  /*28a0*/  IABS R177, R240 ;  /* 0x000000f000b17213 */ /* 0x000fe40000000000 */
        /* <DEDUP_REMOVED lines=36> */
[----:B------:R-:W-:Y:S01]  /*2af0*/  IABS R187, R242 ;  /* 0x000000f200bb7213 */ /* 0x000fe20000000000 */
        /* <DEDUP_REMOVED lines=17> */
[----:B------:R-:W-:Y:S01]  /*2c10*/  IADD3 R198, R212, 0xc6, RZ ;  /* 0x000000c6d4c67810 */ /* 0x000fe20007ffe0ff */
[C---:B------:R-:W-:Y:S01]  /*2c20*/  IMAD R75, R7.reuse, R77, R76 ;  /* 0x0000004d074b7224 */ /* 0x040fe200078e024c */
[----:B------:R-:W-:Y:S01]  /*2c30*/  IABS R197, R244 ;  /* 0x000000f400c57213 */ /* 0x000fe20000000000 */
        /* <DEDUP_REMOVED lines=15> */
[----:B------:R-:W-:-:S02]  /*2d30*/  LEA R200, R200, R203, 0x9 ;  /* 0x000000cbc8c87211 */ /* 0x000fc400078e48ff */
        /* <DEDUP_REMOVED lines=9> */
[----:B------:R-:W-:Y:S01]  /*2dd0*/  IADD3 R203, R200, 0x100, RZ ;  /* 0x00000100c8cb7810 */ /* 0x000fe20007ffe0ff */
[----:B------:R-:W-:Y:S01]  /*2de0*/  IMAD.HI.U32 R2, R5, R86, RZ ;  /* 0x0000005605027227 */ /* 0x000fe200078e00ff */
[----:B------:R-:W-:-:S02]  /*2df0*/  IABS R248, R200 ;  /* 0x000000c800f87213 */ /* 0x000fc40000000000 */
[----:B------:R-:W-:Y:S01]  /*2e00*/  IABS R252, R205 ;  /* 0x000000cd00fc7213 */ /* 0x000fe20000000000 */
[----:B------:R-:W-:Y:S01]  /*2e10*/  IMAD.HI.U32 R0, R5, R88, RZ ;  /* 0x0000005805007227 */ /* 0x000fe200078e00ff */
[----:B------:R-:W-:Y:S02]  /*2e20*/  IADD3 R2, -R2, RZ, RZ ;  /* 0x000000ff02027210 */ /* 0x000fe40007ffe1ff */
[C---:B------:R-:W-:Y:S01]  /*2e30*/  IADD3 R245, R212.reuse, 0xca, RZ ;  /* 0x000000cad4f57810 */ /* 0x040fe20007ffe0ff */
[C---:B------:R-:W-:Y:S01]  /*2e40*/  IMAD R79, R7.reuse, R79, R80 ;  /* 0x0000004f074f7224 */ /* 0x040fe200078e0250 */
[C---:B------:R-:W-:Y:S01]  /*2e50*/  ISETP.GT.U32.AND P2, PT, R7.reuse, R8, PT ;  /* 0x000000080700720c */ /* 0x040fe20003f44070 */
[C---:B------:R-:W-:Y:S01]  /*2e60*/  IMAD R80, R7.reuse, R81, R82 ;  /* 0x0000005107507224 */ /* 0x040fe200078e0252 */
[C---:B------:R-:W-:Y:S01]  /*2e70*/  ISETP.GT.U32.AND P1, PT, R7.reuse, R211, PT ;  /* 0x000000d30700720c */ /* 0x040fe20003f24070 */
        /* <DEDUP_REMOVED lines=9> */
[----:B---3--:R-:W-:Y:S01]  /*2f10*/  IADD3 R87, R212, 0x58, RZ ;  /* 0x00000058d4577810 */ /* 0x008fe20007ffe0ff */
[----:B------:R1:W-:Y:S02]  /*2f20*/  STL [R1+0x33f0], R85 ;  /* 0x0033f05501007387 */ /* 0x0003e40000100800 */
[----:B------:R-:W-:Y:S01]  /*2f30*/  IMAD.HI.U32 R2, R5, R86, RZ ;  /* 0x0000005605027227 */ /* 0x000fe200078e00ff */
[----:B------:R-:W-:Y:S01]  /*2f40*/  IABS R92, R87 ;  /* 0x00000057005c7213 */ /* 0x000fe20000000000 */
[----:B------:R-:W-:Y:S04]  /*2f50*/  STL [R1+0x33f8], R222 ;  /* 0x0033f8de01007387 */ /* 0x000fe80000100800 */
[----:B------:R2:W-:Y:S01]  /*2f60*/  STL [R1+0x33fc], R87 ;  /* 0x0033fc5701007387 */ /* 0x0005e20000100800 */
[----:B-1----:R-:W-:-:S02]  /*2f70*/  IMAD.MOV R85, RZ, RZ, -R0 ;  /* 0x000000ffff557224 */ /* 0x002fc400078e0a00 */
[C---:B------:R-:W-:Y:S01]  /*2f80*/  IMAD.HI.U32 R0, R5.reuse, R88, RZ ;  /* 0x0000005805007227 */ /* 0x040fe200078e00ff */
[----:B------:R-:W-:Y:S03]  /*2f90*/  STL [R1+0x3404], R93 ;  /* 0x0034045d01007387 */ /* 0x000fe60000100800 */
[----:B------:R-:W-:Y:S01]  /*2fa0*/  IMAD.MOV R89, RZ, RZ, -R0 ;  /* 0x000000ffff597224 */ /* 0x000fe200078e0a00 */
[----:B------:R1:W-:Y:S01]  /*2fb0*/  STL [R1+0x3400], R91 ;  /* 0x0034005b01007387 */ /* 0x0003e20000100800 */
[----:B--2---:R-:W-:Y:S01]  /*2fc0*/  IADD3 R87, -R2, RZ, RZ ;  /* 0x000000ff02577210 */ /* 0x004fe20007ffe1ff */
[C---:B------:R-:W-:Y:S02]  /*2fd0*/  IMAD.HI.U32 R2, R5.reuse, R90, RZ ;  /* 0x0000005a05027227 */ /* 0x040fe400078e00ff */
[----:B------:R-:W-:Y:S02]  /*2fe0*/  STL [R1+0x3408], R250 ;  /* 0x003408fa01007387 */ /* 0x000fe40000100800 */
[----:B------:R-:W-:-:S02]  /*2ff0*/  IMAD.HI.U32 R0, R5, R92, RZ ;  /* 0x0000005c05007227 */ /* 0x000fc400078e00ff */
[----:B------:R-:W-:Y:S02]  /*3000*/  STL [R1+0x340c], R223 ;  /* 0x00340cdf01007387 */ /* 0x000fe40000100800 */
[C---:B------:R-:W-:Y:S01]  /*3010*/  IMAD R84, R7.reuse, R85, R84 ;  /* 0x0000005507547224 */ /* 0x040fe200078e0254 */
[----:B------:R-:W-:Y:S01]  /*3020*/  IADD3 R0, -R0, RZ, RZ ;  /* 0x000000ff00007210 */ /* 0x000fe20007ffe1ff */
[----:B------:R-:W-:Y:S02]  /*3030*/  IMAD.MOV R2, RZ, RZ, -R2 ;  /* 0x000000ffff027224 */ /* 0x000fe400078e0a02 */
[C---:B------:R-:W-:Y:S02]  /*3040*/  IMAD R85, R7.reuse, R87, R86 ;  /* 0x0000005707557224 */ /* 0x040fe400078e0256 */
[C---:B------:R-:W-:Y:S01]  /*3050*/  IMAD R86, R7.reuse, R89, R88 ;  /* 0x0000005907567224 */ /* 0x040fe200078e0258 */
[----:B------:R-:W-:Y:S01]  /*3060*/  IABS R88, R93 ;  /* 0x0000005d00587213 */ /* 0x000fe20000000000 */
[----:B------:R-:W-:Y:S01]  /*3070*/  IMAD R87, R7, R2, R90 ;  /* 0x0000000207577224 */ /* 0x000fe200078e025a */
[----:B------:R-:W-:-:S02]  /*3080*/  IABS R2, R91 ;  /* 0x0000005b00027213 */ /* 0x000fc40000000000 */
[----:B-1----:R-:W-:Y:S01]  /*3090*/  IADD3 R91, R212, 0x5d, RZ ;  /* 0x0000005dd45b7810 */ /* 0x002fe20007ffe0ff */
[----:B------:R-:W-:Y:S02]  /*30a0*/  IMAD.MOV.U32 R90, RZ, RZ, R88 ;  /* 0x000000ffff5a7224 */ /* 0x000fe400078e0058 */
[----:B------:R-:W-:Y:S01]  /*30b0*/  IMAD R88, R7, R0, R92 ;  /* 0x0000000007587224 */ /* 0x000fe200078e025c */
[----:B------:R-:W-:Y:S01]  /*30c0*/  IABS R98, R91 ;  /* 0x0000005b00627213 */ /* 0x000fe20000000000 */
[----:B------:R-:W-:Y:S01]  /*30d0*/  IMAD.MOV.U32 R92, RZ, RZ, R2 ;  /* 0x000000ffff5c7224 */ /* 0x000fe200078e0002 */
[----:B------:R1:W-:Y:S01]  /*30e0*/  STL [R1+0x3414], R91 ;  /* 0x0034145b01007387 */ /* 0x0003e20000100800 */
[----:B------:R-:W-:-:S03]  /*30f0*/  IMAD.HI.U32 R0, R5, R90, RZ ;  /* 0x0000005a05007227 */ /* 0x000fc600078e00ff */
[----:B------:R2:W-:Y:S01]  /*3100*/  STL [R1+0x3410], R97 ;  /* 0x0034106101007387 */ /* 0x0005e20000100800 */
[C---:B------:R-:W-:Y:S01]  /*3110*/  IMAD.HI.U32 R2, R5.reuse, R92, RZ ;  /* 0x0000005c05027227 */ /* 0x040fe200078e00ff */
[----:B------:R-:W-:Y:S02]  /*3120*/  IADD3 R89, -R0, RZ, RZ ;  /* 0x000000ff00597210 */ /* 0x000fe40007ffe1ff */
[----:B------:R3:W-:Y:S01]  /*3130*/  STL [R1+0x3418], R95 ;  /* 0x0034185f01007387 */ /* 0x0007e20000100800 */
[----:B------:R-:W-:-:S03]  /*3140*/  IMAD.HI.U32 R0, R5, R94, RZ ;  /* 0x0000005e05007227 */ /* 0x000fc600078e00ff */
[----:B------:R-:W-:Y:S01]  /*3150*/  STL [R1+0x341c], R251 ;  /* 0x00341cfb01007387 */ /* 0x000fe20000100800 */
[----:B-1----:R-:W-:Y:S02]  /*3160*/  IMAD.MOV R91, RZ, RZ, -R2 ;  /* 0x000000ffff5b7224 */ /* 0x002fe400078e0a02 */
[C---:B------:R-:W-:Y:S01]  /*3170*/  IMAD.HI.U32 R2, R5.reuse, R96, RZ ;  /* 0x0000006005027227 */ /* 0x040fe200078e00ff */
[----:B------:R-:W-:Y:S03]  /*3180*/  STL [R1+0x3424], R224 ;  /* 0x003424e001007387 */ /* 0x000fe60000100800 */
[----:B------:R-:W-:Y:S01]  /*3190*/  IMAD.MOV R93, RZ, RZ, -R0 ;  /* 0x000000ffff5d7224 */ /* 0x000fe200078e0a00 */
[----:B------:R-:W-:Y:S01]  /*31a0*/  IADD3 R2, -R2, RZ, RZ ;  /* 0x000000ff02027210 */ /* 0x000fe20007ffe1ff */
[----:B------:R-:W-:-:S04]  /*31b0*/  IMAD.HI.U32 R0, R5, R98, RZ ;  /* 0x0000006205007227 */ /* 0x000fc800078e00ff */
[C---:B------:R-:W-:Y:S02]  /*31c0*/  IMAD R89, R7.reuse, R89, R90 ;  /* 0x0000005907597224 */ /* 0x040fe400078e025a */
[C---:B------:R-:W-:Y:S02]  /*31d0*/  IMAD R90, R7.reuse, R91, R92 ;  /* 0x0000005b075a7224 */ /* 0x040fe400078e025c */
[C---:B------:R-:W-:Y:S01]  /*31e0*/  IMAD R91, R7.reuse, R93, R94 ;  /* 0x0000005d075b7224 */ /* 0x040fe200078e025e */
[----:B------:R-:W-:Y:S01]  /*31f0*/  IABS R94, R97 ;  /* 0x00000061005e7213 */ /* 0x000fe20000000000 */
[----:B------:R-:W-:Y:S01]  /*3200*/  IMAD.MOV R0, RZ, RZ, -R0 ;  /* 0x000000ffff007224 */ /* 0x000fe200078e0a00 */
[----:B--2---:R-:W-:Y:S01]  /*3210*/  IADD3 R97, R212, 0x62, RZ ;  /* 0x00000062d4617810 */ /* 0x004fe20007ffe0ff */
        /* <DEDUP_REMOVED lines=8> */
[----:B------:R-:W-:Y:S03]  /*32a0*/  STL [R1+0x3428], R103 ;  /* 0x0034286701007387 */ /* 0x000fe60000100800 */
[----:B---3--:R-:W-:Y:S01]  /*32b0*/  IMAD.MOV R95, RZ, RZ, -R0 ;  /* 0x000000ffff5f7224 */ /* 0x008fe200078e0a00 */
[----:B------:R2:W-:Y:S01]  /*32c0*/  STL [R1+0x342c], R101 ;  /* 0x00342c6501007387 */ /* 0x0005e20000100800 */
[----:B------:R-:W-:Y:S01]  /*32d0*/  IMAD.HI.U32 R0, R5, R98, RZ ;  /* 0x0000006205007227 */ /* 0x000fe200078e00ff */
[----:B-1----:R-:W-:-:S03]  /*32e0*/  IADD3 R97, -R2, RZ, RZ ;  /* 0x000000ff02617210 */ /* 0x002fc60007ffe1ff */
[----:B------:R-:W-:-:S04]  /*32f0*/  IMAD.HI.U32 R2, R5, R100, RZ ;  /* 0x0000006405027227 */ /* 0x000fc800078e00ff */
[----:B------:R-:W-:Y:S02]  /*3300*/  IMAD.MOV R99, RZ, RZ, -R0 ;  /* 0x000000ffff637224 */ /* 0x000fe400078e0a00 */
[----:B------:R-:W-:-:S04]  /*3310*/  IMAD.HI.U32 R0, R5, R102, RZ ;  /* 0x0000006605007227 */ /* 0x000fc800078e00ff */
[C---:B------:R-:W-:Y:S01]  /*3320*/  IMAD R94, R7.reuse, R95, R94 ;  /* 0x0000005f075e7224 */ /* 0x040fe200078e025e */
[----:B------:R-:W-:Y:S01]  /*3330*/  IADD3 R0, -R0, RZ, RZ ;  /* 0x000000ff00007210 */ /* 0x000fe20007ffe1ff */
[----:B------:R-:W-:Y:S02]  /*3340*/  IMAD.MOV R2, RZ, RZ, -R2 ;  /* 0x000000ffff027224 */ /* 0x000fe400078e0a02 */
[C---:B------:R-:W-:Y:S02]  /*3350*/  IMAD R95, R7.reuse, R97, R96 ;  /* 0x00000061075f7224 */ /* 0x040fe400078e0260 */
[C---:B------:R-:W-:Y:S01]  /*3360*/  IMAD R96, R7.reuse, R99, R98 ;  /* 0x0000006307607224 */ /* 0x040fe200078e0262 */
[----:B------:R-:W-:Y:S01]  /*3370*/  IABS R98, R103 ;  /* 0x0000006700627213 */ /* 0x000fe20000000000 */
[C---:B------:R-:W-:Y:S01]  /*3380*/  IMAD R97, R7.reuse, R2, R100 ;  /* 0x0000000207617224 */ /* 0x040fe200078e0264 */
[----:B------:R-:W-:Y:S02]  /*3390*/  IABS R2, R101 ;  /* 0x0000006500027213 */ /* 0x000fe40000000000 */
[C---:B------:R-:W-:Y:S01]  /*33a0*/  IADD3 R99, R212.reuse, 0x65, RZ ;  /* 0x00000065d4637810 */ /* 0x040fe20007ffe0ff */
[----:B------:R-:W-:Y:S01]  /*33b0*/  IMAD.MOV.U32 R100, RZ, RZ, R98 ;  /* 0x000000ffff647224 */ /* 0x000fe200078e0062 */
[----:B--2---:R-:W-:Y:S01]  /*33c0*/  IADD3 R101, R212, 0x67, RZ ;  /* 0x00000067d4657810 */ /* 0x004fe20007ffe0ff */
[----:B------:R-:W-:Y:S01]  /*33d0*/  IMAD R98, R7, R0, R102 ;  /* 0x0000000007627224 */ /* 0x000fe200078e0266 */
[----:B------:R-:W-:Y:S01]  /*33e0*/  IABS R104, R99 ;  /* 0x0000006300687213 */ /* 0x000fe20000000000 */
[----:B------:R-:W-:Y:S01]  /*33f0*/  IMAD.MOV.U32 R102, RZ, RZ, R2 ;  /* 0x000000ffff667224 */ /* 0x000fe200078e0002 */
[----:B------:R1:W-:Y:S01]  /*3400*/  STL [R1+0x3434], R99 ;  /* 0x0034346301007387 */ /* 0x0003e20000100800 */
[----:B------:R-:W-:Y:S01]  /*3410*/  IMAD.HI.U32 R0, R5, R100, RZ ;  /* 0x0000006405007227 */ /* 0x000fe200078e00ff */
[----:B------:R-:W-:-:S02]  /*3420*/  IABS R108, R101 ;  /* 0x00000065006c7213 */ /* 0x000fc40000000000 */
[----:B------:R-:W-:Y:S01]  /*3430*/  STL [R1+0x3430], R225 ;  /* 0x003430e101007387 */ /* 0x000fe20000100800 */
[----:B------:R-:W-:-:S03]  /*3440*/  IMAD.HI.U32 R2, R5, R102, RZ ;  /* 0x0000006605027227 */ /* 0x000fc600078e00ff */
[----:B------:R2:W-:Y:S01]  /*3450*/  STL [R1+0x3438], R101 ;  /* 0x0034386501007387 */ /* 0x0005e20000100800 */
[----:B-1----:R-:W-:Y:S01]  /*3460*/  IADD3 R99, -R0, RZ, RZ ;  /* 0x000000ff00637210 */ /* 0x002fe20007ffe1ff */
[C---:B------:R-:W-:Y:S02]  /*3470*/  IMAD.HI.U32 R0, R5.reuse, R104, RZ ;  /* 0x0000006805007227 */ /* 0x040fe400078e00ff */
[----:B------:R1:W-:Y:S02]  /*3480*/  STL [R1+0x343c], R105 ;  /* 0x00343c6901007387 */ /* 0x0003e40000100800 */
[----:B------:R-:W-:Y:S02]  /*3490*/  IMAD.MOV R103, RZ, RZ, -R0 ;  /* 0x000000ffff677224 */ /* 0x000fe400078e0a00 */
[----:B------:R3:W-:Y:S01]  /*34a0*/  STL [R1+0x3444], R107 ;  /* 0x0034446b01007387 */ /* 0x0007e20000100800 */
[----:B------:R-:W-:-:S04]  /*34b0*/  IMAD.HI.U32 R0, R5, R108, RZ ;  /* 0x0000006c05007227 */ /* 0x000fc800078e00ff */
[----:B--2---:R-:W-:Y:S02]  /*34c0*/  IMAD.MOV R101, RZ, RZ, -R2 ;  /* 0x000000ffff657224 */ /* 0x004fe400078e0a02 */
[----:B------:R-:W-:-:S04]  /*34d0*/  IMAD.HI.U32 R2, R5, R106, RZ ;  /* 0x0000006a05027227 */ /* 0x000fc800078e00ff */
[C---:B------:R-:W-:Y:S01]  /*34e0*/  IMAD R99, R7.reuse, R99, R100 ;  /* 0x0000006307637224 */ /* 0x040fe200078e0264 */
[----:B------:R-:W-:Y:S01]  /*34f0*/  IADD3 R2, -R2, RZ, RZ ;  /* 0x000000ff02027210 */ /* 0x000fe20007ffe1ff */
[C---:B------:R-:W-:Y:S02]  /*3500*/  IMAD R100, R7.reuse, R101, R102 ;  /* 0x0000006507647224 */ /* 0x040fe400078e0266 */
        /* <DEDUP_REMOVED lines=21> */
[----:B------:R-:W-:-:S04]  /*3660*/  IMAD.HI.U32 R2, R5, R110, RZ ;  /* 0x0000006e05027227 */ /* 0x000fc800078e00ff */
[C---:B------:R-:W-:Y:S02]  /*3670*/  IMAD R104, R7.reuse, R105, R104 ;  /* 0x0000006907687224 */ /* 0x040fe400078e0268 */
[----:B------:R-:W-:Y:S02]  /*3680*/  IMAD R105, R7, R107, R106 ;  /* 0x0000006b07697224 */ /* 0x000fe400078e026a */
[----:B------:R-:W-:-:S04]  /*3690*/  IMAD.HI.U32 R0, R5, R112, RZ ;  /* 0x0000007005007227 */ /* 0x000fc800078e00ff */
[----:B------:R-:W-:Y:S01]  /*36a0*/  IMAD.MOV R2, RZ, RZ, -R2 ;  /* 0x000000ffff027224 */ /* 0x000fe200078e0a02 */
[----:B------:R-:W-:Y:S01]  /*36b0*/  IADD3 R0, -R0, RZ, RZ ;  /* 0x000000ff00007210 */ /* 0x000fe20007ffe1ff */
[C---:B------:R-:W-:Y:S01]  /*36c0*/  IMAD R106, R7.reuse, R109, R108 ;  /* 0x0000006d076a7224 */ /* 0x040fe200078e026c */
[----:B------:R-:W-:Y:S01]  /*36d0*/  IABS R108, R113 ;  /* 0x00000071006c7213 */ /* 0x000fe20000000000 */
[C---:B------:R-:W-:Y:S01]  /*36e0*/  IMAD R107, R7.reuse, R2, R110 ;  /* 0x00000002076b7224 */ /* 0x040fe200078e026e */
[----:B------:R-:W-:Y:S02]  /*36f0*/  IABS R2, R111 ;  /* 0x0000006f00027213 */ /* 0x000fe40000000000 */
[C---:B------:R-:W-:Y:S01]  /*3700*/  IADD3 R109, R212.reuse, 0x6f, RZ ;  /* 0x0000006fd46d7810 */ /* 0x040fe20007ffe0ff */
[----:B------:R-:W-:Y:S01]  /*3710*/  IMAD.MOV.U32 R110, RZ, RZ, R108 ;  /* 0x000000ffff6e7224 */ /* 0x000fe200078e006c */
[----:B-1----:R-:W-:Y:S01]  /*3720*/  IADD3 R111, R212, 0x71, RZ ;  /* 0x00000071d46f7810 */ /* 0x002fe20007ffe0ff */
        /* <DEDUP_REMOVED lines=10> */
[----:B------:R-:W-:Y:S02]  /*37d0*/  IMAD.HI.U32 R0, R5, R114, RZ ;  /* 0x0000007205007227 */ /* 0x000fe400078e00ff */
[----:B------:R1:W-:Y:S02]  /*37e0*/  STL [R1+0x3470], R115 ;  /* 0x0034707301007387 */ /* 0x0003e40000100800 */
[----:B------:R-:W-:Y:S02]  /*37f0*/  IMAD.MOV R113, RZ, RZ, -R0 ;  /* 0x000000ffff717224 */ /* 0x000fe400078e0a00 */
[----:B------:R-:W-:Y:S01]  /*3800*/  STL [R1+0x3478], R117 ;  /* 0x0034787501007387 */ /* 0x000fe20000100800 */
[----:B------:R-:W-:Y:S02]  /*3810*/  IMAD R109, R7, R109, R110 ;  /* 0x0000006d076d7224 */ /* 0x000fe400078e026e */
[----:B--2---:R-:W-:-:S02]  /*3820*/  IMAD.MOV R111, RZ, RZ, -R2 ;  /* 0x000000ffff6f7224 */ /* 0x004fc400078e0a02 */
[----:B------:R-:W-:-:S04]  /*3830*/  IMAD.HI.U32 R2, R5, R116, RZ ;  /* 0x0000007405027227 */ /* 0x000fc800078e00ff */
[C---:B------:R-:W-:Y:S01]  /*3840*/  IMAD R110, R7.reuse, R111, R112 ;  /* 0x0000006f076e7224 */ /* 0x040fe200078e0270 */
[----:B------:R-:W-:Y:S01]  /*3850*/  IADD3 R2, -R2, RZ, RZ ;  /* 0x000000ff02027210 */ /* 0x000fe20007ffe1ff */
[----:B------:R-:W-:Y:S01]  /*3860*/  IMAD R111, R7, R113, R114 ;  /* 0x00000071076f7224 */ /* 0x000fe200078e0272 */
[----:B------:R-:W-:Y:S01]  /*3870*/  IABS R114, R115 ;  /* 0x0000007300727213 */ /* 0x000fe20000000000 */
[----:B------:R-:W-:Y:S01]  /*3880*/  IMAD.HI.U32 R0, R5, R118, RZ ;  /* 0x0000007605007227 */ /* 0x000fe200078e00ff */
[----:B-1----:R-:W-:-:S03]  /*3890*/  IADD3 R115, R212, 0x74, RZ ;  /* 0x00000074d4737810 */ /* 0x002fc60007ffe0ff */
[C---:B------:R-:W-:Y:S01]  /*38a0*/  IMAD R112, R7.reuse, R2, R116 ;  /* 0x0000000207707224 */ /* 0x040fe200078e0274 */
[----:B------:R-:W-:Y:S01]  /*38b0*/  IABS R116, R115 ;  /* 0x0000007300747213 */ /* 0x000fe20000000000 */
[----:B------:R1:W-:Y:S01]  /*38c0*/  STL [R1+0x3484], R115 ;  /* 0x0034847301007387 */ /* 0x0003e20000100800 */
[----:B------:R-:W-:Y:S01]  /*38d0*/  IMAD.MOV R0, RZ, RZ, -R0 ;  /* 0x000000ffff007224 */ /* 0x000fe200078e0a00 */
[----:B------:R-:W-:Y:S02]  /*38e0*/  IABS R2, R117 ;  /* 0x0000007500027213 */ /* 0x000fe40000000000 */
[----:B------:R-:W-:Y:S01]  /*38f0*/  STL [R1+0x3498], R228 ;  /* 0x003498e401007387 */ /* 0x000fe20000100800 */
[----:B------:R-:W-:Y:S01]  /*3900*/  IMAD R113, R7, R0, R118 ;  /* 0x0000000007717224 */ /* 0x000fe200078e0276 */
[----:B------:R-:W-:Y:S01]  /*3910*/  IABS R118, R228 ;  /* 0x000000e400767213 */ /* 0x000fe20000000000 */
[----:B------:R-:W-:Y:S01]  /*3920*/  IMAD.MOV.U32 R0, RZ, RZ, R2 ;  /* 0x000000ffff007224 */ /* 0x000fe200078e0002 */
[----:B------:R2:W-:Y:S01]  /*3930*/  STL [R1+0x3488], R119 ;  /* 0x0034887701007387 */ /* 0x0005e20000100800 */
[----:B------:R-:W-:-:S03]  /*3940*/  IMAD.HI.U32 R2, R5, R114, RZ ;  /* 0x0000007205027227 */ /* 0x000fc600078e00ff */
[----:B------:R-:W-:Y:S01]  /*3950*/  STL [R1+0x349c], R121 ;  /* 0x00349c7901007387 */ /* 0x000fe20000100800 */
[C---:B-1----:R-:W-:Y:S01]  /*3960*/  IMAD.HI.U32 R115, R5.reuse, R0, RZ ;  /* 0x0000000005737227 */ /* 0x042fe200078e00ff */
[----:B------:R-:W-:Y:S02]  /*3970*/  IADD3 R117, -R2, RZ, RZ ;  /* 0x000000ff02757210 */ /* 0x000fe40007ffe1ff */
[----:B------:R1:W-:Y:S01]  /*3980*/  STL [R1+0x34a4], R122 ;  /* 0x0034a47a01007387 */ /* 0x0003e20000100800 */
[----:B------:R-:W-:Y:S01]  /*3990*/  IMAD.MOV.U32 R2, RZ, RZ, R118 ;  /* 0x000000ffff027224 */ /* 0x000fe200078e0076 */
[----:B------:R-:W-:Y:S01]  /*39a0*/  MOV R118, R120 ;  /* 0x0000007800767202 */ /* 0x000fe20000000f00 */
[----:B--2---:R-:W-:Y:S01]  /*39b0*/  IMAD.HI.U32 R119, R5, R116, RZ ;  /* 0x0000007405777227 */ /* 0x004fe200078e00ff */
[----:B------:R-:W-:-:S03]  /*39c0*/  IABS R120, R122 ;  /* 0x0000007a00787213 */ /* 0x000fc60000000000 */
[----:B------:R-:W-:Y:S02]  /*39d0*/  IMAD.MOV R119, RZ, RZ, -R119 ;  /* 0x000000ffff777224 */ /* 0x000fe400078e0a77 */
[----:B------:R-:W-:Y:S01]  /*39e0*/  IMAD.MOV R115, RZ, RZ, -R115 ;  /* 0x000000ffff737224 */ /* 0x000fe200078e0a73 */
[----:B-1----:R-:W-:Y:S01]  /*39f0*/  IABS R122, R229 ;  /* 0x000000e5007a7213 */ /* 0x002fe20000000000 */
[C---:B------:R-:W-:Y:S01]  /*3a00*/  IMAD R116, R7.reuse, R119, R116 ;  /* 0x0000007707747224 */ /* 0x040fe200078e0274 */
[----:B------:R-:W-:Y:S01]  /*3a10*/  IABS R119, R121 ;  /* 0x0000007900777213 */ /* 0x000fe20000000000 */
[----:B------:R-:W-:Y:S01]  /*3a20*/  IMAD R115, R7, R115, R0 ;  /* 0x0000007307737224 */ /* 0x000fe200078e0200 */
[----:B------:R-:W-:Y:S01]  /*3a30*/  IADD3 R121, R212, 0x79, RZ ;  /* 0x00000079d4797810 */ /* 0x000fe20007ffe0ff */
[----:B------:R-:W-:-:S04]  /*3a40*/  IMAD.HI.U32 R0, R5, R118, RZ ;  /* 0x0000007605007227 */ /* 0x000fc800078e00ff */
[----:B------:R1:W-:Y:S01]  /*3a50*/  STL [R1+0x34b4], R121 ;  /* 0x0034b47901007387 */ /* 0x0003e20000100800 */
[----:B------:R-:W-:Y:S01]  /*3a60*/  IMAD R114, R7, R117, R114 ;  /* 0x0000007507727224 */ /* 0x000fe200078e0272 */
[----:B------:R-:W-:Y:S01]  /*3a70*/  IADD3 R0, -R0, RZ, RZ ;  /* 0x000000ff00007210 */ /* 0x000fe20007ffe1ff */
[----:B------:R-:W-:Y:S01]  /*3a80*/  IMAD.HI.U32 R117, R5, R2, RZ ;  /* 0x0000000205757227 */ /* 0x000fe200078e00ff */
[----:B------:R-:W-:Y:S03]  /*3a90*/  STL [R1+0x34ac], R229 ;  /* 0x0034ace501007387 */ /* 0x000fe60000100800 */
[----:B------:R-:W-:Y:S01]  /*3aa0*/  IMAD.MOV R117, RZ, RZ, -R117 ;  /* 0x000000ffff757224 */ /* 0x000fe200078e0a75 */
[----:B------:R2:W-:Y:S01]  /*3ab0*/  STL [R1+0x34b8], R123 ;  /* 0x0034b87b01007387 */ /* 0x0005e20000100800 */
[----:B------:R-:W-:Y:S01]  /*3ac0*/  IMAD R118, R7, R0, R118 ;  /* 0x0000000007767224 */ /* 0x000fe200078e0276 */
[----:B-1----:R-:W-:Y:S01]  /*3ad0*/  IABS R121, R121 ;  /* 0x0000007900797213 */ /* 0x002fe20000000000 */
[C---:B------:R-:W-:Y:S01]  /*3ae0*/  IMAD.HI.U32 R0, R5.reuse, R120, RZ ;  /* 0x0000007805007227 */ /* 0x040fe200078e00ff */
[----:B------:R1:W-:Y:S03]  /*3af0*/  STL [R1+0x34c4], R126 ;  /* 0x0034c47e01007387 */ /* 0x0003e60000100800 */
[----:B------:R-:W-:Y:S01]  /*3b00*/  IMAD.HI.U32 R124, R5, R121, RZ ;  /* 0x00000079057c7227 */ /* 0x000fe200078e00ff */
[----:B------:R3:W-:Y:S01]  /*3b10*/  STL [R1+0x34cc], R125 ;  /* 0x0034cc7d01007387 */ /* 0x0007e20000100800 */
[----:B--2---:R-:W-:-:S02]  /*3b20*/  IABS R123, R123 ;  /* 0x0000007b007b7213 */ /* 0x004fc40000000000 */
[----:B------:R-:W-:Y:S01]  /*3b30*/  IMAD R117, R7, R117, R2 ;  /* 0x0000007507757224 */ /* 0x000fe200078e0202 */
[----:B------:R-:W-:Y:S01]  /*3b40*/  IADD3 R124, -R124, RZ, RZ ;  /* 0x000000ff7c7c7210 */ /* 0x000fe20007ffe1ff */
[----:B------:R-:W-:-:S04]  /*3b50*/  IMAD.HI.U32 R2, R5, R119, RZ ;  /* 0x0000007705027227 */ /* 0x000fc800078e00ff */
[C---:B------:R-:W-:Y:S01]  /*3b60*/  IMAD R121, R7.reuse, R124, R121 ;  /* 0x0000007c07797224 */ /* 0x040fe200078e0279 */
[----:B------:R-:W-:Y:S01]  /*3b70*/  IABS R124, R126 ;  /* 0x0000007e007c7213 */ /* 0x000fe20000000000 */
[----:B------:R-:W-:Y:S01]  /*3b80*/  IMAD.MOV R0, RZ, RZ, -R0 ;  /* 0x000000ffff007224 */ /* 0x000fe200078e0a00 */
[----:B-1----:R-:W-:Y:S01]  /*3b90*/  IADD3 R126, R212, 0x7e, RZ ;  /* 0x0000007ed47e7810 */ /* 0x002fe20007ffe0ff */
[----:B------:R-:W-:Y:S01]  /*3ba0*/  IMAD.MOV R2, RZ, RZ, -R2 ;  /* 0x000000ffff027224 */ /* 0x000fe200078e0a02 */
[----:B---3--:R-:W-:Y:S01]  /*3bb0*/  IABS R125, R125 ;  /* 0x0000007d007d7213 */ /* 0x008fe20000000000 */
[----:B------:R-:W-:Y:S02]  /*3bc0*/  IMAD R120, R7, R0, R120 ;  /* 0x0000000007787224 */ /* 0x000fe400078e0278 */
[----:B------:R1:W-:Y:S01]  /*3bd0*/  STL [R1+0x34c0], R126 ;  /* 0x0034c07e01007387 */ /* 0x0003e20000100800 */
[----:B------:R-:W-:-:S03]  /*3be0*/  IMAD.HI.U32 R0, R5, R123, RZ ;  /* 0x0000007b05007227 */ /* 0x000fc600078e00ff */
[----:B------:R-:W-:Y:S01]  /*3bf0*/  STL [R1+0x34c8], R230 ;  /* 0x0034c8e601007387 */ /* 0x000fe20000100800 */
[----:B------:R-:W-:Y:S02]  /*3c00*/  IMAD R119, R7, R2, R119 ;  /* 0x0000000207777224 */ /* 0x000fe400078e0277 */
[C---:B------:R-:W-:Y:S01]  /*3c10*/  IMAD.HI.U32 R2, R5.reuse, R122, RZ ;  /* 0x0000007a05027227 */ /* 0x040fe200078e00ff */
[----:B------:R2:W-:Y:S01]  /*3c20*/  STL [R1+0x34dc], R128 ;  /* 0x0034dc8001007387 */ /* 0x0005e20000100800 */
[----:B-1----:R-:W-:Y:S02]  /*3c30*/  IABS R126, R126 ;  /* 0x0000007e007e7213 */ /* 0x002fe40000000000 */
[----:B------:R-:W-:Y:S01]  /*3c40*/  IMAD.MOV R0, RZ, RZ, -R0 ;  /* 0x000000ffff007224 */ /* 0x000fe200078e0a00 */
[----:B------:R1:W-:Y:S01]  /*3c50*/  STL [R1+0x34e4], R131 ;  /* 0x0034e48301007387 */ /* 0x0003e20000100800 */
[----:B------:R-:W-:Y:S02]  /*3c60*/  IMAD.MOV R2, RZ, RZ, -R2 ;  /* 0x000000ffff027224 */ /* 0x000fe400078e0a02 */
[----:B------:R-:W-:Y:S01]  /*3c70*/  IMAD.HI.U32 R129, R5, R126, RZ ;  /* 0x0000007e05817227 */ /* 0x000fe200078e00ff */
[----:B------:R3:W-:Y:S01]  /*3c80*/  STL [R1+0x34d4], R130 ;  /* 0x0034d48201007387 */ /* 0x0007e20000100800 */
[----:B--2---:R-:W-:-:S02]  /*3c90*/  IABS R128, R128 ;  /* 0x0000008000807213 */ /* 0x004fc40000000000 */
[----:B------:R-:W-:Y:S02]  /*3ca0*/  IMAD.MOV R129, RZ, RZ, -R129 ;  /* 0x000000ffff817224 */ /* 0x000fe400078e0a81 */
[C---:B------:R-:W-:Y:S02]  /*3cb0*/  IMAD R123, R7.reuse, R0, R123 ;  /* 0x00000000077b7224 */ /* 0x040fe400078e027b */
[----:B------:R-:W-:Y:S01]  /*3cc0*/  IMAD R126, R7, R129, R126 ;  /* 0x00000081077e7224 */ /* 0x000fe200078e027e */
[----:B------:R-:W-:Y:S01]  /*3cd0*/  IABS R129, R131 ;  /* 0x0000008300817213 */ /* 0x000fe20000000000 */
[----:B------:R-:W-:Y:S01]  /*3ce0*/  IMAD.HI.U32 R0, R5, R125, RZ ;  /* 0x0000007d05007227 */ /* 0x000fe200078e00ff */
[----:B-1----:R-:W-:Y:S02]  /*3cf0*/  IADD3 R131, R212, 0x83, RZ ;  /* 0x00000083d4837810 */ /* 0x002fe40007ffe0ff */
[----:B---3--:R-:W-:Y:S01]  /*3d00*/  IABS R130, R130 ;  /* 0x0000008200827213 */ /* 0x008fe20000000000 */
[----:B------:R-:W-:-:S02]  /*3d10*/  IMAD R122, R7, R2, R122 ;  /* 0x00000002077a7224 */ /* 0x000fc400078e027a */
[----:B------:R1:W-:Y:S01]  /*3d20*/  STL [R1+0x34d8], R131 ;  /* 0x0034d88301007387 */ /* 0x0003e20000100800 */
[----:B------:R-:W-:-:S03]  /*3d30*/  IMAD.HI.U32 R2, R5, R124, RZ ;  /* 0x0000007c05027227 */ /* 0x000fc600078e00ff */
[----:B------:R-:W-:Y:S01]  /*3d40*/  STL [R1+0x34f0], R231 ;  /* 0x0034f0e701007387 */ /* 0x000fe20000100800 */
[----:B------:R-:W-:Y:S01]  /*3d50*/  IMAD.MOV R0, RZ, RZ, -R0 ;  /* 0x000000ffff007224 */ /* 0x000fe200078e0a00 */
[----:B------:R-:W-:Y:S02]  /*3d60*/  IADD3 R2, -R2, RZ, RZ ;  /* 0x000000ff02027210 */ /* 0x000fe40007ffe1ff */
        /* <DEDUP_REMOVED lines=15> */
[----:B------:R-:W-:Y:S01]  /*3e60*/  IMAD.MOV R0, RZ, RZ, -R0 ;  /* 0x000000ffff007224 */ /* 0x000fe200078e0a00 */
[----:B------:R-:W-:Y:S01]  /*3e70*/  IADD3 R2, -R2, RZ, RZ ;  /* 0x000000ff02027210 */ /* 0x000fe20007ffe1ff */
[----:B------:R1:W-:Y:S02]  /*3e80*/  STL [R1+0x3500], R136 ;  /* 0x0035008801007387 */ /* 0x0003e40000100800 */
[----:B------:R-:W-:-:S02]  /*3e90*/  IMAD R128, R7, R0, R128 ;  /* 0x0000000007807224 */ /* 0x000fc400078e0280 */
[----:B------:R-:W-:Y:S01]  /*3ea0*/  IMAD.HI.U32 R0, R5, R130, RZ ;  /* 0x0000008205007227 */ /* 0x000fe200078e00ff */
[----:B------:R-:W-:Y:S03]  /*3eb0*/  STL [R1+0x3504], R232 ;  /* 0x003504e801007387 */ /* 0x000fe60000100800 */
[----:B------:R-:W-:Y:S01]  /*3ec0*/  IMAD R127, R7, R2, R127 ;  /* 0x00000002077f7224 */ /* 0x000fe200078e027f */
[----:B------:R-:W-:Y:S01]  /*3ed0*/  IADD3 R0, -R0, RZ, RZ ;  /* 0x000000ff00007210 */ /* 0x000fe20007ffe1ff */
[----:B------:R-:W-:Y:S01]  /*3ee0*/  IMAD.HI.U32 R2, R5, R129, RZ ;  /* 0x0000008105027227 */ /* 0x000fe200078e00ff */
[----:B-1----:R-:W-:Y:S01]  /*3ef0*/  IABS R136, R136 ;  /* 0x0000008800887213 */ /* 0x002fe20000000000 */
[----:B------:R1:W-:Y:S02]  /*3f00*/  STL [R1+0x3510], R138 ;  /* 0x0035108a01007387 */ /* 0x0003e40000100800 */
[----:B------:R-:W-:-:S02]  /*3f10*/  IMAD.MOV R2, RZ, RZ, -R2 ;  /* 0x000000ffff027224 */ /* 0x000fc400078e0a02 */
[----:B------:R-:W-:Y:S01]  /*3f20*/  IMAD.HI.U32 R139, R5, R136, RZ ;  /* 0x00000088058b7227 */ /* 0x000fe200078e00ff */
[----:B------:R2:W-:Y:S03]  /*3f30*/  STL [R1+0x350c], R141 ;  /* 0x00350c8d01007387 */ /* 0x0005e60000100800 */
[----:B------:R-:W-:Y:S01]  /*3f40*/  IMAD R130, R7, R0, R130 ;  /* 0x0000000007827224 */ /* 0x000fe200078e0282 */
[----:B------:R-:W-:Y:S01]  /*3f50*/  IADD3 R139, -R139, RZ, RZ ;  /* 0x000000ff8b8b7210 */ /* 0x000fe20007ffe1ff */
[----:B------:R-:W-:Y:S01]  /*3f60*/  IMAD.HI.U32 R0, R5, R133, RZ ;  /* 0x0000008505007227 */ /* 0x000fe200078e00ff */
[----:B------:R3:W-:Y:S01]  /*3f70*/  STL [R1+0x3518], R140 ;  /* 0x0035188c01007387 */ /* 0x0007e20000100800 */
[----:B-1----:R-:W-:Y:S02]  /*3f80*/  IABS R138, R138 ;  /* 0x0000008a008a7213 */ /* 0x002fe40000000000 */
[C---:B------:R-:W-:Y:S01]  /*3f90*/  IMAD R136, R7.reuse, R139, R136 ;  /* 0x0000008b07887224 */ /* 0x040fe200078e0288 */
[----:B------:R-:W-:Y:S01]  /*3fa0*/  IABS R139, R141 ;  /* 0x0000008d008b7213 */ /* 0x000fe20000000000 */
[----:B------:R-:W-:Y:S01]  /*3fb0*/  IMAD R129, R7, R2, R129 ;  /* 0x0000000207817224 */ /* 0x000fe200078e0281 */
[----:B--2---:R-:W-:Y:S01]  /*3fc0*/  IADD3 R141, R212, 0x8d, RZ ;  /* 0x0000008dd48d7810 */ /* 0x004fe20007ffe0ff */
[----:B------:R-:W-:Y:S01]  /*3fd0*/  IMAD.HI.U32 R2, R5, R132, RZ ;  /* 0x0000008405027227 */ /* 0x000fe200078e00ff */
[----:B------:R-:W-:-:S02]  /*3fe0*/  IADD3 R0, -R0, RZ, RZ ;  /* 0x000000ff00007210 */ /* 0x000fc40007ffe1ff */
[----:B---3--:R-:W-:Y:S01]  /*3ff0*/  IABS R140, R140 ;  /* 0x0000008c008c7213 */ /* 0x008fe20000000000 */
[----:B------:R1:W-:Y:S01]  /*4000*/  STL [R1+0x351c], R141 ;  /* 0x00351c8d01007387 */ /* 0x0003e20000100800 */
[----:B------:R-:W-:Y:S02]  /*4010*/  IMAD.MOV R2, RZ, RZ, -R2 ;  /* 0x000000ffff027224 */ /* 0x000fe400078e0a02 */
[----:B------:R-:W-:Y:S01]  /*4020*/  IMAD R133, R7, R0, R133 ;  /* 0x0000000007857224 */ /* 0x000fe200078e0285 */
[----:B------:R-:W-:Y:S01]  /*4030*/  STL [R1+0x3520], R233 ;  /* 0x003520e901007387 */ /* 0x000fe20000100800 */
[----:B------:R-:W-:-:S03]  /*4040*/  IMAD.HI.U32 R0, R5, R135, RZ ;  /* 0x0000008705007227 */ /* 0x000fc600078e00ff */
[----:B------:R2:W-:Y:S01]  /*4050*/  STL [R1+0x3528], R143 ;  /* 0x0035288f01007387 */ /* 0x0005e20000100800 */
[----:B------:R-:W-:Y:S01]  /*4060*/  IMAD R132, R7, R2, R132 ;  /* 0x0000000207847224 */ /* 0x000fe200078e0284 */
[----:B-1----:R-:W-:Y:S01]  /*4070*/  IABS R141, R141 ;  /* 0x0000008d008d7213 */ /* 0x002fe20000000000 */
[C---:B------:R-:W-:Y:S01]  /*4080*/  IMAD.HI.U32 R2, R5.reuse, R134, RZ ;  /* 0x0000008605027227 */ /* 0x040fe200078e00ff */
[----:B------:R-:W-:Y:S03]  /*4090*/  STL [R1+0x352c], R146 ;  /* 0x00352c9201007387 */ /* 0x000fe60000100800 */
[----:B------:R-:W-:Y:S01]  /*40a0*/  IMAD.HI.U32 R144, R5, R141, RZ ;  /* 0x0000008d05907227 */ /* 0x000fe200078e00ff */
[----:B------:R1:W-:Y:S01]  /*40b0*/  STL [R1+0x3530], R145 ;  /* 0x0035309101007387 */ /* 0x0003e20000100800 */
[----:B--2---:R-:W-:Y:S02]  /*40c0*/  IABS R143, R143 ;  /* 0x0000008f008f7213 */ /* 0x004fe40000000000 */
[----:B------:R-:W-:-:S02]  /*40d0*/  IMAD.MOV R0, RZ, RZ, -R0 ;  /* 0x000000ffff007224 */ /* 0x000fc400078e0a00 */
[----:B------:R-:W-:Y:S02]  /*40e0*/  IMAD.MOV R2, RZ, RZ, -R2 ;  /* 0x000000ffff027224 */ /* 0x000fe400078e0a02 */
[----:B------:R-:W-:Y:S02]  /*40f0*/  IMAD.MOV R144, RZ, RZ, -R144 ;  /* 0x000000ffff907224 */ /* 0x000fe400078e0a90 */
[----:B------:R-:W-:Y:S01]  /*4100*/  IMAD R135, R7, R0, R135 ;  /* 0x0000000007877224 */ /* 0x000fe200078e0287 */
[----:B-1----:R-:W-:Y:S01]  /*4110*/  IABS R145, R145 ;  /* 0x0000009100917213 */ /* 0x002fe20000000000 */
[----:B------:R-:W-:-:S04]  /*4120*/  IMAD.HI.U32 R0, R5, R138, RZ ;  /* 0x0000008a05007227 */ /* 0x000fc800078e00ff */
[C---:B------:R-:W-:Y:S02]  /*4130*/  IMAD R134, R7.reuse, R2, R134 ;  /* 0x0000000207867224 */ /* 0x040fe400078e0286 */
[----:B------:R-:W-:Y:S01]  /*4140*/  IMAD R141, R7, R144, R141 ;  /* 0x00000090078d7224 */ /* 0x000fe200078e028d */
[----:B------:R-:W-:Y:S01]  /*4150*/  IABS R144, R146 ;  /* 0x0000009200907213 */ /* 0x000fe20000000000 */
[----:B------:R-:W-:Y:S01]  /*4160*/  IMAD.HI.U32 R2, R5, R137, RZ ;  /* 0x0000008905027227 */ /* 0x000fe200078e00ff */
[----:B------:R-:W-:-:S03]  /*4170*/  IADD3 R146, R212, 0x92, RZ ;  /* 0x00000092d4927810 */ /* 0x000fc60007ffe0ff */
[----:B------:R-:W-:Y:S02]  /*4180*/  IMAD.MOV R0, RZ, RZ, -R0 ;  /* 0x000000ffff007224 */ /* 0x000fe400078e0a00 */
[----:B------:R-:W-:Y:S01]  /*4190*/  IMAD.MOV R2, RZ, RZ, -R2 ;  /* 0x000000ffff027224 */ /* 0x000fe200078e0a02 */
[----:B------:R1:W-:Y:S01]  /*41a0*/  STL [R1+0x3538], R146 ;  /* 0x0035389201007387 */ /* 0x0003e20000100800 */
[----:B------:R-:W-:Y:S02]  /*41b0*/  IMAD R138, R7, R0, R138 ;  /* 0x00000000078a7224 */ /* 0x000fe400078e028a */
[----:B------:R-:W-:Y:S01]  /*41c0*/  IMAD.HI.U32 R0, R5, R140, RZ ;  /* 0x0000008c05007227 */ /* 0x000fe200078e00ff */
[----:B------:R-:W-:Y:S03]  /*41d0*/  STL [R1+0x353c], R234 ;  /* 0x00353cea01007387 */ /* 0x000fe60000100800 */
[----:B------:R-:W-:Y:S01]  /*41e0*/  IMAD R137, R7, R2, R137 ;  /* 0x0000000207897224 */ /* 0x000fe200078e0289 */
[----:B------:R2:W-:Y:S01]  /*41f0*/  STL [R1+0x3550], R148 ;  /* 0x0035509401007387 */ /* 0x0005e20000100800 */
[----:B------:R-:W-:Y:S01]  /*4200*/  IMAD.HI.U32 R2, R5, R139, RZ ;  /* 0x0000008b05027227 */ /* 0x000fe200078e00ff */
[----:B-1----:R-:W-:-:S02]  /*4210*/  IABS R146, R146 ;  /* 0x0000009200927213 */ /* 0x002fc40000000000 */
[----:B------:R-:W-:Y:S01]  /*4220*/  STL [R1+0x3540], R151 ;  /* 0x0035409701007387 */ /* 0x000fe20000100800 */
[----:B------:R-:W-:Y:S01]  /*4230*/  IMAD.MOV R0, RZ, RZ, -R0 ;  /* 0x000000ffff007224 */ /* 0x000fe200078e0a00 */
[----:B------:R-:W-:Y:S01]  /*4240*/  IADD3 R2, -R2, RZ, RZ ;  /* 0x000000ff02027210 */ /* 0x000fe20007ffe1ff */
[----:B------:R-:W-:Y:S01]  /*4250*/  IMAD.HI.U32 R149, R5, R146, RZ ;  /* 0x0000009205957227 */ /* 0x000fe200078e00ff */
[----:B------:R1:W-:Y:S01]  /*4260*/  STL [R1+0x3548], R150 ;  /* 0x0035489601007387 */ /* 0x0003e20000100800 */
[----:B--2---:R-:W-:Y:S02]  /*4270*/  IABS R148, R148 ;  /* 0x0000009400947213 */ /* 0x004fe40000000000 */
[----:B------:R-:W-:Y:S02]  /*4280*/  IMAD R140, R7, R0, R140 ;  /* 0x00000000078c7224 */ /* 0x000fe400078e028c */
[----:B------:R-:W-:-:S04]  /*4290*/  IMAD.HI.U32 R0, R5, R143, RZ ;  /* 0x0000008f05007227 */ /* 0x000fc800078e00ff */
[----:B------:R-:W-:Y:S01]  /*42a0*/  IMAD.MOV R149, RZ, RZ, -R149 ;  /* 0x000000ffff957224 */ /* 0x000fe200078e0a95 */
[----:B-1----:R-:W-:Y:S01]  /*42b0*/  IABS R150, R150 ;  /* 0x0000009600967213 */ /* 0x002fe20000000000 */
[----:B------:R-:W-:Y:S02]  /*42c0*/  IMAD R139, R7, R2, R139 ;  /* 0x00000002078b7224 */ /* 0x000fe400078e028b */
[----:B------:R-:W-:-:S04]  /*42d0*/  IMAD.HI.U32 R2, R5, R142, RZ ;  /* 0x0000008e05027227 */ /* 0x000fc800078e00ff */
[----:B------:R-:W-:Y:S01]  /*42e0*/  IMAD.MOV R0, RZ, RZ, -R0 ;  /* 0x000000ffff007224 */ /* 0x000fe200078e0a00 */
[----:B------:R-:W-:Y:S01]  /*42f0*/  IADD3 R2, -R2, RZ, RZ ;  /* 0x000000ff02027210 */ /* 0x000fe20007ffe1ff */
        /* <DEDUP_REMOVED lines=17> */
[----:B------:R-:W-:Y:S01]  /*4410*/  IADD3 R0, -R0, RZ, RZ ;  /* 0x000000ff00007210 */ /* 0x000fe20007ffe1ff */
[----:B------:R3:W-:Y:S01]  /*4420*/  STL [R1+0x355c], R155 ;  /* 0x00355c9b01007387 */ /* 0x0007e20000100800 */
[----:B--2---:R-:W-:Y:S01]  /*4430*/  IABS R153, R153 ;  /* 0x0000009900997213 */ /* 0x004fe20000000000 */
[----:B------:R-:W-:Y:S01]  /*4440*/  IMAD R144, R7, R2, R144 ;  /* 0x0000000207907224 */ /* 0x000fe200078e0290 */
[----:B------:R-:W-:Y:S01]  /*4450*/  IADD3 R154, -R154, RZ, RZ ;  /* 0x000000ff9a9a7210 */ /* 0x000fe20007ffe1ff */
[----:B------:R-:W-:-:S04]  /*4460*/  IMAD.HI.U32 R2, R5, R147, RZ ;  /* 0x0000009305027227 */ /* 0x000fc800078e00ff */
[C---:B------:R-:W-:Y:S01]  /*4470*/  IMAD R151, R7.reuse, R154, R151 ;  /* 0x0000009a07977224 */ /* 0x040fe200078e0297 */
[----:B------:R-:W-:Y:S01]  /*4480*/  IABS R154, R156 ;  /* 0x0000009c009a7213 */ /* 0x000fe20000000000 */
[----:B------:R-:W-:Y:S01]  /*4490*/  IMAD.MOV R2, RZ, RZ, -R2 ;  /* 0x000000ffff027224 */ /* 0x000fe200078e0a02 */
[----:B-1----:R-:W-:Y:S01]  /*44a0*/  IADD3 R156, R212, 0x9c, RZ ;  /* 0x0000009cd49c7810 */ /* 0x002fe20007ffe0ff */
[----:B------:R-:W-:Y:S01]  /*44b0*/  IMAD R148, R7, R0, R148 ;  /* 0x0000000007947224 */ /* 0x000fe200078e0294 */
[----:B---3--:R-:W-:Y:S01]  /*44c0*/  IABS R155, R155 ;  /* 0x0000009b009b7213 */ /* 0x008fe20000000000 */
[----:B------:R-:W-:Y:S02]  /*44d0*/  IMAD.HI.U32 R0, R5, R150, RZ ;  /* 0x0000009605007227 */ /* 0x000fe400078e00ff */
[----:B------:R1:W-:Y:S02]  /*44e0*/  STL [R1+0x3568], R156 ;  /* 0x0035689c01007387 */ /* 0x0003e40000100800 */
[----:B------:R-:W-:-:S02]  /*44f0*/  IMAD R147, R7, R2, R147 ;  /* 0x0000000207937224 */ /* 0x000fc400078e0293 */
[----:B------:R-:W-:Y:S01]  /*4500*/  IMAD.HI.U32 R2, R5, R149, RZ ;  /* 0x0000009505027227 */ /* 0x000fe200078e00ff */
[----:B------:R-:W-:Y:S03]  /*4510*/  STL [R1+0x3570], R236 ;  /* 0x003570ec01007387 */ /* 0x000fe60000100800 */
[----:B------:R-:W-:Y:S01]  /*4520*/  IMAD.MOV R0, RZ, RZ, -R0 ;  /* 0x000000ffff007224 */ /* 0x000fe200078e0a00 */
[----:B------:R2:W-:Y:S01]  /*4530*/  STL [R1+0x357c], R158 ;  /* 0x00357c9e01007387 */ /* 0x0005e20000100800 */
[----:B-1----:R-:W-:Y:S01]  /*4540*/  IABS R156, R156 ;  /* 0x0000009c009c7213 */ /* 0x002fe20000000000 */
[----:B------:R-:W-:Y:S02]  /*4550*/  IMAD.MOV R2, RZ, RZ, -R2 ;  /* 0x000000ffff027224 */ /* 0x000fe400078e0a02 */
[----:B------:R-:W-:Y:S01]  /*4560*/  IMAD R150, R7, R0, R150 ;  /* 0x0000000007967224 */ /* 0x000fe200078e0296 */
[----:B------:R-:W-:Y:S01]  /*4570*/  STL [R1+0x3574], R161 ;  /* 0x003574a101007387 */ /* 0x000fe20000100800 */
[----:B------:R-:W-:-:S03]  /*4580*/  IMAD.HI.U32 R0, R5, R153, RZ ;  /* 0x0000009905007227 */ /* 0x000fc600078e00ff */
[----:B------:R1:W-:Y:S01]  /*4590*/  STL [R1+0x3580], R160 ;  /* 0x003580a001007387 */ /* 0x0003e20000100800 */
[----:B------:R-:W-:Y:S01]  /*45a0*/  IMAD.HI.U32 R159, R5, R156, RZ ;  /* 0x0000009c059f7227 */ /* 0x000fe200078e00ff */
[----:B--2---:R-:W-:-:S03]  /*45b0*/  IABS R158, R158 ;  /* 0x0000009e009e7213 */ /* 0x004fc60000000000 */
[----:B------:R-:W-:Y:S02]  /*45c0*/  IMAD R149, R7, R2, R149 ;  /* 0x0000000207957224 */ /* 0x000fe400078e0295 */
[----:B------:R-:W-:Y:S01]  /*45d0*/  IMAD.HI.U32 R2, R5, R152, RZ ;  /* 0x0000009805027227 */ /* 0x000fe200078e00ff */
[----:B-1----:R-:W-:-:S03]  /*45e0*/  IABS R160, R160 ;  /* 0x000000a000a07213 */ /* 0x002fc60000000000 */
[----:B------:R-:W-:Y:S02]  /*45f0*/  IMAD.MOV R0, RZ, RZ, -R0 ;  /* 0x000000ffff007224 */ /* 0x000fe400078e0a00 */
[----:B------:R-:W-:Y:S02]  /*4600*/  IMAD.MOV R159, RZ, RZ, -R159 ;  /* 0x000000ffff9f7224 */ /* 0x000fe400078e0a9f */
[----:B------:R-:W-:Y:S02]  /*4610*/  IMAD.MOV R2, RZ, RZ, -R2 ;  /* 0x000000ffff027224 */ /* 0x000fe400078e0a02 */
[C---:B------:R-:W-:Y:S02]  /*4620*/  IMAD R153, R7.reuse, R0, R153 ;  /* 0x0000000007997224 */ /* 0x040fe400078e0299 */
[----:B------:R-:W-:Y:S01]  /*4630*/  IMAD R156, R7, R159, R156 ;  /* 0x0000009f079c7224 */ /* 0x000fe200078e029c */
[----:B------:R-:W-:Y:S01]  /*4640*/  IABS R159, R161 ;  /* 0x000000a1009f7213 */ /* 0x000fe20000000000 */
[----:B------:R-:W-:Y:S01]  /*4650*/  IMAD.HI.U32 R0, R5, R155, RZ ;  /* 0x0000009b05007227 */ /* 0x000fe200078e00ff */
[----:B------:R-:W-:-:S03]  /*4660*/  IADD3 R161, R212, 0xa1, RZ ;  /* 0x000000a1d4a17810 */ /* 0x000fc60007ffe0ff */
[----:B------:R-:W-:Y:S02]  /*4670*/  IMAD R152, R7, R2, R152 ;  /* 0x0000000207987224 */ /* 0x000fe400078e0298 */
[----:B------:R-:W-:Y:S01]  /*4680*/  IMAD.HI.U32 R2, R5, R154, RZ ;  /* 0x0000009a05027227 */ /* 0x000fe200078e00ff */
[----:B------:R1:W-:Y:S03]  /*4690*/  STL [R1+0x3584], R161 ;  /* 0x003584a101007387 */ /* 0x0003e60000100800 */
[----:B------:R-:W-:Y:S01]  /*46a0*/  IMAD.MOV R0, RZ, RZ, -R0 ;  /* 0x000000ffff007224 */ /* 0x000fe200078e0a00 */
[----:B------:R-:W-:Y:S01]  /*46b0*/  IADD3 R2, -R2, RZ, RZ ;  /* 0x000000ff02027210 */ /* 0x000fe20007ffe1ff */
[----:B------:R-:W-:Y:S02]  /*46c0*/  STL [R1+0x358c], R237 ;  /* 0x00358ced01007387 */ /* 0x000fe40000100800 */
[----:B------:R-:W-:-:S02]  /*46d0*/  IMAD R155, R7, R0, R155 ;  /* 0x00000000079b7224 */ /* 0x000fc400078e029b */
[----:B------:R-:W-:Y:S01]  /*46e0*/  IMAD.HI.U32 R0, R5, R158, RZ ;  /* 0x0000009e05007227 */ /* 0x000fe200078e00ff */
[----:B-1----:R-:W-:Y:S01]  /*46f0*/  IABS R161, R161 ;  /* 0x000000a100a17213 */ /* 0x002fe20000000000 */
[----:B------:R1:W-:Y:S02]  /*4700*/  STL [R1+0x3590], R163 ;  /* 0x003590a301007387 */ /* 0x0003e40000100800 */
[----:B------:R-:W-:Y:S02]  /*4710*/  IMAD R154, R7, R2, R154 ;  /* 0x00000002079a7224 */ /* 0x000fe400078e029a */
[C---:B------:R-:W-:Y:S01]  /*4720*/  IMAD.HI.U32 R164, R5.reuse, R161, RZ ;  /* 0x000000a105a47227 */ /* 0x040fe200078e00ff */
[----:B------:R-:W-:Y:S03]  /*4730*/  STL [R1+0x3598], R166 ;  /* 0x003598a601007387 */ /* 0x000fe60000100800 */
[----:B------:R-:W-:Y:S01]  /*4740*/  IMAD.HI.U32 R2, R5, R157, RZ ;  /* 0x0000009d05027227 */ /* 0x000fe200078e00ff */
[----:B------:R2:W-:Y:S01]  /*4750*/  STL [R1+0x359c], R165 ;  /* 0x00359ca501007387 */ /* 0x0005e20000100800 */
[----:B-1----:R-:W-:-:S02]  /*4760*/  IABS R163, R163 ;  /* 0x000000a300a37213 */ /* 0x002fc40000000000 */
[----:B------:R-:W-:Y:S01]  /*4770*/  IMAD.MOV R0, RZ, RZ, -R0 ;  /* 0x000000ffff007224 */ /* 0x000fe200078e0a00 */
[----:B------:R-:W-:Y:S01]  /*4780*/  IADD3 R2, -R2, RZ, RZ ;  /* 0x000000ff02027210 */ /* 0x000fe20007ffe1ff */
[----:B------:R-:W-:Y:S02]  /*4790*/  IMAD.MOV R164, RZ, RZ, -R164 ;  /* 0x000000ffffa47224 */ /* 0x000fe400078e0aa4 */
[----:B------:R-:W-:Y:S02]  /*47a0*/  IMAD R158, R7, R0, R158 ;  /* 0x00000000079e7224 */ /* 0x000fe400078e029e */
[----:B------:R-:W-:Y:S01]  /*47b0*/  IMAD.HI.U32 R0, R5, R160, RZ ;  /* 0x000000a005007227 */ /* 0x000fe200078e00ff */
[----:B--2---:R-:W-:-:S03]  /*47c0*/  IABS R165, R165 ;  /* 0x000000a500a57213 */ /* 0x004fc60000000000 */
[C---:B------:R-:W-:Y:S01]  /*47d0*/  IMAD R161, R7.reuse, R164, R161 ;  /* 0x000000a407a17224 */ /* 0x040fe200078e02a1 */
[----:B------:R-:W-:Y:S01]  /*47e0*/  IABS R164, R166 ;  /* 0x000000a600a47213 */ /* 0x000fe20000000000 */
[----:B------:R-:W-:Y:S01]  /*47f0*/  IMAD R157, R7, R2, R157 ;  /* 0x00000002079d7224 */ /* 0x000fe200078e029d */
[----:B------:R-:W-:Y:S01]  /*4800*/  IADD3 R166, R212, 0xa6, RZ ;  /* 0x000000a6d4a67810 */ /* 0x000fe20007ffe0ff */
[----:B------:R-:W-:Y:S01]  /*4810*/  IMAD.HI.U32 R2, R5, R159, RZ ;  /* 0x0000009f05027227 */ /* 0x000fe200078e00ff */
[----:B------:R-:W-:-:S03]  /*4820*/  IADD3 R0, -R0, RZ, RZ ;  /* 0x000000ff00007210 */ /* 0x000fc60007ffe1ff */
        /* <DEDUP_REMOVED lines=9> */
[----:B------:R-:W-:Y:S01]  /*48c0*/  IADD3 R0, -R0, RZ, RZ ;  /* 0x000000ff00007210 */ /* 0x000fe20007ffe1ff */
[----:B------:R-:W-:Y:S02]  /*48d0*/  STL [R1+0x35b0], R171 ;  /* 0x0035b0ab01007387 */ /* 0x000fe40000100800 */
[----:B------:R-:W-:Y:S02]  /*48e0*/  IMAD.HI.U32 R169, R5, R166, RZ ;  /* 0x000000a605a97227 */ /* 0x000fe400078e00ff */
[----:B------:R1:W-:Y:S01]  /*48f0*/  STL [R1+0x35b4], R170 ;  /* 0x0035b4aa01007387 */ /* 0x0003e20000100800 */
[----:B--2---:R-:W-:Y:S01]  /*4900*/  IABS R168, R168 ;  /* 0x000000a800a87213 */ /* 0x004fe20000000000 */
[----:B------:R-:W-:Y:S01]  /*4910*/  IMAD.MOV R2, RZ, RZ, -R2 ;  /* 0x000000ffff027224 */ /* 0x000fe200078e0a02 */
[----:B------:R-:W-:Y:S01]  /*4920*/  IADD3 R169, -R169, RZ, RZ ;  /* 0x000000ffa9a97210 */ /* 0x000fe20007ffe1ff */
[----:B------:R-:W-:-:S02]  /*4930*/  IMAD R163, R7, R0, R163 ;  /* 0x0000000007a37224 */ /* 0x000fc400078e02a3 */
[----:B------:R-:W-:-:S04]  /*4940*/  IMAD.HI.U32 R0, R5, R165, RZ ;  /* 0x000000a505007227 */ /* 0x000fc800078e00ff */
[----:B------:R-:W-:Y:S01]  /*4950*/  IMAD R162, R7, R2, R162 ;  /* 0x0000000207a27224 */ /* 0x000fe200078e02a2 */
[----:B-1----:R-:W-:Y:S01]  /*4960*/  IABS R170, R170 ;  /* 0x000000aa00aa7213 */ /* 0x002fe20000000000 */
[----:B------:R-:W-:-:S04]  /*4970*/  IMAD.HI.U32 R2, R5, R164, RZ ;  /* 0x000000a405027227 */ /* 0x000fc800078e00ff */
[C---:B------:R-:W-:Y:S01]  /*4980*/  IMAD R166, R7.reuse, R169, R166 ;  /* 0x000000a907a67224 */ /* 0x040fe200078e02a6 */
[----:B------:R-:W-:Y:S01]  /*4990*/  IABS R169, R171 ;  /* 0x000000ab00a97213 */ /* 0x000fe20000000000 */
[----:B------:R-:W-:Y:S01]  /*49a0*/  IMAD.MOV R0, RZ, RZ, -R0 ;  /* 0x000000ffff007224 */ /* 0x000fe200078e0a00 */
[----:B------:R-:W-:Y:S01]  /*49b0*/  IADD3 R171, R212, 0xab, RZ ;  /* 0x000000abd4ab7810 */ /* 0x000fe20007ffe0ff */
[----:B------:R-:W-:Y:S02]  /*49c0*/  IMAD.MOV R2, RZ, RZ, -R2 ;  /* 0x000000ffff027224 */ /* 0x000fe400078e0a02 */
[----:B------:R-:W-:Y:S02]  /*49d0*/  IMAD R165, R7, R0, R165 ;  /* 0x0000000007a57224 */ /* 0x000fe400078e02a5 */
[----:B------:R-:W-:Y:S01]  /*49e0*/  IMAD.HI.U32 R0, R5, R168, RZ ;  /* 0x000000a805007227 */ /* 0x000fe200078e00ff */
[----:B------:R1:W-:Y:S03]  /*49f0*/  STL [R1+0x35b8], R171 ;  /* 0x0035b8ab01007387 */ /* 0x0003e60000100800 */
[----:B------:R-:W-:Y:S01]  /*4a00*/  IMAD R164, R7, R2, R164 ;  /* 0x0000000207a47224 */ /* 0x000fe200078e02a4 */
[----:B------:R-:W-:Y:S01]  /*4a10*/  STL [R1+0x35cc], R239 ;  /* 0x0035ccef01007387 */ /* 0x000fe20000100800 */
[----:B------:R-:W-:-:S03]  /*4a20*/  IMAD.HI.U32 R2, R5, R167, RZ ;  /* 0x000000a705027227 */ /* 0x000fc600078e00ff */
[----:B------:R2:W-:Y:S01]  /*4a30*/  STL [R1+0x35d4], R173 ;  /* 0x0035d4ad01007387 */ /* 0x0005e20000100800 */
[----:B------:R-:W-:Y:S01]  /*4a40*/  IMAD.MOV R0, RZ, RZ, -R0 ;  /* 0x000000ffff007224 */ /* 0x000fe200078e0a00 */
[----:B-1----:R-:W-:Y:S01]  /*4a50*/  IABS R171, R171 ;  /* 0x000000ab00ab7213 */ /* 0x002fe20000000000 */
[----:B------:R-:W-:Y:S01]  /*4a60*/  IMAD.MOV R2, RZ, RZ, -R2 ;  /* 0x000000ffff027224 */ /* 0x000fe200078e0a02 */
[----:B------:R-:W-:Y:S01]  /*4a70*/  STL [R1+0x35c8], R176 ;  /* 0x0035c8b001007387 */ /* 0x000fe20000100800 */
[----:B------:R-:W-:Y:S02]  /*4a80*/  IMAD R168, R7, R0, R168 ;  /* 0x0000000007a87224 */ /* 0x000fe400078e02a8 */
[C---:B------:R-:W-:Y:S01]  /*4a90*/  IMAD.HI.U32 R174, R5.reuse, R171, RZ ;  /* 0x000000ab05ae7227 */ /* 0x040fe200078e00ff */
[----:B------:R1:W-:Y:S01]  /*4aa0*/  STL [R1+0x35d0], R175 ;  /* 0x0035d0af01007387 */ /* 0x0003e20000100800 */
[----:B--2---:R-:W-:Y:S02]  /*4ab0*/  IABS R173, R173 ;  /* 0x000000ad00ad7213 */ /* 0x004fe40000000000 */
[----:B------:R-:W-:-:S04]  /*4ac0*/  IMAD.HI.U32 R0, R5, R170, RZ ;  /* 0x000000aa05007227 */ /* 0x000fc800078e00ff */
[----:B------:R-:W-:Y:S02]  /*4ad0*/  IMAD R167, R7, R2, R167 ;  /* 0x0000000207a77224 */ /* 0x000fe400078e02a7 */
[----:B------:R-:W-:Y:S01]  /*4ae0*/  IMAD.HI.U32 R2, R5, R169, RZ ;  /* 0x000000a905027227 */ /* 0x000fe200078e00ff */
[----:B-1----:R-:W-:-:S03]  /*4af0*/  IABS R175, R175 ;  /* 0x000000af00af7213 */ /* 0x002fc60000000000 */
[----:B------:R-:W-:Y:S01]  /*4b00*/  IMAD.MOV R174, RZ, RZ, -R174 ;  /* 0x000000ffffae7224 */ /* 0x000fe200078e0aae */
[----:B------:R-:W-:Y:S01]  /*4b10*/  IADD3 R2, -R2, RZ, RZ ;  /* 0x000000ff02027210 */ /* 0x000fe20007ffe1ff */
[----:B------:R-:W-:Y:S02]  /*4b20*/  IMAD.MOV R0, RZ, RZ, -R0 ;  /* 0x000000ffff007224 */ /* 0x000fe400078e0a00 */
[C---:B------:R-:W-:Y:S01]  /*4b30*/  IMAD R171, R7.reuse, R174, R171 ;  /* 0x000000ae07ab7224 */ /* 0x040fe200078e02ab */
[----:B------:R-:W-:Y:S01]  /*4b40*/  IABS R174, R176 ;  /* 0x000000b000ae7213 */ /* 0x000fe20000000000 */
[----:B------:R-:W-:Y:S01]  /*4b50*/  IMAD R170, R7, R0, R170 ;  /* 0x0000000007aa7224 */ /* 0x000fe200078e02aa */
[----:B------:R-:W-:Y:S01]  /*4b60*/  IADD3 R176, R212, 0xb0, RZ ;  /* 0x000000b0d4b07810 */ /* 0x000fe20007ffe0ff */
[----:B------:R-:W-:-:S04]  /*4b70*/  IMAD.HI.U32 R0, R5, R173, RZ ;  /* 0x000000ad05007227 */ /* 0x000fc800078e00ff */
[----:B------:R-:W-:Y:S01]  /*4b80*/  IMAD R169, R7, R2, R169 ;  /* 0x0000000207a97224 */ /* 0x000fe200078e02a9 */
        /* <DEDUP_REMOVED lines=14> */
[----:B------:R-:W-:-:S02]  /*4c70*/  IMAD R172, R7, R2, R172 ;  /* 0x0000000207ac7224 */ /* 0x000fc400078e02ac */
[----:B------:R-:W-:Y:S02]  /*4c80*/  IMAD.MOV R179, RZ, RZ, -R179 ;  /* 0x000000ffffb37224 */ /* 0x000fe400078e0ab3 */
        /* <DEDUP_REMOVED lines=9> */
[----:B------:R-:W-:Y:S01]  /*4d20*/  IMAD R174, R7, R2, R174 ;  /* 0x0000000207ae7224 */ /* 0x000fe200078e02ae */
[----:B------:R-:W-:Y:S01]  /*4d30*/  IADD3 R0, -R0, RZ, RZ ;  /* 0x000000ff00007210 */ /* 0x000fe20007ffe1ff */
[----:B------:R-:W-:Y:S01]  /*4d40*/  IMAD.HI.U32 R2, R5, R177, RZ ;  /* 0x000000b105027227 */ /* 0x000fe200078e00ff */
[----:B------:R-:W-:Y:S03]  /*4d50*/  STL [R1+0x35fc], R241 ;  /* 0x0035fcf101007387 */ /* 0x000fe60000100800 */
[----:B------:R-:W-:Y:S01]  /*4d60*/  IMAD.MOV R2, RZ, RZ, -R2 ;  /* 0x000000ffff027224 */ /* 0x000fe200078e0a02 */
[----:B------:R2:W-:Y:S01]  /*4d70*/  STL [R1+0x3600], R183 ;  /* 0x003600b701007387 */ /* 0x0005e20000100800 */
[----:B-1----:R-:W-:Y:S01]  /*4d80*/  IABS R181, R181 ;  /* 0x000000b500b57213 */ /* 0x002fe20000000000 */
[----:B------:R-:W-:-:S02]  /*4d90*/  IMAD R178, R7, R0, R178 ;  /* 0x0000000007b27224 */ /* 0x000fc400078e02b2 */
[C---:B------:R-:W-:Y:S01]  /*4da0*/  IMAD.HI.U32 R0, R5.reuse, R180, RZ ;  /* 0x000000b405007227 */ /* 0x040fe200078e00ff */
[----:B------:R-:W-:Y:S03]  /*4db0*/  STL [R1+0x3608], R186 ;  /* 0x003608ba01007387 */ /* 0x000fe60000100800 */
[----:B------:R-:W-:Y:S01]  /*4dc0*/  IMAD.HI.U32 R184, R5, R181, RZ ;  /* 0x000000b505b87227 */ /* 0x000fe200078e00ff */
[----:B------:R1:W-:Y:S01]  /*4dd0*/  STL [R1+0x360c], R185 ;  /* 0x00360cb901007387 */ /* 0x0003e20000100800 */
[----:B--2---:R-:W-:Y:S02]  /*4de0*/  IABS R183, R183 ;  /* 0x000000b700b77213 */ /* 0x004fe40000000000 */
[----:B------:R-:W-:Y:S01]  /*4df0*/  IMAD R177, R7, R2, R177 ;  /* 0x0000000207b17224 */ /* 0x000fe200078e02b1 */
[----:B------:R-:W-:Y:S01]  /*4e00*/  IADD3 R184, -R184, RZ, RZ ;  /* 0x000000ffb8b87210 */ /* 0x000fe20007ffe1ff */
[----:B------:R-:W-:-:S04]  /*4e10*/  IMAD.HI.U32 R2, R5, R179, RZ ;  /* 0x000000b305027227 */ /* 0x000fc800078e00ff */
[----:B------:R-:W-:Y:S01]  /*4e20*/  IMAD.MOV R0, RZ, RZ, -R0 ;  /* 0x000000ffff007224 */ /* 0x000fe200078e0a00 */
[----:B-1----:R-:W-:Y:S01]  /*4e30*/  IABS R185, R185 ;  /* 0x000000b900b97213 */ /* 0x002fe20000000000 */
[----:B------:R-:W-:Y:S02]  /*4e40*/  IMAD.MOV R2, RZ, RZ, -R2 ;  /* 0x000000ffff027224 */ /* 0x000fe400078e0a02 */
[----:B------:R-:W-:Y:S02]  /*4e50*/  IMAD R180, R7, R0, R180 ;  /* 0x0000000007b47224 */ /* 0x000fe400078e02b4 */
        /* <DEDUP_REMOVED lines=23> */
[----:B------:R-:W-:Y:S02]  /*4fd0*/  IMAD.MOV R189, RZ, RZ, -R189 ;  /* 0x000000ffffbd7224 */ /* 0x000fe400078e0abd */
[----:B------:R-:W-:Y:S01]  /*4fe0*/  IMAD.HI.U32 R0, R5, R188, RZ ;  /* 0x000000bc05007227 */ /* 0x000fe200078e00ff */
[----:B-1----:R-:W-:-:S03]  /*4ff0*/  IABS R190, R190 ;  /* 0x000000be00be7213 */ /* 0x002fc60000000000 */
[----:B------:R-:W-:Y:S02]  /*5000*/  IMAD R184, R7, R2, R184 ;  /* 0x0000000207b87224 */ /* 0x000fe400078e02b8 */
[----:B------:R-:W-:-:S04]  /*5010*/  IMAD.HI.U32 R2, R5, R187, RZ ;  /* 0x000000bb05027227 */ /* 0x000fc800078e00ff */
[C---:B------:R-:W-:Y:S01]  /*5020*/  IMAD R186, R7.reuse, R189, R186 ;  /* 0x000000bd07ba7224 */ /* 0x040fe200078e02ba */
[----:B------:R-:W-:Y:S01]  /*5030*/  IABS R189, R191 ;  /* 0x000000bf00bd7213 */ /* 0x000fe20000000000 */
[----:B------:R-:W-:Y:S01]  /*5040*/  IMAD.MOV R0, RZ, RZ, -R0 ;  /* 0x000000ffff007224 */ /* 0x000fe200078e0a00 */
[----:B------:R-:W-:Y:S02]  /*5050*/  IADD3 R191, R212, 0xbf, RZ ;  /* 0x000000bfd4bf7810 */ /* 0x000fe40007ffe0ff */
[----:B------:R-:W-:Y:S01]  /*5060*/  IADD3 R2, -R2, RZ, RZ ;  /* 0x000000ff02027210 */ /* 0x000fe20007ffe1ff */
[----:B------:R-:W-:Y:S02]  /*5070*/  IMAD R188, R7, R0, R188 ;  /* 0x0000000007bc7224 */ /* 0x000fe400078e02bc */
[----:B------:R-:W-:Y:S01]  /*5080*/  IMAD.HI.U32 R0, R5, R190, RZ ;  /* 0x000000be05007227 */ /* 0x000fe200078e00ff */
[----:B------:R1:W-:Y:S03]  /*5090*/  STL [R1+0x3628], R191 ;  /* 0x003628bf01007387 */ /* 0x0003e60000100800 */
[----:B------:R-:W-:Y:S01]  /*50a0*/  IMAD R187, R7, R2, R187 ;  /* 0x0000000207bb7224 */ /* 0x000fe200078e02bb */
[----:B------:R-:W-:Y:S01]  /*50b0*/  STL [R1+0x3638], R243 ;  /* 0x003638f301007387 */ /* 0x000fe20000100800 */
[----:B------:R-:W-:Y:S01]  /*50c0*/  IADD3 R0, -R0, RZ, RZ ;  /* 0x000000ff00007210 */ /* 0x000fe20007ffe1ff */
[----:B------:R-:W-:-:S02]  /*50d0*/  IMAD.HI.U32 R2, R5, R189, RZ ;  /* 0x000000bd05027227 */ /* 0x000fc400078e00ff */
[----:B------:R2:W-:Y:S01]  /*50e0*/  STL [R1+0x3644], R193 ;  /* 0x003644c101007387 */ /* 0x0005e20000100800 */
[----:B-1----:R-:W-:Y:S01]  /*50f0*/  IABS R191, R191 ;  /* 0x000000bf00bf7213 */ /* 0x002fe20000000000 */
[----:B------:R-:W-:Y:S02]  /*5100*/  IMAD.MOV R2, RZ, RZ, -R2 ;  /* 0x000000ffff027224 */ /* 0x000fe400078e0a02 */
[----:B------:R-:W-:Y:S01]  /*5110*/  STL [R1+0x3634], R196 ;  /* 0x003634c401007387 */ /* 0x000fe20000100800 */
[----:B------:R-:W-:Y:S02]  /*5120*/  IMAD R190, R7, R0, R190 ;  /* 0x0000000007be7224 */ /* 0x000fe400078e02be */
[----:B------:R-:W-:Y:S01]  /*5130*/  IMAD.HI.U32 R194, R5, R191, RZ ;  /* 0x000000bf05c27227 */ /* 0x000fe200078e00ff */
[----:B------:R1:W-:Y:S01]  /*5140*/  STL [R1+0x3640], R195 ;  /* 0x003640c301007387 */ /* 0x0003e20000100800 */
[----:B--2---:R-:W-:Y:S02]  /*5150*/  IABS R193, R193 ;  /* 0x000000c100c17213 */ /* 0x004fe40000000000 */
[----:B------:R-:W-:-:S02]  /*5160*/  IMAD.MOV R194, RZ, RZ, -R194 ;  /* 0x000000ffffc27224 */ /* 0x000fc400078e0ac2 */
[----:B------:R-:W-:Y:S02]  /*5170*/  IMAD R189, R7, R2, R189 ;  /* 0x0000000207bd7224 */ /* 0x000fe400078e02bd */
[----:B------:R-:W-:Y:S01]  /*5180*/  IMAD.HI.U32 R0, R5, R193, RZ ;  /* 0x000000c105007227 */ /* 0x000fe200078e00ff */
[----:B-1----:R-:W-:-:S03]  /*5190*/  IABS R195, R195 ;  /* 0x000000c300c37213 */ /* 0x002fc60000000000 */
[----:B------:R-:W-:Y:S01]  /*51a0*/  IMAD.HI.U32 R2, R5, R192, RZ ;  /* 0x000000c005027227 */ /* 0x000fe200078e00ff */
[----:B------:R-:W-:-:S03]  /*51b0*/  IADD3 R0, -R0, RZ, RZ ;  /* 0x000000ff00007210 */ /* 0x000fc60007ffe1ff */
[C---:B------:R-:W-:Y:S01]  /*51c0*/  IMAD R191, R7.reuse, R194, R191 ;  /* 0x000000c207bf7224 */ /* 0x040fe200078e02bf */
[----:B------:R-:W-:Y:S01]  /*51d0*/  IABS R194, R196 ;  /* 0x000000c400c27213 */ /* 0x000fe20000000000 */
[----:B------:R-:W-:Y:S01]  /*51e0*/  IMAD.MOV R2, RZ, RZ, -R2 ;  /* 0x000000ffff027224 */ /* 0x000fe200078e0a02 */
[----:B------:R-:W-:Y:S01]  /*51f0*/  IADD3 R196, R212, 0xc4, RZ ;  /* 0x000000c4d4c47810 */ /* 0x000fe20007ffe0ff */
[----:B------:R-:W-:Y:S02]  /*5200*/  IMAD R193, R7, R0, R193 ;  /* 0x0000000007c17224 */ /* 0x000fe400078e02c1 */
[----:B------:R-:W-:Y:S02]  /*5210*/  IMAD.HI.U32 R0, R5, R195, RZ ;  /* 0x000000c305007227 */ /* 0x000fe400078e00ff */
[----:B------:R1:W-:Y:S02]  /*5220*/  STL [R1+0x3654], R196 ;  /* 0x003654c401007387 */ /* 0x0003e40000100800 */
[----:B------:R-:W-:-:S02]  /*5230*/  IMAD R192, R7, R2, R192 ;  /* 0x0000000207c07224 */ /* 0x000fc400078e02c0 */
[----:B------:R-:W-:Y:S01]  /*5240*/  IMAD.HI.U32 R2, R5, R194, RZ ;  /* 0x000000c205027227 */ /* 0x000fe200078e00ff */
[----:B------:R-:W-:Y:S03]  /*5250*/  STL [R1+0x3664], R244 ;  /* 0x003664f401007387 */ /* 0x000fe60000100800 */
[----:B------:R-:W-:Y:S01]  /*5260*/  IMAD.MOV R0, RZ, RZ, -R0 ;  /* 0x000000ffff007224 */ /* 0x000fe200078e0a00 */
[----:B------:R2:W-:Y:S01]  /*5270*/  STL [R1+0x368c], R198 ;  /* 0x00368cc601007387 */ /* 0x0005e20000100800 */
[----:B------:R-:W-:Y:S01]  /*5280*/  IMAD.MOV R2, RZ, RZ, -R2 ;  /* 0x000000ffff027224 */ /* 0x000fe200078e0a02 */
[----:B-1----:R-:W-:Y:S01]  /*5290*/  IABS R196, R196 ;  /* 0x000000c400c47213 */ /* 0x002fe20000000000 */
[C---:B------:R-:W-:Y:S01]  /*52a0*/  IMAD R195, R7.reuse, R0, R195 ;  /* 0x0000000007c37224 */ /* 0x040fe200078e02c3 */
[----:B------:R1:W-:Y:S01]  /*52b0*/  STL [R1+0x3670], R199 ;  /* 0x003670c701007387 */ /* 0x0003e20000100800 */
[----:B------:R-:W-:-:S02]  /*52c0*/  IMAD R194, R7, R2, R194 ;  /* 0x0000000207c27224 */ /* 0x000fc400078e02c2 */
[C---:B------:R-:W-:Y:S01]  /*52d0*/  IMAD.HI.U32 R2, R5.reuse, R197, RZ ;  /* 0x000000c505027227 */ /* 0x040fe200078e00ff */
[----:B------:R-:W-:Y:S01]  /*52e0*/  STL [R1+0x1790], R200 ;  /* 0x001790c801007387 */ /* 0x000fe20000100800 */
[----:B--2---:R-:W-:Y:S02]  /*52f0*/  IABS R198, R198 ;  /* 0x000000c600c67213 */ /* 0x004fe40000000000 */
[----:B------:R-:W-:Y:S01]  /*5300*/  IMAD.MOV R2, RZ, RZ, -R2 ;  /* 0x000000ffff027224 */ /* 0x000fe200078e0a02 */
[----:B------:R2:W-:Y:S01]  /*5310*/  STL [R1+0x1798], R205 ;  /* 0x001798cd01007387 */ /* 0x0005e20000100800 */
[C---:B------:R-:W-:Y:S01]  /*5320*/  IMAD.HI.U32 R202, R5.reuse, R196, RZ ;  /* 0x000000c405ca7227 */ /* 0x040fe200078e00ff */
[----:B-1----:R-:W-:Y:S02]  /*5330*/  IABS R199, R199 ;  /* 0x000000c700c77213 */ /* 0x002fe40000000000 */
[----:B------:R1:W-:Y:S01]  /*5340*/  STL [R1+0x17a0], R203 ;  /* 0x0017a0cb01007387 */ /* 0x0003e20000100800 */
[----:B------:R-:W-:Y:S01]  /*5350*/  IMAD.HI.U32 R0, R5, R198, RZ ;  /* 0x000000c605007227 */ /* 0x000fe200078e00ff */
[----:B------:R-:W-:-:S03]  /*5360*/  IADD3 R202, -R202, RZ, RZ ;  /* 0x000000ffcaca7210 */ /* 0x000fc60007ffe1ff */
[----:B------:R-:W-:Y:S01]  /*5370*/  IMAD.MOV R0, RZ, RZ, -R0 ;  /* 0x000000ffff007224 */ /* 0x000fe200078e0a00 */
[----:B--2---:R-:W-:Y:S01]  /*5380*/  IADD3 R205, R212, 0xc8, RZ ;  /* 0x000000c8d4cd7810 */ /* 0x004fe20007ffe0ff */
[C---:B------:R-:W-:Y:S01]  /*5390*/  IMAD R197, R7.reuse, R2, R197 ;  /* 0x0000000207c57224 */ /* 0x040fe200078e02c5 */
[----:B------:R-:W-:Y:S01]  /*53a0*/  IADD3 R2, R200, 0x180, RZ ;  /* 0x00000180c8027810 */ /* 0x000fe20007ffe0ff */
[----:B------:R-:W-:Y:S01]  /*53b0*/  IMAD R198, R7, R0, R198 ;  /* 0x0000000007c67224 */ /* 0x000fe200078e02c6 */
[----:B------:R-:W-:Y:S01]  /*53c0*/  IABS R0, R203 ;  /* 0x000000cb00007213 */ /* 0x000fe20000000000 */
[C---:B-1----:R-:W-:Y:S02]  /*53d0*/  IMAD.HI.U32 R203, R201.reuse, R248, RZ ;  /* 0x000000f8c9cb7227 */ /* 0x042fe400078e00ff */
[----:B------:R1:W-:Y:S02]  /*53e0*/  STL [R1+0x179c], R2 ;  /* 0x00179c0201007387 */ /* 0x0003e40000100800 */
[----:B------:R-:W-:-:S02]  /*53f0*/  IMAD.HI.U32 R200, R201, R252, RZ ;  /* 0x000000fcc9c87227 */ /* 0x000fc400078e00ff */
[----:B------:R2:W-:Y:S02]  /*5400*/  STL [R1+0x366c], R205 ;  /* 0x00366ccd01007387 */ /* 0x0005e40000100800 */
[----:B------:R-:W-:Y:S01]  /*5410*/  IMAD.MOV R203, RZ, RZ, -R203 ;  /* 0x000000ffffcb7224 */ /* 0x000fe200078e0acb */
[----:B------:R-:W-:Y:S01]  /*5420*/  IADD3 R200, -R200, RZ, RZ ;  /* 0x000000ffc8c87210 */ /* 0x000fe20007ffe1ff */
[----:B------:R-:W-:Y:S02]  /*5430*/  IMAD R196, R7, R202, R196 ;  /* 0x000000ca07c47224 */ /* 0x000fe400078e02c4 */
[C---:B------:R-:W-:Y:S01]  /*5440*/  IMAD R248, R204.reuse, R203, R248 ;  /* 0x000000cbccf87224 */ /* 0x040fe200078e02f8 */
[----:B-1----:R-:W-:Y:S01]  /*5450*/  IABS R2, R2 ;  /* 0x0000000200027213 */ /* 0x002fe20000000000 */
[C---:B------:R-:W-:Y:S01]  /*5460*/  IMAD R252, R204.reuse, R200, R252 ;  /* 0x000000c8ccfc7224 */ /* 0x040fe200078e02fc */
[----:B------:R-:W-:Y:S01]  /*5470*/  IABS R200, R205 ;  /* 0x000000cd00c87213 */ /* 0x000fe20000000000 */
[----:B------:R-:W-:Y:S01]  /*5480*/  IMAD.HI.U32 R202, R5, R199, RZ ;  /* 0x000000c705ca7227 */ /* 0x000fe200078e00ff */
[----:B------:R-:W-:-:S02]  /*5490*/  ISETP.GT.U32.AND P6, PT, R204, R248, PT ;  /* 0x000000f8cc00720c */ /* 0x000fc40003fc4070 */
[----:B------:R-:W-:Y:S01]  /*54a0*/  ISETP.GT.U32.AND P0, PT, R204, R252, PT ;  /* 0x000000fccc00720c */ /* 0x000fe20003f04070 */
[----:B------:R-:W-:Y:S01]  /*54b0*/  IMAD.MOV R202, RZ, RZ, -R202 ;  /* 0x000000ffffca7224 */ /* 0x000fe200078e0aca */
[C---:B--2---:R-:W-:Y:S02]  /*54c0*/  IADD3 R205, R212.reuse, 0xc9, RZ ;  /* 0x000000c9d4cd7810 */ /* 0x044fe40007ffe0ff */
[----:B------:R-:W-:Y:S01]  /*54d0*/  IADD3 R203, R212, 0xcb, RZ ;  /* 0x000000cbd4cb7810 */ /* 0x000fe20007ffe0ff */
[----:B------:R-:W-:Y:S02]  /*54e0*/  IMAD R199, R7, R202, R199 ;  /* 0x000000ca07c77224 */ /* 0x000fe400078e02c7 */
[C---:B------:R-:W-:Y:S01]  /*54f0*/  IMAD.HI.U32 R202, R201.reuse, R0, RZ ;  /* 0x00000000c9ca7227 */ /* 0x040fe200078e00ff */
[----:B------:R1:W-:Y:S03]  /*5500*/  STL [R1+0x3658], R205 ;  /* 0x003658cd01007387 */ /* 0x0003e60000100800 */
[----:B------:R-:W-:Y:S01]  /*5510*/  IMAD.HI.U32 R201, R201, R2, RZ ;  /* 0x00000002c9c97227 */ /* 0x000fe200078e00ff */
[----:B------:R-:W-:Y:S01]  /*5520*/  STL [R1+0x3680], R245 ;  /* 0x003680f501007387 */ /* 0x000fe20000100800 */
[----:B------:R-:W-:-:S02]  /*5530*/  @!P0 IADD3 R252, R252, -R204, RZ ;  /* 0x800000ccfcfc8210 */ /* 0x000fc40007ffe0ff */
[----:B------:R-:W-:Y:S01]  /*5540*/  @!P6 IMAD.IADD R248, R248, 0x1, -R204 ;  /* 0x00000001f8f8e824 */ /* 0x000fe200078e0acc */
[----:B------:R2:W-:Y:S01]  /*5550*/  STL [R1+0x3688], R203 ;  /* 0x003688cb01007387 */ /* 0x0005e20000100800 */
[----:B------:R-:W-:Y:S01]  /*5560*/  IMAD.MOV R202, RZ, RZ, -R202 ;  /* 0x000000ffffca7224 */ /* 0x000fe200078e0aca */
[----:B------:R-:W-:Y:S01]  /*5570*/  ISETP.GT.U32.AND P6, PT, R7, R210, PT ;  /* 0x000000d20700720c */ /* 0x000fe20003fc4070 */
[----:B------:R-:W-:Y:S01]  /*5580*/  IMAD.MOV R201, RZ, RZ, -R201 ;  /* 0x000000ffffc97224 */ /* 0x000fe200078e0ac9 */
[C---:B------:R-:W-:Y:S01]  /*5590*/  ISETP.GT.U32.AND P0, PT, R204.reuse, R248, PT ;  /* 0x000000f8cc00720c */ /* 0x040fe20003f04070 */
[C---:B------:R-:W-:Y:S01]  /*55a0*/  IMAD R0, R204.reuse, R202, R0 ;  /* 0x000000cacc007224 */ /* 0x040fe200078e0200 */
[----:B------:R-:W-:Y:S01]  /*55b0*/  IABS R202, R245 ;  /* 0x000000f500ca7213 */ /* 0x000fe20000000000 */
[C---:B------:R-:W-:Y:S01]  /*55c0*/  IMAD R2, R204.reuse, R201, R2 ;  /* 0x000000c9cc027224 */ /* 0x040fe200078e0202 */
[----:B------:R-:W-:Y:S01]  /*55d0*/  IABS R201, R205 ;  /* 0x000000cd00c97213 */ /* 0x000fe20000000000 */
[----:B-1----:R-:W-:Y:S01]  /*55e0*/  IMAD.HI.U32 R205, R5, R200, RZ ;  /* 0x000000c805cd7227 */ /* 0x002fe200078e00ff */
[----:B------:R-:W-:-:S02]  /*55f0*/  ISETP.GT.U32.AND P5, PT, R204, R0, PT ;  /* 0x00000000cc00720c */ /* 0x000fc40003fa4070 */
[----:B------:R-:W-:Y:S01]  /*5600*/  ISETP.GT.U32.AND P4, PT, R204, R2, PT ;  /* 0x00000002cc00720c */ /* 0x000fe20003f84070 */
[----:B------:R-:W-:Y:S01]  /*5610*/  IMAD.HI.U32 R213, R5, R201, RZ ;  /* 0x000000c905d57227 */ /* 0x000fe200078e00ff */
[----:B------:R-:W-:Y:S02]  /*5620*/  IADD3 R205, -R205, RZ, RZ ;  /* 0x000000ffcdcd7210 */ /* 0x000fe40007ffe1ff */
[----:B--2---:R-:W-:Y:S01]  /*5630*/  IABS R203, R203 ;  /* 0x000000cb00cb7213 */ /* 0x004fe20000000000 */
[----:B------:R-:W-:-:S04]  /*5640*/  IMAD.HI.U32 R212, R5, R202, RZ ;  /* 0x000000ca05d47227 */ /* 0x000fc800078e00ff */
[----:B------:R-:W-:Y:S02]  /*5650*/  IMAD.MOV R213, RZ, RZ, -R213 ;  /* 0x000000ffffd57224 */ /* 0x000fe400078e0ad5 */
[----:B------:R-:W-:Y:S02]  /*5660*/  IMAD.MOV R212, RZ, RZ, -R212 ;  /* 0x000000ffffd47224 */ /* 0x000fe400078e0ad4 */
[----:B------:R-:W-:Y:S02]  /*5670*/  @!P0 IMAD.IADD R248, R248, 0x1, -R204 ;  /* 0x00000001f8f88824 */ /* 0x000fe400078e0acc */
[C---:B------:R-:W-:Y:S02]  /*5680*/  IMAD R201, R7.reuse, R213, R201 ;  /* 0x000000d507c97224 */ /* 0x040fe400078e02c9 */
[C---:B------:R-:W-:Y:S01]  /*5690*/  IMAD R202, R7.reuse, R212, R202 ;  /* 0x000000d407ca7224 */ /* 0x040fe200078e02ca */
[----:B------:R-:W3:Y:S01]  /*56a0*/  LDL R213, [R1+0x32a0] ;  /* 0x0032a00001d57983 */ /* 0x000ee20000100800 */
[----:B------:R-:W-:Y:S01]  /*56b0*/  @!P5 IMAD.IADD R0, R0, 0x1, -R204 ;  /* 0x000000010000d824 */ /* 0x000fe200078e0acc */
[----:B------:R-:W-:Y:S01]  /*56c0*/  ISETP.GT.U32.AND P5, PT, R204, R252, PT ;  /* 0x000000fccc00720c */ /* 0x000fe20003fa4070 */
[----:B------:R-:W-:Y:S01]  /*56d0*/  @!P2 IMAD.IADD R8, R8, 0x1, -R7 ;  /* 0x000000010808a824 */ /* 0x000fe200078e0a07 */
[----:B------:R-:W3:Y:S01]  /*56e0*/  LDL R212, [R1+0x32a4] ;  /* 0x0032a40001d47983 */ /* 0x000ee20000100800 */
[----:B------:R-:W-:Y:S01]  /*56f0*/  @!P4 IADD3 R2, R2, -R204, RZ ;  /* 0x800000cc0202c210 */ /* 0x000fe20007ffe0ff */
[----:B------:R-:W-:-:S02]  /*5700*/  IMAD R200, R7, R205, R200 ;  /* 0x000000cd07c87224 */ /* 0x000fc400078e02c8 */
[----:B------:R1:W-:Y:S07]  /*5710*/  STL [R1+0x37c4], R248 ;  /* 0x0037c4f801007387 */ /* 0x0003ee0000100800 */
[----:B------:R-:W-:Y:S01]  /*5720*/  @!P5 IADD3 R252, R252, -R204, RZ ;  /* 0x800000ccfcfcd210 */ /* 0x000fe20007ffe0ff */
[----:B------:R-:W-:Y:S01]  /*5730*/  IMAD.HI.U32 R205, R5, R203, RZ ;  /* 0x000000cb05cd7227 */ /* 0x000fe200078e00ff */
[----:B-1----:R-:W4:Y:S04]  /*5740*/  LDL R248, [R1+0x1794] ;  /* 0x0017940001f87983 */ /* 0x002f280000100800 */
[----:B------:R1:W-:Y:S04]  /*5750*/  STL [R1+0x37c8], R252 ;  /* 0x0037c8fc01007387 */ /* 0x0003e80000100800 */
[----:B-1----:R-:W5:Y:S01]  /*5760*/  LDL R252, [R1+0x3698] ;  /* 0x0036980001fc7983 */ /* 0x002f620000100800 */
[----:B------:R-:W-:-:S02]  /*5770*/  ISETP.GT.U32.AND P4, PT, R204, R0, PT ;  /* 0x00000000cc00720c */ /* 0x000fc40003f84070 */
[----:B------:R-:W-:Y:S01]  /*5780*/  ISETP.GT.U32.AND P2, PT, R204, R2, PT ;  /* 0x00000002cc00720c */ /* 0x000fe20003f44070 */
[----:B------:R-:W-:-:S04]  /*5790*/  IMAD.MOV R205, RZ, RZ, -R205 ;  /* 0x000000ffffcd7224 */ /* 0x000fc800078e0acd */
[----:B------:R-:W-:-:S06]  /*57a0*/  IMAD R203, R7, R205, R203 ;  /* 0x000000cd07cb7224 */ /* 0x000fcc00078e02cb */
[--C-:B------:R-:W-:Y:S02]  /*57b0*/  @!P4 IMAD.IADD R0, R0, 0x1, -R204.reuse ;  /* 0x000000010000c824 */ /* 0x100fe400078e0acc */
[----:B------:R-:W-:-:S03]  /*57c0*/  @!P2 IMAD.IADD R2, R2, 0x1, -R204 ;  /* 0x000000010202a824 */ /* 0x000fc600078e0acc */
[----:B------:R1:W-:Y:S01]  /*57d0*/  STL [R1+0x37c0], R0 ;  /* 0x0037c00001007387 */ /* 0x0003e20000100800 */
[----:B------:R-:W-:-:S13]  /*57e0*/  ISETP.GT.U32.AND P2, PT, R7, R208, PT ;  /* 0x000000d00700720c */ /* 0x000fda0003f44070 */
[----:B------:R-:W-:Y:S01]  /*57f0*/  @!P2 IMAD.IADD R208, R208, 0x1, -R7 ;  /* 0x00000001d0d0a824 */ /* 0x000fe200078e0a07 */
[----:B------:R-:W-:Y:S02]  /*5800*/  @!P1 IADD3 R211, R211, -R7, RZ ;  /* 0x80000007d3d39210 */ /* 0x000fe40007ffe0ff */
[----:B----4-:R-:W-:-:S05]  /*5810*/  IADD3 R205, R248, 0xcc, RZ ;  /* 0x000000ccf8cd7810 */ /* 0x010fca0007ffe0ff */
[----:B------:R-:W-:Y:S04]  /*5820*/  STL [R1+0x3694], R205 ;  /* 0x003694cd01007387 */ /* 0x000fe80000100800 */
[----:B------:R4:W-:Y:S04]  /*5830*/  STL [R1+0x37cc], R2 ;  /* 0x0037cc0201007387 */ /* 0x0009e80000100800 */
[----:B-1----:R-:W2:Y:S01]  /*5840*/  LDL R0, [R1+0x32ac] ;  /* 0x0032ac0001007983 */ /* 0x002ea20000100800 */
[----:B-----5:R-:W-:-:S03]  /*5850*/  ISETP.GE.AND P2, PT, R252, RZ, PT ;  /* 0x000000fffc00720c */ /* 0x020fc60003f46270 */
[----:B------:R-:W5:Y:S01]  /*5860*/  LDL R252, [R1+0x32b0] ;  /* 0x0032b00001fc7983 */ /* 0x000f620000100800 */
[C---:B------:R-:W-:Y:S02]  /*5870*/  ISETP.GT.U32.AND P1, PT, R7.reuse, R8, PT ;  /* 0x000000080700720c */ /* 0x040fe40003f24070 */
[C---:B------:R-:W-:Y:S01]  /*5880*/  ISETP.GT.U32.AND P0, PT, R7.reuse, R211, PT ;  /* 0x000000d30700720c */ /* 0x040fe20003f04070 */
[----:B------:R-:W-:Y:S01]  /*5890*/  @!P6 IMAD.IADD R210, R210, 0x1, -R7 ;  /* 0x00000001d2d2e824 */ /* 0x000fe200078e0a07 */
[C---:B------:R-:W-:Y:S01]  /*58a0*/  ISETP.GT.U32.AND P5, PT, R7.reuse, R209, PT ;  /* 0x000000d10700720c */ /* 0x040fe20003fa4070 */
[----:B----4-:R-:W4:Y:S03]  /*58b0*/  LDL R2, [R1+0x32a8] ;  /* 0x0032a80001027983 */ /* 0x010f260000100800 */
[C---:B------:R-:W-:Y:S02]  /*58c0*/  ISETP.GT.U32.AND P6, PT, R7.reuse, R210, PT ;  /* 0x000000d20700720c */ /* 0x040fe40003fc4070 */
[----:B------:R-:W-:-:S03]  /*58d0*/  ISETP.GT.U32.AND P4, PT, R7, R3, PT ;  /* 0x000000030700720c */ /* 0x000fc60003f84070 */
[----:B------:R-:W-:Y:S02]  /*58e0*/  @!P1 IADD3 R8, R8, -R7, RZ ;  /* 0x8000000708089210 */ /* 0x000fe40007ffe0ff */
[--C-:B------:R-:W-:Y:S01]  /*58f0*/  @!P0 IMAD.IADD R211, R211, 0x1, -R7.reuse ;  /* 0x00000001d3d38824 */ /* 0x100fe200078e0a07 */
[C---:B------:R-:W-:Y:S02]  /*5900*/  ISETP.GT.U32.AND P1, PT, R7.reuse, R207, PT ;  /* 0x000000cf0700720c */ /* 0x040fe40003f24070 */
[----:B------:R-:W-:Y:S01]  /*5910*/  ISETP.GT.U32.AND P0, PT, R7, R206, PT ;  /* 0x000000ce0700720c */ /* 0x000fe20003f04070 */
[----:B------:R-:W-:Y:S02]  /*5920*/  @!P5 IMAD.IADD R209, R209, 0x1, -R7 ;  /* 0x00000001d1d1d824 */ /* 0x000fe400078e0a07 */
[----:B------:R-:W-:-:S03]  /*5930*/  @!P6 IADD3 R210, R210, -R7, RZ ;  /* 0x80000007d2d2e210 */ /* 0x000fc60007ffe0ff */
[----:B------:R-:W-:Y:S01]  /*5940*/  ISETP.GT.U32.AND P6, PT, R7, R209, PT ;  /* 0x000000d10700720c */ /* 0x000fe20003fc4070 */
[----:B------:R-:W-:Y:S01]  /*5950*/  @!P4 IMAD.IADD R3, R3, 0x1, -R7 ;  /* 0x000000010303c824 */ /* 0x000fe200078e0a07 */
[----:B------:R-:W-:-:S03]  /*5960*/  ISETP.GE.AND P4, PT, R248, RZ, PT ;  /* 0x000000fff800720c */ /* 0x000fc60003f86270 */
[----:B------:R-:W-:Y:S02]  /*5970*/  @!P1 IADD3 R207, R207, -R7, RZ ;  /* 0x80000007cfcf9210 */ /* 0x000fe40007ffe0ff */
[--C-:B------:R-:W-:Y:S01]  /*5980*/  @!P0 IMAD.IADD R206, R206, 0x1, -R7.reuse ;  /* 0x00000001cece8824 */ /* 0x100fe200078e0a07 */
[----:B---3--:R-:W-:Y:S02]  /*5990*/  ISETP.GE.AND P1, PT, R212, RZ, PT ;  /* 0x000000ffd400720c */ /* 0x008fe40003f26270 */
[----:B------:R-:W-:Y:S01]  /*59a0*/  ISETP.GE.AND P0, PT, R213, RZ, PT ;  /* 0x000000ffd500720c */ /* 0x000fe20003f06270 */
[----:B------:R-:W3:Y:S01]  /*59b0*/  LDL R212, [R1+0x32b4] ;  /* 0x0032b40001d47983 */ /* 0x000ee20000100800 */
[----:B------:R-:W-:Y:S01]  /*59c0*/  ISETP.GT.U32.AND P5, PT, R7, R6, PT ;  /* 0x000000060700720c */ /* 0x000fe20003fa4070 */
[----:B------:R-:W-:Y:S02]  /*59d0*/  @!P6 IMAD.IADD R209, R209, 0x1, -R7 ;  /* 0x00000001d1d1e824 */ /* 0x000fe400078e0a07 */
[----:B------:R-:W3:Y:S01]  /*59e0*/  LDL R213, [R1+0x32b8] ;  /* 0x0032b80001d57983 */ /* 0x000ee20000100800 */
[----:B------:R-:W-:Y:S01]  /*59f0*/  @!P4 IMAD.MOV R211, RZ, RZ, -R211 ;  /* 0x000000ffffd3c224 */ /* 0x000fe200078e0ad3 */
[----:B------:R-:W-:-:S06]  /*5a00*/  @!P2 IADD3 R8, -R8, RZ, RZ ;  /* 0x000000ff0808a210 */ /* 0x000fcc0007ffe1ff */
[----:B------:R-:W-:Y:S01]  /*5a10*/  @!P0 IMAD.MOV R209, RZ, RZ, -R209 ;  /* 0x000000ffffd18224 */ /* 0x000fe200078e0ad1 */
[C---:B------:R-:W-:Y:S02]  /*5a20*/  ISETP.GT.U32.AND P0, PT, R7.reuse, R4, PT ;  /* 0x000000040700720c */ /* 0x040fe40003f04070 */
[----:B------:R-:W-:Y:S02]  /*5a30*/  @!P5 IADD3 R6, R6, -R7, RZ ;  /* 0x800000070606d210 */ /* 0x000fe40007ffe0ff */
[----:B------:R-:W-:Y:S01]  /*5a40*/  ISETP.GT.U32.AND P5, PT, R7, R3, PT ;  /* 0x000000030700720c */ /* 0x000fe20003fa4070 */
[----:B------:R-:W-:Y:S01]  /*5a50*/  STL [R1+0x24], R211 ;  /* 0x000024d301007387 */ /* 0x000fe20000100800 */
[----:B------:R-:W-:-:S03]  /*5a60*/  @!P1 IMAD.MOV R210, RZ, RZ, -R210 ;  /* 0x000000ffffd29224 */ /* 0x000fc600078e0ad2 */
[----:B------:R1:W-:Y:S04]  /*5a70*/  STL [R1+0x37b8], R8 ;  /* 0x0037b80801007387 */ /* 0x0003e80000100800 */
[----:B------:R-:W-:Y:S01]  /*5a80*/  STL [R1+0x1c], R210 ;  /* 0x00001cd201007387 */ /* 0x000fe20000100800 */
[----:B------:R-:W-:Y:S01]  /*5a90*/  @!P0 IMAD.IADD R4, R4, 0x1, -R7 ;  /* 0x0000000104048824 */ /* 0x000fe200078e0a07 */
[----:B-1----:R-:W-:-:S05]  /*5aa0*/  IADD3 R8, R248, 0xcd, RZ ;  /* 0x000000cdf8087810 */ /* 0x002fca0007ffe0ff */
[----:B------:R-:W-:Y:S01]  /*5ab0*/  STL [R1+0x3684], R8 ;  /* 0x0036840801007387 */ /* 0x000fe20000100800 */
[----:B------:R-:W-:-:S03]  /*5ac0*/  @!P5 IADD3 R3, R3, -R7, RZ ;  /* 0x800000070303d210 */ /* 0x000fc60007ffe0ff */
[----:B------:R-:W-:Y:S01]  /*5ad0*/  STL [R1+0x18], R209 ;  /* 0x000018d101007387 */ /* 0x000fe20000100800 */
[----:B------:R-:W-:-:S13]  /*5ae0*/  ISETP.GT.U32.AND P5, PT, R7, R9, PT ;  /* 0x000000090700720c */ /* 0x000fda0003fa4070 */
[----:B------:R-:W-:Y:S02]  /*5af0*/  @!P5 IADD3 R9, R9, -R7, RZ ;  /* 0x800000070909d210 */ /* 0x000fe40007ffe0ff */
[----:B--2---:R-:W-:Y:S02]  /*5b00*/  ISETP.GE.AND P0, PT, R0, RZ, PT ;  /* 0x000000ff0000720c */ /* 0x004fe40003f06270 */
[----:B------:R-:W2:Y:S01]  /*5b10*/  LDL R0, [R1+0x32bc] ;  /* 0x0032bc0001007983 */ /* 0x000ea20000100800 */
[----:B-----5:R-:W-:-:S03]  /*5b20*/  ISETP.GE.AND P5, PT, R252, RZ, PT ;  /* 0x000000fffc00720c */ /* 0x020fc60003fa6270 */
[----:B------:R-:W5:Y:S01]  /*5b30*/  LDL R252, [R1+0x32c0] ;  /* 0x0032c00001fc7983 */ /* 0x000f620000100800 */
[C---:B------:R-:W-:Y:S02]  /*5b40*/  ISETP.GT.U32.AND P4, PT, R7.reuse, R208, PT ;  /* 0x000000d00700720c */ /* 0x040fe40003f84070 */
[C---:B------:R-:W-:Y:S02]  /*5b50*/  ISETP.GT.U32.AND P1, PT, R7.reuse, R206, PT ;  /* 0x000000ce0700720c */ /* 0x040fe40003f24070 */
[----:B------:R-:W-:-:S09]  /*5b60*/  ISETP.GT.U32.AND P2, PT, R7, R207, PT ;  /* 0x000000cf0700720c */ /* 0x000fd20003f44070 */
[--C-:B------:R-:W-:Y:S01]  /*5b70*/  @!P4 IMAD.IADD R208, R208, 0x1, -R7.reuse ;  /* 0x00000001d0d0c824 */ /* 0x100fe200078e0a07 */
[----:B------:R-:W-:Y:S02]  /*5b80*/  ISETP.GT.U32.AND P4, PT, R7, R10, PT ;  /* 0x0000000a0700720c */ /* 0x000fe40003f84070 */
[----:B------:R-:W-:Y:S01]  /*5b90*/  @!P1 IADD3 R206, R206, -R7, RZ ;  /* 0x80000007cece9210 */ /* 0x000fe20007ffe0ff */
[----:B------:R-:W-:Y:S01]  /*5ba0*/  @!P2 IMAD.IADD R207, R207, 0x1, -R7 ;  /* 0x00000001cfcfa824 */ /* 0x000fe200078e0a07 */
[----:B----4-:R-:W-:Y:S02]  /*5bb0*/  ISETP.GE.AND P1, PT, R2, RZ, PT ;  /* 0x000000ff0200720c */ /* 0x010fe40003f26270 */
[----:B------:R-:W-:Y:S02]  /*5bc0*/  ISETP.GT.U32.AND P2, PT, R7, R11, PT ;  /* 0x0000000b0700720c */ /* 0x000fe40003f44070 */
[----:B------:R-:W-:-:S05]  /*5bd0*/  MOV R2, R3 ;  /* 0x0000000300027202 */ /* 0x000fca0000000f00 */
[----:B------:R-:W-:Y:S01]  /*5be0*/  @!P4 IMAD.IADD R10, R10, 0x1, -R7 ;  /* 0x000000010a0ac824 */ /* 0x000fe200078e0a07 */
[----:B---3--:R-:W-:-:S03]  /*5bf0*/  ISETP.GE.AND P4, PT, R212, RZ, PT ;  /* 0x000000ffd400720c */ /* 0x008fc60003f86270 */
[----:B------:R-:W-:Y:S02]  /*5c00*/  @!P1 IADD3 R2, -R2, RZ, RZ ;  /* 0x000000ff02029210 */ /* 0x000fe40007ffe1ff */
[----:B------:R-:W-:Y:S01]  /*5c10*/  @!P2 IMAD.IADD R11, R11, 0x1, -R7 ;  /* 0x000000010b0ba824 */ /* 0x000fe200078e0a07 */
[----:B------:R-:W-:Y:S01]  /*5c20*/  ISETP.GE.AND P2, PT, R213, RZ, PT ;  /* 0x000000ffd500720c */ /* 0x000fe20003f46270 */
[----:B------:R-:W3:Y:S04]  /*5c30*/  LDL R212, [R1+0x32c4] ;  /* 0x0032c40001d47983 */ /* 0x000ee80000100800 */
[----:B------:R-:W4:Y:S04]  /*5c40*/  LDL R213, [R1+0x32c8] ;  /* 0x0032c80001d57983 */ /* 0x000f280000100800 */
[----:B------:R1:W-:Y:S01]  /*5c50*/  STL [R1+0x14], R2 ;  /* 0x0000140201007387 */ /* 0x0003e20000100800 */
[----:B------:R-:W-:-:S02]  /*5c60*/  IABS R204, R205 ;  /* 0x000000cd00cc7213 */ /* 0x000fc40000000000 */
[----:B------:R-:W-:Y:S01]  /*5c70*/  ISETP.GT.U32.AND P6, PT, R7, R6, PT ;  /* 0x000000060700720c */ /* 0x000fe20003fc4070 */
[----:B-1----:R-:W-:-:S04]  /*5c80*/  IMAD.MOV.U32 R2, RZ, RZ, R206 ;  /* 0x000000ffff027224 */ /* 0x002fc800078e00ce */
[----:B------:R-:W-:Y:S01]  /*5c90*/  @!P4 IMAD.MOV R2, RZ, RZ, -R2 ;  /* 0x000000ffff02c224 */ /* 0x000fe200078e0a02 */
[----:B------:R-:W-:Y:S01]  /*5ca0*/  ISETP.GT.U32.AND P4, PT, R7, R11, PT ;  /* 0x0000000b0700720c */ /* 0x000fe20003f84070 */
[----:B------:R-:W-:Y:S01]  /*5cb0*/  IMAD.HI.U32 R205, R5, R204, RZ ;  /* 0x000000cc05cd7227 */ /* 0x000fe200078e00ff */
[----:B------:R-:W-:-:S03]  /*5cc0*/  ISETP.GT.U32.AND P1, PT, R7, R4, PT ;  /* 0x000000040700720c */ /* 0x000fc60003f24070 */
[----:B------:R-:W-:Y:S02]  /*5cd0*/  IMAD.MOV R205, RZ, RZ, -R205 ;  /* 0x000000ffffcd7224 */ /* 0x000fe400078e0acd */
[----:B------:R-:W-:Y:S02]  /*5ce0*/  @!P6 IMAD.IADD R6, R6, 0x1, -R7 ;  /* 0x000000010606e824 */ /* 0x000fe400078e0a07 */
[----:B------:R-:W-:Y:S01]  /*5cf0*/  IMAD R204, R7, R205, R204 ;  /* 0x000000cd07cc7224 */ /* 0x000fe200078e02cc */
[----:B------:R-:W-:Y:S01]  /*5d00*/  IABS R205, R8 ;  /* 0x0000000800cd7213 */ /* 0x000fe20000000000 */
[----:B------:R-:W-:Y:S02]  /*5d10*/  IMAD.MOV.U32 R8, RZ, RZ, R207 ;  /* 0x000000ffff087224 */ /* 0x000fe400078e00cf */
[--C-:B------:R-:W-:Y:S01]  /*5d20*/  @!P4 IMAD.IADD R11, R11, 0x1, -R7.reuse ;  /* 0x000000010b0bc824 */ /* 0x100fe200078e0a07 */
[----:B------:R-:W-:Y:S01]  /*5d30*/  @!P0 IADD3 R208, -R208, RZ, RZ ;  /* 0x000000ffd0d08210 */ /* 0x000fe20007ffe1ff */
[----:B------:R-:W-:Y:S01]  /*5d40*/  @!P5 IMAD.MOV R8, RZ, RZ, -R8 ;  /* 0x000000ffff08d224 */ /* 0x000fe200078e0a08 */
[----:B------:R-:W-:Y:S01]  /*5d50*/  @!P2 IADD3 R6, -R6, RZ, RZ ;  /* 0x000000ff0606a210 */ /* 0x000fe20007ffe1ff */
[----:B------:R-:W-:Y:S01]  /*5d60*/  @!P1 IMAD.IADD R4, R4, 0x1, -R7 ;  /* 0x0000000104049824 */ /* 0x000fe200078e0a07 */
[----:B------:R-:W-:Y:S01]  /*5d70*/  ISETP.GT.U32.AND P2, PT, R7, R13, PT ;  /* 0x0000000d0700720c */ /* 0x000fe20003f44070 */
[----:B------:R-:W-:Y:S04]  /*5d80*/  STL [R1+0x10], R208 ;  /* 0x000010d001007387 */ /* 0x000fe80000100800 */
[----:B------:R-:W-:Y:S04]  /*5d90*/  STL [R1+0xc], R8 ;  /* 0x00000c0801007387 */ /* 0x000fe80000100800 */
[----:B------:R1:W-:Y:S02]  /*5da0*/  STL [R1+0x8], R2 ;  /* 0x0000080201007387 */ /* 0x0003e40000100800 */
[----:B-1----:R-:W-:-:S02]  /*5db0*/  IADD3 R2, R248, 0xce, RZ ;  /* 0x000000cef8027810 */ /* 0x002fc40007ffe0ff */
[----:B------:R-:W-:Y:S02]  /*5dc0*/  @!P2 IADD3 R13, R13, -R7, RZ ;  /* 0x800000070d0da210 */ /* 0x000fe40007ffe0ff */
[----:B------:R-:W-:Y:S01]  /*5dd0*/  IABS R206, R2 ;  /* 0x0000000200ce7213 */ /* 0x000fe20000000000 */
[----:B------:R1:W-:Y:S04]  /*5de0*/  STL [R1+0x367c], R2 ;  /* 0x00367c0201007387 */ /* 0x0003e80000100800 */
[----:B------:R-:W-:Y:S04]  /*5df0*/  STL [R1+0x4], R6 ;  /* 0x0000040601007387 */ /* 0x000fe80000100800 */
[----:B-1----:R-:W3:Y:S01]  /*5e00*/  LDL R2, [R1+0x32d0] ;  /* 0x0032d00001027983 */ /* 0x002ee20000100800 */
[----:B--2---:R-:W-:Y:S01]  /*5e10*/  ISETP.GE.AND P4, PT, R0, RZ, PT ;  /* 0x000000ff0000720c */ /* 0x004fe20003f86270 */
[----:B------:R-:W-:Y:S01]  /*5e20*/  IMAD.MOV.U32 R0, RZ, RZ, R4 ;  /* 0x000000ffff007224 */ /* 0x000fe200078e0004 */
[----:B-----5:R-:W-:-:S11]  /*5e30*/  ISETP.GE.AND P2, PT, R252, RZ, PT ;  /* 0x000000fffc00720c */ /* 0x020fd60003f46270 */
[----:B------:R-:W-:-:S05]  /*5e40*/  @!P4 IMAD.MOV R0, RZ, RZ, -R0 ;  /* 0x000000ffff00c224 */ /* 0x000fca00078e0a00 */
[----:B------:R1:W-:Y:S04]  /*5e50*/  STL [R1], R0 ;  /* 0x0000000001007387 */ /* 0x0003e80000100800 */
[----:B------:R-:W2:Y:S04]  /*5e60*/  LDL R252, [R1+0x32d8] ;  /* 0x0032d80001fc7983 */ /* 0x000ea80000100800 */
[----:B-1----:R-:W5:Y:S01]  /*5e70*/  LDL R0, [R1+0x32d4] ;  /* 0x0032d40001007983 */ /* 0x002f620000100800 */
[C---:B------:R-:W-:Y:S02]  /*5e80*/  ISETP.GT.U32.AND P0, PT, R7.reuse, R9, PT ;  /* 0x000000090700720c */ /* 0x040fe40003f04070 */
[----:B------:R-:W-:-:S02]  /*5e90*/  ISETP.GT.U32.AND P5, PT, R7, R10, PT ;  /* 0x0000000a0700720c */ /* 0x000fc40003fa4070 */
[----:B------:R-:W-:-:S09]  /*5ea0*/  ISETP.GT.U32.AND P6, PT, R7, R12, PT ;  /* 0x0000000c0700720c */ /* 0x000fd20003fc4070 */
[--C-:B------:R-:W-:Y:S01]  /*5eb0*/  @!P0 IMAD.IADD R9, R9, 0x1, -R7.reuse ;  /* 0x0000000109098824 */ /* 0x100fe200078e0a07 */
[C---:B------:R-:W-:Y:S02]  /*5ec0*/  ISETP.GT.U32.AND P0, PT, R7.reuse, R15, PT ;  /* 0x0000000f0700720c */ /* 0x040fe40003f04070 */
[----:B------:R-:W-:Y:S02]  /*5ed0*/  @!P5 IADD3 R10, R10, -R7, RZ ;  /* 0x800000070a0ad210 */ /* 0x000fe40007ffe0ff */
[C---:B------:R-:W-:Y:S01]  /*5ee0*/  ISETP.GT.U32.AND P5, PT, R7.reuse, R16, PT ;  /* 0x000000100700720c */ /* 0x040fe20003fa4070 */
[----:B------:R-:W-:Y:S01]  /*5ef0*/  @!P6 IMAD.IADD R12, R12, 0x1, -R7 ;  /* 0x000000010c0ce824 */ /* 0x000fe200078e0a07 */
[----:B------:R-:W-:-:S04]  /*5f00*/  ISETP.GT.U32.AND P1, PT, R7, R14, PT ;  /* 0x0000000e0700720c */ /* 0x000fc80003f24070 */
[C---:B------:R-:W-:Y:S02]  /*5f10*/  ISETP.GT.U32.AND P6, PT, R7.reuse, R12, PT ;  /* 0x0000000c0700720c */ /* 0x040fe40003fc4070 */
[----:B------:R-:W-:Y:S01]  /*5f20*/  ISETP.GT.U32.AND P4, PT, R7, R13, PT ;  /* 0x0000000d0700720c */ /* 0x000fe20003f84070 */
[--C-:B------:R-:W-:Y:S01]  /*5f30*/  @!P0 IMAD.IADD R15, R15, 0x1, -R7.reuse ;  /* 0x000000010f0f8824 */ /* 0x100fe200078e0a07 */
[----:B----4-:R-:W-:Y:S02]  /*5f40*/  ISETP.GE.AND P0, PT, R213, RZ, PT ;  /* 0x000000ffd500720c */ /* 0x010fe40003f06270 */
[----:B------:R-:W4:Y:S01]  /*5f50*/  LDL R213, [R1+0x32e0] ;  /* 0x0032e00001d57983 */ /* 0x000f220000100800 */
[----:B------:R-:W-:Y:S02]  /*5f60*/  @!P5 IADD3 R16, R16, -R7, RZ ;  /* 0x800000071010d210 */ /* 0x000fe40007ffe0ff */
[----:B------:R-:W-:Y:S01]  /*5f70*/  ISETP.GE.AND P5, PT, R246, RZ, PT ;  /* 0x000000fff600720c */ /* 0x000fe20003fa6270 */
[----:B------:R-:W-:Y:S01]  /*5f80*/  @!P1 IMAD.IADD R14, R14, 0x1, -R7 ;  /* 0x000000010e0e9824 */ /* 0x000fe200078e0a07 */
[----:B---3--:R-:W-:-:S02]  /*5f90*/  ISETP.GE.AND P1, PT, R212, RZ, PT ;  /* 0x000000ffd400720c */ /* 0x008fc40003f26270 */
[----:B------:R-:W-:Y:S01]  /*5fa0*/  @!P6 IMAD.IADD R12, R12, 0x1, -R7 ;  /* 0x000000010c0ce824 */ /* 0x000fe200078e0a07 */
[----:B------:R-:W3:Y:S01]  /*5fb0*/  LDL R212, [R1+0x32dc] ;  /* 0x0032dc0001d47983 */ /* 0x000ee20000100800 */
[----:B------:R-:W-:Y:S02]  /*5fc0*/  @!P4 IADD3 R13, R13, -R7, RZ ;  /* 0x800000070d0dc210 */ /* 0x000fe40007ffe0ff */
[----:B------:R-:W-:-:S05]  /*5fd0*/  ISETP.GT.U32.AND P4, PT, R7, R19, PT ;  /* 0x000000130700720c */ /* 0x000fca0003f84070 */
[----:B------:R-:W-:Y:S01]  /*5fe0*/  @!P5 IMAD.MOV R12, RZ, RZ, -R12 ;  /* 0x000000ffff0cd224 */ /* 0x000fe200078e0a0c */
[----:B------:R-:W-:Y:S01]  /*5ff0*/  ISETP.GT.U32.AND P5, PT, R7, R18, PT ;  /* 0x000000120700720c */ /* 0x000fe20003fa4070 */
[----:B------:R-:W-:Y:S01]  /*6000*/  @!P2 IMAD.MOV R9, RZ, RZ, -R9 ;  /* 0x000000ffff09a224 */ /* 0x000fe200078e0a09 */
[----:B------:R-:W-:Y:S01]  /*6010*/  @!P1 IADD3 R10, -R10, RZ, RZ ;  /* 0x000000ff0a0a9210 */ /* 0x000fe20007ffe1ff */
[----:B------:R-:W-:Y:S01]  /*6020*/  @!P0 IMAD.MOV R11, RZ, RZ, -R11 ;  /* 0x000000ffff0b8224 */ /* 0x000fe200078e0a0b */
[----:B------:R-:W-:Y:S02]  /*6030*/  IADD3 R246, R248, 0xcf, RZ ;  /* 0x000000cff8f67810 */ /* 0x000fe40007ffe0ff */
[----:B------:R-:W-:Y:S01]  /*6040*/  STL [R1+0x3798], R9 ;  /* 0x0037980901007387 */ /* 0x000fe20000100800 */
[----:B------:R-:W-:-:S03]  /*6050*/  @!P4 IADD3 R19, R19, -R7, RZ ;  /* 0x800000071313c210 */ /* 0x000fc60007ffe0ff */
[----:B------:R-:W-:Y:S03]  /*6060*/  STL [R1+0x379c], R10 ;  /* 0x00379c0a01007387 */ /* 0x000fe60000100800 */
[----:B------:R-:W-:Y:S01]  /*6070*/  @!P5 IMAD.IADD R18, R18, 0x1, -R7 ;  /* 0x000000011212d824 */ /* 0x000fe200078e0a07 */
[----:B------:R-:W-:Y:S04]  /*6080*/  STL [R1+0x37a0], R11 ;  /* 0x0037a00b01007387 */ /* 0x000fe80000100800 */
[----:B------:R-:W-:Y:S04]  /*6090*/  STL [R1+0x37a4], R12 ;  /* 0x0037a40c01007387 */ /* 0x000fe80000100800 */
[----:B------:R-:W-:Y:S01]  /*60a0*/  STL [R1+0x3660], R246 ;  /* 0x003660f601007387 */ /* 0x000fe20000100800 */
[----:B------:R-:W-:-:S13]  /*60b0*/  ISETP.GT.U32.AND P0, PT, R7, R16, PT ;  /* 0x000000100700720c */ /* 0x000fda0003f04070 */
[----:B------:R-:W-:Y:S02]  /*60c0*/  @!P0 IADD3 R16, R16, -R7, RZ ;  /* 0x8000000710108210 */ /* 0x000fe40007ffe0ff */
[----:B------:R-:W-:Y:S02]  /*60d0*/  ISETP.GE.AND P0, PT, R2, RZ, PT ;  /* 0x000000ff0200720c */ /* 0x000fe40003f06270 */
[----:B------:R-:W3:Y:S01]  /*60e0*/  LDL R2, [R1+0x32e4] ;  /* 0x0032e40001027983 */ /* 0x000ee20000100800 */
[----:B--2---:R-:W-:-:S03]  /*60f0*/  ISETP.GE.AND P4, PT, R252, RZ, PT ;  /* 0x000000fffc00720c */ /* 0x004fc60003f86270 */
        /* <DEDUP_REMOVED lines=10> */
[C---:B------:R-:W-:Y:S02]  /*61a0*/  ISETP.GT.U32.AND P2, PT, R7.reuse, R20, PT ;  /* 0x000000140700720c */ /* 0x040fe40003f44070 */
[C---:B------:R-:W-:Y:S01]  /*61b0*/  ISETP.GT.U32.AND P6, PT, R7.reuse, R17, PT ;  /* 0x000000110700720c */ /* 0x040fe20003fc4070 */
[----:B------:R-:W-:Y:S01]  /*61c0*/  @!P0 IMAD.MOV R13, RZ, RZ, -R13 ;  /* 0x000000ffff0d8224 */ /* 0x000fe200078e0a0d */
[----:B------:R-:W-:-:S05]  /*61d0*/  ISETP.GT.U32.AND P0, PT, R7, R18, PT ;  /* 0x000000120700720c */ /* 0x000fca0003f04070 */
[--C-:B------:R-:W-:Y:S01]  /*61e0*/  @!P1 IMAD.IADD R21, R21, 0x1, -R7.reuse ;  /* 0x0000000115159824 */ /* 0x100fe200078e0a07 */
[----:B----4-:R-:W-:Y:S02]  /*61f0*/  ISETP.GE.AND P1, PT, R213, RZ, PT ;  /* 0x000000ffd500720c */ /* 0x010fe40003f26270 */
[----:B------:R-:W4:Y:S01]  /*6200*/  LDL R213, [R1+0x32f4] ;  /* 0x0032f40001d57983 */ /* 0x000f220000100800 */
[--C-:B------:R-:W-:Y:S02]  /*6210*/  @!P2 IMAD.IADD R20, R20, 0x1, -R7.reuse ;  /* 0x000000011414a824 */ /* 0x100fe400078e0a07 */
[--C-:B------:R-:W-:Y:S01]  /*6220*/  @!P6 IMAD.IADD R17, R17, 0x1, -R7.reuse ;  /* 0x000000011111e824 */ /* 0x100fe200078e0a07 */
[----:B---3--:R-:W-:Y:S02]  /*6230*/  ISETP.GE.AND P2, PT, R212, RZ, PT ;  /* 0x000000ffd400720c */ /* 0x008fe40003f46270 */
[----:B------:R-:W3:Y:S01]  /*6240*/  LDL R212, [R1+0x32f0] ;  /* 0x0032f00001d47983 */ /* 0x000ee20000100800 */
[----:B------:R-:W-:Y:S01]  /*6250*/  @!P0 IMAD.IADD R18, R18, 0x1, -R7 ;  /* 0x0000000112128824 */ /* 0x000fe200078e0a07 */
[----:B------:R-:W-:-:S03]  /*6260*/  ISETP.GT.U32.AND P0, PT, R7, R24, PT ;  /* 0x000000180700720c */ /* 0x000fc60003f04070 */
[----:B------:R-:W-:Y:S02]  /*6270*/  @!P1 IADD3 R17, -R17, RZ, RZ ;  /* 0x000000ff11119210 */ /* 0x000fe40007ffe1ff */
[----:B------:R-:W-:Y:S01]  /*6280*/  ISETP.GT.U32.AND P1, PT, R7, R23, PT ;  /* 0x000000170700720c */ /* 0x000fe20003f24070 */
[----:B------:R-:W-:Y:S01]  /*6290*/  @!P4 IMAD.MOV R15, RZ, RZ, -R15 ;  /* 0x000000ffff0fc224 */ /* 0x000fe200078e0a0f */
[----:B------:R-:W-:Y:S01]  /*62a0*/  @!P5 IADD3 R14, -R14, RZ, RZ ;  /* 0x000000ff0e0ed210 */ /* 0x000fe20007ffe1ff */
[----:B------:R-:W-:Y:S01]  /*62b0*/  STL [R1+0x37a8], R13 ;  /* 0x0037a80d01007387 */ /* 0x000fe20000100800 */
[----:B------:R-:W-:Y:S01]  /*62c0*/  @!P2 IMAD.MOV R16, RZ, RZ, -R16 ;  /* 0x000000ffff10a224 */ /* 0x000fe200078e0a10 */
[----:B------:R-:W-:Y:S02]  /*62d0*/  IADD3 R4, R248, 0xd0, RZ ;  /* 0x000000d0f8047810 */ /* 0x000fe40007ffe0ff */
[----:B------:R-:W-:Y:S01]  /*62e0*/  STL [R1+0x37ac], R14 ;  /* 0x0037ac0e01007387 */ /* 0x000fe20000100800 */
[----:B------:R-:W-:-:S03]  /*62f0*/  @!P0 IMAD.IADD R24, R24, 0x1, -R7 ;  /* 0x0000000118188824 */ /* 0x000fc600078e0a07 */
[----:B------:R-:W-:Y:S02]  /*6300*/  STL [R1+0x37b0], R15 ;  /* 0x0037b00f01007387 */ /* 0x000fe40000100800 */
[----:B------:R-:W-:Y:S02]  /*6310*/  @!P1 IADD3 R23, R23, -R7, RZ ;  /* 0x8000000717179210 */ /* 0x000fe40007ffe0ff */
[----:B------:R-:W-:Y:S04]  /*6320*/  STL [R1+0x37b4], R16 ;  /* 0x0037b41001007387 */ /* 0x000fe80000100800 */
[----:B------:R-:W-:Y:S04]  /*6330*/  STL [R1+0x37bc], R17 ;  /* 0x0037bc1101007387 */ /* 0x000fe80000100800 */
[----:B------:R1:W-:Y:S01]  /*6340*/  STL [R1+0x3690], R4 ;  /* 0x0036900401007387 */ /* 0x0003e20000100800 */
[----:B------:R-:W-:-:S13]  /*6350*/  ISETP.GT.U32.AND P2, PT, R7, R21, PT ;  /* 0x000000150700720c */ /* 0x000fda0003f44070 */
[----:B------:R-:W-:Y:S01]  /*6360*/  @!P2 IMAD.IADD R21, R21, 0x1, -R7 ;  /* 0x000000011515a824 */ /* 0x000fe200078e0a07 */
        /* <DEDUP_REMOVED lines=9> */
[----:B------:R-:W-:Y:S02]  /*6400*/  @!P4 IADD3 R20, R20, -R7, RZ ;  /* 0x800000071414c210 */ /* 0x000fe40007ffe0ff */
[----:B------:R-:W-:Y:S01]  /*6410*/  ISETP.GT.U32.AND P4, PT, R7, R26, PT ;  /* 0x0000001a0700720c */ /* 0x000fe20003f84070 */
[--C-:B------:R-:W-:Y:S02]  /*6420*/  @!P6 IMAD.IADD R22, R22, 0x1, -R7.reuse ;  /* 0x000000011616e824 */ /* 0x100fe400078e0a07 */
[----:B------:R-:W-:Y:S01]  /*6430*/  @!P5 IMAD.IADD R19, R19, 0x1, -R7 ;  /* 0x000000011313d824 */ /* 0x000fe200078e0a07 */
[C---:B------:R-:W-:Y:S02]  /*6440*/  ISETP.GT.U32.AND P5, PT, R7.reuse, R25, PT ;  /* 0x000000190700720c */ /* 0x040fe40003fa4070 */
[----:B------:R-:W-:Y:S02]  /*6450*/  ISETP.GT.U32.AND P6, PT, R7, R22, PT ;  /* 0x000000160700720c */ /* 0x000fe40003fc4070 */
[----:B------:R-:W-:-:S02]  /*6460*/  @!P2 IADD3 R18, -R18, RZ, RZ ;  /* 0x000000ff1212a210 */ /* 0x000fc40007ffe1ff */
[----:B------:R-:W-:-:S03]  /*6470*/  ISETP.GT.U32.AND P2, PT, R7, R23, PT ;  /* 0x000000170700720c */ /* 0x000fc60003f44070 */
[----:B------:R-:W-:Y:S02]  /*6480*/  @!P4 IADD3 R26, R26, -R7, RZ ;  /* 0x800000071a1ac210 */ /* 0x000fe40007ffe0ff */
        /* <DEDUP_REMOVED lines=8> */
[----:B------:R-:W-:Y:S01]  /*6510*/  @!P4 IMAD.MOV R22, RZ, RZ, -R22 ;  /* 0x000000ffff16c224 */ /* 0x000fe200078e0a16 */
[----:B------:R-:W-:Y:S01]  /*6520*/  ISETP.GT.U32.AND P4, PT, R7, R28, PT ;  /* 0x0000001c0700720c */ /* 0x000fe20003f84070 */
[----:B------:R-:W-:Y:S02]  /*6530*/  @!P1 IMAD.MOV R19, RZ, RZ, -R19 ;  /* 0x000000ffff139224 */ /* 0x000fe400078e0a13 */
[----:B------:R-:W-:Y:S01]  /*6540*/  @!P0 IMAD.MOV R20, RZ, RZ, -R20 ;  /* 0x000000ffff148224 */ /* 0x000fe200078e0a14 */
[----:B------:R-:W-:Y:S02]  /*6550*/  IABS R208, R4 ;  /* 0x0000000400d07213 */ /* 0x000fe40000000000 */
[----:B------:R-:W-:Y:S01]  /*6560*/  @!P5 IADD3 R21, -R21, RZ, RZ ;  /* 0x000000ff1515d210 */ /* 0x000fe20007ffe1ff */
[----:B------:R-:W-:Y:S01]  /*6570*/  STL [R1+0x37d0], R18 ;  /* 0x0037d01201007387 */ /* 0x000fe20000100800 */
[----:B-1----:R-:W-:-:S03]  /*6580*/  IADD3 R4, R248, 0xd1, RZ ;  /* 0x000000d1f8047810 */ /* 0x002fc60007ffe0ff */
[----:B------:R-:W-:Y:S01]  /*6590*/  STL [R1+0x37d4], R19 ;  /* 0x0037d41301007387 */ /* 0x000fe20000100800 */
[----:B------:R-:W-:-:S03]  /*65a0*/  @!P2 IMAD.IADD R29, R29, 0x1, -R7 ;  /* 0x000000011d1da824 */ /* 0x000fc600078e0a07 */
[----:B------:R-:W-:Y:S01]  /*65b0*/  STL [R1+0x37d8], R20 ;  /* 0x0037d81401007387 */ /* 0x000fe20000100800 */
[----:B------:R-:W-:-:S03]  /*65c0*/  @!P4 IMAD.IADD R28, R28, 0x1, -R7 ;  /* 0x000000011c1cc824 */ /* 0x000fc600078e0a07 */
        /* <DEDUP_REMOVED lines=15> */
[----:B------:R-:W-:Y:S01]  /*66c0*/  ISETP.GT.U32.AND P0, PT, R7, R31, PT ;  /* 0x0000001f0700720c */ /* 0x000fe20003f04070 */
[----:B------:R-:W-:Y:S02]  /*66d0*/  @!P6 IMAD.IADD R27, R27, 0x1, -R7 ;  /* 0x000000011b1be824 */ /* 0x000fe400078e0a07 */
[----:B------:R-:W-:Y:S02]  /*66e0*/  @!P1 IADD3 R24, R24, -R7, RZ ;  /* 0x8000000718189210 */ /* 0x000fe40007ffe0ff */
[C---:B------:R-:W-:Y:S02]  /*66f0*/  ISETP.GT.U32.AND P1, PT, R7.reuse, R30, PT ;  /* 0x0000001e0700720c */ /* 0x040fe40003f24070 */
[C---:B------:R-:W-:Y:S01]  /*6700*/  ISETP.GT.U32.AND P6, PT, R7.reuse, R27, PT ;  /* 0x0000001b0700720c */ /* 0x040fe20003fc4070 */
[----:B------:R-:W-:Y:S01]  /*6710*/  @!P5 IMAD.MOV R23, RZ, RZ, -R23 ;  /* 0x000000ffff17d224 */ /* 0x000fe200078e0a17 */
[----:B------:R-:W-:-:S04]  /*6720*/  ISETP.GT.U32.AND P5, PT, R7, R28, PT ;  /* 0x0000001c0700720c */ /* 0x000fc80003fa4070 */
[----:B------:R-:W-:Y:S01]  /*6730*/  @!P0 IMAD.IADD R31, R31, 0x1, -R7 ;  /* 0x000000011f1f8824 */ /* 0x000fe200078e0a07 */
[----:B----4-:R-:W-:Y:S02]  /*6740*/  ISETP.GE.AND P0, PT, R213, RZ, PT ;  /* 0x000000ffd500720c */ /* 0x010fe40003f06270 */
[----:B------:R-:W4:Y:S02]  /*6750*/  LDL R213, [R1+0x331c] ;  /* 0x00331c0001d57983 */ /* 0x000f240000100800 */
[-C--:B------:R-:W-:Y:S02]  /*6760*/  @!P1 IADD3 R30, R30, -R7.reuse, RZ ;  /* 0x800000071e1e9210 */ /* 0x080fe40007ffe0ff */
[-C--:B------:R-:W-:Y:S02]  /*6770*/  @!P6 IADD3 R27, R27, -R7.reuse, RZ ;  /* 0x800000071b1be210 */ /* 0x080fe40007ffe0ff */
[----:B---3--:R-:W-:Y:S02]  /*6780*/  ISETP.GE.AND P1, PT, R212, RZ, PT ;  /* 0x000000ffd400720c */ /* 0x008fe40003f26270 */
[----:B------:R-:W3:Y:S01]  /*6790*/  LDL R212, [R1+0x3318] ;  /* 0x0033180001d47983 */ /* 0x000ee20000100800 */
[----:B------:R-:W-:-:S02]  /*67a0*/  @!P5 IADD3 R28, R28, -R7, RZ ;  /* 0x800000071c1cd210 */ /* 0x000fc40007ffe0ff */
[C---:B------:R-:W-:Y:S01]  /*67b0*/  ISETP.GT.U32.AND P5, PT, R7.reuse, R34, PT ;  /* 0x000000220700720c */ /* 0x040fe20003fa4070 */
[----:B------:R-:W-:Y:S01]  /*67c0*/  @!P0 IMAD.MOV R27, RZ, RZ, -R27 ;  /* 0x000000ffff1b8224 */ /* 0x000fe200078e0a1b */
[----:B------:R-:W-:Y:S01]  /*67d0*/  ISETP.GT.U32.AND P0, PT, R7, R33, PT ;  /* 0x000000210700720c */ /* 0x000fe20003f04070 */
[----:B------:R-:W-:Y:S01]  /*67e0*/  IMAD.HI.U32 R209, R5, R205, RZ ;  /* 0x000000cd05d17227 */ /* 0x000fe200078e00ff */
[----:B------:R-:W-:-:S03]  /*67f0*/  @!P2 IADD3 R25, -R25, RZ, RZ ;  /* 0x000000ff1919a210 */ /* 0x000fc60007ffe1ff */
[----:B------:R-:W-:Y:S02]  /*6800*/  @!P4 IMAD.MOV R24, RZ, RZ, -R24 ;  /* 0x000000ffff18c224 */ /* 0x000fe400078e0a18 */
[----:B------:R-:W-:Y:S01]  /*6810*/  IMAD.MOV R3, RZ, RZ, -R209 ;  /* 0x000000ffff037224 */ /* 0x000fe200078e0ad1 */
[----:B------:R-:W-:Y:S01]  /*6820*/  IABS R209, R4 ;  /* 0x0000000400d17213 */ /* 0x000fe20000000000 */
[----:B------:R-:W-:Y:S01]  /*6830*/  @!P1 IMAD.MOV R26, RZ, RZ, -R26 ;  /* 0x000000ffff1a9224 */ /* 0x000fe200078e0a1a */
[----:B------:R-:W-:Y:S01]  /*6840*/  STL [R1+0x37e4], R23 ;  /* 0x0037e41701007387 */ /* 0x000fe20000100800 */
[----:B-1----:R-:W-:-:S03]  /*6850*/  IADD3 R4, R248, 0xd2, RZ ;  /* 0x000000d2f8047810 */ /* 0x002fc60007ffe0ff */
[----:B------:R-:W-:Y:S01]  /*6860*/  STL [R1+0x37e8], R24 ;  /* 0x0037e81801007387 */ /* 0x000fe20000100800 */
[----:B------:R-:W-:Y:S01]  /*6870*/  @!P0 IMAD.IADD R33, R33, 0x1, -R7 ;  /* 0x0000000121218824 */ /* 0x000fe200078e0a07 */
[----:B------:R-:W-:Y:S02]  /*6880*/  @!P5 IADD3 R34, R34, -R7, RZ ;  /* 0x800000072222d210 */ /* 0x000fe40007ffe0ff */
[----:B------:R-:W-:Y:S04]  /*6890*/  STL [R1+0x37ec], R25 ;  /* 0x0037ec1901007387 */ /* 0x000fe80000100800 */
        /* <DEDUP_REMOVED lines=24> */
[----:B------:R-:W4:Y:S03]  /*6a20*/  LDL R213, [R1+0x3330] ;  /* 0x0033300001d57983 */ /* 0x000f260000100800 */
[--C-:B------:R-:W-:Y:S02]  /*6a30*/  @!P6 IMAD.IADD R32, R32, 0x1, -R7.reuse ;  /* 0x000000012020e824 */ /* 0x100fe400078e0a07 */
[--C-:B------:R-:W-:Y:S01]  /*6a40*/  @!P4 IMAD.IADD R35, R35, 0x1, -R7.reuse ;  /* 0x000000012323c824 */ /* 0x100fe200078e0a07 */
[----:B---3--:R-:W-:Y:S01]  /*6a50*/  ISETP.GE.AND P4, PT, R212, RZ, PT ;  /* 0x000000ffd400720c */ /* 0x008fe20003f86270 */
[----:B------:R-:W-:Y:S01]  /*6a60*/  @!P1 IMAD.IADD R33, R33, 0x1, -R7 ;  /* 0x0000000121219824 */ /* 0x000fe200078e0a07 */
[----:B------:R-:W-:Y:S01]  /*6a70*/  ISETP.GT.U32.AND P1, PT, R7, R39, PT ;  /* 0x000000270700720c */ /* 0x000fe20003f24070 */
[----:B------:R-:W-:Y:S01]  /*6a80*/  @!P5 IMAD.MOV R30, RZ, RZ, -R30 ;  /* 0x000000ffff1ed224 */ /* 0x000fe200078e0a1e */
[----:B------:R-:W-:Y:S01]  /*6a90*/  @!P0 IADD3 R29, -R29, RZ, RZ ;  /* 0x000000ff1d1d8210 */ /* 0x000fe20007ffe1ff */
[----:B------:R-:W3:Y:S01]  /*6aa0*/  LDL R212, [R1+0x332c] ;  /* 0x00332c0001d47983 */ /* 0x000ee20000100800 */
[----:B------:R-:W-:-:S02]  /*6ab0*/  @!P2 IADD3 R32, -R32, RZ, RZ ;  /* 0x000000ff2020a210 */ /* 0x000fc40007ffe1ff */
[----:B------:R-:W-:Y:S01]  /*6ac0*/  ISETP.GT.U32.AND P2, PT, R7, R38, PT ;  /* 0x000000260700720c */ /* 0x000fe20003f44070 */
[----:B------:R-:W-:Y:S01]  /*6ad0*/  STL [R1+0x37f8], R28 ;  /* 0x0037f81c01007387 */ /* 0x000fe20000100800 */
[----:B------:R-:W-:-:S03]  /*6ae0*/  IADD3 R15, R248, 0xd3, RZ ;  /* 0x000000d3f80f7810 */ /* 0x000fc60007ffe0ff */
[----:B------:R-:W-:Y:S01]  /*6af0*/  @!P4 IMAD.MOV R31, RZ, RZ, -R31 ;  /* 0x000000ffff1fc224 */ /* 0x000fe200078e0a1f */
[----:B------:R-:W-:Y:S01]  /*6b00*/  STL [R1+0x37fc], R29 ;  /* 0x0037fc1d01007387 */ /* 0x000fe20000100800 */
[----:B------:R-:W-:-:S03]  /*6b10*/  @!P1 IMAD.IADD R39, R39, 0x1, -R7 ;  /* 0x0000000127279824 */ /* 0x000fc600078e0a07 */
[----:B------:R-:W-:Y:S03]  /*6b20*/  STL [R1+0x3800], R30 ;  /* 0x0038001e01007387 */ /* 0x000fe60000100800 */
[----:B------:R-:W-:Y:S01]  /*6b30*/  @!P2 IADD3 R38, R38, -R7, RZ ;  /* 0x800000072626a210 */ /* 0x000fe20007ffe0ff */
[----:B------:R1:W-:Y:S04]  /*6b40*/  STL [R1+0x3804], R31 ;  /* 0x0038041f01007387 */ /* 0x0003e80000100800 */
[----:B------:R-:W-:Y:S01]  /*6b50*/  STL [R1+0x364c], R15 ;  /* 0x00364c0f01007387 */ /* 0x000fe20000100800 */
        /* <DEDUP_REMOVED lines=13> */
[----:B------:R-:W-:Y:S01]  /*6c30*/  @!P6 IMAD.IADD R37, R37, 0x1, -R7 ;  /* 0x000000012525e824 */ /* 0x000fe200078e0a07 */
[----:B------:R-:W-:-:S04]  /*6c40*/  @!P4 IADD3 R33, -R33, RZ, RZ ;  /* 0x000000ff2121c210 */ /* 0x000fc80007ffe1ff */
[C---:B------:R-:W-:Y:S02]  /*6c50*/  ISETP.GT.U32.AND P6, PT, R7.reuse, R37, PT ;  /* 0x000000250700720c */ /* 0x040fe40003fc4070 */
[----:B------:R-:W-:-:S05]  /*6c60*/  ISETP.GT.U32.AND P4, PT, R7, R38, PT ;  /* 0x000000260700720c */ /* 0x000fca0003f84070 */
[----:B------:R-:W-:Y:S02]  /*6c70*/  @!P5 IADD3 R41, R41, -R7, RZ ;  /* 0x800000072929d210 */ /* 0x000fe40007ffe0ff */
[----:B----4-:R-:W-:Y:S01]  /*6c80*/  ISETP.GE.AND P5, PT, R213, RZ, PT ;  /* 0x000000ffd500720c */ /* 0x010fe20003fa6270 */
[--C-:B------:R-:W-:Y:S01]  /*6c90*/  @!P0 IMAD.IADD R34, R34, 0x1, -R7.reuse ;  /* 0x0000000122228824 */ /* 0x100fe200078e0a07 */
[----:B------:R-:W-:Y:S01]  /*6ca0*/  ISETP.GT.U32.AND P0, PT, R7, R40, PT ;  /* 0x000000280700720c */ /* 0x000fe20003f04070 */
[----:B------:R-:W4:Y:S01]  /*6cb0*/  LDL R213, [R1+0x3340] ;  /* 0x0033400001d57983 */ /* 0x000f220000100800 */
[--C-:B------:R-:W-:Y:S02]  /*6cc0*/  @!P6 IMAD.IADD R37, R37, 0x1, -R7.reuse ;  /* 0x000000012525e824 */ /* 0x100fe400078e0a07 */
[----:B------:R-:W-:Y:S01]  /*6cd0*/  @!P4 IMAD.IADD R38, R38, 0x1, -R7 ;  /* 0x000000012626c824 */ /* 0x000fe200078e0a07 */
[----:B------:R-:W-:-:S06]  /*6ce0*/  ISETP.GT.U32.AND P4, PT, R7, R44, PT ;  /* 0x0000002c0700720c */ /* 0x000fcc0003f84070 */
[----:B------:R-:W-:Y:S01]  /*6cf0*/  @!P5 IMAD.MOV R37, RZ, RZ, -R37 ;  /* 0x000000ffff25d224 */ /* 0x000fe200078e0a25 */
[----:B------:R-:W-:Y:S01]  /*6d00*/  ISETP.GT.U32.AND P5, PT, R7, R43, PT ;  /* 0x0000002b0700720c */ /* 0x000fe20003fa4070 */
[--C-:B------:R-:W-:Y:S01]  /*6d10*/  @!P0 IMAD.IADD R40, R40, 0x1, -R7.reuse ;  /* 0x0000000128288824 */ /* 0x100fe200078e0a07 */
[----:B---3--:R-:W-:Y:S02]  /*6d20*/  ISETP.GE.AND P0, PT, R212, RZ, PT ;  /* 0x000000ffd400720c */ /* 0x008fe40003f06270 */
[----:B------:R-:W-:Y:S02]  /*6d30*/  IADD3 R9, R248, 0xd4, RZ ;  /* 0x000000d4f8097810 */ /* 0x000fe40007ffe0ff */
[----:B------:R-:W-:-:S03]  /*6d40*/  @!P4 IMAD.IADD R44, R44, 0x1, -R7 ;  /* 0x000000012c2cc824 */ /* 0x000fc600078e0a07 */
[----:B------:R-:W-:Y:S04]  /*6d50*/  STL [R1+0x3678], R9 ;  /* 0x0036780901007387 */ /* 0x000fe80000100800 */
[----:B------:R-:W-:Y:S01]  /*6d60*/  @!P5 IMAD.IADD R43, R43, 0x1, -R7 ;  /* 0x000000012b2bd824 */ /* 0x000fe200078e0a07 */
[----:B------:R-:W3:Y:S01]  /*6d70*/  LDL R8, [R1+0x3348] ;  /* 0x0033480001087983 */ /* 0x000ee20000100800 */
[----:B------:R-:W-:Y:S02]  /*6d80*/  @!P0 IADD3 R36, -R36, RZ, RZ ;  /* 0x000000ff24248210 */ /* 0x000fe40007ffe1ff */
        /* <DEDUP_REMOVED lines=8> */
[----:B------:R-:W-:Y:S01]  /*6e10*/  @!P2 IMAD.MOV R34, RZ, RZ, -R34 ;  /* 0x000000ffff22a224 */ /* 0x000fe200078e0a22 */
[C---:B------:R-:W-:Y:S01]  /*6e20*/  ISETP.GT.U32.AND P2, PT, R7.reuse, R39, PT ;  /* 0x000000270700720c */ /* 0x040fe20003f44070 */
[----:B------:R-:W-:Y:S01]  /*6e30*/  @!P1 IMAD.MOV R35, RZ, RZ, -R35 ;  /* 0x000000ffff239224 */ /* 0x000fe200078e0a23 */
[C---:B------:R-:W-:Y:S01]  /*6e40*/  ISETP.GT.U32.AND P1, PT, R7.reuse, R40, PT ;  /* 0x000000280700720c */ /* 0x040fe20003f24070 */
[----:B------:R-:W-:Y:S01]  /*6e50*/  @!P0 IMAD.MOV R38, RZ, RZ, -R38 ;  /* 0x000000ffff268224 */ /* 0x000fe200078e0a26 */
[C---:B------:R-:W-:Y:S02]  /*6e60*/  ISETP.GT.U32.AND P6, PT, R7.reuse, R42, PT ;  /* 0x0000002a0700720c */ /* 0x040fe40003fc4070 */
[----:B------:R-:W-:-:S07]  /*6e70*/  ISETP.GT.U32.AND P0, PT, R7, R43, PT ;  /* 0x0000002b0700720c */ /* 0x000fce0003f04070 */
[----:B------:R-:W-:-:S05]  /*6e80*/  @!P2 IADD3 R39, R39, -R7, RZ ;  /* 0x800000072727a210 */ /* 0x000fca0007ffe0ff */
[----:B------:R-:W-:Y:S01]  /*6e90*/  @!P5 IMAD.MOV R39, RZ, RZ, -R39 ;  /* 0x000000ffff27d224 */ /* 0x000fe200078e0a27 */
[C---:B------:R-:W-:Y:S01]  /*6ea0*/  ISETP.GT.U32.AND P5, PT, R7.reuse, R44, PT ;  /* 0x0000002c0700720c */ /* 0x040fe20003fa4070 */
[--C-:B------:R-:W-:Y:S01]  /*6eb0*/  @!P1 IMAD.IADD R40, R40, 0x1, -R7.reuse ;  /* 0x0000000128289824 */ /* 0x100fe200078e0a07 */
[----:B------:R-:W-:Y:S01]  /*6ec0*/  ISETP.GT.U32.AND P1, PT, R7, R46, PT ;  /* 0x0000002e0700720c */ /* 0x000fe20003f24070 */
[----:B------:R-:W-:Y:S01]  /*6ed0*/  @!P6 IMAD.IADD R42, R42, 0x1, -R7 ;  /* 0x000000012a2ae824 */ /* 0x000fe200078e0a07 */
[----:B------:R-:W-:Y:S02]  /*6ee0*/  @!P0 IADD3 R43, R43, -R7, RZ ;  /* 0x800000072b2b8210 */ /* 0x000fe40007ffe0ff */
[C---:B------:R-:W-:Y:S02]  /*6ef0*/  ISETP.GT.U32.AND P0, PT, R7.reuse, R49, PT ;  /* 0x000000310700720c */ /* 0x040fe40003f04070 */
[----:B------:R-:W-:-:S05]  /*6f00*/  ISETP.GT.U32.AND P6, PT, R7, R42, PT ;  /* 0x0000002a0700720c */ /* 0x000fca0003fc4070 */
[--C-:B------:R-:W-:Y:S01]  /*6f10*/  @!P5 IMAD.IADD R44, R44, 0x1, -R7.reuse ;  /* 0x000000012c2cd824 */ /* 0x100fe200078e0a07 */
[----:B------:R-:W-:Y:S01]  /*6f20*/  ISETP.GT.U32.AND P5, PT, R7, R50, PT ;  /* 0x000000320700720c */ /* 0x000fe20003fa4070 */
[----:B------:R-:W-:Y:S01]  /*6f30*/  @!P1 IMAD.IADD R46, R46, 0x1, -R7 ;  /* 0x000000012e2e9824 */ /* 0x000fe200078e0a07 */
[----:B------:R-:W-:Y:S02]  /*6f40*/  ISETP.GE.AND P1, PT, R247, RZ, PT ;  /* 0x000000fff700720c */ /* 0x000fe40003f26270 */
[----:B------:R-:W-:Y:S02]  /*6f50*/  IADD3 R247, R248, 0xd5, RZ ;  /* 0x000000d5f8f77810 */ /* 0x000fe40007ffe0ff */
[----:B------:R-:W-:-:S03]  /*6f60*/  @!P0 IADD3 R49, R49, -R7, RZ ;  /* 0x8000000731318210 */ /* 0x000fc60007ffe0ff */
[----:B------:R-:W-:Y:S01]  /*6f70*/  STL [R1+0x365c], R247 ;  /* 0x00365cf701007387 */ /* 0x000fe20000100800 */
[----:B------:R-:W-:-:S03]  /*6f80*/  @!P6 IADD3 R42, R42, -R7, RZ ;  /* 0x800000072a2ae210 */ /* 0x000fc60007ffe0ff */
[----:B------:R-:W-:Y:S02]  /*6f90*/  @!P5 IMAD.IADD R50, R50, 0x1, -R7 ;  /* 0x000000013232d824 */ /* 0x000fe400078e0a07 */
[----:B------:R-:W-:Y:S01]  /*6fa0*/  @!P1 IMAD.MOV R42, RZ, RZ, -R42 ;  /* 0x000000ffff2a9224 */ /* 0x000fe200078e0a2a */
[----:B------:R-:W-:-:S13]  /*6fb0*/  ISETP.GT.U32.AND P1, PT, R7, R48, PT ;  /* 0x000000300700720c */ /* 0x000fda0003f24070 */
[----:B------:R-:W-:Y:S01]  /*6fc0*/  @!P1 IMAD.IADD R48, R48, 0x1, -R7 ;  /* 0x0000000130309824 */ /* 0x000fe200078e0a07 */
[----:B---3--:R-:W-:Y:S02]  /*6fd0*/  ISETP.GE.AND P1, PT, R2, RZ, PT ;  /* 0x000000ff0200720c */ /* 0x008fe40003f26270 */
[----:B------:R-:W3:Y:S01]  /*6fe0*/  LDL R2, [R1+0x3360] ;  /* 0x0033600001027983 */ /* 0x000ee20000100800 */
[----:B--2---:R-:W-:-:S03]  /*6ff0*/  ISETP.GE.AND P5, PT, R252, RZ, PT ;  /* 0x000000fffc00720c */ /* 0x004fc60003fa6270 */
[----:B------:R-:W2:Y:S01]  /*7000*/  LDL R252, [R1+0x3368] ;  /* 0x0033680001fc7983 */ /* 0x000ea20000100800 */
[----:B-----5:R-:W-:-:S03]  /*7010*/  ISETP.GE.AND P0, PT, R0, RZ, PT ;  /* 0x000000ff0000720c */ /* 0x020fc60003f06270 */
[----:B------:R-:W5:Y:S01]  /*7020*/  LDL R0, [R1+0x3364] ;  /* 0x0033640001007983 */ /* 0x000f620000100800 */
[----:B------:R-:W-:-:S13]  /*7030*/  ISETP.GT.U32.AND P2, PT, R7, R45, PT ;  /* 0x0000002d0700720c */ /* 0x000fda0003f44070 */
[----:B------:R-:W-:Y:S02]  /*7040*/  @!P2 IADD3 R45, R45, -R7, RZ ;  /* 0x800000072d2da210 */ /* 0x000fe40007ffe0ff */
[----:B----4-:R-:W-:-:S13]  /*7050*/  ISETP.GE.AND P2, PT, R213, RZ, PT ;  /* 0x000000ffd500720c */ /* 0x010fda0003f46270 */
[----:B------:R-:W-:Y:S01]  /*7060*/  @!P2 IMAD.MOV R41, RZ, RZ, -R41 ;  /* 0x000000ffff29a224 */ /* 0x000fe200078e0a29 */
[C---:B------:R-:W-:Y:S02]  /*7070*/  ISETP.GT.U32.AND P2, PT, R7.reuse, R46, PT ;  /* 0x0000002e0700720c */ /* 0x040fe40003f44070 */
[----:B------:R-:W-:Y:S02]  /*7080*/  @!P4 IADD3 R40, -R40, RZ, RZ ;  /* 0x000000ff2828c210 */ /* 0x000fe40007ffe1ff */
[----:B------:R-:W-:-:S09]  /*7090*/  ISETP.GT.U32.AND P4, PT, R7, R45, PT ;  /* 0x0000002d0700720c */ /* 0x000fd20003f84070 */
[----:B------:R-:W-:Y:S02]  /*70a0*/  @!P2 IADD3 R46, R46, -R7, RZ ;  /* 0x800000072e2ea210 */ /* 0x000fe40007ffe0ff */
[----:B------:R-:W-:Y:S02]  /*70b0*/  ISETP.GE.AND P2, PT, R8, RZ, PT ;  /* 0x000000ff0800720c */ /* 0x000fe40003f46270 */
[----:B------:R-:W4:Y:S01]  /*70c0*/  LDL R8, [R1+0x335c] ;  /* 0x00335c0001087983 */ /* 0x000f220000100800 */
[----:B------:R-:W-:Y:S02]  /*70d0*/  @!P1 IADD3 R44, -R44, RZ, RZ ;  /* 0x000000ff2c2c9210 */ /* 0x000fe40007ffe1ff */
[C---:B------:R-:W-:Y:S02]  /*70e0*/  ISETP.GT.U32.AND P6, PT, R7.reuse, R47, PT ;  /* 0x0000002f0700720c */ /* 0x040fe40003fc4070 */
[----:B------:R-:W-:-:S06]  /*70f0*/  ISETP.GT.U32.AND P1, PT, R7, R49, PT ;  /* 0x000000310700720c */ /* 0x000fcc0003f24070 */
[----:B------:R-:W-:Y:S01]  /*7100*/  @!P2 IMAD.MOV R43, RZ, RZ, -R43 ;  /* 0x000000ffff2ba224 */ /* 0x000fe200078e0a2b */
[----:B------:R-:W-:Y:S01]  /*7110*/  ISETP.GT.U32.AND P2, PT, R7, R48, PT ;  /* 0x000000300700720c */ /* 0x000fe20003f44070 */
[--C-:B------:R-:W-:Y:S01]  /*7120*/  @!P4 IMAD.IADD R45, R45, 0x1, -R7.reuse ;  /* 0x000000012d2dc824 */ /* 0x100fe200078e0a07 */
[----:B------:R-:W-:Y:S02]  /*7130*/  ISETP.GT.U32.AND P4, PT, R7, R51, PT ;  /* 0x000000330700720c */ /* 0x000fe40003f84070 */
[----:B------:R-:W-:Y:S02]  /*7140*/  @!P6 IADD3 R47, R47, -R7, RZ ;  /* 0x800000072f2fe210 */ /* 0x000fe40007ffe0ff */
[----:B------:R-:W-:Y:S01]  /*7150*/  @!P1 IMAD.IADD R49, R49, 0x1, -R7 ;  /* 0x0000000131319824 */ /* 0x000fe200078e0a07 */
[C---:B------:R-:W-:Y:S02]  /*7160*/  ISETP.GT.U32.AND P1, PT, R7.reuse, R55, PT ;  /* 0x000000370700720c */ /* 0x040fe40003f24070 */
[----:B------:R-:W-:-:S04]  /*7170*/  ISETP.GT.U32.AND P6, PT, R7, R47, PT ;  /* 0x0000002f0700720c */ /* 0x000fc80003fc4070 */
[--C-:B------:R-:W-:Y:S01]  /*7180*/  @!P2 IMAD.IADD R48, R48, 0x1, -R7.reuse ;  /* 0x000000013030a824 */ /* 0x100fe200078e0a07 */
[----:B------:R-:W-:Y:S01]  /*7190*/  ISETP.GT.U32.AND P2, PT, R7, R54, PT ;  /* 0x000000360700720c */ /* 0x000fe20003f44070 */
[--C-:B------:R-:W-:Y:S01]  /*71a0*/  @!P4 IMAD.IADD R51, R51, 0x1, -R7.reuse ;  /* 0x000000013333c824 */ /* 0x100fe200078e0a07 */
[----:B------:R-:W-:Y:S02]  /*71b0*/  ISETP.GE.AND P4, PT, R214, RZ, PT ;  /* 0x000000ffd600720c */ /* 0x000fe40003f86270 */
[----:B-1----:R-:W-:Y:S02]  /*71c0*/  IADD3 R31, R248, 0xd6, RZ ;  /* 0x000000d6f81f7810 */ /* 0x002fe40007ffe0ff */
[----:B------:R-:W-:-:S03]  /*71d0*/  @!P1 IMAD.IADD R55, R55, 0x1, -R7 ;  /* 0x0000000137379824 */ /* 0x000fc600078e0a07 */
[----:B------:R-:W-:Y:S01]  /*71e0*/  STL [R1+0x3650], R31 ;  /* 0x0036501f01007387 */ /* 0x000fe20000100800 */
[----:B------:R-:W-:-:S03]  /*71f0*/  @!P6 IMAD.IADD R47, R47, 0x1, -R7 ;  /* 0x000000012f2fe824 */ /* 0x000fc600078e0a07 */
[----:B------:R-:W-:Y:S02]  /*7200*/  @!P2 IMAD.IADD R54, R54, 0x1, -R7 ;  /* 0x000000013636a824 */ /* 0x000fe400078e0a07 */
[----:B------:R-:W-:Y:S02]  /*7210*/  @!P4 IADD3 R47, -R47, RZ, RZ ;  /* 0x000000ff2f2fc210 */ /* 0x000fe40007ffe1ff */
[----:B------:R-:W-:-:S13]  /*7220*/  ISETP.GT.U32.AND P4, PT, R7, R53, PT ;  /* 0x000000350700720c */ /* 0x000fda0003f84070 */
[----:B------:R-:W-:Y:S02]  /*7230*/  @!P4 IADD3 R53, R53, -R7, RZ ;  /* 0x800000073535c210 */ /* 0x000fe40007ffe0ff */
[----:B---3--:R-:W-:Y:S02]  /*7240*/  ISETP.GE.AND P4, PT, R2, RZ, PT ;  /* 0x000000ff0200720c */ /* 0x008fe40003f86270 */
        /* <DEDUP_REMOVED lines=8> */
[C---:B------:R-:W-:Y:S02]  /*72d0*/  ISETP.GT.U32.AND P5, PT, R7.reuse, R51, PT ;  /* 0x000000330700720c */ /* 0x040fe40003fa4070 */
[----:B------:R-:W-:-:S09]  /*72e0*/  ISETP.GT.U32.AND P6, PT, R7, R52, PT ;  /* 0x000000340700720c */ /* 0x000fd20003fc4070 */
[----:B------:R-:W-:Y:S02]  /*72f0*/  @!P0 IADD3 R50, R50, -R7, RZ ;  /* 0x8000000732328210 */ /* 0x000fe40007ffe0ff */
[--C-:B------:R-:W-:Y:S01]  /*7300*/  @!P5 IMAD.IADD R51, R51, 0x1, -R7.reuse ;  /* 0x000000013333d824 */ /* 0x100fe200078e0a07 */
[----:B------:R-:W-:Y:S01]  /*7310*/  ISETP.GT.U32.AND P0, PT, R7, R56, PT ;  /* 0x000000380700720c */ /* 0x000fe20003f04070 */
[----:B------:R-:W-:-:S05]  /*7320*/  @!P6 IMAD.IADD R52, R52, 0x1, -R7 ;  /* 0x000000013434e824 */ /* 0x000fca00078e0a07 */
[----:B------:R-:W-:-:S07]  /*7330*/  ISETP.GT.U32.AND P6, PT, R7, R52, PT ;  /* 0x000000340700720c */ /* 0x000fce0003fc4070 */
[----:B------:R-:W-:Y:S02]  /*7340*/  @!P0 IADD3 R56, R56, -R7, RZ ;  /* 0x8000000738388210 */ /* 0x000fe40007ffe0ff */
[----:B----4-:R-:W-:Y:S02]  /*7350*/  ISETP.GE.AND P5, PT, R8, RZ, PT ;  /* 0x000000ff0800720c */ /* 0x010fe40003fa6270 */
[----:B------:R-:W-:Y:S02]  /*7360*/  ISETP.GE.AND P0, PT, R215, RZ, PT ;  /* 0x000000ffd700720c */ /* 0x000fe40003f06270 */
[----:B------:R-:W-:-:S09]  /*7370*/  @!P6 IMAD.IADD R52, R52, 0x1, -R7 ;  /* 0x000000013434e824 */ /* 0x000fd200078e0a07 */
[----:B------:R-:W-:Y:S02]  /*7380*/  @!P5 IADD3 R48, -R48, RZ, RZ ;  /* 0x000000ff3030d210 */ /* 0x000fe40007ffe1ff */
[C---:B------:R-:W-:Y:S01]  /*7390*/  ISETP.GT.U32.AND P5, PT, R7.reuse, R53, PT ;  /* 0x000000350700720c */ /* 0x040fe20003fa4070 */
[----:B------:R-:W-:Y:S01]  /*73a0*/  @!P0 IMAD.MOV R52, RZ, RZ, -R52 ;  /* 0x000000ffff348224 */ /* 0x000fe200078e0a34 */
[----:B------:R-:W-:-:S11]  /*73b0*/  ISETP.GT.U32.AND P0, PT, R7, R58, PT ;  /* 0x0000003a0700720c */ /* 0x000fd60003f04070 */
[--C-:B------:R-:W-:Y:S01]  /*73c0*/  @!P5 IMAD.IADD R53, R53, 0x1, -R7.reuse ;  /* 0x000000013535d824 */ /* 0x100fe200078e0a07 */
[----:B------:R-:W-:Y:S02]  /*73d0*/  ISETP.GT.U32.AND P5, PT, R7, R59, PT ;  /* 0x0000003b0700720c */ /* 0x000fe40003fa4070 */
[----:B------:R-:W-:Y:S01]  /*73e0*/  IADD3 R30, R248, 0xd7, RZ ;  /* 0x000000d7f81e7810 */ /* 0x000fe20007ffe0ff */
[----:B------:R-:W-:-:S04]  /*73f0*/  @!P0 IMAD.IADD R58, R58, 0x1, -R7 ;  /* 0x000000013a3a8824 */ /* 0x000fc800078e0a07 */
[----:B------:R-:W-:Y:S01]  /*7400*/  STL [R1+0x3648], R30 ;  /* 0x0036481e01007387 */ /* 0x000fe20000100800 */
[----:B------:R-:W-:-:S05]  /*7410*/  @!P1 IADD3 R51, -R51, RZ, RZ ;  /* 0x000000ff33339210 */ /* 0x000fca0007ffe1ff */
[----:B------:R-:W-:Y:S01]  /*7420*/  @!P5 IMAD.IADD R59, R59, 0x1, -R7 ;  /* 0x000000013b3bd824 */ /* 0x000fe200078e0a07 */
[----:B------:R-:W-:Y:S01]  /*7430*/  ISETP.GT.U32.AND P1, PT, R7, R56, PT ;  /* 0x000000380700720c */ /* 0x000fe20003f24070 */
[----:B------:R-:W-:Y:S01]  /*7440*/  @!P4 IMAD.MOV R49, RZ, RZ, -R49 ;  /* 0x000000ffff31c224 */ /* 0x000fe200078e0a31 */
[----:B------:R-:W4:Y:S11]  /*7450*/  LDL R8, [R1+0x3380] ;  /* 0x0033800001087983 */ /* 0x000f360000100800 */
[----:B------:R-:W-:Y:S01]  /*7460*/  @!P1 IMAD.IADD R56, R56, 0x1, -R7 ;  /* 0x0000000138389824 */ /* 0x000fe200078e0a07 */
[----:B---3--:R-:W-:-:S02]  /*7470*/  ISETP.GE.AND P1, PT, R2, RZ, PT ;  /* 0x000000ff0200720c */ /* 0x008fc40003f26270 */
[----:B------:R-:W3:Y:S01]  /*7480*/  LDL R2, [R1+0x3388] ;  /* 0x0033880001027983 */ /* 0x000ee20000100800 */
[----:B--2---:R-:W-:-:S03]  /*7490*/  ISETP.GE.AND P5, PT, R252, RZ, PT ;  /* 0x000000fffc00720c */ /* 0x004fc60003fa6270 */
[----:B------:R-:W2:Y:S01]  /*74a0*/  LDL R252, [R1+0x3394] ;  /* 0x0033940001fc7983 */ /* 0x000ea20000100800 */
[----:B-----5:R-:W-:-:S03]  /*74b0*/  ISETP.GE.AND P0, PT, R0, RZ, PT ;  /* 0x000000ff0000720c */ /* 0x020fc60003f06270 */
[----:B------:R-:W5:Y:S01]  /*74c0*/  LDL R0, [R1+0x338c] ;  /* 0x00338c0001007983 */ /* 0x000f620000100800 */
        /* <DEDUP_REMOVED lines=8> */
[----:B------:R-:W-:Y:S01]  /*7550*/  ISETP.GT.U32.AND P0, PT, R7, R59, PT ;  /* 0x0000003b0700720c */ /* 0x000fe20003f04070 */
[--C-:B------:R-:W-:Y:S01]  /*7560*/  @!P2 IMAD.IADD R55, R55, 0x1, -R7.reuse ;  /* 0x000000013737a824 */ /* 0x100fe200078e0a07 */
[C---:B------:R-:W-:Y:S02]  /*7570*/  ISETP.GT.U32.AND P4, PT, R7.reuse, R60, PT ;  /* 0x0000003c0700720c */ /* 0x040fe40003f84070 */
[----:B------:R-:W-:Y:S01]  /*7580*/  ISETP.GT.U32.AND P2, PT, R7, R61, PT ;  /* 0x0000003d0700720c */ /* 0x000fe20003f44070 */
[----:B------:R-:W-:Y:S01]  /*7590*/  @!P6 IMAD.IADD R57, R57, 0x1, -R7 ;  /* 0x000000013939e824 */ /* 0x000fe200078e0a07 */
[----:B------:R-:W-:Y:S02]  /*75a0*/  @!P1 IADD3 R58, R58, -R7, RZ ;  /* 0x800000073a3a9210 */ /* 0x000fe40007ffe0ff */
[----:B------:R-:W-:-:S05]  /*75b0*/  ISETP.GT.U32.AND P1, PT, R7, R64, PT ;  /* 0x000000400700720c */ /* 0x000fca0003f24070 */
[--C-:B------:R-:W-:Y:S01]  /*75c0*/  @!P0 IMAD.IADD R59, R59, 0x1, -R7.reuse ;  /* 0x000000013b3b8824 */ /* 0x100fe200078e0a07 */
[C---:B------:R-:W-:Y:S02]  /*75d0*/  ISETP.GT.U32.AND P0, PT, R7.reuse, R65, PT ;  /* 0x000000410700720c */ /* 0x040fe40003f04070 */
[----:B------:R-:W-:Y:S01]  /*75e0*/  ISETP.GT.U32.AND P6, PT, R7, R57, PT ;  /* 0x000000390700720c */ /* 0x000fe20003fc4070 */
[----:B------:R-:W-:Y:S01]  /*75f0*/  @!P2 IMAD.IADD R61, R61, 0x1, -R7 ;  /* 0x000000013d3da824 */ /* 0x000fe200078e0a07 */
[----:B------:R-:W-:Y:S02]  /*7600*/  @!P4 IADD3 R60, R60, -R7, RZ ;  /* 0x800000073c3cc210 */ /* 0x000fe40007ffe0ff */
[----:B------:R-:W-:Y:S02]  /*7610*/  ISETP.GE.AND P4, PT, R249, RZ, PT ;  /* 0x000000fff900720c */ /* 0x000fe40003f86270 */
[----:B------:R-:W-:Y:S02]  /*7620*/  ISETP.GE.AND P2, PT, R216, RZ, PT ;  /* 0x000000ffd800720c */ /* 0x000fe40003f46270 */
[----:B------:R-:W-:-:S02]  /*7630*/  IADD3 R249, R248, 0xd8, RZ ;  /* 0x000000d8f8f97810 */ /* 0x000fc40007ffe0ff */
[-C--:B------:R-:W-:Y:S01]  /*7640*/  @!P1 IADD3 R64, R64, -R7.reuse, RZ ;  /* 0x8000000740409210 */ /* 0x080fe20007ffe0ff */
[----:B------:R-:W-:Y:S02]  /*7650*/  @!P0 IMAD.IADD R65, R65, 0x1, -R7 ;  /* 0x0000000141418824 */ /* 0x000fe400078e0a07 */
[----:B------:R-:W-:Y:S01]  /*7660*/  STL [R1+0x363c], R249 ;  /* 0x00363cf901007387 */ /* 0x000fe20000100800 */
[----:B------:R-:W-:-:S05]  /*7670*/  @!P6 IADD3 R57, R57, -R7, RZ ;  /* 0x800000073939e210 */ /* 0x000fca0007ffe0ff */
        /* <DEDUP_REMOVED lines=9> */
[----:B------:R-:W-:Y:S01]  /*7710*/  @!P4 IMAD.MOV R56, RZ, RZ, -R56 ;  /* 0x000000ffff38c224 */ /* 0x000fe200078e0a38 */
[----:B------:R-:W-:Y:S02]  /*7720*/  ISETP.GT.U32.AND P4, PT, R7, R61, PT ;  /* 0x0000003d0700720c */ /* 0x000fe40003f84070 */
[----:B------:R-:W-:Y:S02]  /*7730*/  @!P5 IADD3 R55, -R55, RZ, RZ ;  /* 0x000000ff3737d210 */ /* 0x000fe40007ffe1ff */
[----:B------:R-:W-:-:S09]  /*7740*/  ISETP.GT.U32.AND P5, PT, R7, R60, PT ;  /* 0x0000003c0700720c */ /* 0x000fd20003fa4070 */
[----:B------:R-:W-:Y:S02]  /*7750*/  @!P4 IADD3 R61, R61, -R7, RZ ;  /* 0x800000073d3dc210 */ /* 0x000fe40007ffe0ff */
[----:B----4-:R-:W-:Y:S02]  /*7760*/  ISETP.GE.AND P4, PT, R8, RZ, PT ;  /* 0x000000ff0800720c */ /* 0x010fe40003f86270 */
[----:B------:R-:W4:Y:S01]  /*7770*/  LDL R8, [R1+0x3398] ;  /* 0x0033980001087983 */ /* 0x000f220000100800 */
[----:B------:R-:W-:Y:S02]  /*7780*/  @!P2 IADD3 R59, -R59, RZ, RZ ;  /* 0x000000ff3b3ba210 */ /* 0x000fe40007ffe1ff */
[C---:B------:R-:W-:Y:S02]  /*7790*/  ISETP.GT.U32.AND P6, PT, R7.reuse, R62, PT ;  /* 0x0000003e0700720c */ /* 0x040fe40003fc4070 */
[----:B------:R-:W-:-:S06]  /*77a0*/  ISETP.GT.U32.AND P2, PT, R7, R64, PT ;  /* 0x000000400700720c */ /* 0x000fcc0003f44070 */
[----:B------:R-:W-:Y:S01]  /*77b0*/  @!P4 IMAD.MOV R58, RZ, RZ, -R58 ;  /* 0x000000ffff3ac224 */ /* 0x000fe200078e0a3a */
[C---:B------:R-:W-:Y:S01]  /*77c0*/  ISETP.GT.U32.AND P4, PT, R7.reuse, R63, PT ;  /* 0x0000003f0700720c */ /* 0x040fe20003f84070 */
[--C-:B------:R-:W-:Y:S01]  /*77d0*/  @!P5 IMAD.IADD R60, R60, 0x1, -R7.reuse ;  /* 0x000000013c3cd824 */ /* 0x100fe200078e0a07 */
[C---:B------:R-:W-:Y:S02]  /*77e0*/  ISETP.GT.U32.AND P5, PT, R7.reuse, R66, PT ;  /* 0x000000420700720c */ /* 0x040fe40003fa4070 */
[----:B------:R-:W-:Y:S02]  /*77f0*/  @!P6 IADD3 R62, R62, -R7, RZ ;  /* 0x800000073e3ee210 */ /* 0x000fe40007ffe0ff */
[----:B------:R-:W-:Y:S01]  /*7800*/  @!P2 IMAD.IADD R64, R64, 0x1, -R7 ;  /* 0x000000014040a824 */ /* 0x000fe200078e0a07 */
[C---:B------:R-:W-:Y:S02]  /*7810*/  ISETP.GT.U32.AND P2, PT, R7.reuse, R70, PT ;  /* 0x000000460700720c */ /* 0x040fe40003f44070 */
[----:B------:R-:W-:-:S04]  /*7820*/  ISETP.GT.U32.AND P6, PT, R7, R62, PT ;  /* 0x0000003e0700720c */ /* 0x000fc80003fc4070 */
[--C-:B------:R-:W-:Y:S01]  /*7830*/  @!P4 IMAD.IADD R63, R63, 0x1, -R7.reuse ;  /* 0x000000013f3fc824 */ /* 0x100fe200078e0a07 */
[----:B------:R-:W-:Y:S01]  /*7840*/  ISETP.GT.U32.AND P4, PT, R7, R69, PT ;  /* 0x000000450700720c */ /* 0x000fe20003f84070 */
[--C-:B------:R-:W-:Y:S01]  /*7850*/  @!P5 IMAD.IADD R66, R66, 0x1, -R7.reuse ;  /* 0x000000014242d824 */ /* 0x100fe200078e0a07 */
[----:B------:R-:W-:Y:S02]  /*7860*/  IABS R210, R4 ;  /* 0x0000000400d27213 */ /* 0x000fe40000000000 */
[----:B------:R-:W-:Y:S02]  /*7870*/  ISETP.GE.AND P5, PT, R217, RZ, PT ;  /* 0x000000ffd900720c */ /* 0x000fe40003fa6270 */
[----:B------:R-:W-:Y:S01]  /*7880*/  IADD3 R4, R248, 0xd9, RZ ;  /* 0x000000d9f8047810 */ /* 0x000fe20007ffe0ff */
[--C-:B------:R-:W-:Y:S02]  /*7890*/  @!P2 IMAD.IADD R70, R70, 0x1, -R7.reuse ;  /* 0x000000014646a824 */ /* 0x100fe400078e0a07 */
[----:B------:R-:W-:-:S02]  /*78a0*/  @!P6 IMAD.IADD R62, R62, 0x1, -R7 ;  /* 0x000000013e3ee824 */ /* 0x000fc400078e0a07 */
[----:B------:R1:W-:Y:S02]  /*78b0*/  STL [R1+0x3630], R4 ;  /* 0x0036300401007387 */ /* 0x0003e40000100800 */
[----:B------:R-:W-:-:S04]  /*78c0*/  @!P4 IMAD.IADD R69, R69, 0x1, -R7 ;  /* 0x000000014545c824 */ /* 0x000fc800078e0a07 */
        /* <DEDUP_REMOVED lines=12> */
[----:B------:R-:W-:-:S11]  /*7990*/  ISETP.GT.U32.AND P1, PT, R7, R65, PT ;  /* 0x000000410700720c */ /* 0x000fd60003f24070 */
[----:B------:R-:W-:Y:S01]  /*79a0*/  @!P0 IMAD.IADD R66, R66, 0x1, -R7 ;  /* 0x0000000142428824 */ /* 0x000fe200078e0a07 */
[----:B----4-:R-:W-:Y:S02]  /*79b0*/  ISETP.GE.AND P0, PT, R8, RZ, PT ;  /* 0x000000ff0800720c */ /* 0x010fe40003f06270 */
[----:B------:R-:W4:Y:S01]  /*79c0*/  LDL R8, [R1+0x33ac] ;  /* 0x0033ac0001087983 */ /* 0x000f220000100800 */
[----:B------:R-:W-:Y:S01]  /*79d0*/  @!P5 IMAD.MOV R64, RZ, RZ, -R64 ;  /* 0x000000ffff40d224 */ /* 0x000fe200078e0a40 */
[C---:B------:R-:W-:Y:S02]  /*79e0*/  ISETP.GT.U32.AND P6, PT, R7.reuse, R67, PT ;  /* 0x000000430700720c */ /* 0x040fe40003fc4070 */
[----:B------:R-:W-:-:S07]  /*79f0*/  ISETP.GT.U32.AND P5, PT, R7, R69, PT ;  /* 0x000000450700720c */ /* 0x000fce0003fa4070 */
[----:B------:R-:W-:Y:S02]  /*7a00*/  @!P0 IADD3 R63, -R63, RZ, RZ ;  /* 0x000000ff3f3f8210 */ /* 0x000fe40007ffe1ff */
[----:B------:R-:W-:Y:S02]  /*7a10*/  ISETP.GT.U32.AND P0, PT, R7, R68, PT ;  /* 0x000000440700720c */ /* 0x000fe40003f04070 */
[----:B------:R-:W-:Y:S02]  /*7a20*/  @!P1 IADD3 R65, R65, -R7, RZ ;  /* 0x8000000741419210 */ /* 0x000fe40007ffe0ff */
[----:B------:R-:W-:Y:S01]  /*7a30*/  ISETP.GT.U32.AND P1, PT, R7, R71, PT ;  /* 0x000000470700720c */ /* 0x000fe20003f24070 */
[----:B------:R-:W-:Y:S01]  /*7a40*/  @!P6 IMAD.IADD R67, R67, 0x1, -R7 ;  /* 0x000000014343e824 */ /* 0x000fe200078e0a07 */
[----:B------:R-:W-:Y:S02]  /*7a50*/  @!P5 IADD3 R69, R69, -R7, RZ ;  /* 0x800000074545d210 */ /* 0x000fe40007ffe0ff */
[----:B------:R-:W-:-:S05]  /*7a60*/  ISETP.GT.U32.AND P5, PT, R7, R75, PT ;  /* 0x0000004b0700720c */ /* 0x000fca0003fa4070 */
[----:B------:R-:W-:Y:S01]  /*7a70*/  @!P0 IMAD.IADD R68, R68, 0x1, -R7 ;  /* 0x0000000144448824 */ /* 0x000fe200078e0a07 */
[C---:B------:R-:W-:Y:S02]  /*7a80*/  ISETP.GT.U32.AND P0, PT, R7.reuse, R74, PT ;  /* 0x0000004a0700720c */ /* 0x040fe40003f04070 */
[----:B------:R-:W-:Y:S02]  /*7a90*/  ISETP.GT.U32.AND P6, PT, R7, R67, PT ;  /* 0x000000430700720c */ /* 0x000fe40003fc4070 */
[----:B------:R-:W-:Y:S02]  /*7aa0*/  @!P1 IADD3 R71, R71, -R7, RZ ;  /* 0x8000000747479210 */ /* 0x000fe40007ffe0ff */
[----:B------:R-:W-:Y:S02]  /*7ab0*/  IABS R217, R4 ;  /* 0x0000000400d97213 */ /* 0x000fe40000000000 */
[----:B------:R-:W-:Y:S02]  /*7ac0*/  ISETP.GE.AND P1, PT, R218, RZ, PT ;  /* 0x000000ffda00720c */ /* 0x000fe40003f26270 */
[----:B-1----:R-:W-:-:S02]  /*7ad0*/  IADD3 R4, R248, 0xda, RZ ;  /* 0x000000daf8047810 */ /* 0x002fc40007ffe0ff */
[----:B------:R-:W-:Y:S01]  /*7ae0*/  @!P5 IADD3 R75, R75, -R7, RZ ;  /* 0x800000074b4bd210 */ /* 0x000fe20007ffe0ff */
[--C-:B------:R-:W-:Y:S02]  /*7af0*/  @!P0 IMAD.IADD R74, R74, 0x1, -R7.reuse ;  /* 0x000000014a4a8824 */ /* 0x100fe400078e0a07 */
[----:B------:R1:W-:Y:S01]  /*7b00*/  STL [R1+0x361c], R4 ;  /* 0x00361c0401007387 */ /* 0x0003e20000100800 */
[----:B------:R-:W-:-:S05]  /*7b10*/  @!P6 IMAD.IADD R67, R67, 0x1, -R7 ;  /* 0x000000014343e824 */ /* 0x000fca00078e0a07 */
        /* <DEDUP_REMOVED lines=9> */
[----:B------:R-:W-:Y:S02]  /*7bb0*/  @!P2 IADD3 R66, -R66, RZ, RZ ;  /* 0x000000ff4242a210 */ /* 0x000fe40007ffe1ff */
[C---:B------:R-:W-:Y:S01]  /*7bc0*/  ISETP.GT.U32.AND P2, PT, R7.reuse, R71, PT ;  /* 0x000000470700720c */ /* 0x040fe20003f44070 */
[----:B------:R-:W-:Y:S01]  /*7bd0*/  @!P4 IMAD.MOV R65, RZ, RZ, -R65 ;  /* 0x000000ffff41c224 */ /* 0x000fe200078e0a41 */
[----:B------:R-:W-:-:S11]  /*7be0*/  ISETP.GT.U32.AND P4, PT, R7, R70, PT ;  /* 0x000000460700720c */ /* 0x000fd60003f84070 */
[----:B------:R-:W-:Y:S01]  /*7bf0*/  @!P2 IMAD.IADD R71, R71, 0x1, -R7 ;  /* 0x000000014747a824 */ /* 0x000fe200078e0a07 */
[----:B----4-:R-:W-:Y:S02]  /*7c00*/  ISETP.GE.AND P2, PT, R8, RZ, PT ;  /* 0x000000ff0800720c */ /* 0x010fe40003f46270 */
[----:B------:R-:W4:Y:S01]  /*7c10*/  LDL R8, [R1+0x33c4] ;  /* 0x0033c40001087983 */ /* 0x000f220000100800 */
[C---:B------:R-:W-:Y:S01]  /*7c20*/  ISETP.GT.U32.AND P6, PT, R7.reuse, R72, PT ;  /* 0x000000480700720c */ /* 0x040fe20003fc4070 */
[----:B------:R-:W-:Y:S01]  /*7c30*/  @!P1 IMAD.MOV R69, RZ, RZ, -R69 ;  /* 0x000000ffff459224 */ /* 0x000fe200078e0a45 */
[----:B------:R-:W-:-:S08]  /*7c40*/  ISETP.GT.U32.AND P1, PT, R7, R74, PT ;  /* 0x0000004a0700720c */ /* 0x000fd00003f24070 */
[----:B------:R-:W-:Y:S01]  /*7c50*/  @!P2 IMAD.MOV R68, RZ, RZ, -R68 ;  /* 0x000000ffff44a224 */ /* 0x000fe200078e0a44 */
[C---:B------:R-:W-:Y:S01]  /*7c60*/  ISETP.GT.U32.AND P2, PT, R7.reuse, R73, PT ;  /* 0x000000490700720c */ /* 0x040fe20003f44070 */
[--C-:B------:R-:W-:Y:S01]  /*7c70*/  @!P4 IMAD.IADD R70, R70, 0x1, -R7.reuse ;  /* 0x000000014646c824 */ /* 0x100fe200078e0a07 */
[C---:B------:R-:W-:Y:S01]  /*7c80*/  ISETP.GT.U32.AND P4, PT, R7.reuse, R76, PT ;  /* 0x0000004c0700720c */ /* 0x040fe20003f84070 */
[--C-:B------:R-:W-:Y:S02]  /*7c90*/  @!P6 IMAD.IADD R72, R72, 0x1, -R7.reuse ;  /* 0x000000014848e824 */ /* 0x100fe400078e0a07 */
[----:B------:R-:W-:Y:S01]  /*7ca0*/  @!P1 IMAD.IADD R74, R74, 0x1, -R7 ;  /* 0x000000014a4a9824 */ /* 0x000fe200078e0a07 */
[C---:B------:R-:W-:Y:S02]  /*7cb0*/  ISETP.GT.U32.AND P1, PT, R7.reuse, R80, PT ;  /* 0x000000500700720c */ /* 0x040fe40003f24070 */
[----:B------:R-:W-:-:S05]  /*7cc0*/  ISETP.GT.U32.AND P6, PT, R7, R72, PT ;  /* 0x000000480700720c */ /* 0x000fca0003fc4070 */
[----:B------:R-:W-:Y:S02]  /*7cd0*/  @!P2 IADD3 R73, R73, -R7, RZ ;  /* 0x800000074949a210 */ /* 0x000fe40007ffe0ff */
[----:B------:R-:W-:Y:S01]  /*7ce0*/  ISETP.GT.U32.AND P2, PT, R7, R79, PT ;  /* 0x0000004f0700720c */ /* 0x000fe20003f44070 */
[--C-:B------:R-:W-:Y:S01]  /*7cf0*/  @!P4 IMAD.IADD R76, R76, 0x1, -R7.reuse ;  /* 0x000000014c4cc824 */ /* 0x100fe200078e0a07 */
[----:B------:R-:W-:Y:S02]  /*7d00*/  ISETP.GE.AND P4, PT, R219, RZ, PT ;  /* 0x000000ffdb00720c */ /* 0x000fe40003f86270 */
[----:B------:R-:W-:Y:S01]  /*7d10*/  IADD3 R29, R248, 0xdb, RZ ;  /* 0x000000dbf81d7810 */ /* 0x000fe20007ffe0ff */
[----:B------:R-:W-:Y:S01]  /*7d20*/  @!P1 IMAD.IADD R80, R80, 0x1, -R7 ;  /* 0x0000000150509824 */ /* 0x000fe200078e0a07 */
[----:B------:R-:W-:-:S03]  /*7d30*/  @!P6 IADD3 R72, R72, -R7, RZ ;  /* 0x800000074848e210 */ /* 0x000fc60007ffe0ff */
[----:B------:R-:W-:Y:S04]  /*7d40*/  STL [R1+0x3610], R29 ;  /* 0x0036101d01007387 */ /* 0x000fe80000100800 */
[----:B------:R-:W-:Y:S02]  /*7d50*/  @!P2 IADD3 R79, R79, -R7, RZ ;  /* 0x800000074f4fa210 */ /* 0x000fe40007ffe0ff */
        /* <DEDUP_REMOVED lines=10> */
[C---:B------:R-:W-:Y:S02]  /*7e00*/  ISETP.GT.U32.AND P5, PT, R7.reuse, R76, PT ;  /* 0x0000004c0700720c */ /* 0x040fe40003fa4070 */
        /* <DEDUP_REMOVED lines=20> */
[----:B------:R-:W-:Y:S02]  /*7f50*/  IADD3 R28, R248, 0xdc, RZ ;  /* 0x000000dcf81c7810 */ /* 0x000fe40007ffe0ff */
        /* <DEDUP_REMOVED lines=24> */
[C---:B------:R-:W-:Y:S02]  /*80e0*/  ISETP.GT.U32.AND P1, PT, R7.reuse, R83, PT ;  /* 0x000000530700720c */ /* 0x040fe40003f24070 */
[-C--:B------:R-:W-:Y:S02]  /*80f0*/  @!P2 IADD3 R80, R80, -R7.reuse, RZ ;  /* 0x800000075050a210 */ /* 0x080fe40007ffe0ff */
[C---:B------:R-:W-:Y:S01]  /*8100*/  ISETP.GT.U32.AND P2, PT, R7.reuse, R86, PT ;  /* 0x000000560700720c */ /* 0x040fe20003f44070 */
[----:B------:R-:W-:Y:S01]  /*8110*/  @!P6 IMAD.IADD R82, R82, 0x1, -R7 ;  /* 0x000000015252e824 */ /* 0x000fe200078e0a07 */
[----:B------:R-:W-:Y:S02]  /*8120*/  @!P0 IADD3 R84, R84, -R7, RZ ;  /* 0x8000000754548210 */ /* 0x000fe40007ffe0ff */
[----:B------:R-:W-:-:S05]  /*8130*/  ISETP.GT.U32.AND P0, PT, R7, R90, PT ;  /* 0x0000005a0700720c */ /* 0x000fca0003f04070 */
[----:B------:R-:W-:Y:S01]  /*8140*/  @!P1 IMAD.IADD R83, R83, 0x1, -R7 ;  /* 0x0000000153539824 */ /* 0x000fe200078e0a07 */
[C---:B------:R-:W-:Y:S02]  /*8150*/  ISETP.GT.U32.AND P1, PT, R7.reuse, R89, PT ;  /* 0x000000590700720c */ /* 0x040fe40003f24070 */
[----:B------:R-:W-:Y:S02]  /*8160*/  ISETP.GT.U32.AND P6, PT, R7, R82, PT ;  /* 0x000000520700720c */ /* 0x000fe40003fc4070 */
[-C--:B------:R-:W-:Y:S02]  /*8170*/  @!P2 IADD3 R86, R86, -R7.reuse, RZ ;  /* 0x800000075656a210 */ /* 0x080fe40007ffe0ff */
[----:B------:R-:W-:Y:S02]  /*8180*/  ISETP.GE.AND P2, PT, R221, RZ, PT ;  /* 0x000000ffdd00720c */ /* 0x000fe40003f46270 */
[----:B------:R-:W-:Y:S02]  /*8190*/  IADD3 R14, R248, 0xdd, RZ ;  /* 0x000000ddf80e7810 */ /* 0x000fe40007ffe0ff */
[----:B------:R-:W-:-:S03]  /*81a0*/  @!P0 IADD3 R90, R90, -R7, RZ ;  /* 0x800000075a5a8210 */ /* 0x000fc60007ffe0ff */
[--C-:B------:R-:W-:Y:S01]  /*81b0*/  @!P1 IMAD.IADD R89, R89, 0x1, -R7.reuse ;  /* 0x0000000159599824 */ /* 0x100fe200078e0a07 */
[----:B------:R-:W-:Y:S01]  /*81c0*/  STL [R1+0x35f0], R14 ;  /* 0x0035f00e01007387 */ /* 0x000fe20000100800 */
[----:B------:R-:W-:-:S04]  /*81d0*/  @!P6 IMAD.IADD R82, R82, 0x1, -R7 ;  /* 0x000000015252e824 */ /* 0x000fc800078e0a07 */
        /* <DEDUP_REMOVED lines=10> */
[----:B------:R-:W-:Y:S02]  /*8280*/  @!P4 IADD3 R81, -R81, RZ, RZ ;  /* 0x000000ff5151c210 */ /* 0x000fe40007ffe1ff */
[C---:B------:R-:W-:Y:S02]  /*8290*/  ISETP.GT.U32.AND P5, PT, R7.reuse, R85, PT ;  /* 0x000000550700720c */ /* 0x040fe40003fa4070 */
[C---:B------:R-:W-:Y:S02]  /*82a0*/  ISETP.GT.U32.AND P4, PT, R7.reuse, R86, PT ;  /* 0x000000560700720c */ /* 0x040fe40003f84070 */
[----:B------:R-:W-:-:S09]  /*82b0*/  ISETP.GT.U32.AND P6, PT, R7, R87, PT ;  /* 0x000000570700720c */ /* 0x000fd20003fc4070 */
[--C-:B------:R-:W-:Y:S01]  /*82c0*/  @!P5 IMAD.IADD R85, R85, 0x1, -R7.reuse ;  /* 0x000000015555d824 */ /* 0x100fe200078e0a07 */
[----:B------:R-:W-:Y:S01]  /*82d0*/  ISETP.GT.U32.AND P5, PT, R7, R91, PT ;  /* 0x0000005b0700720c */ /* 0x000fe20003fa4070 */
[--C-:B------:R-:W-:Y:S01]  /*82e0*/  @!P4 IMAD.IADD R86, R86, 0x1, -R7.reuse ;  /* 0x000000015656c824 */ /* 0x100fe200078e0a07 */
[----:B----4-:R-:W-:Y:S01]  /*82f0*/  ISETP.GE.AND P4, PT, R8, RZ, PT ;  /* 0x000000ff0800720c */ /* 0x010fe20003f86270 */
[----:B------:R-:W-:-:S05]  /*8300*/  @!P6 IMAD.IADD R87, R87, 0x1, -R7 ;  /* 0x000000015757e824 */ /* 0x000fca00078e0a07 */
[----:B------:R-:W-:-:S05]  /*8310*/  ISETP.GT.U32.AND P6, PT, R7, R87, PT ;  /* 0x000000570700720c */ /* 0x000fca0003fc4070 */
[----:B------:R-:W-:Y:S01]  /*8320*/  @!P5 IMAD.IADD R91, R91, 0x1, -R7 ;  /* 0x000000015b5bd824 */ /* 0x000fe200078e0a07 */
[----:B------:R-:W-:Y:S01]  /*8330*/  ISETP.GE.AND P5, PT, R222, RZ, PT ;  /* 0x000000ffde00720c */ /* 0x000fe20003fa6270 */
[----:B------:R-:W-:Y:S01]  /*8340*/  @!P4 IMAD.MOV R83, RZ, RZ, -R83 ;  /* 0x000000ffff53c224 */ /* 0x000fe200078e0a53 */
[----:B------:R-:W-:-:S05]  /*8350*/  ISETP.GT.U32.AND P4, PT, R7, R88, PT ;  /* 0x000000580700720c */ /* 0x000fca0003f84070 */
[----:B------:R-:W-:-:S06]  /*8360*/  @!P6 IADD3 R87, R87, -R7, RZ ;  /* 0x800000075757e210 */ /* 0x000fcc0007ffe0ff */
[----:B------:R-:W-:Y:S01]  /*8370*/  @!P5 IMAD.MOV R87, RZ, RZ, -R87 ;  /* 0x000000ffff57d224 */ /* 0x000fe200078e0a57 */
[C---:B------:R-:W-:Y:S02]  /*8380*/  ISETP.GT.U32.AND P5, PT, R7.reuse, R93, PT ;  /* 0x0000005d0700720c */ /* 0x040fe40003fa4070 */
[----:B------:R-:W-:Y:S02]  /*8390*/  @!P4 IADD3 R88, R88, -R7, RZ ;  /* 0x800000075858c210 */ /* 0x000fe40007ffe0ff */
[----:B------:R-:W-:Y:S02]  /*83a0*/  ISETP.GT.U32.AND P4, PT, R7, R94, PT ;  /* 0x0000005e0700720c */ /* 0x000fe40003f84070 */
[----:B------:R-:W-:-:S05]  /*83b0*/  IADD3 R13, R248, 0xde, RZ ;  /* 0x000000def80d7810 */ /* 0x000fca0007ffe0ff */
[----:B------:R-:W-:Y:S02]  /*83c0*/  STL [R1+0x35dc], R13 ;  /* 0x0035dc0d01007387 */ /* 0x000fe40000100800 */
[----:B------:R-:W-:-:S04]  /*83d0*/  @!P5 IMAD.IADD R93, R93, 0x1, -R7 ;  /* 0x000000015d5dd824 */ /* 0x000fc800078e0a07 */
[----:B------:R-:W-:Y:S01]  /*83e0*/  @!P4 IADD3 R94, R94, -R7, RZ ;  /* 0x800000075e5ec210 */ /* 0x000fe20007ffe0ff */
[----:B------:R-:W-:Y:S01]  /*83f0*/  @!P0 IMAD.MOV R86, RZ, RZ, -R86 ;  /* 0x000000ffff568224 */ /* 0x000fe200078e0a56 */
[----:B------:R-:W-:-:S13]  /*8400*/  ISETP.GT.U32.AND P0, PT, R7, R91, PT ;  /* 0x0000005b0700720c */ /* 0x000fda0003f04070 */
[----:B------:R-:W-:Y:S02]  /*8410*/  @!P0 IADD3 R91, R91, -R7, RZ ;  /* 0x800000075b5b8210 */ /* 0x000fe40007ffe0ff */
[----:B---3--:R-:W-:Y:S02]  /*8420*/  ISETP.GE.AND P0, PT, R2, RZ, PT ;  /* 0x000000ff0200720c */ /* 0x008fe40003f06270 */
[----:B------:R-:W3:Y:S01]  /*8430*/  LDL R2, [R1+0x3414] ;  /* 0x0034140001027983 */ /* 0x000ee20000100800 */
[----:B--2---:R-:W-:-:S03]  /*8440*/  ISETP.GE.AND P4, PT, R252, RZ, PT ;  /* 0x000000fffc00720c */ /* 0x004fc60003f86270 */
[----:B------:R-:W2:Y:S01]  /*8450*/  LDL R252, [R1+0x3418] ;  /* 0x0034180001fc7983 */ /* 0x000ea20000100800 */
[----:B-----5:R-:W-:-:S03]  /*8460*/  ISETP.GE.AND P5, PT, R0, RZ, PT ;  /* 0x000000ff0000720c */ /* 0x020fc60003fa6270 */
[----:B------:R-:W4:Y:S01]  /*8470*/  LDL R0, [R1+0x3410] ;  /* 0x0034100001007983 */ /* 0x000f220000100800 */
[----:B------:R-:W-:Y:S02]  /*8480*/  @!P1 IADD3 R85, -R85, RZ, RZ ;  /* 0x000000ff55559210 */ /* 0x000fe40007ffe1ff */
[C---:B------:R-:W-:Y:S02]  /*8490*/  ISETP.GT.U32.AND P1, PT, R7.reuse, R90, PT ;  /* 0x0000005a0700720c */ /* 0x040fe40003f24070 */
[C---:B------:R-:W-:Y:S01]  /*84a0*/  ISETP.GT.U32.AND P6, PT, R7.reuse, R92, PT ;  /* 0x0000005c0700720c */ /* 0x040fe20003fc4070 */
[----:B------:R-:W-:Y:S01]  /*84b0*/  @!P2 IMAD.MOV R84, RZ, RZ, -R84 ;  /* 0x000000ffff54a224 */ /* 0x000fe200078e0a54 */
[----:B------:R-:W-:-:S09]  /*84c0*/  ISETP.GT.U32.AND P2, PT, R7, R89, PT ;  /* 0x000000590700720c */ /* 0x000fd20003f44070 */
[----:B------:R-:W-:Y:S01]  /*84d0*/  @!P1 IMAD.IADD R90, R90, 0x1, -R7 ;  /* 0x000000015a5a9824 */ /* 0x000fe200078e0a07 */
[----:B------:R-:W-:Y:S02]  /*84e0*/  ISETP.GT.U32.AND P1, PT, R7, R96, PT ;  /* 0x000000600700720c */ /* 0x000fe40003f24070 */
[----:B------:R-:W-:-:S04]  /*84f0*/  @!P6 IADD3 R92, R92, -R7, RZ ;  /* 0x800000075c5ce210 */ /* 0x000fc80007ffe0ff */
[C---:B------:R-:W-:Y:S01]  /*8500*/  ISETP.GT.U32.AND P6, PT, R7.reuse, R92, PT ;  /* 0x0000005c0700720c */ /* 0x040fe20003fc4070 */
[----:B------:R-:W-:Y:S01]  /*8510*/  @!P0 IMAD.MOV R88, RZ, RZ, -R88 ;  /* 0x000000ffff588224 */ /* 0x000fe200078e0a58 */
[----:B------:R-:W-:-:S05]  /*8520*/  ISETP.GT.U32.AND P0, PT, R7, R93, PT ;  /* 0x0000005d0700720c */ /* 0x000fca0003f04070 */
[--C-:B------:R-:W-:Y:S01]  /*8530*/  @!P1 IMAD.IADD R96, R96, 0x1, -R7.reuse ;  /* 0x0000000160609824 */ /* 0x100fe200078e0a07 */
[----:B------:R-:W-:Y:S01]  /*8540*/  ISETP.GE.AND P1, PT, R223, RZ, PT ;  /* 0x000000ffdf00720c */ /* 0x000fe20003f26270 */
[----:B------:R-:W-:Y:S01]  /*8550*/  @!P2 IMAD.IADD R89, R89, 0x1, -R7 ;  /* 0x000000015959a824 */ /* 0x000fe200078e0a07 */
[----:B------:R-:W-:-:S03]  /*8560*/  ISETP.GT.U32.AND P2, PT, R7, R95, PT ;  /* 0x0000005f0700720c */ /* 0x000fc60003f44070 */
[--C-:B------:R-:W-:Y:S02]  /*8570*/  @!P6 IMAD.IADD R92, R92, 0x1, -R7.reuse ;  /* 0x000000015c5ce824 */ /* 0x100fe400078e0a07 */
[----:B------:R-:W-:Y:S01]  /*8580*/  @!P0 IMAD.IADD R93, R93, 0x1, -R7 ;  /* 0x000000015d5d8824 */ /* 0x000fe200078e0a07 */
[----:B------:R-:W-:-:S05]  /*8590*/  ISETP.GT.U32.AND P0, PT, R7, R99, PT ;  /* 0x000000630700720c */ /* 0x000fca0003f04070 */
[----:B------:R-:W-:Y:S02]  /*85a0*/  @!P1 IADD3 R92, -R92, RZ, RZ ;  /* 0x000000ff5c5c9210 */ /* 0x000fe40007ffe1ff */
[----:B------:R-:W-:Y:S01]  /*85b0*/  ISETP.GT.U32.AND P1, PT, R7, R98, PT ;  /* 0x000000620700720c */ /* 0x000fe20003f24070 */
[--C-:B------:R-:W-:Y:S01]  /*85c0*/  @!P2 IMAD.IADD R95, R95, 0x1, -R7.reuse ;  /* 0x000000015f5fa824 */ /* 0x100fe200078e0a07 */
[----:B------:R-:W-:Y:S02]  /*85d0*/  ISETP.GE.AND P2, PT, R250, RZ, PT ;  /* 0x000000fffa00720c */ /* 0x000fe40003f46270 */
[----:B------:R-:W-:Y:S02]  /*85e0*/  IADD3 R250, R248, 0xdf, RZ ;  /* 0x000000dff8fa7810 */ /* 0x000fe40007ffe0ff */
[----:B------:R-:W-:-:S03]  /*85f0*/  @!P0 IMAD.IADD R99, R99, 0x1, -R7 ;  /* 0x0000000163638824 */ /* 0x000fc600078e0a07 */
[----:B------:R-:W-:Y:S04]  /*8600*/  STL [R1+0x35d8], R250 ;  /* 0x0035d8fa01007387 */ /* 0x000fe80000100800 */
[----:B------:R-:W-:Y:S01]  /*8610*/  @!P1 IADD3 R98, R98, -R7, RZ ;  /* 0x8000000762629210 */ /* 0x000fe20007ffe0ff */
[----:B------:R-:W5:Y:S01]  /*8620*/  LDL R8, [R1+0x3420] ;  /* 0x0034200001087983 */ /* 0x000f620000100800 */
[----:B------:R-:W-:Y:S01]  /*8630*/  @!P2 IMAD.MOV R91, RZ, RZ, -R91 ;  /* 0x000000ffff5ba224 */ /* 0x000fe200078e0a5b */
[----:B------:R-:W-:-:S13]  /*8640*/  ISETP.GT.U32.AND P2, PT, R7, R96, PT ;  /* 0x000000600700720c */ /* 0x000fda0003f44070 */
[----:B------:R-:W-:Y:S01]  /*8650*/  @!P2 IMAD.IADD R96, R96, 0x1, -R7 ;  /* 0x000000016060a824 */ /* 0x000fe200078e0a07 */
[----:B---3--:R-:W-:Y:S02]  /*8660*/  ISETP.GE.AND P2, PT, R2, RZ, PT ;  /* 0x000000ff0200720c */ /* 0x008fe40003f46270 */
[----:B------:R-:W3:Y:S01]  /*8670*/  LDL R2, [R1+0x3428] ;  /* 0x0034280001027983 */ /* 0x000ee20000100800 */
[----:B--2---:R-:W-:-:S03]  /*8680*/  ISETP.GE.AND P0, PT, R252, RZ, PT ;  /* 0x000000fffc00720c */ /* 0x004fc60003f06270 */
[----:B------:R-:W2:Y:S01]  /*8690*/  LDL R252, [R1+0x3434] ;  /* 0x0034340001fc7983 */ /* 0x000ea20000100800 */
[----:B----4-:R-:W-:-:S03]  /*86a0*/  ISETP.GE.AND P1, PT, R0, RZ, PT ;  /* 0x000000ff0000720c */ /* 0x010fc60003f26270 */
[----:B------:R-:W4:Y:S01]  /*86b0*/  LDL R0, [R1+0x342c] ;  /* 0x00342c0001007983 */ /* 0x000f220000100800 */
[----:B------:R-:W-:Y:S02]  /*86c0*/  @!P5 IADD3 R89, -R89, RZ, RZ ;  /* 0x000000ff5959d210 */ /* 0x000fe40007ffe1ff */
[C---:B------:R-:W-:Y:S01]  /*86d0*/  ISETP.GT.U32.AND P5, PT, R7.reuse, R94, PT ;  /* 0x0000005e0700720c */ /* 0x040fe20003fa4070 */
[----:B------:R-:W-:Y:S01]  /*86e0*/  @!P4 IMAD.MOV R90, RZ, RZ, -R90 ;  /* 0x000000ffff5ac224 */ /* 0x000fe200078e0a5a */
[----:B------:R-:W-:Y:S02]  /*86f0*/  ISETP.GT.U32.AND P4, PT, R7, R95, PT ;  /* 0x0000005f0700720c */ /* 0x000fe40003f84070 */
[----:B------:R-:W-:Y:S02]  /*8700*/  @!P2 IADD3 R93, -R93, RZ, RZ ;  /* 0x000000ff5d5da210 */ /* 0x000fe40007ffe1ff */
[----:B------:R-:W-:-:S07]  /*8710*/  ISETP.GT.U32.AND P6, PT, R7, R97, PT ;  /* 0x000000610700720c */ /* 0x000fce0003fc4070 */
[----:B------:R-:W-:Y:S01]  /*8720*/  @!P5 IMAD.IADD R94, R94, 0x1, -R7 ;  /* 0x000000015e5ed824 */ /* 0x000fe200078e0a07 */
[C---:B------:R-:W-:Y:S02]  /*8730*/  ISETP.GT.U32.AND P5, PT, R7.reuse, R100, PT ;  /* 0x000000640700720c */ /* 0x040fe40003fa4070 */
[C---:B------:R-:W-:Y:S01]  /*8740*/  ISETP.GT.U32.AND P2, PT, R7.reuse, R98, PT ;  /* 0x000000620700720c */ /* 0x040fe20003f44070 */
[----:B------:R-:W-:Y:S01]  /*8750*/  @!P1 IMAD.MOV R94, RZ, RZ, -R94 ;  /* 0x000000ffff5e9224 */ /* 0x000fe200078e0a5e */
[----:B------:R-:W-:Y:S02]  /*8760*/  ISETP.GT.U32.AND P1, PT, R7, R99, PT ;  /* 0x000000630700720c */ /* 0x000fe40003f24070 */
[----:B------:R-:W-:Y:S02]  /*8770*/  @!P4 IADD3 R95, R95, -R7, RZ ;  /* 0x800000075f5fc210 */ /* 0x000fe40007ffe0ff */
[----:B------:R-:W-:-:S05]  /*8780*/  ISETP.GT.U32.AND P4, PT, R7, R101, PT ;  /* 0x000000650700720c */ /* 0x000fca0003f84070 */
[--C-:B------:R-:W-:Y:S01]  /*8790*/  @!P5 IMAD.IADD R100, R100, 0x1, -R7.reuse ;  /* 0x000000016464d824 */ /* 0x100fe200078e0a07 */
[----:B------:R-:W-:Y:S01]  /*87a0*/  ISETP.GE.AND P5, PT, R251, RZ, PT ;  /* 0x000000fffb00720c */ /* 0x000fe20003fa6270 */
[--C-:B------:R-:W-:Y:S02]  /*87b0*/  @!P6 IMAD.IADD R97, R97, 0x1, -R7.reuse ;  /* 0x000000016161e824 */ /* 0x100fe400078e0a07 */
[----:B------:R-:W-:Y:S01]  /*87c0*/  @!P2 IMAD.IADD R98, R98, 0x1, -R7 ;  /* 0x000000016262a824 */ /* 0x000fe200078e0a07 */
[----:B------:R-:W-:Y:S02]  /*87d0*/  @!P1 IADD3 R99, R99, -R7, RZ ;  /* 0x8000000763639210 */ /* 0x000fe40007ffe0ff */
[C---:B------:R-:W-:Y:S02]  /*87e0*/  ISETP.GT.U32.AND P2, PT, R7.reuse, R104, PT ;  /* 0x000000680700720c */ /* 0x040fe40003f44070 */
[C---:B------:R-:W-:Y:S02]  /*87f0*/  ISETP.GT.U32.AND P1, PT, R7.reuse, R105, PT ;  /* 0x000000690700720c */ /* 0x040fe40003f24070 */
[----:B------:R-:W-:-:S02]  /*8800*/  ISETP.GT.U32.AND P6, PT, R7, R97, PT ;  /* 0x000000610700720c */ /* 0x000fc40003fc4070 */
[----:B------:R-:W-:Y:S02]  /*8810*/  @!P4 IADD3 R101, R101, -R7, RZ ;  /* 0x800000076565c210 */ /* 0x000fe40007ffe0ff */
[----:B------:R-:W-:Y:S02]  /*8820*/  ISETP.GE.AND P4, PT, R224, RZ, PT ;  /* 0x000000ffe000720c */ /* 0x000fe40003f86270 */
[----:B------:R-:W-:Y:S02]  /*8830*/  @!P5 IADD3 R96, -R96, RZ, RZ ;  /* 0x000000ff6060d210 */ /* 0x000fe40007ffe1ff */
[----:B------:R-:W-:Y:S02]  /*8840*/  ISETP.GT.U32.AND P5, PT, R7, R101, PT ;  /* 0x000000650700720c */ /* 0x000fe40003fa4070 */
[----:B------:R-:W-:Y:S01]  /*8850*/  IADD3 R251, R248, 0xe0, RZ ;  /* 0x000000e0f8fb7810 */ /* 0x000fe20007ffe0ff */
[----:B------:R-:W-:Y:S01]  /*8860*/  @!P2 IMAD.IADD R104, R104, 0x1, -R7 ;  /* 0x000000016868a824 */ /* 0x000fe200078e0a07 */
[----:B------:R-:W-:-:S03]  /*8870*/  @!P1 IADD3 R105, R105, -R7, RZ ;  /* 0x8000000769699210 */ /* 0x000fc60007ffe0ff */
[----:B------:R-:W-:Y:S01]  /*8880*/  STL [R1+0x35c4], R251 ;  /* 0x0035c4fb01007387 */ /* 0x000fe20000100800 */
[----:B------:R-:W-:-:S04]  /*8890*/  @!P6 IMAD.IADD R97, R97, 0x1, -R7 ;  /* 0x000000016161e824 */ /* 0x000fc800078e0a07 */
[----:B------:R-:W-:Y:S01]  /*88a0*/  @!P4 IMAD.MOV R97, RZ, RZ, -R97 ;  /* 0x000000ffff61c224 */ /* 0x000fe200078e0a61 */
[----:B------:R-:W-:Y:S01]  /*88b0*/  ISETP.GT.U32.AND P4, PT, R7, R103, PT ;  /* 0x000000670700720c */ /* 0x000fe20003f84070 */
[--C-:B------:R-:W-:Y:S01]  /*88c0*/  @!P5 IMAD.IADD R101, R101, 0x1, -R7.reuse ;  /* 0x000000016565d824 */ /* 0x100fe200078e0a07 */
[----:B-----5:R-:W-:Y:S02]  /*88d0*/  ISETP.GE.AND P5, PT, R8, RZ, PT ;  /* 0x000000ff0800720c */ /* 0x020fe40003fa6270 */
[----:B------:R-:W5:Y:S09]  /*88e0*/  LDL R8, [R1+0x3438] ;  /* 0x0034380001087983 */ /* 0x000f720000100800 */
[----:B------:R-:W-:Y:S01]  /*88f0*/  @!P4 IMAD.IADD R103, R103, 0x1, -R7 ;  /* 0x000000016767c824 */ /* 0x000fe200078e0a07 */
[----:B---3--:R-:W-:-:S02]  /*8900*/  ISETP.GE.AND P4, PT, R2, RZ, PT ;  /* 0x000000ff0200720c */ /* 0x008fc40003f86270 */
[----:B------:R-:W3:Y:S01]  /*8910*/  LDL R2, [R1+0x343c] ;  /* 0x00343c0001027983 */ /* 0x000ee20000100800 */
[----:B--2---:R-:W-:-:S03]  /*8920*/  ISETP.GE.AND P1, PT, R252, RZ, PT ;  /* 0x000000fffc00720c */ /* 0x004fc60003f26270 */
[----:B------:R-:W2:Y:S01]  /*8930*/  LDL R252, [R1+0x3440] ;  /* 0x0034400001fc7983 */ /* 0x000ea20000100800 */
[----:B----4-:R-:W-:-:S03]  /*8940*/  ISETP.GE.AND P2, PT, R0, RZ, PT ;  /* 0x000000ff0000720c */ /* 0x010fc60003f46270 */
[----:B------:R-:W4:Y:S01]  /*8950*/  LDL R0, [R1+0x3444] ;  /* 0x0034440001007983 */ /* 0x000f220000100800 */
[----:B------:R-:W-:Y:S01]  /*8960*/  @!P0 IMAD.MOV R95, RZ, RZ, -R95 ;  /* 0x000000ffff5f8224 */ /* 0x000fe200078e0a5f */
[C---:B------:R-:W-:Y:S01]  /*8970*/  ISETP.GT.U32.AND P0, PT, R7.reuse, R100, PT ;  /* 0x000000640700720c */ /* 0x040fe20003f04070 */
[----:B------:R-:W-:Y:S01]  /*8980*/  @!P5 IMAD.MOV R98, RZ, RZ, -R98 ;  /* 0x000000ffff62d224 */ /* 0x000fe200078e0a62 */
[C---:B------:R-:W-:Y:S01]  /*8990*/  ISETP.GT.U32.AND P6, PT, R7.reuse, R102, PT ;  /* 0x000000660700720c */ /* 0x040fe20003fc4070 */
[----:B------:R-:W-:Y:S01]  /*89a0*/  @!P4 IMAD.MOV R99, RZ, RZ, -R99 ;  /* 0x000000ffff63c224 */ /* 0x000fe200078e0a63 */
[C---:B------:R-:W-:Y:S02]  /*89b0*/  ISETP.GT.U32.AND P5, PT, R7.reuse, R103, PT ;  /* 0x000000670700720c */ /* 0x040fe40003fa4070 */
[----:B------:R-:W-:-:S07]  /*89c0*/  ISETP.GT.U32.AND P4, PT, R7, R104, PT ;  /* 0x000000680700720c */ /* 0x000fce0003f84070 */
[--C-:B------:R-:W-:Y:S01]  /*89d0*/  @!P0 IMAD.IADD R100, R100, 0x1, -R7.reuse ;  /* 0x0000000164648824 */ /* 0x100fe200078e0a07 */
[----:B------:R-:W-:Y:S01]  /*89e0*/  ISETP.GT.U32.AND P0, PT, R7, R106, PT ;  /* 0x0000006a0700720c */ /* 0x000fe20003f04070 */
[--C-:B------:R-:W-:Y:S02]  /*89f0*/  @!P6 IMAD.IADD R102, R102, 0x1, -R7.reuse ;  /* 0x000000016666e824 */ /* 0x100fe400078e0a07 */
[----:B------:R-:W-:Y:S02]  /*8a00*/  @!P5 IADD3 R103, R103, -R7, RZ ;  /* 0x800000076767d210 */ /* 0x000fe40007ffe0ff */
[----:B------:R-:W-:Y:S01]  /*8a10*/  @!P4 IMAD.IADD R104, R104, 0x1, -R7 ;  /* 0x000000016868c824 */ /* 0x000fe200078e0a07 */
[C---:B------:R-:W-:Y:S02]  /*8a20*/  ISETP.GT.U32.AND P5, PT, R7.reuse, R109, PT ;  /* 0x0000006d0700720c */ /* 0x040fe40003fa4070 */
[C---:B------:R-:W-:Y:S02]  /*8a30*/  ISETP.GT.U32.AND P4, PT, R7.reuse, R110, PT ;  /* 0x0000006e0700720c */ /* 0x040fe40003f84070 */
[----:B------:R-:W-:-:S03]  /*8a40*/  ISETP.GT.U32.AND P6, PT, R7, R102, PT ;  /* 0x000000660700720c */ /* 0x000fc60003fc4070 */
[----:B------:R-:W-:Y:S01]  /*8a50*/  @!P0 IMAD.IADD R106, R106, 0x1, -R7 ;  /* 0x000000016a6a8824 */ /* 0x000fe200078e0a07 */
[----:B------:R-:W-:Y:S01]  /*8a60*/  ISETP.GE.AND P0, PT, R225, RZ, PT ;  /* 0x000000ffe100720c */ /* 0x000fe20003f06270 */
[----:B------:R-:W-:Y:S01]  /*8a70*/  @!P1 IMAD.MOV R101, RZ, RZ, -R101 ;  /* 0x000000ffff659224 */ /* 0x000fe200078e0a65 */
[----:B------:R-:W-:Y:S02]  /*8a80*/  IADD3 R27, R248, 0xe1, RZ ;  /* 0x000000e1f81b7810 */ /* 0x000fe40007ffe0ff */
[----:B------:R-:W-:Y:S02]  /*8a90*/  ISETP.GT.U32.AND P1, PT, R7, R106, PT ;  /* 0x0000006a0700720c */ /* 0x000fe40003f24070 */
[-C--:B------:R-:W-:Y:S01]  /*8aa0*/  @!P5 IADD3 R109, R109, -R7.reuse, RZ ;  /* 0x800000076d6dd210 */ /* 0x080fe20007ffe0ff */
[----:B------:R-:W-:Y:S01]  /*8ab0*/  @!P4 IMAD.IADD R110, R110, 0x1, -R7 ;  /* 0x000000016e6ec824 */ /* 0x000fe200078e0a07 */
[----:B------:R-:W-:Y:S01]  /*8ac0*/  STL [R1+0x35c0], R27 ;  /* 0x0035c01b01007387 */ /* 0x000fe20000100800 */
[----:B------:R-:W-:-:S05]  /*8ad0*/  @!P6 IADD3 R102, R102, -R7, RZ ;  /* 0x800000076666e210 */ /* 0x000fca0007ffe0ff */
[----:B------:R-:W-:Y:S01]  /*8ae0*/  @!P0 IMAD.MOV R102, RZ, RZ, -R102 ;  /* 0x000000ffff668224 */ /* 0x000fe200078e0a66 */
[----:B------:R-:W-:Y:S02]  /*8af0*/  ISETP.GT.U32.AND P0, PT, R7, R108, PT ;  /* 0x0000006c0700720c */ /* 0x000fe40003f04070 */
[----:B------:R-:W-:Y:S02]  /*8b00*/  @!P1 IADD3 R106, R106, -R7, RZ ;  /* 0x800000076a6a9210 */ /* 0x000fe40007ffe0ff */
[----:B-----5:R-:W-:Y:S02]  /*8b10*/  ISETP.GE.AND P1, PT, R8, RZ, PT ;  /* 0x000000ff0800720c */ /* 0x020fe40003f26270 */
[----:B------:R-:W5:Y:S07]  /*8b20*/  LDL R8, [R1+0x344c] ;  /* 0x00344c0001087983 */ /* 0x000f6e0000100800 */
[----:B------:R-:W-:Y:S01]  /*8b30*/  @!P0 IMAD.IADD R108, R108, 0x1, -R7 ;  /* 0x000000016c6c8824 */ /* 0x000fe200078e0a07 */
[----:B---3--:R-:W-:-:S02]  /*8b40*/  ISETP.GE.AND P0, PT, R2, RZ, PT ;  /* 0x000000ff0200720c */ /* 0x008fc40003f06270 */
        /* <DEDUP_REMOVED lines=8> */
[----:B------:R-:W-:Y:S02]  /*8bd0*/  @!P0 IADD3 R104, -R104, RZ, RZ ;  /* 0x000000ff68688210 */ /* 0x000fe40007ffe1ff */
[C---:B------:R-:W-:Y:S02]  /*8be0*/  ISETP.GT.U32.AND P6, PT, R7.reuse, R107, PT ;  /* 0x0000006b0700720c */ /* 0x040fe40003fc4070 */
[C---:B------:R-:W-:Y:S02]  /*8bf0*/  ISETP.GT.U32.AND P1, PT, R7.reuse, R108, PT ;  /* 0x0000006c0700720c */ /* 0x040fe40003f24070 */
[----:B------:R-:W-:-:S05]  /*8c00*/  ISETP.GT.U32.AND P0, PT, R7, R109, PT ;  /* 0x0000006d0700720c */ /* 0x000fca0003f04070 */
[----:B------:R-:W-:Y:S01]  /*8c10*/  @!P2 IMAD.IADD R105, R105, 0x1, -R7 ;  /* 0x000000016969a824 */ /* 0x000fe200078e0a07 */
[----:B------:R-:W-:-:S03]  /*8c20*/  ISETP.GT.U32.AND P2, PT, R7, R111, PT ;  /* 0x0000006f0700720c */ /* 0x000fc60003f44070 */
[----:B------:R-:W-:Y:S02]  /*8c30*/  @!P6 IADD3 R107, R107, -R7, RZ ;  /* 0x800000076b6be210 */ /* 0x000fe40007ffe0ff */
[--C-:B------:R-:W-:Y:S01]  /*8c40*/  @!P1 IMAD.IADD R108, R108, 0x1, -R7.reuse ;  /* 0x000000016c6c9824 */ /* 0x100fe200078e0a07 */
[----:B------:R-:W-:Y:S01]  /*8c50*/  ISETP.GT.U32.AND P1, PT, R7, R114, PT ;  /* 0x000000720700720c */ /* 0x000fe20003f24070 */
[----:B------:R-:W-:Y:S01]  /*8c60*/  @!P0 IMAD.IADD R109, R109, 0x1, -R7 ;  /* 0x000000016d6d8824 */ /* 0x000fe200078e0a07 */
[C---:B------:R-:W-:Y:S02]  /*8c70*/  ISETP.GT.U32.AND P0, PT, R7.reuse, R115, PT ;  /* 0x000000730700720c */ /* 0x040fe40003f04070 */
[----:B------:R-:W-:-:S03]  /*8c80*/  ISETP.GT.U32.AND P6, PT, R7, R107, PT ;  /* 0x0000006b0700720c */ /* 0x000fc60003fc4070 */
[--C-:B------:R-:W-:Y:S01]  /*8c90*/  @!P2 IMAD.IADD R111, R111, 0x1, -R7.reuse ;  /* 0x000000016f6fa824 */ /* 0x100fe200078e0a07 */
[----:B------:R-:W-:Y:S01]  /*8ca0*/  IABS R218, R4 ;  /* 0x0000000400da7213 */ /* 0x000fe20000000000 */
[----:B------:R-:W-:Y:S01]  /*8cb0*/  @!P4 IMAD.MOV R106, RZ, RZ, -R106 ;  /* 0x000000ffff6ac224 */ /* 0x000fe200078e0a6a */
[----:B------:R-:W-:Y:S02]  /*8cc0*/  ISETP.GE.AND P2, PT, R226, RZ, PT ;  /* 0x000000ffe200720c */ /* 0x000fe40003f46270 */
[----:B------:R-:W-:Y:S02]  /*8cd0*/  ISETP.GT.U32.AND P4, PT, R7, R111, PT ;  /* 0x0000006f0700720c */ /* 0x000fe40003f84070 */
[----:B-1----:R-:W-:Y:S01]  /*8ce0*/  IADD3 R4, R248, 0xe2, RZ ;  /* 0x000000e2f8047810 */ /* 0x002fe20007ffe0ff */
[--C-:B------:R-:W-:Y:S02]  /*8cf0*/  @!P1 IMAD.IADD R114, R114, 0x1, -R7.reuse ;  /* 0x0000000172729824 */ /* 0x100fe400078e0a07 */
[----:B------:R-:W-:-:S02]  /*8d00*/  @!P0 IMAD.IADD R115, R115, 0x1, -R7 ;  /* 0x0000000173738824 */ /* 0x000fc400078e0a07 */
[----:B------:R-:W-:Y:S01]  /*8d10*/  STL [R1+0x35ac], R4 ;  /* 0x0035ac0401007387 */ /* 0x000fe20000100800 */
[----:B------:R-:W-:-:S05]  /*8d20*/  @!P6 IMAD.IADD R107, R107, 0x1, -R7 ;  /* 0x000000016b6be824 */ /* 0x000fca00078e0a07 */
[----:B------:R-:W-:Y:S01]  /*8d30*/  @!P2 IADD3 R107, -R107, RZ, RZ ;  /* 0x000000ff6b6ba210 */ /* 0x000fe20007ffe1ff */
[----:B------:R-:W-:Y:S01]  /*8d40*/  @!P4 IMAD.IADD R111, R111, 0x1, -R7 ;  /* 0x000000016f6fc824 */ /* 0x000fe200078e0a07 */
[----:B------:R-:W-:Y:S02]  /*8d50*/  ISETP.GT.U32.AND P2, PT, R7, R113, PT ;  /* 0x000000710700720c */ /* 0x000fe40003f44070 */
[----:B-----5:R-:W-:Y:S02]  /*8d60*/  ISETP.GE.AND P4, PT, R8, RZ, PT ;  /* 0x000000ff0800720c */ /* 0x020fe40003f86270 */
[----:B------:R-:W5:Y:S09]  /*8d70*/  LDL R8, [R1+0x3474] ;  /* 0x0034740001087983 */ /* 0x000f720000100800 */
[----:B------:R-:W-:-:S02]  /*8d80*/  @!P2 IADD3 R113, R113, -R7, RZ ;  /* 0x800000077171a210 */ /* 0x000fc40007ffe0ff */
[----:B---3--:R-:W-:Y:S02]  /*8d90*/  ISETP.GE.AND P2, PT, R2, RZ, PT ;  /* 0x000000ff0200720c */ /* 0x008fe40003f46270 */
        /* <DEDUP_REMOVED lines=8> */
[----:B------:R-:W-:Y:S02]  /*8e20*/  @!P4 IADD3 R108, -R108, RZ, RZ ;  /* 0x000000ff6c6cc210 */ /* 0x000fe40007ffe1ff */
[C---:B------:R-:W-:Y:S02]  /*8e30*/  ISETP.GT.U32.AND P6, PT, R7.reuse, R112, PT ;  /* 0x000000700700720c */ /* 0x040fe40003fc4070 */
[C---:B------:R-:W-:Y:S02]  /*8e40*/  ISETP.GT.U32.AND P4, PT, R7.reuse, R113, PT ;  /* 0x000000710700720c */ /* 0x040fe40003f84070 */
[----:B------:R-:W-:-:S05]  /*8e50*/  ISETP.GT.U32.AND P2, PT, R7, R114, PT ;  /* 0x000000720700720c */ /* 0x000fca0003f44070 */
[----:B------:R-:W-:Y:S02]  /*8e60*/  @!P5 IADD3 R110, R110, -R7, RZ ;  /* 0x800000076e6ed210 */ /* 0x000fe40007ffe0ff */
[----:B------:R-:W-:Y:S02]  /*8e70*/  ISETP.GT.U32.AND P5, PT, R7, R116, PT ;  /* 0x000000740700720c */ /* 0x000fe40003fa4070 */
[--C-:B------:R-:W-:Y:S02]  /*8e80*/  @!P6 IMAD.IADD R112, R112, 0x1, -R7.reuse ;  /* 0x000000017070e824 */ /* 0x100fe400078e0a07 */
[----:B------:R-:W-:Y:S01]  /*8e90*/  @!P4 IMAD.IADD R113, R113, 0x1, -R7 ;  /* 0x000000017171c824 */ /* 0x000fe200078e0a07 */
[C---:B------:R-:W-:Y:S02]  /*8ea0*/  ISETP.GT.U32.AND P4, PT, R7.reuse, R119, PT ;  /* 0x000000770700720c */ /* 0x040fe40003f84070 */
[----:B------:R-:W-:Y:S02]  /*8eb0*/  @!P2 IADD3 R114, R114, -R7, RZ ;  /* 0x800000077272a210 */ /* 0x000fe40007ffe0ff */
[----:B------:R-:W-:-:S02]  /*8ec0*/  ISETP.GT.U32.AND P2, PT, R7, R120, PT ;  /* 0x000000780700720c */ /* 0x000fc40003f44070 */
[----:B------:R-:W-:Y:S02]  /*8ed0*/  ISETP.GT.U32.AND P6, PT, R7, R112, PT ;  /* 0x000000700700720c */ /* 0x000fe40003fc4070 */
[-C--:B------:R-:W-:Y:S02]  /*8ee0*/  @!P5 IADD3 R116, R116, -R7.reuse, RZ ;  /* 0x800000077474d210 */ /* 0x080fe40007ffe0ff */
        /* <DEDUP_REMOVED lines=35> */
[--C-:B------:R-:W-:Y:S01]  /*9120*/  @!P1 IMAD.IADD R121, R121, 0x1, -R7.reuse ;  /* 0x0000000179799824 */ /* 0x100fe200078e0a07 */
        /* <DEDUP_REMOVED lines=21> */
[----:B------:R-:W-:Y:S01]  /*9280*/  ISETP.GT.U32.AND P4, PT, R7, R120, PT ;  /* 0x000000780700720c */ /* 0x000fe20003f84070 */
        /* <DEDUP_REMOVED lines=9> */
[C---:B------:R-:W-:Y:S01]  /*9320*/  ISETP.GT.U32.AND P2, PT, R7.reuse, R129, PT ;  /* 0x000000810700720c */ /* 0x040fe20003f44070 */
[----:B------:R-:W-:Y:S01]  /*9330*/  @!P1 IMAD.IADD R124, R124, 0x1, -R7 ;  /* 0x000000017c7c9824 */ /* 0x000fe200078e0a07 */
[C---:B------:R-:W-:Y:S02]  /*9340*/  ISETP.GT.U32.AND P1, PT, R7.reuse, R130, PT ;  /* 0x000000820700720c */ /* 0x040fe40003f24070 */
[----:B------:R-:W-:-:S03]  /*9350*/  ISETP.GT.U32.AND P6, PT, R7, R122, PT ;  /* 0x0000007a0700720c */ /* 0x000fc60003fc4070 */
[----:B------:R-:W-:Y:S01]  /*9360*/  @!P4 IMAD.IADD R126, R126, 0x1, -R7 ;  /* 0x000000017e7ec824 */ /* 0x000fe200078e0a07 */
[----:B------:R-:W-:Y:S01]  /*9370*/  ISETP.GE.AND P4, PT, R229, RZ, PT ;  /* 0x000000ffe500720c */ /* 0x000fe20003f86270 */
[----:B------:R-:W-:Y:S01]  /*9380*/  @!P5 IMAD.MOV R121, RZ, RZ, -R121 ;  /* 0x000000ffff79d224 */ /* 0x000fe200078e0a79 */
[----:B------:R-:W-:Y:S02]  /*9390*/  IADD3 R25, R248, 0xe5, RZ ;  /* 0x000000e5f8197810 */ /* 0x000fe40007ffe0ff */
[----:B------:R-:W-:Y:S01]  /*93a0*/  ISETP.GT.U32.AND P5, PT, R7, R126, PT ;  /* 0x0000007e0700720c */ /* 0x000fe20003fa4070 */
[--C-:B------:R-:W-:Y:S02]  /*93b0*/  @!P2 IMAD.IADD R129, R129, 0x1, -R7.reuse ;  /* 0x000000018181a824 */ /* 0x100fe400078e0a07 */
[--C-:B------:R-:W-:Y:S01]  /*93c0*/  @!P1 IMAD.IADD R130, R130, 0x1, -R7.reuse ;  /* 0x0000000182829824 */ /* 0x100fe200078e0a07 */
[----:B------:R-:W-:Y:S01]  /*93d0*/  STL [R1+0x3588], R25 ;  /* 0x0035881901007387 */ /* 0x000fe20000100800 */
[----:B------:R-:W-:-:S05]  /*93e0*/  @!P6 IMAD.IADD R122, R122, 0x1, -R7 ;  /* 0x000000017a7ae824 */ /* 0x000fca00078e0a07 */
[----:B------:R-:W-:Y:S02]  /*93f0*/  @!P4 IADD3 R122, -R122, RZ, RZ ;  /* 0x000000ff7a7ac210 */ /* 0x000fe40007ffe1ff */
[----:B------:R-:W-:Y:S01]  /*9400*/  ISETP.GT.U32.AND P4, PT, R7, R128, PT ;  /* 0x000000800700720c */ /* 0x000fe20003f84070 */
[----:B------:R-:W-:Y:S01]  /*9410*/  @!P5 IMAD.IADD R126, R126, 0x1, -R7 ;  /* 0x000000017e7ed824 */ /* 0x000fe200078e0a07 */
        /* <DEDUP_REMOVED lines=10> */
[----:B------:R-:W-:Y:S01]  /*94c0*/  ISETP.GT.U32.AND P0, PT, R7, R125, PT ;  /* 0x0000007d0700720c */ /* 0x000fe20003f04070 */
        /* <DEDUP_REMOVED lines=9> */
[----:B------:R-:W-:Y:S02]  /*9560*/  ISETP.GT.U32.AND P5, PT, R7, R134, PT ;  /* 0x000000860700720c */ /* 0x000fe40003fa4070 */
[----:B------:R-:W-:Y:S02]  /*9570*/  @!P4 IADD3 R129, R129, -R7, RZ ;  /* 0x800000078181c210 */ /* 0x000fe40007ffe0ff */
[----:B------:R-:W-:-:S02]  /*9580*/  ISETP.GT.U32.AND P4, PT, R7, R135, PT ;  /* 0x000000870700720c */ /* 0x000fc40003f84070 */
[----:B------:R-:W-:Y:S02]  /*9590*/  ISETP.GT.U32.AND P6, PT, R7, R127, PT ;  /* 0x0000007f0700720c */ /* 0x000fe40003fc4070 */
        /* <DEDUP_REMOVED lines=295> */
[----:B------:R1:W-:Y:S01]  /*a810*/  STL [R1+0x34fc], R12 ;  /* 0x0034fc0c01007387 */ /* 0x0003e20000100800 */
[----:B------:R-:W-:-:S05]  /*a820*/  @!P6 IMAD.IADD R167, R167, 0x1, -R7 ;  /* 0x00000001a7a7e824 */ /* 0x000fca00078e0a07 */
[----:B------:R-:W-:Y:S02]  /*a830*/  @!P1 IADD3 R167, -R167, RZ, RZ ;  /* 0x000000ffa7a79210 */ /* 0x000fe40007ffe1ff */
[----:B------:R-:W-:Y:S01]  /*a840*/  ISETP.GT.U32.AND P1, PT, R7, R173, PT ;  /* 0x000000ad0700720c */ /* 0x000fe20003f24070 */
[----:B------:R-:W-:Y:S01]  /*a850*/  @!P2 IMAD.IADD R171, R171, 0x1, -R7 ;  /* 0x00000001ababa824 */ /* 0x000fe200078e0a07 */
[----:B------:R-:W-:Y:S02]  /*a860*/  IADD3 R18, R248, 0xef, RZ ;  /* 0x000000eff8127810 */ /* 0x000fe40007ffe0ff */
[----:B-----5:R-:W-:Y:S02]  /*a870*/  ISETP.GE.AND P2, PT, R8, RZ, PT ;  /* 0x000000ff0800720c */ /* 0x020fe40003f46270 */
[----:B------:R-:W5:Y:S07]  /*a880*/  LDL R8, [R1+0x35d4] ;  /* 0x0035d40001087983 */ /* 0x000f6e0000100800 */
[----:B------:R-:W-:-:S02]  /*a890*/  @!P1 IADD3 R173, R173, -R7, RZ ;  /* 0x80000007adad9210 */ /* 0x000fc40007ffe0ff */
[----:B------:R-:W-:Y:S02]  /*a8a0*/  IABS R238, R12 ;  /* 0x0000000c00ee7213 */ /* 0x000fe40000000000 */
[----:B---3--:R-:W-:Y:S02]  /*a8b0*/  ISETP.GE.AND P1, PT, R2, RZ, PT ;  /* 0x000000ff0200720c */ /* 0x008fe40003f26270 */
[----:B------:R-:W3:Y:S01]  /*a8c0*/  LDL R2, [R1+0x35c8] ;  /* 0x0035c80001027983 */ /* 0x000ee20000100800 */
[----:B--2---:R-:W-:-:S03]  /*a8d0*/  ISETP.GE.AND P5, PT, R252, RZ, PT ;  /* 0x000000fffc00720c */ /* 0x004fc60003fa6270 */
[----:B------:R-:W2:Y:S01]  /*a8e0*/  LDL R252, [R1+0x35e0] ;  /* 0x0035e00001fc7983 */ /* 0x000ea20000100800 */
[----:B----4-:R-:W-:-:S03]  /*a8f0*/  ISETP.GE.AND P0, PT, R0, RZ, PT ;  /* 0x000000ff0000720c */ /* 0x010fc60003f06270 */
[----:B------:R-:W4:Y:S04]  /*a900*/  LDL R0, [R1+0x35d0] ;  /* 0x0035d00001007983 */ /* 0x000f280000100800 */
[----:B------:R2:W-:Y:S04]  /*a910*/  STL [R1+0x34e8], R18 ;  /* 0x0034e81201007387 */ /* 0x0005e80000100800 */
[----:B-1----:R-:W4:Y:S01]  /*a920*/  LDL R12, [R1+0x35ec] ;  /* 0x0035ec00010c7983 */ /* 0x002f220000100800 */
[----:B------:R-:W-:Y:S01]  /*a930*/  @!P4 IMAD.MOV R165, RZ, RZ, -R165 ;  /* 0x000000ffffa5c224 */ /* 0x000fe200078e0aa5 */
[----:B------:R-:W-:Y:S01]  /*a940*/  ISETP.GT.U32.AND P4, PT, R7, R170, PT ;  /* 0x000000aa0700720c */ /* 0x000fe20003f84070 */
[----:B------:R-:W-:Y:S01]  /*a950*/  @!P1 IMAD.MOV R169, RZ, RZ, -R169 ;  /* 0x000000ffffa99224 */ /* 0x000fe200078e0aa9 */
[----:B------:R-:W-:-:S02]  /*a960*/  @!P2 IADD3 R168, -R168, RZ, RZ ;  /* 0x000000ffa8a8a210 */ /* 0x000fc40007ffe1ff */
[C---:B------:R-:W-:Y:S02]  /*a970*/  ISETP.GT.U32.AND P6, PT, R7.reuse, R172, PT ;  /* 0x000000ac0700720c */ /* 0x040fe40003fc4070 */
[C---:B------:R-:W-:Y:S02]  /*a980*/  ISETP.GT.U32.AND P2, PT, R7.reuse, R173, PT ;  /* 0x000000ad0700720c */ /* 0x040fe40003f44070 */
[----:B------:R-:W-:-:S05]  /*a990*/  ISETP.GT.U32.AND P1, PT, R7, R174, PT ;  /* 0x000000ae0700720c */ /* 0x000fca0003f24070 */
[----:B------:R-:W-:Y:S02]  /*a9a0*/  @!P4 IADD3 R170, R170, -R7, RZ ;  /* 0x80000007aaaac210 */ /* 0x000fe40007ffe0ff */
[----:B------:R-:W-:-:S03]  /*a9b0*/  ISETP.GT.U32.AND P4, PT, R7, R176, PT ;  /* 0x000000b00700720c */ /* 0x000fc60003f84070 */
[----:B------:R-:W-:Y:S01]  /*a9c0*/  @!P0 IMAD.MOV R170, RZ, RZ, -R170 ;  /* 0x000000ffffaa8224 */ /* 0x000fe200078e0aaa */
[----:B------:R-:W-:Y:S01]  /*a9d0*/  ISETP.GT.U32.AND P0, PT, R7, R175, PT ;  /* 0x000000af0700720c */ /* 0x000fe20003f04070 */
[--C-:B------:R-:W-:Y:S01]  /*a9e0*/  @!P6 IMAD.IADD R172, R172, 0x1, -R7.reuse ;  /* 0x00000001acace824 */ /* 0x100fe200078e0a07 */
[----:B------:R-:W-:Y:S01]  /*a9f0*/  @!P1 IADD3 R174, R174, -R7, RZ ;  /* 0x80000007aeae9210 */ /* 0x000fe20007ffe0ff */
[----:B------:R-:W-:Y:S01]  /*aa00*/  @!P2 IMAD.IADD R173, R173, 0x1, -R7 ;  /* 0x00000001adada824 */ /* 0x000fe200078e0a07 */
[C---:B------:R-:W-:Y:S02]  /*aa10*/  ISETP.GT.U32.AND P2, PT, R7.reuse, R179, PT ;  /* 0x000000b30700720c */ /* 0x040fe40003f44070 */
[C---:B------:R-:W-:Y:S02]  /*aa20*/  ISETP.GT.U32.AND P1, PT, R7.reuse, R180, PT ;  /* 0x000000b40700720c */ /* 0x040fe40003f24070 */
[----:B------:R-:W-:Y:S02]  /*aa30*/  ISETP.GT.U32.AND P6, PT, R7, R172, PT ;  /* 0x000000ac0700720c */ /* 0x000fe40003fc4070 */
[----:B------:R-:W-:-:S02]  /*aa40*/  @!P4 IADD3 R176, R176, -R7, RZ ;  /* 0x80000007b0b0c210 */ /* 0x000fc40007ffe0ff */
[----:B------:R-:W-:Y:S02]  /*aa50*/  ISETP.GE.AND P4, PT, R239, RZ, PT ;  /* 0x000000ffef00720c */ /* 0x000fe40003f86270 */
[----:B------:R-:W-:Y:S01]  /*aa60*/  @!P5 IADD3 R171, -R171, RZ, RZ ;  /* 0x000000ffababd210 */ /* 0x000fe20007ffe1ff */
[--C-:B------:R-:W-:Y:S01]  /*aa70*/  @!P0 IMAD.IADD R175, R175, 0x1, -R7.reuse ;  /* 0x00000001afaf8824 */ /* 0x100fe200078e0a07 */
[C---:B------:R-:W-:Y:S02]  /*aa80*/  ISETP.GT.U32.AND P5, PT, R7.reuse, R176, PT ;  /* 0x000000b00700720c */ /* 0x040fe40003fa4070 */
[----:B------:R-:W-:Y:S01]  /*aa90*/  ISETP.GT.U32.AND P0, PT, R7, R181, PT ;  /* 0x000000b50700720c */ /* 0x000fe20003f04070 */
[--C-:B------:R-:W-:Y:S01]  /*aaa0*/  @!P2 IMAD.IADD R179, R179, 0x1, -R7.reuse ;  /* 0x00000001b3b3a824 */ /* 0x100fe200078e0a07 */
[----:B------:R-:W-:Y:S01]  /*aab0*/  @!P1 IADD3 R180, R180, -R7, RZ ;  /* 0x80000007b4b49210 */ /* 0x000fe20007ffe0ff */
[----:B------:R-:W-:-:S04]  /*aac0*/  @!P6 IMAD.IADD R172, R172, 0x1, -R7 ;  /* 0x00000001acace824 */ /* 0x000fc800078e0a07 */
[----:B------:R-:W-:Y:S01]  /*aad0*/  @!P4 IMAD.MOV R172, RZ, RZ, -R172 ;  /* 0x000000ffffacc224 */ /* 0x000fe200078e0aac */
[----:B------:R-:W-:-:S03]  /*aae0*/  ISETP.GT.U32.AND P4, PT, R7, R178, PT ;  /* 0x000000b20700720c */ /* 0x000fc60003f84070 */
[--C-:B------:R-:W-:Y:S02]  /*aaf0*/  @!P5 IMAD.IADD R176, R176, 0x1, -R7.reuse ;  /* 0x00000001b0b0d824 */ /* 0x100fe400078e0a07 */
[--C-:B------:R-:W-:Y:S01]  /*ab00*/  @!P0 IMAD.IADD R181, R181, 0x1, -R7.reuse ;  /* 0x00000001b5b58824 */ /* 0x100fe200078e0a07 */
[----:B-----5:R-:W-:Y:S02]  /*ab10*/  ISETP.GE.AND P5, PT, R8, RZ, PT ;  /* 0x000000ff0800720c */ /* 0x020fe40003fa6270 */
[----:B------:R-:W5:Y:S05]  /*ab20*/  LDL R8, [R1+0x35e8] ;  /* 0x0035e80001087983 */ /* 0x000f6a0000100800 */
[----:B------:R-:W-:Y:S01]  /*ab30*/  @!P4 IMAD.IADD R178, R178, 0x1, -R7 ;  /* 0x00000001b2b2c824 */ /* 0x000fe200078e0a07 */
[----:B---3--:R-:W-:-:S02]  /*ab40*/  ISETP.GE.AND P4, PT, R2, RZ, PT ;  /* 0x000000ff0200720c */ /* 0x008fc40003f86270 */
[----:B------:R-:W-:Y:S02]  /*ab50*/  IADD3 R2, R248, 0xf0, RZ ;  /* 0x000000f0f8027810 */ /* 0x000fe40007ffe0ff */
[----:B--2---:R-:W-:Y:S02]  /*ab60*/  ISETP.GE.AND P1, PT, R252, RZ, PT ;  /* 0x000000fffc00720c */ /* 0x004fe40003f26270 */
[----:B------:R-:W2:Y:S01]  /*ab70*/  LDL R252, [R1+0x35f8] ;  /* 0x0035f80001fc7983 */ /* 0x000ea20000100800 */
[----:B----4-:R-:W-:-:S03]  /*ab80*/  ISETP.GE.AND P2, PT, R0, RZ, PT ;  /* 0x000000ff0000720c */ /* 0x010fc60003f46270 */
[----:B------:R-:W3:Y:S07]  /*ab90*/  LDL R0, [R1+0x35f4] ;  /* 0x0035f40001007983 */ /* 0x000eee0000100800 */
[----:B------:R-:W-:Y:S01]  /*aba0*/  @!P1 IMAD.MOV R176, RZ, RZ, -R176 ;  /* 0x000000ffffb09224 */ /* 0x000fe200078e0ab0 */
[----:B------:R-:W-:Y:S01]  /*abb0*/  ISETP.GT.U32.AND P1, PT, R7, R181, PT ;  /* 0x000000b50700720c */ /* 0x000fe20003f24070 */
[----:B------:R-:W-:Y:S04]  /*abc0*/  STL [R1+0x34e0], R2 ;  /* 0x0034e00201007387 */ /* 0x000fe80000100800 */
[----:B------:R-:W4:Y:S08]  /*abd0*/  LDL R16, [R1+0x3600] ;  /* 0x0036000001107983 */ /* 0x000f300000100800 */
[----:B------:R-:W-:-:S02]  /*abe0*/  @!P1 IADD3 R181, R181, -R7, RZ ;  /* 0x80000007b5b59210 */ /* 0x000fc40007ffe0ff */
[----:B------:R-:W-:Y:S02]  /*abf0*/  ISETP.GE.AND P1, PT, R12, RZ, PT ;  /* 0x000000ff0c00720c */ /* 0x000fe40003f26270 */
[----:B------:R-:W4:Y:S01]  /*ac00*/  LDL R12, [R1+0x3608] ;  /* 0x00360800010c7983 */ /* 0x000f220000100800 */
[C---:B------:R-:W-:Y:S01]  /*ac10*/  ISETP.GT.U32.AND P6, PT, R7.reuse, R177, PT ;  /* 0x000000b10700720c */ /* 0x040fe20003fc4070 */
[----:B------:R-:W-:-:S12]  /*ac20*/  IMAD R205, R7, R3, R205 ;  /* 0x0000000307cd7224 */ /* 0x000fd800078e02cd */
[----:B------:R-:W-:-:S05]  /*ac30*/  @!P6 IMAD.IADD R177, R177, 0x1, -R7 ;  /* 0x00000001b1b1e824 */ /* 0x000fca00078e0a07 */
[C---:B------:R-:W-:Y:S01]  /*ac40*/  ISETP.GT.U32.AND P6, PT, R7.reuse, R177, PT ;  /* 0x000000b10700720c */ /* 0x040fe20003fc4070 */
[----:B------:R-:W-:Y:S01]  /*ac50*/  @!P5 IMAD.MOV R173, RZ, RZ, -R173 ;  /* 0x000000ffffadd224 */ /* 0x000fe200078e0aad */
[C---:B------:R-:W-:Y:S01]  /*ac60*/  ISETP.GT.U32.AND P5, PT, R7.reuse, R178, PT ;  /* 0x000000b20700720c */ /* 0x040fe20003fa4070 */
[----:B------:R-:W-:Y:S01]  /*ac70*/  @!P4 IMAD.MOV R174, RZ, RZ, -R174 ;  /* 0x000000ffffaec224 */ /* 0x000fe200078e0aae */
[----:B------:R-:W-:Y:S01]  /*ac80*/  ISETP.GT.U32.AND P4, PT, R7, R179, PT ;  /* 0x000000b30700720c */ /* 0x000fe20003f84070 */
[----:B------:R-:W-:Y:S01]  /*ac90*/  IMAD.HI.U32 R3, R5, R206, RZ ;  /* 0x000000ce05037227 */ /* 0x000fe200078e00ff */
[----:B------:R-:W-:Y:S02]  /*aca0*/  @!P2 IADD3 R175, -R175, RZ, RZ ;  /* 0x000000ffafafa210 */ /* 0x000fe40007ffe1ff */
[----:B------:R-:W-:Y:S01]  /*acb0*/  ISETP.GT.U32.AND P2, PT, R7, R180, PT ;  /* 0x000000b40700720c */ /* 0x000fe20003f44070 */
[----:B------:R-:W-:Y:S01]  /*acc0*/  IMAD.MOV R3, RZ, RZ, -R3 ;  /* 0x000000ffff037224 */ /* 0x000fe200078e0a03 */
[----:B------:R-:W-:-:S03]  /*acd0*/  IABS R207, R246 ;  /* 0x000000f600cf7213 */ /* 0x000fc60000000000 */
[----:B------:R-:W-:Y:S01]  /*ace0*/  @!P6 IADD3 R177, R177, -R7, RZ ;  /* 0x80000007b1b1e210 */ /* 0x000fe20007ffe0ff */
[C---:B------:R-:W-:Y:S01]  /*acf0*/  IMAD R206, R7.reuse, R3, R206 ;  /* 0x0000000307ce7224 */ /* 0x040fe200078e02ce */
[----:B------:R-:W-:Y:S01]  /*ad00*/  ISETP.GT.U32.AND P6, PT, R7, R182, PT ;  /* 0x000000b60700720c */ /* 0x000fe20003fc4070 */
[----:B------:R-:W-:Y:S01]  /*ad10*/  IMAD.HI.U32 R3, R5, R207, RZ ;  /* 0x000000cf05037227 */ /* 0x000fe200078e00ff */
[----:B------:R-:W-:Y:S02]  /*ad20*/  ISETP.GE.AND P0, PT, R240, RZ, PT ;  /* 0x000000fff000720c */ /* 0x000fe40003f06270 */
[----:B------:R-:W-:Y:S01]  /*ad30*/  @!P5 IADD3 R178, R178, -R7, RZ ;  /* 0x80000007b2b2d210 */ /* 0x000fe20007ffe0ff */
[--C-:B------:R-:W-:Y:S01]  /*ad40*/  @!P4 IMAD.IADD R179, R179, 0x1, -R7.reuse ;  /* 0x00000001b3b3c824 */ /* 0x100fe200078e0a07 */
[----:B------:R-:W-:Y:S01]  /*ad50*/  IADD3 R3, -R3, RZ, RZ ;  /* 0x000000ff03037210 */ /* 0x000fe20007ffe1ff */
[----:B------:R-:W-:Y:S01]  /*ad60*/  @!P2 IMAD.IADD R180, R180, 0x1, -R7 ;  /* 0x00000001b4b4a824 */ /* 0x000fe200078e0a07 */
[----:B------:R-:W-:-:S02]  /*ad70*/  ISETP.GT.U32.AND P5, PT, R7, R184, PT ;  /* 0x000000b80700720c */ /* 0x000fc40003fa4070 */
[C---:B------:R-:W-:Y:S02]  /*ad80*/  ISETP.GT.U32.AND P4, PT, R7.reuse, R185, PT ;  /* 0x000000b90700720c */ /* 0x040fe40003f84070 */
[C---:B------:R-:W-:Y:S01]  /*ad90*/  ISETP.GT.U32.AND P2, PT, R7.reuse, R186, PT ;  /* 0x000000ba0700720c */ /* 0x040fe20003f44070 */
[----:B------:R-:W-:Y:S01]  /*ada0*/  IMAD R207, R7, R3, R207 ;  /* 0x0000000307cf7224 */ /* 0x000fe200078e02cf */
[----:B------:R-:W-:Y:S01]  /*adb0*/  @!P6 IADD3 R182, R182, -R7, RZ ;  /* 0x80000007b6b6e210 */ /* 0x000fe20007ffe0ff */
[----:B------:R-:W-:-:S04]  /*adc0*/  IMAD.HI.U32 R3, R5, R208, RZ ;  /* 0x000000d005037227 */ /* 0x000fc800078e00ff */
[----:B------:R-:W-:Y:S01]  /*add0*/  @!P0 IMAD.MOV R177, RZ, RZ, -R177 ;  /* 0x000000ffffb18224 */ /* 0x000fe200078e0ab1 */
[C---:B------:R-:W-:Y:S01]  /*ade0*/  ISETP.GT.U32.AND P0, PT, R7.reuse, R183, PT ;  /* 0x000000b70700720c */ /* 0x040fe20003f04070 */
[----:B------:R-:W-:Y:S01]  /*adf0*/  IMAD.MOV R3, RZ, RZ, -R3 ;  /* 0x000000ffff037224 */ /* 0x000fe200078e0a03 */
[----:B------:R-:W-:Y:S01]  /*ae00*/  ISETP.GT.U32.AND P6, PT, R7, R182, PT ;  /* 0x000000b60700720c */ /* 0x000fe20003fc4070 */
[--C-:B------:R-:W-:Y:S01]  /*ae10*/  @!P4 IMAD.IADD R185, R185, 0x1, -R7.reuse ;  /* 0x00000001b9b9c824 */ /* 0x100fe200078e0a07 */
[----:B------:R-:W-:Y:S01]  /*ae20*/  @!P5 IADD3 R184, R184, -R7, RZ ;  /* 0x80000007b8b8d210 */ /* 0x000fe20007ffe0ff */
[----:B------:R-:W-:Y:S02]  /*ae30*/  IMAD R208, R7, R3, R208 ;  /* 0x0000000307d07224 */ /* 0x000fe400078e02d0 */
[----:B------:R-:W-:Y:S01]  /*ae40*/  @!P2 IMAD.IADD R186, R186, 0x1, -R7 ;  /* 0x00000001babaa824 */ /* 0x000fe200078e0a07 */
[----:B------:R-:W-:Y:S01]  /*ae50*/  ISETP.GE.AND P2, PT, R241, RZ, PT ;  /* 0x000000fff100720c */ /* 0x000fe20003f46270 */
[----:B------:R-:W-:-:S04]  /*ae60*/  IMAD.HI.U32 R3, R5, R209, RZ ;  /* 0x000000d105037227 */ /* 0x000fc800078e00ff */
[----:B------:R-:W-:Y:S02]  /*ae70*/  IMAD.MOV R3, RZ, RZ, -R3 ;  /* 0x000000ffff037224 */ /* 0x000fe400078e0a03 */
[----:B------:R-:W-:Y:S01]  /*ae80*/  @!P0 IMAD.IADD R183, R183, 0x1, -R7 ;  /* 0x00000001b7b78824 */ /* 0x000fe200078e0a07 */
[----:B-----5:R-:W-:Y:S01]  /*ae90*/  ISETP.GE.AND P0, PT, R8, RZ, PT ;  /* 0x000000ff0800720c */ /* 0x020fe20003f06270 */
[----:B------:R-:W-:Y:S01]  /*aea0*/  IMAD R209, R7, R3, R209 ;  /* 0x0000000307d17224 */ /* 0x000fe200078e02d1 */
[----:B------:R-:W5:Y:S01]  /*aeb0*/  LDL R8, [R1+0x360c] ;  /* 0x00360c0001087983 */ /* 0x000f620000100800 */
[----:B------:R-:W-:Y:S02]  /*aec0*/  @!P6 IMAD.IADD R182, R182, 0x1, -R7 ;  /* 0x00000001b6b6e824 */ /* 0x000fe400078e0a07 */
[----:B------:R-:W-:Y:S01]  /*aed0*/  IMAD.HI.U32 R3, R5, R210, RZ ;  /* 0x000000d205037227 */ /* 0x000fe200078e00ff */
[----:B------:R-:W-:Y:S02]  /*aee0*/  IABS R211, R15 ;  /* 0x0000000f00d37213 */ /* 0x000fe40000000000 */
[----:B------:R-:W-:-:S02]  /*aef0*/  @!P2 IADD3 R182, -R182, RZ, RZ ;  /* 0x000000ffb6b6a210 */ /* 0x000fc40007ffe1ff */
[----:B------:R-:W-:Y:S02]  /*af00*/  IADD3 R3, -R3, RZ, RZ ;  /* 0x000000ff03037210 */ /* 0x000fe40007ffe1ff */
[----:B------:R-:W-:-:S03]  /*af10*/  ISETP.GT.U32.AND P2, PT, R7, R188, PT ;  /* 0x000000bc0700720c */ /* 0x000fc60003f44070 */
[----:B------:R-:W-:Y:S02]  /*af20*/  IMAD R210, R7, R3, R210 ;  /* 0x0000000307d27224 */ /* 0x000fe400078e02d2 */
[----:B------:R-:W-:Y:S01]  /*af30*/  IMAD.HI.U32 R3, R5, R211, RZ ;  /* 0x000000d305037227 */ /* 0x000fe200078e00ff */
[----:B------:R-:W-:-:S03]  /*af40*/  IABS R212, R9 ;  /* 0x0000000900d47213 */ /* 0x000fc60000000000 */
[----:B------:R-:W-:-:S04]  /*af50*/  IMAD.MOV R3, RZ, RZ, -R3 ;  /* 0x000000ffff037224 */ /* 0x000fc800078e0a03 */
[----:B------:R-:W-:Y:S01]  /*af60*/  @!P2 IADD3 R188, R188, -R7, RZ ;  /* 0x80000007bcbca210 */ /* 0x000fe20007ffe0ff */
[----:B------:R-:W-:Y:S02]  /*af70*/  IMAD R211, R7, R3, R211 ;  /* 0x0000000307d37224 */ /* 0x000fe400078e02d3 */
[----:B------:R-:W-:Y:S01]  /*af80*/  IMAD.HI.U32 R3, R5, R212, RZ ;  /* 0x000000d405037227 */ /* 0x000fe200078e00ff */
[----:B------:R-:W-:-:S03]  /*af90*/  IABS R213, R247 ;  /* 0x000000f700d57213 */ /* 0x000fc60000000000 */
[----:B------:R-:W-:-:S04]  /*afa0*/  IMAD.MOV R3, RZ, RZ, -R3 ;  /* 0x000000ffff037224 */ /* 0x000fc800078e0a03 */
[----:B------:R-:W-:Y:S02]  /*afb0*/  IMAD R212, R7, R3, R212 ;  /* 0x0000000307d47224 */ /* 0x000fe400078e02d4 */
[----:B------:R-:W-:Y:S01]  /*afc0*/  IMAD.HI.U32 R3, R5, R213, RZ ;  /* 0x000000d505037227 */ /* 0x000fe200078e00ff */
[----:B------:R-:W-:-:S04]  /*afd0*/  IABS R214, R31 ;  /* 0x0000001f00d67213 */ /* 0x000fc80000000000 */
[----:B------:R-:W-:-:S05]  /*afe0*/  IADD3 R3, -R3, RZ, RZ ;  /* 0x000000ff03037210 */ /* 0x000fca0007ffe1ff */
[----:B------:R-:W-:Y:S02]  /*aff0*/  IMAD R213, R7, R3, R213 ;  /* 0x0000000307d57224 */ /* 0x000fe400078e02d5 */
[----:B------:R-:W-:Y:S01]  /*b000*/  IMAD.HI.U32 R3, R5, R214, RZ ;  /* 0x000000d605037227 */ /* 0x000fe200078e00ff */
[----:B------:R-:W-:-:S03]  /*b010*/  IABS R215, R30 ;  /* 0x0000001e00d77213 */ /* 0x000fc60000000000 */
[----:B------:R-:W-:-:S04]  /*b020*/  IMAD.MOV R3, RZ, RZ, -R3 ;  /* 0x000000ffff037224 */ /* 0x000fc800078e0a03 */
[----:B------:R-:W-:Y:S02]  /*b030*/  IMAD R214, R7, R3, R214 ;  /* 0x0000000307d67224 */ /* 0x000fe400078e02d6 */
[----:B------:R-:W-:Y:S01]  /*b040*/  IMAD.HI.U32 R3, R5, R215, RZ ;  /* 0x000000d705037227 */ /* 0x000fe200078e00ff */
[----:B------:R-:W-:-:S03]  /*b050*/  IABS R216, R249 ;  /* 0x000000f900d87213 */ /* 0x000fc60000000000 */
[----:B------:R-:W-:-:S04]  /*b060*/  IMAD.MOV R3, RZ, RZ, -R3 ;  /* 0x000000ffff037224 */ /* 0x000fc800078e0a03 */
[----:B------:R-:W-:Y:S02]  /*b070*/  IMAD R215, R7, R3, R215 ;  /* 0x0000000307d77224 */ /* 0x000fe400078e02d7 */
[----:B------:R-:W-:-:S05]  /*b080*/  IMAD.HI.U32 R3, R5, R216, RZ ;  /* 0x000000d805037227 */ /* 0x000fca00078e00ff */
[----:B------:R-:W-:-:S05]  /*b090*/  IADD3 R3, -R3, RZ, RZ ;  /* 0x000000ff03037210 */ /* 0x000fca0007ffe1ff */
[----:B------:R-:W-:Y:S02]  /*b0a0*/  IMAD R216, R7, R3, R216 ;  /* 0x0000000307d87224 */ /* 0x000fe400078e02d8 */
[----:B------:R-:W-:-:S04]  /*b0b0*/  IMAD.HI.U32 R3, R5, R217, RZ ;  /* 0x000000d905037227 */ /* 0x000fc800078e00ff */
[----:B------:R-:W-:-:S04]  /*b0c0*/  IMAD.MOV R3, RZ, RZ, -R3 ;  /* 0x000000ffff037224 */ /* 0x000fc800078e0a03 */
[----:B------:R-:W-:Y:S02]  /*b0d0*/  IMAD R217, R7, R3, R217 ;  /* 0x0000000307d97224 */ /* 0x000fe400078e02d9 */
[----:B------:R-:W-:Y:S01]  /*b0e0*/  IMAD.HI.U32 R3, R5, R218, RZ ;  /* 0x000000da05037227 */ /* 0x000fe200078e00ff */
[----:B------:R-:W-:-:S03]  /*b0f0*/  IABS R219, R29 ;  /* 0x0000001d00db7213 */ /* 0x000fc60000000000 */
[----:B------:R-:W-:-:S04]  /*b100*/  IMAD.MOV R3, RZ, RZ, -R3 ;  /* 0x000000ffff037224 */ /* 0x000fc800078e0a03 */
[----:B------:R-:W-:Y:S02]  /*b110*/  IMAD R218, R7, R3, R218 ;  /* 0x0000000307da7224 */ /* 0x000fe400078e02da */
[----:B------:R-:W-:Y:S01]  /*b120*/  IMAD.HI.U32 R3, R5, R219, RZ ;  /* 0x000000db05037227 */ /* 0x000fe200078e00ff */
[----:B--2---:R-:W-:Y:S02]  /*b130*/  ISETP.GE.AND P4, PT, R252, RZ, PT ;  /* 0x000000fffc00720c */ /* 0x004fe40003f86270 */
[----:B---3--:R-:W-:Y:S02]  /*b140*/  ISETP.GE.AND P5, PT, R0, RZ, PT ;  /* 0x000000ff0000720c */ /* 0x008fe40003fa6270 */
[----:B------:R-:W2:Y:S09]  /*b150*/  LDL R0, [R1+0x3614] ;  /* 0x0036140001007983 */ /* 0x000eb20000100800 */
[----:B------:R-:W-:Y:S01]  /*b160*/  @!P4 IMAD.MOV R181, RZ, RZ, -R181 ;  /* 0x000000ffffb5c224 */ /* 0x000fe200078e0ab5 */
[----:B------:R-:W-:-:S02]  /*b170*/  ISETP.GT.U32.AND P4, PT, R7, R186, PT ;  /* 0x000000ba0700720c */ /* 0x000fc40003f84070 */
[----:B------:R-:W-:-:S05]  /*b180*/  IADD3 R252, R248, 0xf1, RZ ;  /* 0x000000f1f8fc7810 */ /* 0x000fca0007ffe0ff */
[----:B------:R-:W-:Y:S04]  /*b190*/  STL [R1+0x34d0], R252 ;  /* 0x0034d0fc01007387 */ /* 0x000fe80000100800 */
[----:B------:R-:W3:Y:S02]  /*b1a0*/  LDL R17, [R1+0x362c] ;  /* 0x00362c0001117983 */ /* 0x000ee40000100800 */
[----:B------:R-:W-:Y:S01]  /*b1b0*/  @!P4 IMAD.IADD R186, R186, 0x1, -R7 ;  /* 0x00000001babac824 */ /* 0x000fe200078e0a07 */
[----:B----4-:R-:W-:Y:S02]  /*b1c0*/  ISETP.GE.AND P4, PT, R16, RZ, PT ;  /* 0x000000ff1000720c */ /* 0x010fe40003f86270 */
[----:B------:R-:W-:Y:S01]  /*b1d0*/  ISETP.GE.AND P2, PT, R12, RZ, PT ;  /* 0x000000ff0c00720c */ /* 0x000fe20003f46270 */
[----:B------:R-:W4:Y:S04]  /*b1e0*/  LDL R16, [R1+0x3620] ;  /* 0x0036200001107983 */ /* 0x000f280000100800 */
[----:B------:R-:W3:Y:S01]  /*b1f0*/  LDL R12, [R1+0x3624] ;  /* 0x00362400010c7983 */ /* 0x000ee20000100800 */
[----:B------:R-:W-:-:S02]  /*b200*/  IADD3 R3, -R3, RZ, RZ ;  /* 0x000000ff03037210 */ /* 0x000fc40007ffe1ff */
[----:B------:R-:W-:-:S03]  /*b210*/  IABS R220, R28 ;  /* 0x0000001c00dc7213 */ /* 0x000fc60000000000 */
        /* <DEDUP_REMOVED lines=67> */
[----:B------:R-:W-:Y:S01]  /*b650*/  IMAD.MOV R3, RZ, RZ, -R3 ;  /* 0x000000ffff037224 */ /* 0x000fe200078e0a03 */
[----:B------:R-:W-:Y:S01]  /*b660*/  @!P0 IADD3 R179, -R179, RZ, RZ ;  /* 0x000000ffb3b38210 */ /* 0x000fe20007ffe1ff */
[----:B------:R-:W-:Y:S02]  /*b670*/  @!P5 IMAD.MOV R180, RZ, RZ, -R180 ;  /* 0x000000ffffb4d224 */ /* 0x000fe400078e0ab4 */
[----:B------:R-:W-:Y:S02]  /*b680*/  IMAD R236, R7, R3, R236 ;  /* 0x0000000307ec7224 */ /* 0x000fe400078e02ec */
[----:B------:R-:W-:Y:S01]  /*b690*/  IMAD.HI.U32 R3, R5, R237, RZ ;  /* 0x000000ed05037227 */ /* 0x000fe200078e00ff */
[C---:B------:R-:W-:Y:S02]  /*b6a0*/  ISETP.GT.U32.AND P0, PT, R7.reuse, R184, PT ;  /* 0x000000b80700720c */ /* 0x040fe40003f04070 */
[----:B------:R-:W-:Y:S02]  /*b6b0*/  ISETP.GT.U32.AND P5, PT, R7, R185, PT ;  /* 0x000000b90700720c */ /* 0x000fe40003fa4070 */
[----:B------:R-:W-:-:S02]  /*b6c0*/  IADD3 R3, -R3, RZ, RZ ;  /* 0x000000ff03037210 */ /* 0x000fc40007ffe1ff */
[C---:B------:R-:W-:Y:S01]  /*b6d0*/  ISETP.GT.U32.AND P6, PT, R7.reuse, R187, PT ;  /* 0x000000bb0700720c */ /* 0x040fe20003fc4070 */
[----:B------:R-:W-:Y:S01]  /*b6e0*/  @!P1 IMAD.MOV R178, RZ, RZ, -R178 ;  /* 0x000000ffffb29224 */ /* 0x000fe200078e0ab2 */
[C---:B------:R-:W-:Y:S01]  /*b6f0*/  ISETP.GT.U32.AND P1, PT, R7.reuse, R183, PT ;  /* 0x000000b70700720c */ /* 0x040fe20003f24070 */
[----:B------:R-:W-:Y:S02]  /*b700*/  IMAD R237, R7, R3, R237 ;  /* 0x0000000307ed7224 */ /* 0x000fe400078e02ed */
[----:B------:R-:W-:Y:S01]  /*b710*/  IMAD.HI.U32 R3, R5, R238, RZ ;  /* 0x000000ee05037227 */ /* 0x000fe200078e00ff */
[----:B------:R-:W-:-:S03]  /*b720*/  IABS R239, R18 ;  /* 0x0000001200ef7213 */ /* 0x000fc60000000000 */
[----:B------:R-:W-:Y:S01]  /*b730*/  IMAD.MOV R3, RZ, RZ, -R3 ;  /* 0x000000ffff037224 */ /* 0x000fe200078e0a03 */
[----:B------:R-:W-:Y:S01]  /*b740*/  @!P5 IADD3 R185, R185, -R7, RZ ;  /* 0x80000007b9b9d210 */ /* 0x000fe20007ffe0ff */
[----:B------:R-:W-:Y:S01]  /*b750*/  @!P0 IMAD.IADD R184, R184, 0x1, -R7 ;  /* 0x00000001b8b88824 */ /* 0x000fe200078e0a07 */
[C---:B------:R-:W-:Y:S02]  /*b760*/  ISETP.GT.U32.AND P0, PT, R7.reuse, R190, PT ;  /* 0x000000be0700720c */ /* 0x040fe40003f04070 */
[C---:B------:R-:W-:Y:S01]  /*b770*/  ISETP.GT.U32.AND P5, PT, R7.reuse, R191, PT ;  /* 0x000000bf0700720c */ /* 0x040fe20003fa4070 */
[----:B------:R-:W-:Y:S02]  /*b780*/  IMAD R238, R7, R3, R238 ;  /* 0x0000000307ee7224 */ /* 0x000fe400078e02ee */
[----:B------:R-:W-:Y:S01]  /*b790*/  IMAD.HI.U32 R3, R5, R239, RZ ;  /* 0x000000ef05037227 */ /* 0x000fe200078e00ff */
[----:B------:R-:W-:-:S03]  /*b7a0*/  IABS R240, R2 ;  /* 0x0000000200f07213 */ /* 0x000fc60000000000 */
[----:B------:R-:W-:Y:S02]  /*b7b0*/  @!P6 IMAD.IADD R187, R187, 0x1, -R7 ;  /* 0x00000001bbbbe824 */ /* 0x000fe400078e0a07 */
[----:B------:R-:W-:Y:S02]  /*b7c0*/  IMAD.MOV R3, RZ, RZ, -R3 ;  /* 0x000000ffff037224 */ /* 0x000fe400078e0a03 */
[----:B------:R-:W-:Y:S01]  /*b7d0*/  @!P1 IMAD.IADD R183, R183, 0x1, -R7 ;  /* 0x00000001b7b79824 */ /* 0x000fe200078e0a07 */
[C---:B------:R-:W-:Y:S02]  /*b7e0*/  ISETP.GT.U32.AND P1, PT, R7.reuse, R189, PT ;  /* 0x000000bd0700720c */ /* 0x040fe40003f24070 */
[C---:B------:R-:W-:Y:S01]  /*b7f0*/  ISETP.GT.U32.AND P6, PT, R7.reuse, R187, PT ;  /* 0x000000bb0700720c */ /* 0x040fe20003fc4070 */
[----:B------:R-:W-:Y:S01]  /*b800*/  IMAD R239, R7, R3, R239 ;  /* 0x0000000307ef7224 */ /* 0x000fe200078e02ef */
[----:B------:R-:W-:Y:S01]  /*b810*/  @!P5 IADD3 R191, R191, -R7, RZ ;  /* 0x80000007bfbfd210 */ /* 0x000fe20007ffe0ff */
[----:B------:R-:W-:Y:S01]  /*b820*/  IMAD.HI.U32 R3, R5, R240, RZ ;  /* 0x000000f005037227 */ /* 0x000fe200078e00ff */
[----:B------:R-:W-:-:S02]  /*b830*/  ISETP.GE.AND P5, PT, R242, RZ, PT ;  /* 0x000000fff200720c */ /* 0x000fc40003fa6270 */
[----:B------:R-:W-:Y:S01]  /*b840*/  @!P4 IADD3 R183, -R183, RZ, RZ ;  /* 0x000000ffb7b7c210 */ /* 0x000fe20007ffe1ff */
[--C-:B------:R-:W-:Y:S01]  /*b850*/  @!P0 IMAD.IADD R190, R190, 0x1, -R7.reuse ;  /* 0x00000001bebe8824 */ /* 0x100fe200078e0a07 */
[----:B------:R-:W-:Y:S02]  /*b860*/  ISETP.GT.U32.AND P4, PT, R7, R188, PT ;  /* 0x000000bc0700720c */ /* 0x000fe40003f84070 */
[----:B------:R-:W-:Y:S02]  /*b870*/  IADD3 R3, -R3, RZ, RZ ;  /* 0x000000ff03037210 */ /* 0x000fe40007ffe1ff */
[----:B------:R-:W-:Y:S01]  /*b880*/  IABS R241, R252 ;  /* 0x000000fc00f17213 */ /* 0x000fe20000000000 */
[--C-:B------:R-:W-:Y:S01]  /*b890*/  @!P1 IMAD.IADD R189, R189, 0x1, -R7.reuse ;  /* 0x00000001bdbd9824 */ /* 0x100fe200078e0a07 */
[----:B-----5:R-:W-:Y:S01]  /*b8a0*/  ISETP.GE.AND P1, PT, R8, RZ, PT ;  /* 0x000000ff0800720c */ /* 0x020fe20003f26270 */
[----:B------:R-:W-:Y:S01]  /*b8b0*/  IMAD R240, R7, R3, R240 ;  /* 0x0000000307f07224 */ /* 0x000fe200078e02f0 */
[----:B------:R-:W-:Y:S01]  /*b8c0*/  IADD3 R8, R248, 0xf2, RZ ;  /* 0x000000f2f8087810 */ /* 0x000fe20007ffe0ff */
[----:B------:R-:W-:-:S02]  /*b8d0*/  @!P6 IMAD.IADD R187, R187, 0x1, -R7 ;  /* 0x00000001bbbbe824 */ /* 0x000fc400078e0a07 */
[----:B------:R-:W-:Y:S01]  /*b8e0*/  IMAD.HI.U32 R3, R5, R241, RZ ;  /* 0x000000f105037227 */ /* 0x000fe200078e00ff */
[----:B------:R-:W-:-:S03]  /*b8f0*/  IABS R242, R8 ;  /* 0x0000000800f27213 */ /* 0x000fc60000000000 */
[----:B------:R-:W-:Y:S01]  /*b900*/  @!P5 IMAD.MOV R187, RZ, RZ, -R187 ;  /* 0x000000ffffbbd224 */ /* 0x000fe200078e0abb */
[C---:B------:R-:W-:Y:S01]  /*b910*/  ISETP.GT.U32.AND P5, PT, R7.reuse, R193, PT ;  /* 0x000000c10700720c */ /* 0x040fe20003fa4070 */
[----:B------:R-:W-:Y:S02]  /*b920*/  IMAD.MOV R3, RZ, RZ, -R3 ;  /* 0x000000ffff037224 */ /* 0x000fe400078e0a03 */
[----:B------:R-:W-:Y:S01]  /*b930*/  @!P4 IMAD.IADD R188, R188, 0x1, -R7 ;  /* 0x00000001bcbcc824 */ /* 0x000fe200078e0a07 */
[C---:B------:R-:W-:Y:S01]  /*b940*/  ISETP.GT.U32.AND P4, PT, R7.reuse, R194, PT ;  /* 0x000000c20700720c */ /* 0x040fe20003f84070 */
[----:B------:R-:W-:Y:S02]  /*b950*/  IMAD R241, R7, R3, R241 ;  /* 0x0000000307f17224 */ /* 0x000fe400078e02f1 */
[----:B------:R-:W-:Y:S01]  /*b960*/  IMAD.HI.U32 R3, R5, R242, RZ ;  /* 0x000000f205037227 */ /* 0x000fe200078e00ff */
[----:B--2---:R-:W-:Y:S02]  /*b970*/  ISETP.GE.AND P0, PT, R0, RZ, PT ;  /* 0x000000ff0000720c */ /* 0x004fe40003f06270 */
[----:B------:R-:W2:Y:S01]  /*b980*/  LDL R0, [R1+0x3628] ;  /* 0x0036280001007983 */ /* 0x000ea20000100800 */
[----:B------:R-:W-:-:S10]  /*b990*/  IMAD.MOV R3, RZ, RZ, -R3 ;  /* 0x000000ffff037224 */ /* 0x000fd400078e0a03 */
[----:B------:R-:W-:Y:S02]  /*b9a0*/  @!P0 IADD3 R186, -R186, RZ, RZ ;  /* 0x000000ffbaba8210 */ /* 0x000fe40007ffe1ff */
[----:B------:R-:W-:Y:S01]  /*b9b0*/  ISETP.GT.U32.AND P0, PT, R7, R191, PT ;  /* 0x000000bf0700720c */ /* 0x000fe20003f04070 */
[--C-:B------:R-:W-:Y:S01]  /*b9c0*/  @!P5 IMAD.IADD R193, R193, 0x1, -R7.reuse ;  /* 0x00000001c1c1d824 */ /* 0x100fe200078e0a07 */
[----:B------:R-:W-:Y:S01]  /*b9d0*/  STL [R1+0x34bc], R8 ;  /* 0x0034bc0801007387 */ /* 0x000fe20000100800 */
[----:B------:R-:W-:Y:S02]  /*b9e0*/  @!P4 IMAD.IADD R194, R194, 0x1, -R7 ;  /* 0x00000001c2c2c824 */ /* 0x000fe400078e0a07 */
[----:B------:R-:W-:Y:S02]  /*b9f0*/  IMAD R242, R7, R3, R242 ;  /* 0x0000000307f27224 */ /* 0x000fe400078e02f2 */
[----:B------:R-:W5:Y:S01]  /*ba00*/  LDL R3, [R1+0x3644] ;  /* 0x0036440001037983 */ /* 0x000f620000100800 */
[----:B----4-:R-:W-:-:S03]  /*ba10*/  ISETP.GE.AND P5, PT, R16, RZ, PT ;  /* 0x000000ff1000720c */ /* 0x010fc60003fa6270 */
[----:B------:R-:W4:Y:S02]  /*ba20*/  LDL R16, [R1+0x3640] ;  /* 0x0036400001107983 */ /* 0x000f240000100800 */
[----:B------:R-:W-:Y:S01]  /*ba30*/  @!P0 IMAD.IADD R191, R191, 0x1, -R7 ;  /* 0x00000001bfbf8824 */ /* 0x000fe200078e0a07 */
[----:B---3--:R-:W-:Y:S02]  /*ba40*/  ISETP.GE.AND P0, PT, R17, RZ, PT ;  /* 0x000000ff1100720c */ /* 0x008fe40003f06270 */
[----:B------:R-:W-:Y:S01]  /*ba50*/  ISETP.GE.AND P4, PT, R12, RZ, PT ;  /* 0x000000ff0c00720c */ /* 0x000fe20003f86270 */
[----:B------:R-:W3:Y:S04]  /*ba60*/  LDL R17, [R1+0x3634] ;  /* 0x0036340001117983 */ /* 0x000ee80000100800 */
[----:B------:R-:W3:Y:S01]  /*ba70*/  LDL R12, [R1+0x3654] ;  /* 0x00365400010c7983 */ /* 0x000ee20000100800 */
[----:B------:R-:W-:Y:S01]  /*ba80*/  @!P2 IMAD.MOV R184, RZ, RZ, -R184 ;  /* 0x000000ffffb8a224 */ /* 0x000fe200078e0ab8 */
[C---:B------:R-:W-:Y:S01]  /*ba90*/  ISETP.GT.U32.AND P2, PT, R7.reuse, R189, PT ;  /* 0x000000bd0700720c */ /* 0x040fe20003f44070 */
[----:B------:R-:W-:Y:S01]  /*baa0*/  @!P1 IMAD.MOV R185, RZ, RZ, -R185 ;  /* 0x000000ffffb99224 */ /* 0x000fe200078e0ab9 */
[----:B------:R-:W-:-:S02]  /*bab0*/  ISETP.GT.U32.AND P1, PT, R7, R190, PT ;  /* 0x000000be0700720c */ /* 0x000fc40003f24070 */
[----:B------:R-:W-:-:S09]  /*bac0*/  ISETP.GT.U32.AND P6, PT, R7, R192, PT ;  /* 0x000000c00700720c */ /* 0x000fd20003fc4070 */
[----:B------:R-:W-:Y:S02]  /*bad0*/  @!P2 IADD3 R189, R189, -R7, RZ ;  /* 0x80000007bdbda210 */ /* 0x000fe40007ffe0ff */
[--C-:B------:R-:W-:Y:S01]  /*bae0*/  @!P1 IMAD.IADD R190, R190, 0x1, -R7.reuse ;  /* 0x00000001bebe9824 */ /* 0x100fe200078e0a07 */
[C---:B------:R-:W-:Y:S02]  /*baf0*/  ISETP.GT.U32.AND P2, PT, R7.reuse, R195, PT ;  /* 0x000000c30700720c */ /* 0x040fe40003f44070 */
[----:B------:R-:W-:Y:S01]  /*bb00*/  ISETP.GT.U32.AND P1, PT, R7, R196, PT ;  /* 0x000000c40700720c */ /* 0x000fe20003f24070 */
[----:B------:R-:W-:-:S05]  /*bb10*/  @!P6 IMAD.IADD R192, R192, 0x1, -R7 ;  /* 0x00000001c0c0e824 */ /* 0x000fca00078e0a07 */
[C---:B------:R-:W-:Y:S01]  /*bb20*/  ISETP.GT.U32.AND P6, PT, R7.reuse, R192, PT ;  /* 0x000000c00700720c */ /* 0x040fe20003fc4070 */
[----:B------:R-:W-:Y:S01]  /*bb30*/  @!P0 IMAD.MOV R188, RZ, RZ, -R188 ;  /* 0x000000ffffbc8224 */ /* 0x000fe200078e0abc */
[----:B------:R-:W-:Y:S01]  /*bb40*/  ISETP.GT.U32.AND P0, PT, R7, R193, PT ;  /* 0x000000c10700720c */ /* 0x000fe20003f04070 */
[----:B------:R-:W-:Y:S02]  /*bb50*/  @!P5 IMAD.MOV R189, RZ, RZ, -R189 ;  /* 0x000000ffffbdd224 */ /* 0x000fe400078e0abd */
[----:B------:R-:W-:Y:S02]  /*bb60*/  @!P2 IADD3 R195, R195, -R7, RZ ;  /* 0x80000007c3c3a210 */ /* 0x000fe40007ffe0ff */
[----:B------:R-:W-:Y:S01]  /*bb70*/  @!P1 IMAD.IADD R196, R196, 0x1, -R7 ;  /* 0x00000001c4c49824 */ /* 0x000fe200078e0a07 */
[----:B------:R-:W-:Y:S02]  /*bb80*/  ISETP.GE.AND P1, PT, R243, RZ, PT ;  /* 0x000000fff300720c */ /* 0x000fe40003f26270 */
[----:B------:R-:W-:-:S03]  /*bb90*/  ISETP.GT.U32.AND P5, PT, R7, R194, PT ;  /* 0x000000c20700720c */ /* 0x000fc60003fa4070 */
[----:B------:R-:W-:Y:S02]  /*bba0*/  @!P6 IADD3 R192, R192, -R7, RZ ;  /* 0x80000007c0c0e210 */ /* 0x000fe40007ffe0ff */
[C---:B------:R-:W-:Y:S02]  /*bbb0*/  ISETP.GT.U32.AND P6, PT, R7.reuse, R197, PT ;  /* 0x000000c50700720c */ /* 0x040fe40003fc4070 */
[----:B------:R-:W-:Y:S02]  /*bbc0*/  @!P4 IADD3 R190, -R190, RZ, RZ ;  /* 0x000000ffbebec210 */ /* 0x000fe40007ffe1ff */
[----:B------:R-:W-:Y:S02]  /*bbd0*/  ISETP.GT.U32.AND P4, PT, R7, R195, PT ;  /* 0x000000c30700720c */ /* 0x000fe40003f84070 */
[----:B------:R-:W-:Y:S01]  /*bbe0*/  @!P1 IMAD.MOV R192, RZ, RZ, -R192 ;  /* 0x000000ffffc09224 */ /* 0x000fe200078e0ac0 */
[----:B------:R-:W-:Y:S01]  /*bbf0*/  @!P0 IADD3 R193, R193, -R7, RZ ;  /* 0x80000007c1c18210 */ /* 0x000fe20007ffe0ff */
[----:B------:R-:W-:Y:S01]  /*bc00*/  @!P5 IMAD.IADD R194, R194, 0x1, -R7 ;  /* 0x00000001c2c2d824 */ /* 0x000fe200078e0a07 */
[----:B------:R-:W-:-:S02]  /*bc10*/  ISETP.GT.U32.AND P1, PT, R7, R198, PT ;  /* 0x000000c60700720c */ /* 0x000fc40003f24070 */
[C---:B------:R-:W-:Y:S02]  /*bc20*/  ISETP.GT.U32.AND P0, PT, R7.reuse, R199, PT ;  /* 0x000000c70700720c */ /* 0x040fe40003f04070 */
[----:B------:R-:W-:Y:S02]  /*bc30*/  ISETP.GT.U32.AND P5, PT, R7, R200, PT ;  /* 0x000000c80700720c */ /* 0x000fe40003fa4070 */
[----:B------:R-:W-:Y:S02]  /*bc40*/  @!P6 IADD3 R197, R197, -R7, RZ ;  /* 0x80000007c5c5e210 */ /* 0x000fe40007ffe0ff */
[--C-:B------:R-:W-:Y:S01]  /*bc50*/  @!P4 IMAD.IADD R195, R195, 0x1, -R7.reuse ;  /* 0x00000001c3c3c824 */ /* 0x100fe200078e0a07 */
[C---:B------:R-:W-:Y:S02]  /*bc60*/  ISETP.GT.U32.AND P4, PT, R7.reuse, R201, PT ;  /* 0x000000c90700720c */ /* 0x040fe40003f84070 */
[----:B------:R-:W-:Y:S02]  /*bc70*/  ISETP.GT.U32.AND P6, PT, R7, R197, PT ;  /* 0x000000c50700720c */ /* 0x000fe40003fc4070 */
[----:B------:R-:W-:-:S02]  /*bc80*/  @!P1 IMAD.IADD R198, R198, 0x1, -R7 ;  /* 0x00000001c6c69824 */ /* 0x000fc400078e0a07 */
[----:B------:R-:W-:Y:S02]  /*bc90*/  @!P0 IADD3 R199, R199, -R7, RZ ;  /* 0x80000007c7c78210 */ /* 0x000fe40007ffe0ff */
[----:B------:R-:W-:-:S05]  /*bca0*/  @!P5 IMAD.IADD R200, R200, 0x1, -R7 ;  /* 0x00000001c8c8d824 */ /* 0x000fca00078e0a07 */
[--C-:B------:R-:W-:Y:S02]  /*bcb0*/  @!P4 IMAD.IADD R201, R201, 0x1, -R7.reuse ;  /* 0x00000001c9c9c824 */ /* 0x100fe400078e0a07 */
[----:B------:R-:W-:Y:S01]  /*bcc0*/  @!P6 IMAD.IADD R197, R197, 0x1, -R7 ;  /* 0x00000001c5c5e824 */ /* 0x000fe200078e0a07 */
[----:B------:R-:W-:Y:S02]  /*bcd0*/  ISETP.GT.U32.AND P6, PT, R7, R202, PT ;  /* 0x000000ca0700720c */ /* 0x000fe40003fc4070 */
[----:B------:R-:W-:-:S11]  /*bce0*/  ISETP.GE.AND P4, PT, R244, RZ, PT ;  /* 0x000000fff400720c */ /* 0x000fd60003f86270 */
[----:B------:R-:W-:Y:S02]  /*bcf0*/  @!P6 IMAD.IADD R202, R202, 0x1, -R7 ;  /* 0x00000001cacae824 */ /* 0x000fe400078e0a07 */
[----:B------:R-:W-:Y:S02]  /*bd00*/  @!P4 IADD3 R197, -R197, RZ, RZ ;  /* 0x000000ffc5c5c210 */ /* 0x000fe40007ffe1ff */
[C---:B------:R-:W-:Y:S02]  /*bd10*/  ISETP.GT.U32.AND P4, PT, R7.reuse, R203, PT ;  /* 0x000000cb0700720c */ /* 0x040fe40003f84070 */
[----:B------:R-:W-:Y:S02]  /*bd20*/  ISETP.GT.U32.AND P6, PT, R7, R202, PT ;  /* 0x000000ca0700720c */ /* 0x000fe40003fc4070 */
[----:B--2---:R-:W-:-:S13]  /*bd30*/  ISETP.GE.AND P2, PT, R0, RZ, PT ;  /* 0x000000ff0000720c */ /* 0x004fda0003f46270 */
[----:B------:R-:W-:Y:S01]  /*bd40*/  @!P2 IMAD.MOV R191, RZ, RZ, -R191 ;  /* 0x000000ffffbfa224 */ /* 0x000fe200078e0abf */
[----:B------:R-:W-:Y:S02]  /*bd50*/  ISETP.GT.U32.AND P2, PT, R7, R196, PT ;  /* 0x000000c40700720c */ /* 0x000fe40003f44070 */
[----:B------:R-:W-:Y:S02]  /*bd60*/  IADD3 R0, R248, 0xf3, RZ ;  /* 0x000000f3f8007810 */ /* 0x000fe40007ffe0ff */
[----:B----4-:R-:W-:-:S09]  /*bd70*/  ISETP.GE.AND P0, PT, R16, RZ, PT ;  /* 0x000000ff1000720c */ /* 0x010fd20003f06270 */
[----:B------:R-:W-:Y:S02]  /*bd80*/  @!P2 IADD3 R196, R196, -R7, RZ ;  /* 0x80000007c4c4a210 */ /* 0x000fe40007ffe0ff */
[----:B-----5:R-:W-:Y:S02]  /*bd90*/  ISETP.GE.AND P2, PT, R3, RZ, PT ;  /* 0x000000ff0300720c */ /* 0x020fe40003f46270 */
[----:B---3--:R-:W-:Y:S02]  /*bda0*/  ISETP.GE.AND P1, PT, R17, RZ, PT ;  /* 0x000000ff1100720c */ /* 0x008fe40003f26270 */
[----:B------:R-:W-:Y:S02]  /*bdb0*/  ISETP.GE.AND P5, PT, R12, RZ, PT ;  /* 0x000000ff0c00720c */ /* 0x000fe40003fa6270 */
[----:B------:R-:W-:Y:S01]  /*bdc0*/  IABS R243, R0 ;  /* 0x0000000000f37213 */ /* 0x000fe20000000000 */
[----:B------:R-:W-:Y:S01]  /*bdd0*/  @!P0 IMAD.MOV R195, RZ, RZ, -R195 ;  /* 0x000000ffffc38224 */ /* 0x000fe200078e0ac3 */
[----:B------:R-:W-:-:S05]  /*bde0*/  ISETP.GT.U32.AND P0, PT, R7, R200, PT ;  /* 0x000000c80700720c */ /* 0x000fca0003f04070 */
[----:B------:R-:W-:Y:S01]  /*bdf0*/  @!P2 IMAD.MOV R193, RZ, RZ, -R193 ;  /* 0x000000ffffc1a224 */ /* 0x000fe200078e0ac1 */
[C---:B------:R-:W-:Y:S02]  /*be00*/  ISETP.GT.U32.AND P2, PT, R7.reuse, R198, PT ;  /* 0x000000c60700720c */ /* 0x040fe40003f44070 */
[----:B------:R-:W-:Y:S02]  /*be10*/  @!P1 IADD3 R194, -R194, RZ, RZ ;  /* 0x000000ffc2c29210 */ /* 0x000fe40007ffe1ff */
[C---:B------:R-:W-:Y:S01]  /*be20*/  ISETP.GT.U32.AND P1, PT, R7.reuse, R199, PT ;  /* 0x000000c70700720c */ /* 0x040fe20003f24070 */
[----:B------:R-:W-:Y:S01]  /*be30*/  @!P5 IMAD.MOV R196, RZ, RZ, -R196 ;  /* 0x000000ffffc4d224 */ /* 0x000fe200078e0ac4 */
[----:B------:R-:W-:Y:S01]  /*be40*/  ISETP.GT.U32.AND P5, PT, R7, R201, PT ;  /* 0x000000c90700720c */ /* 0x000fe20003fa4070 */
[----:B------:R-:W-:Y:S01]  /*be50*/  IMAD.HI.U32 R3, R5, R243, RZ ;  /* 0x000000f305037227 */ /* 0x000fe200078e00ff */
[----:B------:R-:W-:-:S04]  /*be60*/  IADD3 R17, R248, 0xf4, RZ ;  /* 0x000000f4f8117810 */ /* 0x000fc80007ffe0ff */
[----:B------:R-:W-:Y:S01]  /*be70*/  IADD3 R3, -R3, RZ, RZ ;  /* 0x000000ff03037210 */ /* 0x000fe20007ffe1ff */
[----:B------:R1:W-:Y:S01]  /*be80*/  STL [R1+0x34b0], R0 ;  /* 0x0034b00001007387 */ /* 0x0003e20000100800 */
[----:B------:R-:W-:Y:S01]  /*be90*/  @!P2 IMAD.IADD R198, R198, 0x1, -R7 ;  /* 0x00000001c6c6a824 */ /* 0x000fe200078e0a07 */
[----:B------:R-:W-:Y:S02]  /*bea0*/  @!P0 IADD3 R200, R200, -R7, RZ ;  /* 0x80000007c8c88210 */ /* 0x000fe40007ffe0ff */
[----:B------:R-:W-:Y:S01]  /*beb0*/  IMAD R243, R7, R3, R243 ;  /* 0x0000000307f37224 */ /* 0x000fe200078e02f3 */
[----:B------:R-:W2:Y:S01]  /*bec0*/  LDL R16, [R1+0x366c] ;  /* 0x00366c0001107983 */ /* 0x000ea20000100800 */
[--C-:B------:R-:W-:Y:S01]  /*bed0*/  @!P1 IMAD.IADD R199, R199, 0x1, -R7.reuse ;  /* 0x00000001c7c79824 */ /* 0x100fe200078e0a07 */
[----:B------:R-:W-:Y:S01]  /*bee0*/  ISETP.GT.U32.AND P2, PT, R7, R204, PT ;  /* 0x000000cc0700720c */ /* 0x000fe20003f44070 */
[----:B------:R-:W-:Y:S01]  /*bef0*/  @!P5 IMAD.IADD R201, R201, 0x1, -R7 ;  /* 0x00000001c9c9d824 */ /* 0x000fe200078e0a07 */
[----:B------:R-:W3:Y:S01]  /*bf00*/  LDL R12, [R1+0x3658] ;  /* 0x00365800010c7983 */ /* 0x000ee20000100800 */
[----:B------:R-:W-:-:S02]  /*bf10*/  ISETP.GT.U32.AND P1, PT, R7, R205, PT ;  /* 0x000000cd0700720c */ /* 0x000fc40003f24070 */
[----:B------:R-:W-:Y:S01]  /*bf20*/  ISETP.GT.U32.AND P0, PT, R7, R206, PT ;  /* 0x000000ce0700720c */ /* 0x000fe20003f04070 */
[----:B------:R-:W4:Y:S04]  /*bf30*/  LDL R3, [R1+0x3670] ;  /* 0x0036700001037983 */ /* 0x000f280000100800 */
[----:B------:R-:W-:Y:S04]  /*bf40*/  STL [R1+0x34a8], R17 ;  /* 0x0034a81101007387 */ /* 0x000fe80000100800 */
[----:B------:R-:W5:Y:S01]  /*bf50*/  LDL R7, [R1+0x368c] ;  /* 0x00368c0001077983 */ /* 0x000f620000100800 */
[----:B------:R-:W-:-:S02]  /*bf60*/  IABS R244, R17 ;  /* 0x0000001100f47213 */ /* 0x000fc40000000000 */
[----:B-----5:R-:W-:Y:S02]  /*bf70*/  ISETP.GE.AND P5, PT, R7, RZ, PT ;  /* 0x000000ff0700720c */ /* 0x020fe40003fa6270 */
[----:B------:R-:W-:-:S04]  /*bf80*/  IABS R7, c[0x0][0x17c] ;  /* 0x00005f0000077a13 */ /* 0x000fc80000000000 */
[----:B------:R-:W-:Y:S01]  /*bf90*/  @!P4 IADD3 R203, R203, -R7, RZ ;  /* 0x80000007cbcbc210 */ /* 0x000fe20007ffe0ff */
[--C-:B------:R-:W-:Y:S01]  /*bfa0*/  @!P2 IMAD.IADD R204, R204, 0x1, -R7.reuse ;  /* 0x00000001cccca824 */ /* 0x100fe200078e0a07 */
[----:B----4-:R-:W-:Y:S01]  /*bfb0*/  ISETP.GE.AND P4, PT, R3, RZ, PT ;  /* 0x000000ff0300720c */ /* 0x010fe20003f86270 */
[--C-:B------:R-:W-:Y:S01]  /*bfc0*/  @!P1 IMAD.IADD R205, R205, 0x1, -R7.reuse ;  /* 0x00000001cdcd9824 */ /* 0x100fe200078e0a07 */
[----:B--2---:R-:W-:Y:S02]  /*bfd0*/  ISETP.GE.AND P2, PT, R16, RZ, PT ;  /* 0x000000ff1000720c */ /* 0x004fe40003f46270 */
[----:B---3--:R-:W-:Y:S01]  /*bfe0*/  ISETP.GE.AND P1, PT, R12, RZ, PT ;  /* 0x000000ff0c00720c */ /* 0x008fe20003f26270 */
[----:B------:R-:W-:Y:S01]  /*bff0*/  @!P6 IMAD.IADD R202, R202, 0x1, -R7 ;  /* 0x00000001cacae824 */ /* 0x000fe200078e0a07 */
[----:B------:R-:W-:Y:S02]  /*c000*/  ISETP.GT.U32.AND P6, PT, R7, R207, PT ;  /* 0x000000cf0700720c */ /* 0x000fe40003fc4070 */
[----:B------:R-:W-:-:S02]  /*c010*/  @!P0 IADD3 R206, R206, -R7, RZ ;  /* 0x80000007cece8210 */ /* 0x000fc40007ffe0ff */
[----:B------:R-:W-:Y:S01]  /*c020*/  @!P5 IADD3 R198, -R198, RZ, RZ ;  /* 0x000000ffc6c6d210 */ /* 0x000fe20007ffe1ff */
[----:B------:R-:W-:Y:S01]  /*c030*/  IMAD.HI.U32 R3, R5, R244, RZ ;  /* 0x000000f405037227 */ /* 0x000fe200078e00ff */
[----:B------:R-:W-:Y:S01]  /*c040*/  ISETP.GE.AND P0, PT, R245, RZ, PT ;  /* 0x000000fff500720c */ /* 0x000fe20003f06270 */
[----:B------:R-:W2:Y:S01]  /*c050*/  LDL R12, [R1+0x367c] ;  /* 0x00367c00010c7983 */ /* 0x000ea20000100800 */
[C---:B------:R-:W-:Y:S01]  /*c060*/  ISETP.GT.U32.AND P5, PT, R7.reuse, R203, PT ;  /* 0x000000cb0700720c */ /* 0x040fe20003fa4070 */
[----:B------:R-:W-:Y:S01]  /*c070*/  @!P4 IMAD.MOV R199, RZ, RZ, -R199 ;  /* 0x000000ffffc7c224 */ /* 0x000fe200078e0ac7 */
[C---:B------:R-:W-:Y:S01]  /*c080*/  ISETP.GT.U32.AND P4, PT, R7.reuse, R204, PT ;  /* 0x000000cc0700720c */ /* 0x040fe20003f84070 */
[----:B------:R-:W-:Y:S01]  /*c090*/  @!P2 IMAD.MOV R200, RZ, RZ, -R200 ;  /* 0x000000ffffc8a224 */ /* 0x000fe200078e0ac8 */
[----:B------:R-:W-:Y:S02]  /*c0a0*/  ISETP.GT.U32.AND P2, PT, R7, R205, PT ;  /* 0x000000cd0700720c */ /* 0x000fe40003f44070 */
[----:B------:R-:W-:-:S02]  /*c0b0*/  @!P1 IADD3 R201, -R201, RZ, RZ ;  /* 0x000000ffc9c99210 */ /* 0x000fc40007ffe1ff */
[----:B------:R-:W-:Y:S01]  /*c0c0*/  ISETP.GT.U32.AND P1, PT, R7, R206, PT ;  /* 0x000000ce0700720c */ /* 0x000fe20003f24070 */
[----:B------:R-:W-:Y:S01]  /*c0d0*/  IMAD.MOV R3, RZ, RZ, -R3 ;  /* 0x000000ffff037224 */ /* 0x000fe200078e0a03 */
[----:B------:R-:W-:Y:S01]  /*c0e0*/  IADD3 R16, R248, 0xf5, RZ ;  /* 0x000000f5f8107810 */ /* 0x000fe20007ffe0ff */
[--C-:B------:R-:W-:Y:S02]  /*c0f0*/  @!P6 IMAD.IADD R207, R207, 0x1, -R7.reuse ;  /* 0x00000001cfcfe824 */ /* 0x100fe400078e0a07 */
[----:B------:R-:W-:Y:S02]  /*c100*/  IMAD R244, R7, R3, R244 ;  /* 0x0000000307f47224 */ /* 0x000fe400078e02f4 */
[----:B------:R-:W3:Y:S01]  /*c110*/  LDL R3, [R1+0x3684] ;  /* 0x0036840001037983 */ /* 0x000ee20000100800 */
[----:B------:R-:W-:Y:S01]  /*c120*/  @!P0 IMAD.MOV R202, RZ, RZ, -R202 ;  /* 0x000000ffffca8224 */ /* 0x000fe200078e0aca */
[----:B------:R-:W-:Y:S01]  /*c130*/  @!P4 IADD3 R204, R204, -R7, RZ ;  /* 0x80000007ccccc210 */ /* 0x000fe20007ffe0ff */
[--C-:B------:R-:W-:Y:S01]  /*c140*/  @!P5 IMAD.IADD R203, R203, 0x1, -R7.reuse ;  /* 0x00000001cbcbd824 */ /* 0x100fe200078e0a07 */
[----:B------:R-:W-:Y:S01]  /*c150*/  ISETP.GT.U32.AND P6, PT, R7, R207, PT ;  /* 0x000000cf0700720c */ /* 0x000fe20003fc4070 */
[--C-:B------:R-:W-:Y:S01]  /*c160*/  @!P2 IMAD.IADD R205, R205, 0x1, -R7.reuse ;  /* 0x00000001cdcda824 */ /* 0x100fe200078e0a07 */
[C---:B------:R-:W-:Y:S01]  /*c170*/  ISETP.GT.U32.AND P0, PT, R7.reuse, R208, PT ;  /* 0x000000d00700720c */ /* 0x040fe20003f04070 */
[----:B------:R-:W-:Y:S01]  /*c180*/  STL [R1+0x34a0], R16 ;  /* 0x0034a01001007387 */ /* 0x000fe20000100800 */
[C---:B------:R-:W-:Y:S01]  /*c190*/  ISETP.GT.U32.AND P5, PT, R7.reuse, R209, PT ;  /* 0x000000d10700720c */ /* 0x040fe20003fa4070 */
[----:B------:R-:W-:Y:S01]  /*c1a0*/  @!P1 IMAD.IADD R206, R206, 0x1, -R7 ;  /* 0x00000001cece9824 */ /* 0x000fe200078e0a07 */
[----:B------:R-:W-:-:S02]  /*c1b0*/  ISETP.GT.U32.AND P4, PT, R7, R210, PT ;  /* 0x000000d20700720c */ /* 0x000fc40003f84070 */
[----:B------:R-:W-:Y:S02]  /*c1c0*/  ISETP.GT.U32.AND P2, PT, R7, R211, PT ;  /* 0x000000d30700720c */ /* 0x000fe40003f44070 */
[----:B------:R-:W4:Y:S02]  /*c1d0*/  LDL R7, [R1+0x3688] ;  /* 0x0036880001077983 */ /* 0x000f240000100800 */
[----:B----4-:R-:W-:Y:S02]  /*c1e0*/  ISETP.GE.AND P1, PT, R7, RZ, PT ;  /* 0x000000ff0700720c */ /* 0x010fe40003f26270 */
[----:B------:R-:W-:-:S04]  /*c1f0*/  IABS R7, c[0x0][0x17c] ;  /* 0x00005f0000077a13 */ /* 0x000fc80000000000 */
[----:B------:R-:W-:Y:S01]  /*c200*/  @!P6 IADD3 R207, R207, -R7, RZ ;  /* 0x80000007cfcfe210 */ /* 0x000fe20007ffe0ff */
[----:B------:R-:W-:Y:S01]  /*c210*/  @!P0 IMAD.IADD R208, R208, 0x1, -R7 ;  /* 0x00000001d0d08824 */ /* 0x000fe200078e0a07 */
[----:B------:R-:W-:Y:S02]  /*c220*/  ISETP.GT.U32.AND P6, PT, R7, R212, PT ;  /* 0x000000d40700720c */ /* 0x000fe40003fc4070 */
[----:B------:R-:W4:Y:S01]  /*c230*/  LDL R7, [R1+0x3694] ;  /* 0x0036940001077983 */ /* 0x000f220000100800 */
[----:B------:R-:W-:Y:S02]  /*c240*/  IABS R245, R16 ;  /* 0x0000001000f57213 */ /* 0x000fe40000000000 */
[----:B------:R-:W-:Y:S01]  /*c250*/  @!P1 IMAD.MOV R203, RZ, RZ, -R203 ;  /* 0x000000ffffcb9224 */ /* 0x000fe200078e0acb */
[----:B----4-:R-:W-:Y:S02]  /*c260*/  ISETP.GE.AND P0, PT, R7, RZ, PT ;  /* 0x000000ff0700720c */ /* 0x010fe40003f06270 */
[----:B------:R-:W-:-:S04]  /*c270*/  IABS R7, c[0x0][0x17c] ;  /* 0x00005f0000077a13 */ /* 0x000fc80000000000 */
[-C--:B------:R-:W-:Y:S02]  /*c280*/  @!P4 IADD3 R210, R210, -R7.reuse, RZ ;  /* 0x80000007d2d2c210 */ /* 0x080fe40007ffe0ff */
[----:B--2---:R-:W-:Y:S01]  /*c290*/  ISETP.GE.AND P4, PT, R12, RZ, PT ;  /* 0x000000ff0c00720c */ /* 0x004fe20003f86270 */
[--C-:B------:R-:W-:Y:S02]  /*c2a0*/  @!P5 IMAD.IADD R209, R209, 0x1, -R7.reuse ;  /* 0x00000001d1d1d824 */ /* 0x100fe400078e0a07 */
[----:B------:R-:W-:Y:S01]  /*c2b0*/  @!P2 IMAD.IADD R211, R211, 0x1, -R7 ;  /* 0x00000001d3d3a824 */ /* 0x000fe200078e0a07 */
[----:B------:R-:W-:Y:S01]  /*c2c0*/  @!P6 IADD3 R212, R212, -R7, RZ ;  /* 0x80000007d4d4e210 */ /* 0x000fe20007ffe0ff */
[----:B------:R-:W-:Y:S01]  /*c2d0*/  @!P0 IMAD.MOV R204, RZ, RZ, -R204 ;  /* 0x000000ffffcc8224 */ /* 0x000fe200078e0acc */
[----:B---3--:R-:W-:Y:S02]  /*c2e0*/  ISETP.GE.AND P5, PT, R3, RZ, PT ;  /* 0x000000ff0300720c */ /* 0x008fe40003fa6270 */
[----:B------:R-:W-:-:S02]  /*c2f0*/  ISETP.GE.AND P2, PT, R246, RZ, PT ;  /* 0x000000fff600720c */ /* 0x000fc40003f46270 */
[C---:B------:R-:W-:Y:S02]  /*c300*/  ISETP.GT.U32.AND P1, PT, R7.reuse, R208, PT ;  /* 0x000000d00700720c */ /* 0x040fe40003f24070 */
[C---:B------:R-:W-:Y:S01]  /*c310*/  ISETP.GT.U32.AND P0, PT, R7.reuse, R209, PT ;  /* 0x000000d10700720c */ /* 0x040fe20003f04070 */
[----:B------:R-:W-:Y:S01]  /*c320*/  @!P4 IMAD.MOV R206, RZ, RZ, -R206 ;  /* 0x000000ffffcec224 */ /* 0x000fe200078e0ace */
[C---:B------:R-:W-:Y:S02]  /*c330*/  ISETP.GT.U32.AND P6, PT, R7.reuse, R210, PT ;  /* 0x000000d20700720c */ /* 0x040fe40003fc4070 */
[----:B------:R-:W-:Y:S01]  /*c340*/  ISETP.GT.U32.AND P4, PT, R7, R211, PT ;  /* 0x000000d30700720c */ /* 0x000fe20003f84070 */
[----:B------:R-:W-:Y:S01]  /*c350*/  IMAD.HI.U32 R3, R5, R245, RZ ;  /* 0x000000f505037227 */ /* 0x000fe200078e00ff */
[----:B------:R-:W-:-:S03]  /*c360*/  IADD3 R12, R248, 0xf6, RZ ;  /* 0x000000f6f80c7810 */ /* 0x000fc60007ffe0ff */
[----:B------:R-:W-:Y:S01]  /*c370*/  IMAD.MOV R3, RZ, RZ, -R3 ;  /* 0x000000ffff037224 */ /* 0x000fe200078e0a03 */
[----:B------:R-:W-:Y:S01]  /*c380*/  @!P5 IADD3 R205, -R205, RZ, RZ ;  /* 0x000000ffcdcdd210 */ /* 0x000fe20007ffe1ff */
[----:B------:R-:W-:Y:S01]  /*c390*/  @!P2 IMAD.MOV R207, RZ, RZ, -R207 ;  /* 0x000000ffffcfa224 */ /* 0x000fe200078e0acf */
[----:B------:R-:W-:Y:S01]  /*c3a0*/  @!P1 IADD3 R208, R208, -R7, RZ ;  /* 0x80000007d0d09210 */ /* 0x000fe20007ffe0ff */
[C---:B------:R-:W-:Y:S01]  /*c3b0*/  IMAD R245, R7.reuse, R3, R245 ;  /* 0x0000000307f57224 */ /* 0x040fe200078e02f5 */
[----:B------:R-:W-:Y:S01]  /*c3c0*/  ISETP.GT.U32.AND P5, PT, R7, R212, PT ;  /* 0x000000d40700720c */ /* 0x000fe20003fa4070 */
[----:B------:R-:W2:Y:S01]  /*c3d0*/  LDL R3, [R1+0x3668] ;  /* 0x0036680001037983 */ /* 0x000ea20000100800 */
[--C-:B------:R-:W-:Y:S01]  /*c3e0*/  @!P0 IMAD.IADD R209, R209, 0x1, -R7.reuse ;  /* 0x00000001d1d18824 */ /* 0x100fe200078e0a07 */
[C---:B------:R-:W-:Y:S01]  /*c3f0*/  ISETP.GT.U32.AND P2, PT, R7.reuse, R213, PT ;  /* 0x000000d50700720c */ /* 0x040fe20003f44070 */
[----:B------:R-:W-:Y:S01]  /*c400*/  @!P6 IMAD.IADD R210, R210, 0x1, -R7 ;  /* 0x00000001d2d2e824 */ /* 0x000fe200078e0a07 */
[----:B------:R-:W-:Y:S01]  /*c410*/  STL [R1+0x3494], R12 ;  /* 0x0034940c01007387 */ /* 0x000fe20000100800 */
[----:B------:R-:W-:-:S02]  /*c420*/  ISETP.GT.U32.AND P1, PT, R7, R214, PT ;  /* 0x000000d60700720c */ /* 0x000fc40003f24070 */
[C---:B------:R-:W-:Y:S02]  /*c430*/  ISETP.GT.U32.AND P0, PT, R7.reuse, R215, PT ;  /* 0x000000d70700720c */ /* 0x040fe40003f04070 */
[----:B------:R-:W-:Y:S02]  /*c440*/  ISETP.GT.U32.AND P6, PT, R7, R216, PT ;  /* 0x000000d80700720c */ /* 0x000fe40003fc4070 */
[----:B------:R-:W-:Y:S02]  /*c450*/  @!P4 IADD3 R211, R211, -R7, RZ ;  /* 0x80000007d3d3c210 */ /* 0x000fe40007ffe0ff */
[----:B------:R-:W3:Y:S02]  /*c460*/  LDL R7, [R1+0x3690] ;  /* 0x0036900001077983 */ /* 0x000ee40000100800 */
[----:B---3--:R-:W-:Y:S02]  /*c470*/  ISETP.GE.AND P4, PT, R7, RZ, PT ;  /* 0x000000ff0700720c */ /* 0x008fe40003f86270 */
[----:B------:R-:W-:-:S05]  /*c480*/  IABS R7, c[0x0][0x17c] ;  /* 0x00005f0000077a13 */ /* 0x000fca0000000000 */
[--C-:B------:R-:W-:Y:S01]  /*c490*/  @!P5 IMAD.IADD R212, R212, 0x1, -R7.reuse ;  /* 0x00000001d4d4d824 */ /* 0x100fe200078e0a07 */
[----:B------:R-:W-:Y:S01]  /*c4a0*/  ISETP.GT.U32.AND P5, PT, R7, R217, PT ;  /* 0x000000d90700720c */ /* 0x000fe20003fa4070 */
[----:B------:R-:W-:Y:S02]  /*c4b0*/  @!P2 IMAD.IADD R213, R213, 0x1, -R7 ;  /* 0x00000001d5d5a824 */ /* 0x000fe400078e0a07 */
[----:B------:R-:W3:Y:S02]  /*c4c0*/  LDL R7, [R1+0x3674] ;  /* 0x0036740001077983 */ /* 0x000ee40000100800 */
[----:B------:R-:W-:Y:S01]  /*c4d0*/  @!P4 IMAD.MOV R208, RZ, RZ, -R208 ;  /* 0x000000ffffd0c224 */ /* 0x000fe200078e0ad0 */
[----:B------:R-:W-:Y:S02]  /*c4e0*/  IABS R246, R12 ;  /* 0x0000000c00f67213 */ /* 0x000fe40000000000 */
[----:B---3--:R-:W-:Y:S02]  /*c4f0*/  ISETP.GE.AND P2, PT, R7, RZ, PT ;  /* 0x000000ff0700720c */ /* 0x008fe40003f46270 */
[----:B------:R-:W-:-:S04]  /*c500*/  IABS R7, c[0x0][0x17c] ;  /* 0x00005f0000077a13 */ /* 0x000fc80000000000 */
[----:B------:R-:W-:Y:S01]  /*c510*/  @!P1 IADD3 R214, R214, -R7, RZ ;  /* 0x80000007d6d69210 */ /* 0x000fe20007ffe0ff */
[--C-:B------:R-:W-:Y:S02]  /*c520*/  @!P6 IMAD.IADD R216, R216, 0x1, -R7.reuse ;  /* 0x00000001d8d8e824 */ /* 0x100fe400078e0a07 */
[--C-:B------:R-:W-:Y:S01]  /*c530*/  @!P0 IMAD.IADD R215, R215, 0x1, -R7.reuse ;  /* 0x00000001d7d78824 */ /* 0x100fe200078e0a07 */
[----:B------:R-:W-:Y:S01]  /*c540*/  ISETP.GE.AND P0, PT, R15, RZ, PT ;  /* 0x000000ff0f00720c */ /* 0x000fe20003f06270 */
[----:B------:R-:W-:Y:S01]  /*c550*/  @!P5 IMAD.IADD R217, R217, 0x1, -R7 ;  /* 0x00000001d9d9d824 */ /* 0x000fe200078e0a07 */
[----:B------:R-:W-:Y:S02]  /*c560*/  ISETP.GT.U32.AND P5, PT, R7, R213, PT ;  /* 0x000000d50700720c */ /* 0x000fe40003fa4070 */
[----:B------:R-:W-:Y:S02]  /*c570*/  ISETP.GE.AND P6, PT, R9, RZ, PT ;  /* 0x000000ff0900720c */ /* 0x000fe40003fc6270 */
[----:B------:R-:W-:-:S02]  /*c580*/  @!P2 IADD3 R209, -R209, RZ, RZ ;  /* 0x000000ffd1d1a210 */ /* 0x000fc40007ffe1ff */
[----:B--2---:R-:W-:Y:S02]  /*c590*/  ISETP.GE.AND P1, PT, R3, RZ, PT ;  /* 0x000000ff0300720c */ /* 0x004fe40003f26270 */
[C---:B------:R-:W-:Y:S02]  /*c5a0*/  ISETP.GT.U32.AND P4, PT, R7.reuse, R214, PT ;  /* 0x000000d60700720c */ /* 0x040fe40003f84070 */
[C---:B------:R-:W-:Y:S01]  /*c5b0*/  ISETP.GT.U32.AND P2, PT, R7.reuse, R216, PT ;  /* 0x000000d80700720c */ /* 0x040fe20003f44070 */
[----:B------:R-:W-:Y:S01]  /*c5c0*/  @!P0 IMAD.MOV R211, RZ, RZ, -R211 ;  /* 0x000000ffffd38224 */ /* 0x000fe200078e0ad3 */
[----:B------:R-:W-:Y:S01]  /*c5d0*/  ISETP.GT.U32.AND P0, PT, R7, R217, PT ;  /* 0x000000d90700720c */ /* 0x000fe20003f04070 */
[----:B------:R-:W-:Y:S01]  /*c5e0*/  @!P5 IMAD.IADD R213, R213, 0x1, -R7 ;  /* 0x00000001d5d5d824 */ /* 0x000fe200078e0a07 */
[----:B------:R-:W-:Y:S02]  /*c5f0*/  ISETP.GT.U32.AND P5, PT, R7, R219, PT ;  /* 0x000000db0700720c */ /* 0x000fe40003fa4070 */
[----:B------:R-:W-:-:S02]  /*c600*/  @!P6 IADD3 R212, -R212, RZ, RZ ;  /* 0x000000ffd4d4e210 */ /* 0x000fc40007ffe1ff */
[C---:B------:R-:W-:Y:S01]  /*c610*/  ISETP.GT.U32.AND P6, PT, R7.reuse, R218, PT ;  /* 0x000000da0700720c */ /* 0x040fe20003fc4070 */
[----:B------:R-:W-:Y:S01]  /*c620*/  @!P1 IMAD.MOV R210, RZ, RZ, -R210 ;  /* 0x000000ffffd29224 */ /* 0x000fe200078e0ad2 */
[C---:B------:R-:W-:Y:S01]  /*c630*/  ISETP.GT.U32.AND P1, PT, R7.reuse, R215, PT ;  /* 0x000000d70700720c */ /* 0x040fe20003f24070 */
[--C-:B------:R-:W-:Y:S01]  /*c640*/  @!P4 IMAD.IADD R214, R214, 0x1, -R7.reuse ;  /* 0x00000001d6d6c824 */ /* 0x100fe200078e0a07 */
[C---:B------:R-:W-:Y:S01]  /*c650*/  ISETP.GT.U32.AND P4, PT, R7.reuse, R220, PT ;  /* 0x000000dc0700720c */ /* 0x040fe20003f84070 */
[----:B------:R-:W-:Y:S01]  /*c660*/  @!P2 IMAD.IADD R216, R216, 0x1, -R7 ;  /* 0x00000001d8d8a824 */ /* 0x000fe200078e0a07 */
[----:B------:R-:W-:Y:S01]  /*c670*/  ISETP.GT.U32.AND P2, PT, R7, R221, PT ;  /* 0x000000dd0700720c */ /* 0x000fe20003f44070 */
[----:B------:R-:W-:Y:S01]  /*c680*/  IMAD.HI.U32 R3, R5, R246, RZ ;  /* 0x000000f605037227 */ /* 0x000fe200078e00ff */
[C---:B------:R-:W-:Y:S02]  /*c690*/  IADD3 R9, R248.reuse, 0xf7, RZ ;  /* 0x000000f7f8097810 */ /* 0x040fe40007ffe0ff */
[----:B------:R-:W-:-:S02]  /*c6a0*/  IADD3 R15, R248, 0xf8, RZ ;  /* 0x000000f8f80f7810 */ /* 0x000fc40007ffe0ff */
[----:B------:R-:W-:Y:S01]  /*c6b0*/  IADD3 R3, -R3, RZ, RZ ;  /* 0x000000ff03037210 */ /* 0x000fe20007ffe1ff */
[----:B------:R-:W-:Y:S01]  /*c6c0*/  STL [R1+0x3490], R9 ;  /* 0x0034900901007387 */ /* 0x000fe20000100800 */
[--C-:B------:R-:W-:Y:S01]  /*c6d0*/  @!P0 IMAD.IADD R217, R217, 0x1, -R7.reuse ;  /* 0x00000001d9d98824 */ /* 0x100fe200078e0a07 */
[----:B------:R-:W-:Y:S01]  /*c6e0*/  ISETP.GE.AND P0, PT, R31, RZ, PT ;  /* 0x000000ff1f00720c */ /* 0x000fe20003f06270 */
[--C-:B------:R-:W-:Y:S01]  /*c6f0*/  @!P5 IMAD.IADD R219, R219, 0x1, -R7.reuse ;  /* 0x00000001dbdbd824 */ /* 0x100fe200078e0a07 */
[----:B------:R-:W-:Y:S01]  /*c700*/  STL [R1+0x348c], R15 ;  /* 0x00348c0f01007387 */ /* 0x000fe20000100800 */
[----:B------:R-:W-:Y:S01]  /*c710*/  @!P6 IADD3 R218, R218, -R7, RZ ;  /* 0x80000007dadae210 */ /* 0x000fe20007ffe0ff */
[----:B------:R-:W-:Y:S01]  /*c720*/  IMAD R246, R7, R3, R246 ;  /* 0x0000000307f67224 */ /* 0x000fe200078e02f6 */
[----:B------:R-:W-:Y:S01]  /*c730*/  ISETP.GE.AND P5, PT, R30, RZ, PT ;  /* 0x000000ff1e00720c */ /* 0x000fe20003fa6270 */
[----:B------:R-:W2:Y:S01]  /*c740*/  LDL.LU R31, [R1+0x3804] ;  /* 0x00380400011f7983 */ /* 0x000ea20000300800 */
[-C--:B------:R-:W-:Y:S01]  /*c750*/  @!P1 IADD3 R215, R215, -R7.reuse, RZ ;  /* 0x80000007d7d79210 */ /* 0x080fe20007ffe0ff */
[----:B------:R-:W-:Y:S01]  /*c760*/  @!P4 IMAD.IADD R220, R220, 0x1, -R7 ;  /* 0x00000001dcdcc824 */ /* 0x000fe200078e0a07 */
[----:B------:R-:W-:Y:S01]  /*c770*/  ISETP.GT.U32.AND P6, PT, R7, R222, PT ;  /* 0x000000de0700720c */ /* 0x000fe20003fc4070 */
[----:B------:R-:W3:Y:S01]  /*c780*/  LDL.LU R30, [R1+0x3800] ;  /* 0x00380000011e7983 */ /* 0x000ee20000300800 */
[----:B------:R-:W-:-:S03]  /*c790*/  @!P2 IADD3 R221, R221, -R7, RZ ;  /* 0x80000007dddda210 */ /* 0x000fc60007ffe0ff */
[----:B------:R-:W4:Y:S01]  /*c7a0*/  LDL R7, [R1+0x3630] ;  /* 0x0036300001077983 */ /* 0x000f220000100800 */
[----:B------:R-:W-:Y:S02]  /*c7b0*/  ISETP.GE.AND P1, PT, R247, RZ, PT ;  /* 0x000000fff700720c */ /* 0x000fe40003f26270 */
[----:B------:R-:W-:Y:S01]  /*c7c0*/  ISETP.GE.AND P4, PT, R249, RZ, PT ;  /* 0x000000fff900720c */ /* 0x000fe20003f86270 */
[----:B------:R-:W-:Y:S01]  /*c7d0*/  @!P0 IMAD.MOV R214, RZ, RZ, -R214 ;  /* 0x000000ffffd68224 */ /* 0x000fe200078e0ad6 */
[----:B------:R-:W-:Y:S01]  /*c7e0*/  IABS R247, R9 ;  /* 0x0000000900f77213 */ /* 0x000fe20000000000 */
[----:B------:R-:W-:-:S08]  /*c7f0*/  @!P5 IMAD.MOV R215, RZ, RZ, -R215 ;  /* 0x000000ffffd7d224 */ /* 0x000fd000078e0ad7 */
[----:B------:R-:W-:Y:S02]  /*c800*/  @!P1 IADD3 R213, -R213, RZ, RZ ;  /* 0x000000ffd5d59210 */ /* 0x000fe40007ffe1ff */
[----:B------:R-:W-:Y:S01]  /*c810*/  @!P4 IADD3 R216, -R216, RZ, RZ ;  /* 0x000000ffd8d8c210 */ /* 0x000fe20007ffe1ff */
[----:B------:R-:W-:-:S04]  /*c820*/  IMAD.HI.U32 R3, R5, R247, RZ ;  /* 0x000000f705037227 */ /* 0x000fc800078e00ff */
[----:B------:R-:W-:Y:S01]  /*c830*/  IMAD.MOV R3, RZ, RZ, -R3 ;  /* 0x000000ffff037224 */ /* 0x000fe200078e0a03 */
[----:B----4-:R-:W-:Y:S02]  /*c840*/  ISETP.GE.AND P2, PT, R7, RZ, PT ;  /* 0x000000ff0700720c */ /* 0x010fe40003f46270 */
[----:B------:R-:W-:-:S05]  /*c850*/  IABS R7, c[0x0][0x17c] ;  /* 0x00005f0000077a13 */ /* 0x000fca0000000000 */
[----:B------:R-:W-:Y:S01]  /*c860*/  @!P6 IMAD.IADD R222, R222, 0x1, -R7 ;  /* 0x00000001dedee824 */ /* 0x000fe200078e0a07 */
[C---:B------:R-:W-:Y:S02]  /*c870*/  ISETP.GT.U32.AND P1, PT, R7.reuse, R218, PT ;  /* 0x000000da0700720c */ /* 0x040fe40003f24070 */
[C---:B------:R-:W-:Y:S02]  /*c880*/  ISETP.GT.U32.AND P0, PT, R7.reuse, R219, PT ;  /* 0x000000db0700720c */ /* 0x040fe40003f04070 */
[C---:B------:R-:W-:Y:S02]  /*c890*/  ISETP.GT.U32.AND P6, PT, R7.reuse, R220, PT ;  /* 0x000000dc0700720c */ /* 0x040fe40003fc4070 */
[C---:B------:R-:W-:Y:S02]  /*c8a0*/  ISETP.GT.U32.AND P4, PT, R7.reuse, R221, PT ;  /* 0x000000dd0700720c */ /* 0x040fe40003f84070 */
[C---:B------:R-:W-:Y:S01]  /*c8b0*/  ISETP.GT.U32.AND P5, PT, R7.reuse, R222, PT ;  /* 0x000000de0700720c */ /* 0x040fe20003fa4070 */
[----:B------:R-:W-:Y:S01]  /*c8c0*/  @!P2 IMAD.MOV R217, RZ, RZ, -R217 ;  /* 0x000000ffffd9a224 */ /* 0x000fe200078e0ad9 */
[C---:B------:R-:W-:Y:S01]  /*c8d0*/  ISETP.GT.U32.AND P2, PT, R7.reuse, R223, PT ;  /* 0x000000df0700720c */ /* 0x040fe20003f44070 */
[----:B------:R-:W-:-:S02]  /*c8e0*/  IMAD R247, R7, R3, R247 ;  /* 0x0000000307f77224 */ /* 0x000fc400078e02f7 */
[--C-:B------:R-:W-:Y:S01]  /*c8f0*/  @!P1 IMAD.IADD R218, R218, 0x1, -R7.reuse ;  /* 0x00000001dada9824 */ /* 0x100fe200078e0a07 */
[----:B------:R-:W-:Y:S02]  /*c900*/  ISETP.GT.U32.AND P1, PT, R7, R224, PT ;  /* 0x000000e00700720c */ /* 0x000fe40003f24070 */
[----:B------:R-:W-:Y:S01]  /*c910*/  @!P0 IADD3 R219, R219, -R7, RZ ;  /* 0x80000007dbdb8210 */ /* 0x000fe20007ffe0ff */
[--C-:B------:R-:W-:Y:S01]  /*c920*/  @!P6 IMAD.IADD R220, R220, 0x1, -R7.reuse ;  /* 0x00000001dcdce824 */ /* 0x100fe200078e0a07 */
[----:B------:R-:W-:Y:S02]  /*c930*/  ISETP.GT.U32.AND P0, PT, R7, R225, PT ;  /* 0x000000e10700720c */ /* 0x000fe40003f04070 */
[----:B------:R-:W-:Y:S01]  /*c940*/  @!P4 IADD3 R221, R221, -R7, RZ ;  /* 0x80000007ddddc210 */ /* 0x000fe20007ffe0ff */
[----:B------:R-:W-:Y:S01]  /*c950*/  @!P5 IMAD.IADD R222, R222, 0x1, -R7 ;  /* 0x00000001deded824 */ /* 0x000fe200078e0a07 */
[C---:B------:R-:W-:Y:S02]  /*c960*/  ISETP.GT.U32.AND P6, PT, R7.reuse, R226, PT ;  /* 0x000000e20700720c */ /* 0x040fe40003fc4070 */
[----:B------:R-:W-:-:S02]  /*c970*/  ISETP.GT.U32.AND P4, PT, R7, R227, PT ;  /* 0x000000e30700720c */ /* 0x000fc40003f84070 */
[----:B------:R-:W4:Y:S01]  /*c980*/  LDL R7, [R1+0x361c] ;  /* 0x00361c0001077983 */ /* 0x000f220000100800 */
[----:B------:R-:W-:-:S05]  /*c990*/  IABS R249, R15 ;  /* 0x0000000f00f97213 */ /* 0x000fca0000000000 */
[----:B------:R-:W-:-:S04]  /*c9a0*/  IMAD.HI.U32 R3, R5, R249, RZ ;  /* 0x000000f905037227 */ /* 0x000fc800078e00ff */
[----:B------:R-:W-:Y:S01]  /*c9b0*/  IMAD.MOV R3, RZ, RZ, -R3 ;  /* 0x000000ffff037224 */ /* 0x000fe200078e0a03 */
[----:B----4-:R-:W-:Y:S02]  /*c9c0*/  ISETP.GE.AND P5, PT, R7, RZ, PT ;  /* 0x000000ff0700720c */ /* 0x010fe40003fa6270 */
[----:B------:R-:W-:-:S05]  /*c9d0*/  IABS R7, c[0x0][0x17c] ;  /* 0x00005f0000077a13 */ /* 0x000fca0000000000 */
[--C-:B------:R-:W-:Y:S01]  /*c9e0*/  @!P2 IMAD.IADD R223, R223, 0x1, -R7.reuse ;  /* 0x00000001dfdfa824 */ /* 0x100fe200078e0a07 */
[----:B------:R-:W-:Y:S01]  /*c9f0*/  ISETP.GE.AND P2, PT, R29, RZ, PT ;  /* 0x000000ff1d00720c */ /* 0x000fe20003f46270 */
[--C-:B------:R-:W-:Y:S01]  /*ca00*/  @!P0 IMAD.IADD R225, R225, 0x1, -R7.reuse ;  /* 0x00000001e1e18824 */ /* 0x100fe200078e0a07 */
[-C--:B------:R-:W-:Y:S01]  /*ca10*/  @!P1 IADD3 R224, R224, -R7.reuse, RZ ;  /* 0x80000007e0e09210 */ /* 0x080fe20007ffe0ff */
[----:B------:R-:W-:Y:S01]  /*ca20*/  @!P6 IMAD.IADD R226, R226, 0x1, -R7 ;  /* 0x00000001e2e2e824 */ /* 0x000fe200078e0a07 */
[----:B------:R-:W-:Y:S02]  /*ca30*/  ISETP.GE.AND P1, PT, R28, RZ, PT ;  /* 0x000000ff1c00720c */ /* 0x000fe40003f26270 */
[----:B------:R-:W-:Y:S01]  /*ca40*/  @!P4 IADD3 R227, R227, -R7, RZ ;  /* 0x80000007e3e3c210 */ /* 0x000fe20007ffe0ff */
[----:B------:R-:W-:Y:S01]  /*ca50*/  @!P5 IMAD.MOV R218, RZ, RZ, -R218 ;  /* 0x000000ffffdad224 */ /* 0x000fe200078e0ada */
[----:B------:R-:W-:Y:S01]  /*ca60*/  ISETP.GE.AND P0, PT, R14, RZ, PT ;  /* 0x000000ff0e00720c */ /* 0x000fe20003f06270 */
[C---:B------:R-:W-:Y:S01]  /*ca70*/  IMAD R249, R7.reuse, R3, R249 ;  /* 0x0000000307f97224 */ /* 0x040fe200078e02f9 */
[----:B------:R-:W4:Y:S03]  /*ca80*/  LDL.LU R29, [R1+0x37fc] ;  /* 0x0037fc00011d7983 */ /* 0x000f260000300800 */
[----:B------:R-:W-:Y:S01]  /*ca90*/  @!P2 IMAD.MOV R219, RZ, RZ, -R219 ;  /* 0x000000ffffdba224 */ /* 0x000fe200078e0adb */
[----:B------:R-:W-:Y:S01]  /*caa0*/  ISETP.GT.U32.AND P2, PT, R7, R224, PT ;  /* 0x000000e00700720c */ /* 0x000fe20003f44070 */
[----:B------:R-:W5:Y:S01]  /*cab0*/  LDL.LU R28, [R1+0x37f8] ;  /* 0x0037f800011c7983 */ /* 0x000f620000300800 */
[----:B------:R-:W-:-:S02]  /*cac0*/  ISETP.GE.AND P6, PT, R13, RZ, PT ;  /* 0x000000ff0d00720c */ /* 0x000fc40003fc6270 */
[----:B------:R-:W-:Y:S02]  /*cad0*/  @!P1 IADD3 R220, -R220, RZ, RZ ;  /* 0x000000ffdcdc9210 */ /* 0x000fe40007ffe1ff */
[C---:B------:R-:W-:Y:S01]  /*cae0*/  ISETP.GT.U32.AND P1, PT, R7.reuse, R225, PT ;  /* 0x000000e10700720c */ /* 0x040fe20003f24070 */
[----:B------:R-:W-:Y:S01]  /*caf0*/  @!P0 IMAD.MOV R221, RZ, RZ, -R221 ;  /* 0x000000ffffdd8224 */ /* 0x000fe200078e0add */
[C---:B------:R-:W-:Y:S02]  /*cb00*/  ISETP.GT.U32.AND P0, PT, R7.reuse, R226, PT ;  /* 0x000000e20700720c */ /* 0x040fe40003f04070 */
[C---:B------:R-:W-:Y:S02]  /*cb10*/  ISETP.GT.U32.AND P5, PT, R7.reuse, R223, PT ;  /* 0x000000df0700720c */ /* 0x040fe40003fa4070 */
[C---:B------:R-:W-:Y:S01]  /*cb20*/  ISETP.GT.U32.AND P4, PT, R7.reuse, R227, PT ;  /* 0x000000e30700720c */ /* 0x040fe20003f84070 */
[----:B------:R-:W-:Y:S01]  /*cb30*/  @!P2 IMAD.IADD R224, R224, 0x1, -R7 ;  /* 0x00000001e0e0a824 */ /* 0x000fe200078e0a07 */
[C---:B------:R-:W-:Y:S01]  /*cb40*/  ISETP.GT.U32.AND P2, PT, R7.reuse, R229, PT ;  /* 0x000000e50700720c */ /* 0x040fe20003f44070 */
[----:B------:R-:W-:Y:S01]  /*cb50*/  @!P6 IMAD.MOV R222, RZ, RZ, -R222 ;  /* 0x000000ffffdee224 */ /* 0x000fe200078e0ade */
[----:B------:R-:W-:-:S03]  /*cb60*/  ISETP.GT.U32.AND P6, PT, R7, R228, PT ;  /* 0x000000e40700720c */ /* 0x000fc60003fc4070 */
[--C-:B------:R-:W-:Y:S01]  /*cb70*/  @!P1 IMAD.IADD R225, R225, 0x1, -R7.reuse ;  /* 0x00000001e1e19824 */ /* 0x100fe200078e0a07 */
[C---:B------:R-:W-:Y:S02]  /*cb80*/  ISETP.GT.U32.AND P1, PT, R7.reuse, R230, PT ;  /* 0x000000e60700720c */ /* 0x040fe40003f24070 */
[----:B------:R-:W-:Y:S02]  /*cb90*/  @!P0 IADD3 R226, R226, -R7, RZ ;  /* 0x80000007e2e28210 */ /* 0x000fe40007ffe0ff */
[----:B------:R-:W-:Y:S01]  /*cba0*/  ISETP.GT.U32.AND P0, PT, R7, R231, PT ;  /* 0x000000e70700720c */ /* 0x000fe20003f04070 */
[----:B------:R-:W-:Y:S01]  /*cbb0*/  @!P4 IMAD.IADD R227, R227, 0x1, -R7 ;  /* 0x00000001e3e3c824 */ /* 0x000fe200078e0a07 */
[-C--:B------:R-:W-:Y:S02]  /*cbc0*/  @!P5 IADD3 R223, R223, -R7.reuse, RZ ;  /* 0x80000007dfdfd210 */ /* 0x080fe40007ffe0ff */
[----:B------:R-:W-:Y:S02]  /*cbd0*/  @!P2 IADD3 R229, R229, -R7, RZ ;  /* 0x80000007e5e5a210 */ /* 0x000fe40007ffe0ff */
[----:B------:R-:W-:-:S02]  /*cbe0*/  ISETP.GE.AND P5, PT, R250, RZ, PT ;  /* 0x000000fffa00720c */ /* 0x000fc40003fa6270 */
[----:B------:R-:W-:Y:S02]  /*cbf0*/  ISETP.GE.AND P4, PT, R251, RZ, PT ;  /* 0x000000fffb00720c */ /* 0x000fe40003f86270 */
[----:B------:R-:W-:Y:S01]  /*cc00*/  ISETP.GE.AND P2, PT, R27, RZ, PT ;  /* 0x000000ff1b00720c */ /* 0x000fe20003f46270 */
[--C-:B------:R-:W-:Y:S01]  /*cc10*/  @!P6 IMAD.IADD R228, R228, 0x1, -R7.reuse ;  /* 0x00000001e4e4e824 */ /* 0x100fe200078e0a07 */
[----:B------:R-:W-:Y:S01]  /*cc20*/  ISETP.GT.U32.AND P6, PT, R7, R232, PT ;  /* 0x000000e80700720c */ /* 0x000fe20003fc4070 */
[--C-:B------:R-:W-:Y:S01]  /*cc30*/  @!P1 IMAD.IADD R230, R230, 0x1, -R7.reuse ;  /* 0x00000001e6e69824 */ /* 0x100fe200078e0a07 */
[----:B------:R-:W-:Y:S01]  /*cc40*/  ISETP.GE.AND P1, PT, R4, RZ, PT ;  /* 0x000000ff0400720c */ /* 0x000fe20003f26270 */
[----:B------:R-:W-:Y:S01]  /*cc50*/  @!P0 IMAD.IADD R231, R231, 0x1, -R7 ;  /* 0x00000001e7e78824 */ /* 0x000fe200078e0a07 */
[----:B------:R-:W-:-:S03]  /*cc60*/  ISETP.GE.AND P0, PT, R11, RZ, PT ;  /* 0x000000ff0b00720c */ /* 0x000fc60003f06270 */
[----:B------:R-:W-:Y:S02]  /*cc70*/  @!P5 IADD3 R223, -R223, RZ, RZ ;  /* 0x000000ffdfdfd210 */ /* 0x000fe40007ffe1ff */
[----:B------:R-:W-:Y:S01]  /*cc80*/  @!P4 IMAD.MOV R224, RZ, RZ, -R224 ;  /* 0x000000ffffe0c224 */ /* 0x000fe200078e0ae0 */
[C---:B------:R-:W-:Y:S01]  /*cc90*/  ISETP.GT.U32.AND P5, PT, R7.reuse, R228, PT ;  /* 0x000000e40700720c */ /* 0x040fe20003fa4070 */
[----:B------:R-:W-:Y:S01]  /*cca0*/  @!P2 IMAD.MOV R225, RZ, RZ, -R225 ;  /* 0x000000ffffe1a224 */ /* 0x000fe200078e0ae1 */
[C---:B------:R-:W-:Y:S02]  /*ccb0*/  ISETP.GT.U32.AND P4, PT, R7.reuse, R229, PT ;  /* 0x000000e50700720c */ /* 0x040fe40003f84070 */
[C---:B------:R-:W-:Y:S01]  /*ccc0*/  ISETP.GT.U32.AND P2, PT, R7.reuse, R230, PT ;  /* 0x000000e60700720c */ /* 0x040fe20003f44070 */
[----:B------:R-:W-:Y:S01]  /*ccd0*/  @!P6 IMAD.IADD R232, R232, 0x1, -R7 ;  /* 0x00000001e8e8e824 */ /* 0x000fe200078e0a07 */
[----:B------:R-:W-:Y:S01]  /*cce0*/  @!P1 IADD3 R226, -R226, RZ, RZ ;  /* 0x000000ffe2e29210 */ /* 0x000fe20007ffe1ff */
[----:B------:R-:W-:Y:S01]  /*ccf0*/  @!P0 IMAD.MOV R227, RZ, RZ, -R227 ;  /* 0x000000ffffe38224 */ /* 0x000fe200078e0ae3 */
[----:B------:R-:W-:-:S02]  /*cd00*/  ISETP.GT.U32.AND P1, PT, R7, R231, PT ;  /* 0x000000e70700720c */ /* 0x000fc40003f24070 */
[C---:B------:R-:W-:Y:S02]  /*cd10*/  ISETP.GT.U32.AND P6, PT, R7.reuse, R232, PT ;  /* 0x000000e80700720c */ /* 0x040fe40003fc4070 */
[C---:B------:R-:W-:Y:S01]  /*cd20*/  ISETP.GT.U32.AND P0, PT, R7.reuse, R233, PT ;  /* 0x000000e90700720c */ /* 0x040fe20003f04070 */
[--C-:B------:R-:W-:Y:S01]  /*cd30*/  @!P5 IMAD.IADD R228, R228, 0x1, -R7.reuse ;  /* 0x00000001e4e4d824 */ /* 0x100fe200078e0a07 */
[----:B------:R-:W-:Y:S02]  /*cd40*/  ISETP.GT.U32.AND P5, PT, R7, R234, PT ;  /* 0x000000ea0700720c */ /* 0x000fe40003fa4070 */
[----:B------:R-:W-:Y:S01]  /*cd50*/  @!P4 IADD3 R229, R229, -R7, RZ ;  /* 0x80000007e5e5c210 */ /* 0x000fe20007ffe0ff */
[--C-:B------:R-:W-:Y:S01]  /*cd60*/  @!P2 IMAD.IADD R230, R230, 0x1, -R7.reuse ;  /* 0x00000001e6e6a824 */ /* 0x100fe200078e0a07 */
[C---:B------:R-:W-:Y:S02]  /*cd70*/  ISETP.GT.U32.AND P4, PT, R7.reuse, R235, PT ;  /* 0x000000eb0700720c */ /* 0x040fe40003f84070 */
[----:B------:R-:W-:Y:S01]  /*cd80*/  ISETP.GT.U32.AND P2, PT, R7, R236, PT ;  /* 0x000000ec0700720c */ /* 0x000fe20003f44070 */
[----:B------:R-:W-:Y:S01]  /*cd90*/  @!P1 IMAD.IADD R231, R231, 0x1, -R7 ;  /* 0x00000001e7e79824 */ /* 0x000fe200078e0a07 */
[----:B------:R-:W-:-:S02]  /*cda0*/  ISETP.GE.AND P1, PT, R26, RZ, PT ;  /* 0x000000ff1a00720c */ /* 0x000fc40003f26270 */
[----:B------:R-:W-:Y:S01]  /*cdb0*/  @!P6 IADD3 R232, R232, -R7, RZ ;  /* 0x80000007e8e8e210 */ /* 0x000fe20007ffe0ff */
[--C-:B------:R-:W-:Y:S01]  /*cdc0*/  @!P0 IMAD.IADD R233, R233, 0x1, -R7.reuse ;  /* 0x00000001e9e98824 */ /* 0x100fe200078e0a07 */
[----:B------:R-:W-:Y:S02]  /*cdd0*/  ISETP.GT.U32.AND P6, PT, R7, R237, PT ;  /* 0x000000ed0700720c */ /* 0x000fe40003fc4070 */
[----:B------:R-:W-:Y:S01]  /*cde0*/  ISETP.GE.AND P0, PT, R25, RZ, PT ;  /* 0x000000ff1900720c */ /* 0x000fe20003f06270 */
[--C-:B------:R-:W-:Y:S01]  /*cdf0*/  @!P5 IMAD.IADD R234, R234, 0x1, -R7.reuse ;  /* 0x00000001eaead824 */ /* 0x100fe200078e0a07 */
[----:B------:R-:W-:Y:S02]  /*ce00*/  ISETP.GE.AND P5, PT, R24, RZ, PT ;  /* 0x000000ff1800720c */ /* 0x000fe40003fa6270 */
[----:B------:R-:W-:Y:S01]  /*ce10*/  @!P4 IADD3 R235, R235, -R7, RZ ;  /* 0x80000007ebebc210 */ /* 0x000fe20007ffe0ff */
[----:B------:R-:W-:Y:S01]  /*ce20*/  @!P2 IMAD.IADD R236, R236, 0x1, -R7 ;  /* 0x00000001ececa824 */ /* 0x000fe200078e0a07 */
[----:B------:R-:W-:-:S02]  /*ce30*/  ISETP.GE.AND P4, PT, R23, RZ, PT ;  /* 0x000000ff1700720c */ /* 0x000fc40003f86270 */
[----:B------:R-:W-:Y:S02]  /*ce40*/  ISETP.GE.AND P2, PT, R10, RZ, PT ;  /* 0x000000ff0a00720c */ /* 0x000fe40003f46270 */
[----:B------:R-:W-:Y:S01]  /*ce50*/  @!P1 IADD3 R228, -R228, RZ, RZ ;  /* 0x000000ffe4e49210 */ /* 0x000fe20007ffe1ff */
[----:B------:R-:W-:Y:S01]  /*ce60*/  @!P6 IMAD.IADD R237, R237, 0x1, -R7 ;  /* 0x00000001edede824 */ /* 0x000fe200078e0a07 */
[C---:B------:R-:W-:Y:S01]  /*ce70*/  ISETP.GT.U32.AND P1, PT, R7.reuse, R233, PT ;  /* 0x000000e90700720c */ /* 0x040fe20003f24070 */
[----:B------:R-:W-:Y:S01]  /*ce80*/  @!P0 IMAD.MOV R229, RZ, RZ, -R229 ;  /* 0x000000ffffe58224 */ /* 0x000fe200078e0ae5 */
[C---:B------:R-:W-:Y:S01]  /*ce90*/  ISETP.GT.U32.AND P0, PT, R7.reuse, R234, PT ;  /* 0x000000ea0700720c */ /* 0x040fe20003f04070 */
[----:B------:R-:W-:Y:S01]  /*cea0*/  @!P5 IMAD.MOV R230, RZ, RZ, -R230 ;  /* 0x000000ffffe6d224 */ /* 0x000fe200078e0ae6 */
[----:B------:R-:W-:-:S03]  /*ceb0*/  ISETP.GT.U32.AND P5, PT, R7, R235, PT ;  /* 0x000000eb0700720c */ /* 0x000fc60003fa4070 */
[----:B------:R-:W-:Y:S02]  /*cec0*/  @!P4 IADD3 R231, -R231, RZ, RZ ;  /* 0x000000ffe7e7c210 */ /* 0x000fe40007ffe1ff */
[----:B------:R-:W-:Y:S01]  /*ced0*/  @!P2 IMAD.MOV R232, RZ, RZ, -R232 ;  /* 0x000000ffffe8a224 */ /* 0x000fe200078e0ae8 */
[C---:B------:R-:W-:Y:S02]  /*cee0*/  ISETP.GT.U32.AND P4, PT, R7.reuse, R236, PT ;  /* 0x000000ec0700720c */ /* 0x040fe40003f84070 */
[C---:B------:R-:W-:Y:S02]  /*cef0*/  ISETP.GT.U32.AND P2, PT, R7.reuse, R238, PT ;  /* 0x000000ee0700720c */ /* 0x040fe40003f44070 */
[----:B------:R-:W-:Y:S01]  /*cf00*/  ISETP.GT.U32.AND P6, PT, R7, R237, PT ;  /* 0x000000ed0700720c */ /* 0x000fe20003fc4070 */
[----:B------:R-:W-:Y:S01]  /*cf10*/  @!P0 IMAD.IADD R234, R234, 0x1, -R7 ;  /* 0x00000001eaea8824 */ /* 0x000fe200078e0a07 */
[----:B------:R-:W-:Y:S02]  /*cf20*/  IADD3 R14, R248, 0xf9, RZ ;  /* 0x000000f9f80e7810 */ /* 0x000fe40007ffe0ff */
[----:B------:R-:W-:-:S02]  /*cf30*/  @!P1 IADD3 R233, R233, -R7, RZ ;  /* 0x80000007e9e99210 */ /* 0x000fc40007ffe0ff */
[C---:B------:R-:W-:Y:S02]  /*cf40*/  ISETP.GT.U32.AND P1, PT, R7.reuse, R239, PT ;  /* 0x000000ef0700720c */ /* 0x040fe40003f24070 */
[----:B------:R-:W-:Y:S01]  /*cf50*/  ISETP.GT.U32.AND P0, PT, R7, R240, PT ;  /* 0x000000f00700720c */ /* 0x000fe20003f04070 */
[--C-:B------:R-:W-:Y:S01]  /*cf60*/  @!P5 IMAD.IADD R235, R235, 0x1, -R7.reuse ;  /* 0x00000001ebebd824 */ /* 0x100fe200078e0a07 */
[----:B------:R-:W-:Y:S01]  /*cf70*/  IABS R250, R14 ;  /* 0x0000000e00fa7213 */ /* 0x000fe20000000000 */
[--C-:B------:R-:W-:Y:S01]  /*cf80*/  @!P2 IMAD.IADD R238, R238, 0x1, -R7.reuse ;  /* 0x00000001eeeea824 */ /* 0x100fe200078e0a07 */
[----:B------:R-:W-:Y:S01]  /*cf90*/  @!P4 IADD3 R236, R236, -R7, RZ ;  /* 0x80000007ececc210 */ /* 0x000fe20007ffe0ff */
[----:B------:R-:W-:Y:S01]  /*cfa0*/  @!P6 IMAD.IADD R237, R237, 0x1, -R7 ;  /* 0x00000001edede824 */ /* 0x000fe200078e0a07 */
[C---:B------:R-:W-:Y:S02]  /*cfb0*/  ISETP.GT.U32.AND P5, PT, R7.reuse, R241, PT ;  /* 0x000000f10700720c */ /* 0x040fe40003fa4070 */
[----:B------:R-:W-:-:S02]  /*cfc0*/  ISETP.GT.U32.AND P4, PT, R7, R242, PT ;  /* 0x000000f20700720c */ /* 0x000fc40003f84070 */
[----:B------:R-:W-:Y:S02]  /*cfd0*/  ISETP.GE.AND P2, PT, R21, RZ, PT ;  /* 0x000000ff1500720c */ /* 0x000fe40003f46270 */
[----:B------:R-:W-:Y:S02]  /*cfe0*/  ISETP.GE.AND P6, PT, R22, RZ, PT ;  /* 0x000000ff1600720c */ /* 0x000fe40003fc6270 */
[----:B------:R-:W-:Y:S01]  /*cff0*/  IADD3 R13, R248, 0xfa, RZ ;  /* 0x000000faf80d7810 */ /* 0x000fe20007ffe0ff */
[----:B------:R-:W-:-:S03]  /*d000*/  IMAD.HI.U32 R3, R5, R250, RZ ;  /* 0x000000fa05037227 */ /* 0x000fc600078e00ff */
[----:B------:R-:W-:Y:S01]  /*d010*/  IABS R251, R13 ;  /* 0x0000000d00fb7213 */ /* 0x000fe20000000000 */
[--C-:B------:R-:W-:Y:S01]  /*d020*/  @!P0 IMAD.IADD R240, R240, 0x1, -R7.reuse ;  /* 0x00000001f0f08824 */ /* 0x100fe200078e0a07 */
[----:B------:R-:W-:Y:S02]  /*d030*/  IADD3 R3, -R3, RZ, RZ ;  /* 0x000000ff03037210 */ /* 0x000fe40007ffe1ff */
[----:B------:R-:W-:Y:S01]  /*d040*/  @!P1 IADD3 R239, R239, -R7, RZ ;  /* 0x80000007efef9210 */ /* 0x000fe20007ffe0ff */
[----:B------:R-:W-:Y:S01]  /*d050*/  IMAD.HI.U32 R4, R5, R251, RZ ;  /* 0x000000fb05047227 */ /* 0x000fe200078e00ff */
[----:B------:R-:W-:Y:S02]  /*d060*/  IADD3 R11, R248, 0xfb, RZ ;  /* 0x000000fbf80b7810 */ /* 0x000fe40007ffe0ff */
[----:B------:R-:W-:Y:S01]  /*d070*/  @!P4 IADD3 R242, R242, -R7, RZ ;  /* 0x80000007f2f2c210 */ /* 0x000fe20007ffe0ff */
[----:B------:R-:W-:Y:S01]  /*d080*/  @!P5 IMAD.IADD R241, R241, 0x1, -R7 ;  /* 0x00000001f1f1d824 */ /* 0x000fe200078e0a07 */
[----:B------:R-:W-:Y:S01]  /*d090*/  ISETP.GE.AND P1, PT, R20, RZ, PT ;  /* 0x000000ff1400720c */ /* 0x000fe20003f26270 */
[----:B------:R-:W-:Y:S01]  /*d0a0*/  @!P2 IMAD.MOV R234, RZ, RZ, -R234 ;  /* 0x000000ffffeaa224 */ /* 0x000fe200078e0aea */
[----:B------:R-:W-:Y:S01]  /*d0b0*/  ISETP.GE.AND P0, PT, R19, RZ, PT ;  /* 0x000000ff1300720c */ /* 0x000fe20003f06270 */
[C---:B------:R-:W-:Y:S01]  /*d0c0*/  IMAD R250, R7.reuse, R3, R250 ;  /* 0x0000000307fa7224 */ /* 0x040fe200078e02fa */
[----:B------:R-:W-:Y:S01]  /*d0d0*/  ISETP.GE.AND P5, PT, R6, RZ, PT ;  /* 0x000000ff0600720c */ /* 0x000fe20003fa6270 */
[----:B------:R-:W-:Y:S01]  /*d0e0*/  @!P6 IMAD.MOV R233, RZ, RZ, -R233 ;  /* 0x000000ffffe9e224 */ /* 0x000fe200078e0ae9 */
[C---:B------:R-:W-:Y:S01]  /*d0f0*/  ISETP.GT.U32.AND P4, PT, R7.reuse, R238, PT ;  /* 0x000000ee0700720c */ /* 0x040fe20003f84070 */
[----:B------:R-:W-:Y:S01]  /*d100*/  IMAD.MOV R4, RZ, RZ, -R4 ;  /* 0x000000ffff047224 */ /* 0x000fe200078e0a04 */
[----:B------:R-:W-:Y:S01]  /*d110*/  ISETP.GT.U32.AND P2, PT, R7, R239, PT ;  /* 0x000000ef0700720c */ /* 0x000fe20003f44070 */
[----:B------:R-:W-:Y:S01]  /*d120*/  STL [R1+0x3480], R14 ;  /* 0x0034800e01007387 */ /* 0x000fe20000100800 */
[----:B------:R-:W-:-:S02]  /*d130*/  IABS R3, R11 ;  /* 0x0000000b00037213 */ /* 0x000fc40000000000 */
[C---:B------:R-:W-:Y:S01]  /*d140*/  ISETP.GT.U32.AND P6, PT, R7.reuse, R240, PT ;  /* 0x000000f00700720c */ /* 0x040fe20003fc4070 */
[----:B------:R-:W-:Y:S01]  /*d150*/  STL [R1+0x347c], R13 ;  /* 0x00347c0d01007387 */ /* 0x000fe20000100800 */
[----:B------:R-:W-:Y:S01]  /*d160*/  IMAD R251, R7, R4, R251 ;  /* 0x0000000407fb7224 */ /* 0x000fe200078e02fb */
[----:B------:R-:W-:Y:S02]  /*d170*/  IADD3 R10, R248, 0xfc, RZ ;  /* 0x000000fcf80a7810 */ /* 0x000fe40007ffe0ff */
[----:B------:R-:W2:Y:S01]  /*d180*/  LDL.LU R27, [R1+0x37f4] ;  /* 0x0037f400011b7983 */ /* 0x000ea20000300800 */
[----:B------:R-:W-:-:S03]  /*d190*/  IMAD.HI.U32 R4, R5, R3, RZ ;  /* 0x0000000305047227 */ /* 0x000fc600078e00ff */
[----:B------:R-:W-:Y:S04]  /*d1a0*/  STL [R1+0x346c], R11 ;  /* 0x00346c0b01007387 */ /* 0x000fe80000100800 */
[----:B------:R-:W2:Y:S01]  /*d1b0*/  LDL.LU R26, [R1+0x37f0] ;  /* 0x0037f000011a7983 */ /* 0x000ea20000300800 */
[----:B------:R-:W-:-:S03]  /*d1c0*/  IMAD.MOV R4, RZ, RZ, -R4 ;  /* 0x000000ffff047224 */ /* 0x000fc600078e0a04 */
[----:B------:R-:W2:Y:S04]  /*d1d0*/  LDL.LU R25, [R1+0x37ec] ;  /* 0x0037ec0001197983 */ /* 0x000ea80000300800 */
[----:B------:R-:W2:Y:S04]  /*d1e0*/  LDL.LU R24, [R1+0x37e8] ;  /* 0x0037e80001187983 */ /* 0x000ea80000300800 */
[----:B------:R-:W2:Y:S01]  /*d1f0*/  LDL.LU R23, [R1+0x37e4] ;  /* 0x0037e40001177983 */ /* 0x000ea20000300800 */
[----:B------:R-:W-:-:S03]  /*d200*/  @!P1 IADD3 R235, -R235, RZ, RZ ;  /* 0x000000ffebeb9210 */ /* 0x000fc60007ffe1ff */
[----:B------:R-:W-:Y:S01]  /*d210*/  STL [R1+0x3468], R10 ;  /* 0x0034680a01007387 */ /* 0x000fe20000100800 */
[----:B------:R-:W-:Y:S01]  /*d220*/  @!P0 IMAD.MOV R236, RZ, RZ, -R236 ;  /* 0x000000ffffec8224 */ /* 0x000fe200078e0aec */
[----:B------:R-:W-:Y:S02]  /*d230*/  @!P4 IADD3 R238, R238, -R7, RZ ;  /* 0x80000007eeeec210 */ /* 0x000fe40007ffe0ff */
[----:B------:R-:W2:Y:S01]  /*d240*/  LDL.LU R22, [R1+0x37e0] ;  /* 0x0037e00001167983 */ /* 0x000ea20000300800 */
[----:B------:R-:W-:Y:S01]  /*d250*/  @!P5 IMAD.MOV R237, RZ, RZ, -R237 ;  /* 0x000000ffffedd224 */ /* 0x000fe200078e0aed */
[----:B------:R-:W-:Y:S01]  /*d260*/  ISETP.GT.U32.AND P1, PT, R7, R241, PT ;  /* 0x000000f10700720c */ /* 0x000fe20003f24070 */
[----:B------:R-:W-:Y:S01]  /*d270*/  @!P2 IMAD.IADD R239, R239, 0x1, -R7 ;  /* 0x00000001efefa824 */ /* 0x000fe200078e0a07 */
[----:B------:R-:W2:Y:S01]  /*d280*/  LDL.LU R21, [R1+0x37dc] ;  /* 0x0037dc0001157983 */ /* 0x000ea20000300800 */
[C---:B------:R-:W-:Y:S01]  /*d290*/  IMAD R3, R7.reuse, R4, R3 ;  /* 0x0000000407037224 */ /* 0x040fe200078e0203 */
[----:B------:R-:W-:-:S02]  /*d2a0*/  ISETP.GT.U32.AND P0, PT, R7, R242, PT ;  /* 0x000000f20700720c */ /* 0x000fc40003f04070 */
[----:B------:R-:W2:Y:S01]  /*d2b0*/  LDL.LU R20, [R1+0x37d8] ;  /* 0x0037d80001147983 */ /* 0x000ea20000300800 */
[C---:B------:R-:W-:Y:S02]  /*d2c0*/  ISETP.GT.U32.AND P5, PT, R7.reuse, R243, PT ;  /* 0x000000f30700720c */ /* 0x040fe40003fa4070 */
[C---:B------:R-:W-:Y:S01]  /*d2d0*/  ISETP.GT.U32.AND P4, PT, R7.reuse, R244, PT ;  /* 0x000000f40700720c */ /* 0x040fe20003f84070 */
[----:B------:R-:W2:Y:S01]  /*d2e0*/  LDL.LU R19, [R1+0x37d4] ;  /* 0x0037d40001137983 */ /* 0x000ea20000300800 */
[----:B------:R-:W-:Y:S02]  /*d2f0*/  ISETP.GT.U32.AND P2, PT, R7, R245, PT ;  /* 0x000000f50700720c */ /* 0x000fe40003f44070 */
[----:B------:R-:W-:Y:S02]  /*d300*/  @!P6 IADD3 R240, R240, -R7, RZ ;  /* 0x80000007f0f0e210 */ /* 0x000fe40007ffe0ff */
[----:B------:R-:W2:Y:S01]  /*d310*/  LDL R7, [R1+0x34fc] ;  /* 0x0034fc0001077983 */ /* 0x000ea20000100800 */
[----:B------:R-:W-:-:S05]  /*d320*/  IABS R4, R10 ;  /* 0x0000000a00047213 */ /* 0x000fca0000000000 */
[----:B------:R-:W-:-:S04]  /*d330*/  IMAD.HI.U32 R6, R5, R4, RZ ;  /* 0x0000000405067227 */ /* 0x000fc800078e00ff */
[----:B------:R-:W-:Y:S01]  /*d340*/  IMAD.MOV R6, RZ, RZ, -R6 ;  /* 0x000000ffff067224 */ /* 0x000fe200078e0a06 */
[----:B--2---:R-:W-:Y:S02]  /*d350*/  ISETP.GE.AND P6, PT, R7, RZ, PT ;  /* 0x000000ff0700720c */ /* 0x004fe40003fc6270 */
[----:B------:R-:W-:-:S05]  /*d360*/  IABS R7, c[0x0][0x17c] ;  /* 0x00005f0000077a13 */ /* 0x000fca0000000000 */
[--C-:B------:R-:W-:Y:S01]  /*d370*/  @!P0 IMAD.IADD R242, R242, 0x1, -R7.reuse ;  /* 0x00000001f2f28824 */ /* 0x100fe200078e0a07 */
[----:B------:R-:W-:Y:S02]  /*d380*/  ISETP.GE.AND P0, PT, R2, RZ, PT ;  /* 0x000000ff0200720c */ /* 0x000fe40003f06270 */
[----:B------:R-:W-:Y:S02]  /*d390*/  @!P5 IADD3 R243, R243, -R7, RZ ;  /* 0x80000007f3f3d210 */ /* 0x000fe40007ffe0ff */
[----:B------:R-:W-:Y:S01]  /*d3a0*/  ISETP.GE.AND P5, PT, R252, RZ, PT ;  /* 0x000000fffc00720c */ /* 0x000fe20003fa6270 */
[--C-:B------:R-:W-:Y:S02]  /*d3b0*/  @!P2 IMAD.IADD R245, R245, 0x1, -R7.reuse ;  /* 0x00000001f5f5a824 */ /* 0x100fe400078e0a07 */
[----:B------:R-:W-:-:S06]  /*d3c0*/  @!P1 IMAD.IADD R241, R241, 0x1, -R7 ;  /* 0x00000001f1f19824 */ /* 0x000fcc00078e0a07 */
[----:B------:R-:W-:Y:S01]  /*d3d0*/  @!P0 IMAD.MOV R240, RZ, RZ, -R240 ;  /* 0x000000fffff08224 */ /* 0x000fe200078e0af0 */
[----:B------:R-:W-:Y:S01]  /*d3e0*/  ISETP.GT.U32.AND P0, PT, R7, R245, PT ;  /* 0x000000f50700720c */ /* 0x000fe20003f04070 */
[----:B------:R-:W-:Y:S02]  /*d3f0*/  @!P4 IMAD.IADD R244, R244, 0x1, -R7 ;  /* 0x00000001f4f4c824 */ /* 0x000fe400078e0a07 */
[----:B------:R-:W-:Y:S02]  /*d400*/  @!P5 IADD3 R241, -R241, RZ, RZ ;  /* 0x000000fff1f1d210 */ /* 0x000fe40007ffe1ff */
[----:B------:R-:W-:Y:S02]  /*d410*/  ISETP.GE.AND P5, PT, R0, RZ, PT ;  /* 0x000000ff0000720c */ /* 0x000fe40003fa6270 */
[----:B------:R-:W-:Y:S02]  /*d420*/  ISETP.GE.AND P1, PT, R18, RZ, PT ;  /* 0x000000ff1200720c */ /* 0x000fe40003f26270 */
[----:B------:R-:W-:Y:S01]  /*d430*/  ISETP.GE.AND P4, PT, R8, RZ, PT ;  /* 0x000000ff0800720c */ /* 0x000fe20003f86270 */
[----:B------:R-:W2:Y:S01]  /*d440*/  LDL.LU R18, [R1+0x37d0] ;  /* 0x0037d00001127983 */ /* 0x000ea20000300800 */
[----:B-1----:R-:W-:-:S02]  /*d450*/  IADD3 R0, R248, 0xfd, RZ ;  /* 0x000000fdf8007810 */ /* 0x002fc40007ffe0ff */
[----:B------:R-:W-:Y:S01]  /*d460*/  IADD3 R8, R248, 0xfe, RZ ;  /* 0x000000fef8087810 */ /* 0x000fe20007ffe0ff */
[----:B------:R-:W2:Y:S01]  /*d470*/  LDL.LU R2, [R1+0x37cc] ;  /* 0x0037cc0001027983 */ /* 0x000ea20000300800 */
[----:B------:R-:W-:-:S03]  /*d480*/  @!P0 IMAD.IADD R245, R245, 0x1, -R7 ;  /* 0x00000001f5f58824 */ /* 0x000fc600078e0a07 */
[----:B------:R-:W2:Y:S01]  /*d490*/  LDL.LU R252, [R1+0x37c8] ;  /* 0x0037c80001fc7983 */ /* 0x000ea20000300800 */
[----:B------:R-:W-:-:S03]  /*d4a0*/  ISETP.GE.AND P0, PT, R16, RZ, PT ;  /* 0x000000ff1000720c */ /* 0x000fc60003f06270 */
[----:B------:R-:W2:Y:S04]  /*d4b0*/  LDL.LU R248, [R1+0x37c4] ;  /* 0x0037c40001f87983 */ /* 0x000ea80000300800 */
[----:B------:R-:W-:Y:S01]  /*d4c0*/  STL [R1+0x3460], R0 ;  /* 0x0034600001007387 */ /* 0x000fe20000100800 */
[----:B------:R-:W-:-:S03]  /*d4d0*/  IMAD R4, R7, R6, R4 ;  /* 0x0000000607047224 */ /* 0x000fc600078e0204 */
[----:B------:R1:W-:Y:S01]  /*d4e0*/  STL [R1+0x345c], R8 ;  /* 0x00345c0801007387 */ /* 0x0003e20000100800 */
[----:B------:R-:W-:Y:S02]  /*d4f0*/  IABS R6, R0 ;  /* 0x0000000000067213 */ /* 0x000fe40000000000 */
[----:B-1----:R-:W-:-:S05]  /*d500*/  IABS R8, R8 ;  /* 0x0000000800087213 */ /* 0x002fca0000000000 */
[----:B------:R-:W-:Y:S02]  /*d510*/  IMAD.MOV.U32 R16, RZ, RZ, R8 ;  /* 0x000000ffff107224 */ /* 0x000fe400078e0008 */
[----:B------:R-:W-:-:S04]  /*d520*/  IMAD.HI.U32 R8, R5, R6, RZ ;  /* 0x0000000605087227 */ /* 0x000fc800078e00ff */
[----:B------:R-:W-:-:S04]  /*d530*/  IMAD.HI.U32 R5, R5, R16, RZ ;  /* 0x0000001005057227 */ /* 0x000fc800078e00ff */
[----:B------:R-:W-:Y:S01]  /*d540*/  @!P0 IMAD.MOV R245, RZ, RZ, -R245 ;  /* 0x000000fffff58224 */ /* 0x000fe200078e0af5 */
[----:B------:R-:W-:Y:S01]  /*d550*/  ISETP.GE.AND P0, PT, R9, RZ, PT ;  /* 0x000000ff0900720c */ /* 0x000fe20003f06270 */
[----:B------:R-:W-:Y:S02]  /*d560*/  IMAD.MOV R9, RZ, RZ, -R5 ;  /* 0x000000ffff097224 */ /* 0x000fe400078e0a05 */
[----:B------:R-:W2:Y:S01]  /*d570*/  LDL R5, [R1+0x1790] ;  /* 0x0017900001057983 */ /* 0x000ea20000100800 */
[C---:B------:R-:W-:Y:S01]  /*d580*/  ISETP.GT.U32.AND P2, PT, R7.reuse, R243, PT ;  /* 0x000000f30700720c */ /* 0x040fe20003f44070 */
[----:B------:R-:W-:Y:S01]  /*d590*/  @!P1 IMAD.MOV R239, RZ, RZ, -R239 ;  /* 0x000000ffffef9224 */ /* 0x000fe200078e0aef */
[----:B------:R-:W-:-:S11]  /*d5a0*/  ISETP.GT.U32.AND P1, PT, R7, R246, PT ;  /* 0x000000f60700720c */ /* 0x000fd60003f24070 */
[--C-:B------:R-:W-:Y:S02]  /*d5b0*/  @!P2 IMAD.IADD R243, R243, 0x1, -R7.reuse ;  /* 0x00000001f3f3a824 */ /* 0x100fe400078e0a07 */
[----:B------:R-:W-:-:S03]  /*d5c0*/  @!P1 IMAD.IADD R246, R246, 0x1, -R7 ;  /* 0x00000001f6f69824 */ /* 0x000fc600078e0a07 */
[----:B------:R-:W-:Y:S02]  /*d5d0*/  @!P5 IADD3 R243, -R243, RZ, RZ ;  /* 0x000000fff3f3d210 */ /* 0x000fe40007ffe1ff */
[----:B------:R-:W-:Y:S02]  /*d5e0*/  ISETP.GT.U32.AND P5, PT, R7, R246, PT ;  /* 0x000000f60700720c */ /* 0x000fe40003fa4070 */
[----:B------:R-:W-:Y:S02]  /*d5f0*/  ISETP.GE.AND P1, PT, R12, RZ, PT ;  /* 0x000000ff0c00720c */ /* 0x000fe40003f26270 */
[----:B------:R-:W-:Y:S01]  /*d600*/  ISETP.GE.AND P2, PT, R17, RZ, PT ;  /* 0x000000ff1100720c */ /* 0x000fe20003f46270 */
[----:B------:R-:W-:Y:S01]  /*d610*/  IMAD.MOV R17, RZ, RZ, -R8 ;  /* 0x000000ffff117224 */ /* 0x000fe200078e0a08 */
[----:B------:R-:W3:Y:S04]  /*d620*/  LDL R12, [R1+0x1798] ;  /* 0x00179800010c7983 */ /* 0x000ee80000100800 */
[----:B------:R-:W3:Y:S03]  /*d630*/  LDL R8, [R1+0x179c] ;  /* 0x00179c0001087983 */ /* 0x000ee60000100800 */
[----:B------:R-:W-:-:S04]  /*d640*/  @!P5 IMAD.IADD R246, R246, 0x1, -R7 ;  /* 0x00000001f6f6d824 */ /* 0x000fc800078e0a07 */
[----:B------:R-:W-:Y:S01]  /*d650*/  @!P1 IMAD.MOV R246, RZ, RZ, -R246 ;  /* 0x000000fffff69224 */ /* 0x000fe200078e0af6 */
[----:B------:R-:W-:Y:S01]  /*d660*/  @!P6 IADD3 R238, -R238, RZ, RZ ;  /* 0x000000ffeeeee210 */ /* 0x000fe20007ffe1ff */
[----:B------:R-:W-:Y:S01]  /*d670*/  @!P4 IMAD.MOV R242, RZ, RZ, -R242 ;  /* 0x000000fffff2c224 */ /* 0x000fe200078e0af2 */
[C---:B------:R-:W-:Y:S02]  /*d680*/  ISETP.GT.U32.AND P6, PT, R7.reuse, R244, PT ;  /* 0x000000f40700720c */ /* 0x040fe40003fc4070 */
[----:B------:R-:W-:-:S11]  /*d690*/  ISETP.GT.U32.AND P4, PT, R7, R247, PT ;  /* 0x000000f70700720c */ /* 0x000fd60003f84070 */
[----:B------:R-:W-:Y:S02]  /*d6a0*/  @!P6 IADD3 R244, R244, -R7, RZ ;  /* 0x80000007f4f4e210 */ /* 0x000fe40007ffe0ff */
[----:B------:R-:W-:Y:S01]  /*d6b0*/  ISETP.GT.U32.AND P6, PT, R7, R249, PT ;  /* 0x000000f90700720c */ /* 0x000fe20003fc4070 */
[--C-:B------:R-:W-:Y:S01]  /*d6c0*/  @!P4 IMAD.IADD R247, R247, 0x1, -R7.reuse ;  /* 0x00000001f7f7c824 */ /* 0x100fe200078e0a07 */
[----:B------:R-:W-:Y:S02]  /*d6d0*/  ISETP.GT.U32.AND P4, PT, R7, R250, PT ;  /* 0x000000fa0700720c */ /* 0x000fe40003f84070 */
[----:B--2---:R-:W-:Y:S01]  /*d6e0*/  ISETP.GE.AND P1, PT, R5, RZ, PT ;  /* 0x000000ff0500720c */ /* 0x004fe20003f26270 */
[C---:B------:R-:W-:Y:S02]  /*d6f0*/  IMAD R5, R7.reuse, R17, R6 ;  /* 0x0000001107057224 */ /* 0x040fe400078e0206 */
[----:B------:R-:W-:Y:S02]  /*d700*/  IMAD R6, R7, R9, R16 ;  /* 0x0000000907067224 */ /* 0x000fe400078e0210 */
[----:B------:R-:W2:Y:S04]  /*d710*/  LDL R9, [R1+0x17a0] ;  /* 0x0017a00001097983 */ /* 0x000ea80000100800 */
[----:B------:R-:W-:Y:S01]  /*d720*/  @!P6 IMAD.IADD R249, R249, 0x1, -R7 ;  /* 0x00000001f9f9e824 */ /* 0x000fe200078e0a07 */
[----:B------:R-:W-:-:S02]  /*d730*/  ISETP.GT.U32.AND P6, PT, R7, R247, PT ;  /* 0x000000f70700720c */ /* 0x000fc40003fc4070 */
[----:B------:R-:W-:Y:S02]  /*d740*/  @!P4 IADD3 R250, R250, -R7, RZ ;  /* 0x80000007fafac210 */ /* 0x000fe40007ffe0ff */
[C---:B------:R-:W-:Y:S02]  /*d750*/  ISETP.GT.U32.AND P5, PT, R7.reuse, R251, PT ;  /* 0x000000fb0700720c */ /* 0x040fe40003fa4070 */
[C---:B------:R-:W-:Y:S02]  /*d760*/  ISETP.GT.U32.AND P4, PT, R7.reuse, R250, PT ;  /* 0x000000fa0700720c */ /* 0x040fe40003f84070 */
[----:B------:R-:W-:Y:S02]  /*d770*/  @!P2 IADD3 R244, -R244, RZ, RZ ;  /* 0x000000fff4f4a210 */ /* 0x000fe40007ffe1ff */
[----:B------:R-:W-:-:S03]  /*d780*/  ISETP.GT.U32.AND P2, PT, R7, R249, PT ;  /* 0x000000f90700720c */ /* 0x000fc60003f44070 */
[----:B------:R-:W-:Y:S02]  /*d790*/  @!P6 IADD3 R247, R247, -R7, RZ ;  /* 0x80000007f7f7e210 */ /* 0x000fe40007ffe0ff */
[----:B------:R-:W-:Y:S02]  /*d7a0*/  ISETP.GT.U32.AND P6, PT, R7, R3, PT ;  /* 0x000000030700720c */ /* 0x000fe40003fc4070 */
[----:B------:R-:W-:Y:S02]  /*d7b0*/  @!P5 IADD3 R251, R251, -R7, RZ ;  /* 0x80000007fbfbd210 */ /* 0x000fe40007ffe0ff */
[----:B------:R-:W-:Y:S01]  /*d7c0*/  @!P4 IMAD.IADD R250, R250, 0x1, -R7 ;  /* 0x00000001fafac824 */ /* 0x000fe200078e0a07 */
[----:B------:R-:W-:-:S03]  /*d7d0*/  ISETP.GE.AND P4, PT, R15, RZ, PT ;  /* 0x000000ff0f00720c */ /* 0x000fc60003f86270 */
[----:B------:R-:W-:Y:S01]  /*d7e0*/  @!P2 IMAD.IADD R249, R249, 0x1, -R7 ;  /* 0x00000001f9f9a824 */ /* 0x000fe200078e0a07 */
[C---:B------:R-:W-:Y:S02]  /*d7f0*/  ISETP.GT.U32.AND P2, PT, R7.reuse, R4, PT ;  /* 0x000000040700720c */ /* 0x040fe40003f44070 */
[----:B------:R-:W-:Y:S01]  /*d800*/  ISETP.GT.U32.AND P5, PT, R7, R251, PT ;  /* 0x000000fb0700720c */ /* 0x000fe20003fa4070 */
[----:B------:R-:W-:Y:S01]  /*d810*/  @!P0 IMAD.MOV R247, RZ, RZ, -R247 ;  /* 0x000000fffff78224 */ /* 0x000fe200078e0af7 */
[----:B------:R-:W-:Y:S02]  /*d820*/  @!P6 IADD3 R3, R3, -R7, RZ ;  /* 0x800000070303e210 */ /* 0x000fe40007ffe0ff */
[----:B------:R-:W-:Y:S02]  /*d830*/  ISETP.GE.AND P0, PT, R13, RZ, PT ;  /* 0x000000ff0d00720c */ /* 0x000fe40003f06270 */
[----:B------:R-:W-:Y:S01]  /*d840*/  ISETP.GE.AND P6, PT, R14, RZ, PT ;  /* 0x000000ff0e00720c */ /* 0x000fe20003fc6270 */
[----:B------:R-:W-:Y:S01]  /*d850*/  @!P4 IMAD.MOV R249, RZ, RZ, -R249 ;  /* 0x000000fffff9c224 */ /* 0x000fe200078e0af9 */
[----:B------:R-:W-:Y:S01]  /*d860*/  ISETP.GT.U32.AND P4, PT, R7, R6, PT ;  /* 0x000000060700720c */ /* 0x000fe20003f84070 */
[----:B------:R-:W-:-:S02]  /*d870*/  IMAD.MOV.U32 R17, RZ, RZ, c[0x0][0x180] ;  /* 0x00006000ff117624 */ /* 0x000fc400078e00ff */
[--C-:B------:R-:W-:Y:S02]  /*d880*/  @!P2 IMAD.IADD R4, R4, 0x1, -R7.reuse ;  /* 0x000000010404a824 */ /* 0x100fe400078e0a07 */
[----:B------:R-:W-:Y:S01]  /*d890*/  @!P5 IMAD.IADD R251, R251, 0x1, -R7 ;  /* 0x00000001fbfbd824 */ /* 0x000fe200078e0a07 */
[----:B------:R-:W-:Y:S02]  /*d8a0*/  @!P1 IADD3 R248, -R248, RZ, RZ ;  /* 0x000000fff8f89210 */ /* 0x000fe40007ffe1ff */
[C---:B------:R-:W-:Y:S01]  /*d8b0*/  ISETP.GT.U32.AND P5, PT, R7.reuse, R5, PT ;  /* 0x000000050700720c */ /* 0x040fe20003fa4070 */
[----:B------:R-:W-:Y:S01]  /*d8c0*/  @!P0 IMAD.MOV R251, RZ, RZ, -R251 ;  /* 0x000000fffffb8224 */ /* 0x000fe200078e0afb */
[C---:B------:R-:W-:Y:S02]  /*d8d0*/  ISETP.GT.U32.AND P1, PT, R7.reuse, R3, PT ;  /* 0x000000030700720c */ /* 0x040fe40003f24070 */
[----:B------:R-:W-:Y:S02]  /*d8e0*/  ISETP.GT.U32.AND P2, PT, R7, R4, PT ;  /* 0x000000040700720c */ /* 0x000fe40003f44070 */
[----:B------:R-:W-:-:S02]  /*d8f0*/  @!P6 IADD3 R250, -R250, RZ, RZ ;  /* 0x000000fffafae210 */ /* 0x000fc40007ffe1ff */
[----:B---3--:R-:W-:Y:S02]  /*d900*/  ISETP.GE.AND P0, PT, R8, RZ, PT ;  /* 0x000000ff0800720c */ /* 0x008fe40003f06270 */
[----:B------:R-:W-:Y:S02]  /*d910*/  ISETP.GE.AND P6, PT, R12, RZ, PT ;  /* 0x000000ff0c00720c */ /* 0x000fe40003fc6270 */
[----:B------:R-:W-:Y:S02]  /*d920*/  IADD3 R8, R17, -0x5, RZ ;  /* 0xfffffffb11087810 */ /* 0x000fe40007ffe0ff */
[----:B------:R-:W-:Y:S02]  /*d930*/  @!P4 IADD3 R6, R6, -R7, RZ ;  /* 0x800000070606c210 */ /* 0x000fe40007ffe0ff */
[----:B------:R-:W-:Y:S02]  /*d940*/  ISETP.GE.U32.AND P4, PT, R8, 0x7fffff7c, PT ;  /* 0x7fffff7c0800780c */ /* 0x000fe40003f86070 */
[----:B------:R-:W3:Y:S01]  /*d950*/  LDL.LU R8, [R1+0x24] ;  /* 0x0000240001087983 */ /* 0x000ee20000300800 */
[----:B------:R-:W-:-:S03]  /*d960*/  @!P5 IMAD.IADD R5, R5, 0x1, -R7 ;  /* 0x000000010505d824 */ /* 0x000fc600078e0a07 */
[----:B------:R-:W3:Y:S01]  /*d970*/  LDL.LU R16, [R1+0x1c] ;  /* 0x00001c0001107983 */ /* 0x000ee20000300800 */
[----:B------:R-:W-:-:S03]  /*d980*/  @!P1 IADD3 R3, R3, -R7, RZ ;  /* 0x8000000703039210 */ /* 0x000fc60007ffe0ff */
[----:B------:R-:W3:Y:S01]  /*d990*/  LDL.LU R15, [R1+0x18] ;  /* 0x00001800010f7983 */ /* 0x000ee20000300800 */
[----:B------:R-:W-:Y:S01]  /*d9a0*/  ISETP.GE.AND P1, PT, R11, RZ, PT ;  /* 0x000000ff0b00720c */ /* 0x000fe20003f26270 */
[----:B------:R-:W-:Y:S02]  /*d9b0*/  @!P2 IMAD.IADD R4, R4, 0x1, -R7 ;  /* 0x000000010404a824 */ /* 0x000fe400078e0a07 */
[----:B------:R-:W3:Y:S01]  /*d9c0*/  LDL.LU R14, [R1+0x14] ;  /* 0x00001400010e7983 */ /* 0x000ee20000300800 */
[----:B------:R-:W-:-:S03]  /*d9d0*/  ISETP.GE.AND P2, PT, R10, RZ, PT ;  /* 0x000000ff0a00720c */ /* 0x000fc60003f46270 */
[----:B------:R-:W3:Y:S01]  /*d9e0*/  LDL.LU R13, [R1+0x10] ;  /* 0x00001000010d7983 */ /* 0x000ee20000300800 */
[----:B------:R-:W-:-:S03]  /*d9f0*/  @!P6 IMAD.MOV R252, RZ, RZ, -R252 ;  /* 0x000000fffffce224 */ /* 0x000fc600078e0afc */
[----:B------:R-:W3:Y:S01]  /*da00*/  LDL.LU R12, [R1+0xc] ;  /* 0x00000c00010c7983 */ /* 0x000ee20000300800 */
[----:B------:R-:W-:Y:S01]  /*da10*/  @!P0 IMAD.MOV R2, RZ, RZ, -R2 ;  /* 0x000000ffff028224 */ /* 0x000fe200078e0a02 */
[C---:B------:R-:W-:Y:S02]  /*da20*/  ISETP.GT.U32.AND P6, PT, R7.reuse, R5, PT ;  /* 0x000000050700720c */ /* 0x040fe40003fc4070 */
[----:B------:R-:W3:Y:S01]  /*da30*/  LDL.LU R11, [R1+0x8] ;  /* 0x00000800010b7983 */ /* 0x000ee20000300800 */
[----:B------:R-:W-:-:S03]  /*da40*/  ISETP.GT.U32.AND P0, PT, R7, R6, PT ;  /* 0x000000060700720c */ /* 0x000fc60003f04070 */
[----:B------:R-:W3:Y:S01]  /*da50*/  LDL.LU R10, [R1+0x4] ;  /* 0x00000400010a7983 */ /* 0x000ee20000300800 */
[----:B------:R-:W-:Y:S02]  /*da60*/  @!P1 IADD3 R3, -R3, RZ, RZ ;  /* 0x000000ff03039210 */ /* 0x000fe40007ffe1ff */
[----:B------:R-:W-:Y:S02]  /*da70*/  ISETP.GE.AND P1, PT, R0, RZ, PT ;  /* 0x000000ff0000720c */ /* 0x000fe40003f26270 */
[----:B--2---:R-:W-:Y:S02]  /*da80*/  ISETP.GE.AND P5, PT, R9, RZ, PT ;  /* 0x000000ff0900720c */ /* 0x004fe40003fa6270 */
[----:B------:R-:W2:Y:S04]  /*da90*/  LDL.LU R9, [R1] ;  /* 0x0000000001097983 */ /* 0x000ea80000300800 */
[----:B------:R-:W2:Y:S04]  /*daa0*/  LDL R7, [R1+0x345c] ;  /* 0x00345c0001077983 */ /* 0x000ea80000100800 */
[----:B------:R-:W3:Y:S01]  /*dab0*/  LDL.LU R0, [R1+0x37c0] ;  /* 0x0037c00001007983 */ /* 0x000ee20000300800 */
[----:B------:R-:W-:Y:S01]  /*dac0*/  @!P2 IMAD.MOV R4, RZ, RZ, -R4 ;  /* 0x000000ffff04a224 */ /* 0x000fe200078e0a04 */
[----:B------:R-:W-:-:S02]  /*dad0*/  IADD3 R17, R17, -0x9, RZ ;  /* 0xfffffff711117810 */ /* 0x000fc40007ffe0ff */
[----:B--2---:R-:W-:Y:S02]  /*dae0*/  ISETP.GE.AND P2, PT, R7, RZ, PT ;  /* 0x000000ff0700720c */ /* 0x004fe40003f46270 */
[----:B------:R-:W-:-:S05]  /*daf0*/  IABS R7, c[0x0][0x17c] ;  /* 0x00005f0000077a13 */ /* 0x000fca0000000000 */
[----:B------:R-:W-:Y:S01]  /*db00*/  @!P6 IMAD.IADD R5, R5, 0x1, -R7 ;  /* 0x000000010505e824 */ /* 0x000fe200078e0a07 */
[----:B------:R-:W-:-:S04]  /*db10*/  MOV R7, c[0x0][0x180] ;  /* 0x0000600000077a02 */ /* 0x000fc80000000f00 */
[----:B------:R-:W-:-:S04]  /*db20*/  IADD3 R7, R7, -0xd, RZ ;  /* 0xfffffff307077810 */ /* 0x000fc80007ffe0ff */
[----:B------:R-:W-:Y:S02]  /*db30*/  ISETP.GE.U32.AND P6, PT, R7, 0x7fffff74, PT ;  /* 0x7fffff740700780c */ /* 0x000fe40003fc6070 */
[----:B------:R-:W-:-:S05]  /*db40*/  IABS R7, c[0x0][0x17c] ;  /* 0x00005f0000077a13 */ /* 0x000fca0000000000 */
[----:B------:R-:W-:Y:S01]  /*db50*/  @!P0 IMAD.IADD R6, R6, 0x1, -R7 ;  /* 0x0000000106068824 */ /* 0x000fe200078e0a07 */
[----:B------:R-:W-:Y:S02]  /*db60*/  ISETP.NE.AND P0, PT, RZ, c[0x0][0x17c], PT ;  /* 0x00005f00ff007a0c */ /* 0x000fe40003f05270 */
[----:B------:R-:W-:Y:S01]  /*db70*/  LOP3.LUT R7, RZ, c[0x0][0x17c], RZ, 0x33, !PT ;  /* 0x00005f00ff077a12 */ /* 0x000fe200078e33ff */
[----:B---3--:R-:W-:-:S03]  /*db80*/  @!P5 IMAD.MOV R0, RZ, RZ, -R0 ;  /* 0x000000ffff00d224 */ /* 0x008fc600078e0a00 */
[C---:B------:R-:W-:Y:S02]  /*db90*/  SEL R8, R7.reuse, R8, !P0 ;  /* 0x0000000807087207 */ /* 0x040fe40004000000 */
[----:B------:R-:W-:Y:S02]  /*dba0*/  SEL R16, R7, R16, !P0 ;  /* 0x0000001007107207 */ /* 0x000fe40004000000 */
[----:B------:R-:W-:Y:S02]  /*dbb0*/  ISETP.GE.U32.AND P5, PT, R17, 0x7fffff78, PT ;  /* 0x7fffff781100780c */ /* 0x000fe40003fa6070 */
[----:B------:R-:W2:Y:S01]  /*dbc0*/  LDL.LU R17, [R1+0x37bc] ;  /* 0x0037bc0001117983 */ /* 0x000ea20000300800 */
[C---:B------:R-:W-:Y:S02]  /*dbd0*/  SEL R15, R7.reuse, R15, !P0 ;  /* 0x0000000f070f7207 */ /* 0x040fe40004000000 */
[C---:B------:R-:W-:Y:S01]  /*dbe0*/  SEL R14, R7.reuse, R14, !P0 ;  /* 0x0000000e070e7207 */ /* 0x040fe20004000000 */
[----:B------:R1:W-:Y:S01]  /*dbf0*/  STL [R1+0x120], R8 ;  /* 0x0001200801007387 */ /* 0x0003e20000100800 */
[----:B------:R-:W-:-:S02]  /*dc00*/  SEL R13, R7, R13, !P0 ;  /* 0x0000000d070d7207 */ /* 0x000fc40004000000 */
[C---:B------:R-:W-:Y:S01]  /*dc10*/  SEL R12, R7.reuse, R12, !P0 ;  /* 0x0000000c070c7207 */ /* 0x040fe20004000000 */
[----:B-1----:R-:W3:Y:S04]  /*dc20*/  LDL.LU R8, [R1+0x37b8] ;  /* 0x0037b80001087983 */ /* 0x002ee80000300800 */
[----:B------:R1:W-:Y:S01]  /*dc30*/  STL [R1+0x11c], R16 ;  /* 0x00011c1001007387 */ /* 0x0003e20000100800 */
[C---:B------:R-:W-:Y:S02]  /*dc40*/  SEL R11, R7.reuse, R11, !P0 ;  /* 0x0000000b070b7207 */ /* 0x040fe40004000000 */
[C---:B------:R-:W-:Y:S01]  /*dc50*/  SEL R10, R7.reuse, R10, !P0 ;  /* 0x0000000a070a7207 */ /* 0x040fe20004000000 */
[----:B-1----:R-:W2:Y:S04]  /*dc60*/  LDL.LU R16, [R1+0x37b4] ;  /* 0x0037b40001107983 */ /* 0x002ea80000300800 */
[----:B------:R1:W-:Y:S01]  /*dc70*/  STL [R1+0x118], R15 ;  /* 0x0001180f01007387 */ /* 0x0003e20000100800 */
[----:B------:R-:W-:-:S03]  /*dc80*/  SEL R9, R7, R9, !P0 ;  /* 0x0000000907097207 */ /* 0x000fc60004000000 */
[----:B-1----:R-:W2:Y:S04]  /*dc90*/  LDL.LU R15, [R1+0x37b0] ;  /* 0x0037b000010f7983 */ /* 0x002ea80000300800 */
[----:B------:R1:W-:Y:S04]  /*dca0*/  STL [R1+0x114], R14 ;  /* 0x0001140e01007387 */ /* 0x0003e80000100800 */
        /* <DEDUP_REMOVED lines=10> */
[----:B-1----:R-:W2:Y:S01]  /*dd50*/  LDL.LU R9, [R1+0x3798] ;  /* 0x0037980001097983 */ /* 0x002ea20000300800 */
[----:B------:R-:W-:-:S02]  /*dd60*/  @!P1 IADD3 R5, -R5, RZ, RZ ;  /* 0x000000ff05059210 */ /* 0x000fc40007ffe1ff */
[C---:B------:R-:W-:Y:S01]  /*dd70*/  SEL R4, R7.reuse, R4, !P0 ;  /* 0x0000000407047207 */ /* 0x040fe20004000000 */
[----:B------:R-:W-:Y:S01]  /*dd80*/  @!P2 IMAD.MOV R6, RZ, RZ, -R6 ;  /* 0x000000ffff06a224 */ /* 0x000fe200078e0a06 */
[----:B------:R-:W-:Y:S02]  /*dd90*/  ISETP.NE.AND P1, PT, RZ, c[0x0][0x178], PT ;  /* 0x00005e00ff007a0c */ /* 0x000fe40003f25270 */
[C---:B------:R-:W-:Y:S02]  /*dda0*/  SEL R21, R7.reuse, R21, !P0 ;  /* 0x0000001507157207 */ /* 0x040fe40004000000 */
[C---:B------:R-:W-:Y:S02]  /*ddb0*/  SEL R52, R7.reuse, R52, !P0 ;  /* 0x0000003407347207 */ /* 0x040fe40004000000 */
[C---:B------:R-:W-:Y:S02]  /*ddc0*/  SEL R53, R7.reuse, R53, !P0 ;  /* 0x0000003507357207 */ /* 0x040fe40004000000 */
[----:B--2---:R-:W-:-:S05]  /*ddd0*/  SEL R9, R7, R9, !P0 ;  /* 0x0000000907097207 */ /* 0x004fca0004000000 */
[----:B------:R1:W-:Y:S02]  /*dde0*/  STL [R1+0xdc], R9 ;  /* 0x0000dc0901007387 */ /* 0x0003e40000100800 */
[C---:B-1----:R-:W-:Y:S02]  /*ddf0*/  SEL R9, R7.reuse, R10, !P0 ;  /* 0x0000000a07097207 */ /* 0x042fe40004000000 */
[----:B------:R-:W-:-:S03]  /*de00*/  SEL R10, R7, R11, !P0 ;  /* 0x0000000b070a7207 */ /* 0x000fc60004000000 */
[----:B------:R1:W-:Y:S01]  /*de10*/  STL [R1+0xd8], R9 ;  /* 0x0000d80901007387 */ /* 0x0003e20000100800 */
[----:B------:R-:W-:-:S03]  /*de20*/  SEL R11, R7, R15, !P0 ;  /* 0x0000000f070b7207 */ /* 0x000fc60004000000 */
[----:B------:R2:W-:Y:S01]  /*de30*/  STL [R1+0xd4], R10 ;  /* 0x0000d40a01007387 */ /* 0x0005e20000100800 */
[C---:B-1----:R-:W-:Y:S02]  /*de40*/  SEL R9, R7.reuse, R12, !P0 ;  /* 0x0000000c07097207 */ /* 0x042fe40004000000 */
[----:B--2---:R-:W-:-:S03]  /*de50*/  SEL R10, R7, R16, !P0 ;  /* 0x00000010070a7207 */ /* 0x004fc60004000000 */
[----:B------:R1:W-:Y:S04]  /*de60*/  STL [R1+0xd0], R9 ;  /* 0x0000d00901007387 */ /* 0x0003e80000100800 */
[----:B------:R2:W-:Y:S01]  /*de70*/  STL [R1+0xcc], R11 ;  /* 0x0000cc0b01007387 */ /* 0x0005e20000100800 */
[----:B-1----:R-:W-:-:S03]  /*de80*/  SEL R9, R7, R17, !P0 ;  /* 0x0000001107097207 */ /* 0x002fc60004000000 */
[----:B------:R1:W-:Y:S01]  /*de90*/  STL [R1+0xc8], R10 ;  /* 0x0000c80a01007387 */ /* 0x0003e20000100800 */
[----:B--2---:R-:W-:-:S03]  /*dea0*/  SEL R11, R7, R18, !P0 ;  /* 0x00000012070b7207 */ /* 0x004fc60004000000 */
[----:B------:R2:W-:Y:S01]  /*deb0*/  STL [R1+0xc4], R9 ;  /* 0x0000c40901007387 */ /* 0x0005e20000100800 */
[----:B-1----:R-:W-:-:S03]  /*dec0*/  SEL R10, R7, R19, !P0 ;  /* 0x00000013070a7207 */ /* 0x002fc60004000000 */
[----:B------:R-:W-:Y:S01]  /*ded0*/  STL [R1+0xc0], R11 ;  /* 0x0000c00b01007387 */ /* 0x000fe20000100800 */
[----:B--2---:R-:W-:-:S03]  /*dee0*/  SEL R9, R7, R20, !P0 ;  /* 0x0000001407097207 */ /* 0x004fc60004000000 */
[----:B------:R1:W-:Y:S04]  /*def0*/  STL [R1+0xbc], R10 ;  /* 0x0000bc0a01007387 */ /* 0x0003e80000100800 */
[----:B------:R2:W-:Y:S01]  /*df00*/  STL [R1+0xb8], R9 ;  /* 0x0000b80901007387 */ /* 0x0005e20000100800 */
[C---:B-1----:R-:W-:Y:S02]  /*df10*/  SEL R10, R7.reuse, R23, !P0 ;  /* 0x00000017070a7207 */ /* 0x042fe40004000000 */
[----:B--2---:R-:W-:-:S03]  /*df20*/  SEL R9, R7, R24, !P0 ;  /* 0x0000001807097207 */ /* 0x004fc60004000000 */
[----:B------:R1:W-:Y:S01]  /*df30*/  STL [R1+0xb4], R10 ;  /* 0x0000b40a01007387 */ /* 0x0003e20000100800 */
[----:B------:R-:W-:-:S03]  /*df40*/  SEL R11, R7, R25, !P0 ;  /* 0x00000019070b7207 */ /* 0x000fc60004000000 */
[----:B------:R2:W-:Y:S01]  /*df50*/  STL [R1+0xb0], R9 ;  /* 0x0000b00901007387 */ /* 0x0005e20000100800 */
[----:B-1----:R-:W-:-:S03]  /*df60*/  SEL R10, R7, R26, !P0 ;  /* 0x0000001a070a7207 */ /* 0x002fc60004000000 */
[----:B------:R5:W-:Y:S01]  /*df70*/  STL [R1+0x8c], R11 ;  /* 0x00008c0b01007387 */ /* 0x000be20000100800 */
[----:B--2---:R-:W-:-:S03]  /*df80*/  SEL R9, R7, R27, !P0 ;  /* 0x0000001b07097207 */ /* 0x004fc60004000000 */
[----:B------:R4:W-:Y:S04]  /*df90*/  STL [R1+0x88], R10 ;  /* 0x0000880a01007387 */ /* 0x0009e80000100800 */
[----:B------:R1:W-:Y:S01]  /*dfa0*/  STL [R1+0x84], R9 ;  /* 0x0000840901007387 */ /* 0x0003e20000100800 */
[C---:B-----5:R-:W-:Y:S02]  /*dfb0*/  SEL R11, R7.reuse, R28, !P0 ;  /* 0x0000001c070b7207 */ /* 0x060fe40004000000 */
[----:B----4-:R-:W-:-:S03]  /*dfc0*/  SEL R10, R7, R29, !P0 ;  /* 0x0000001d070a7207 */ /* 0x010fc60004000000 */
[----:B------:R2:W-:Y:S01]  /*dfd0*/  STL [R1+0x80], R11 ;  /* 0x0000800b01007387 */ /* 0x0005e20000100800 */
[----:B-1----:R-:W-:-:S03]  /*dfe0*/  SEL R9, R7, R30, !P0 ;  /* 0x0000001e07097207 */ /* 0x002fc60004000000 */
[----:B------:R1:W-:Y:S04]  /*dff0*/  STL [R1+0x7c], R10 ;  /* 0x00007c0a01007387 */ /* 0x0003e80000100800 */
[----:B------:R4:W-:Y:S01]  /*e000*/  STL [R1+0x78], R9 ;  /* 0x0000780901007387 */ /* 0x0009e20000100800 */
[C---:B--2---:R-:W-:Y:S02]  /*e010*/  SEL R11, R7.reuse, R31, !P0 ;  /* 0x0000001f070b7207 */ /* 0x044fe40004000000 */
[----:B-1----:R-:W-:-:S03]  /*e020*/  SEL R10, R7, R32, !P0 ;  /* 0x00000020070a7207 */ /* 0x002fc60004000000 */
[----:B------:R1:W-:Y:S01]  /*e030*/  STL [R1+0x74], R11 ;  /* 0x0000740b01007387 */ /* 0x0003e20000100800 */
[----:B----4-:R-:W-:-:S03]  /*e040*/  SEL R9, R7, R33, !P0 ;  /* 0x0000002107097207 */ /* 0x010fc60004000000 */
[----:B------:R2:W-:Y:S04]  /*e050*/  STL [R1+0x70], R10 ;  /* 0x0000700a01007387 */ /* 0x0005e80000100800 */
[----:B------:R4:W-:Y:S01]  /*e060*/  STL [R1+0x6c], R9 ;  /* 0x00006c0901007387 */ /* 0x0009e20000100800 */
[C---:B-1----:R-:W-:Y:S02]  /*e070*/  SEL R11, R7.reuse, R34, !P0 ;  /* 0x00000022070b7207 */ /* 0x042fe40004000000 */
[----:B--2---:R-:W-:-:S03]  /*e080*/  SEL R10, R7, R35, !P0 ;  /* 0x00000023070a7207 */ /* 0x004fc60004000000 */
        /* <DEDUP_REMOVED lines=26> */
[----:B------:R2:W-:Y:S01]  /*e230*/  STL [R1+0x14], R10 ;  /* 0x0000140a01007387 */ /* 0x0005e20000100800 */
[----:B------:R-:W-:-:S03]  /*e240*/  SEL R28, R7, R130, !P0 ;  /* 0x00000082071c7207 */ /* 0x000fc60004000000 */
[----:B------:R4:W-:Y:S01]  /*e250*/  STL [R1+0x10], R9 ;  /* 0x0000100901007387 */ /* 0x0009e20000100800 */
[C---:B-1----:R-:W-:Y:S02]  /*e260*/  SEL R11, R7.reuse, R49, !P0 ;  /* 0x00000031070b7207 */ /* 0x042fe40004000000 */
[C---:B------:R-:W-:Y:S02]  /*e270*/  SEL R29, R7.reuse, R133, !P0 ;  /* 0x00000085071d7207 */ /* 0x040fe40004000000 */
[C---:B--2---:R-:W-:Y:S01]  /*e280*/  SEL R10, R7.reuse, R50, !P0 ;  /* 0x00000032070a7207 */ /* 0x044fe20004000000 */
[----:B------:R-:W-:Y:S01]  /*e290*/  STL [R1+0xc], R11 ;  /* 0x00000c0b01007387 */ /* 0x000fe20000100800 */
[C---:B------:R-:W-:Y:S02]  /*e2a0*/  SEL R30, R7.reuse, R131, !P0 ;  /* 0x00000083071e7207 */ /* 0x040fe40004000000 */
[C---:B----4-:R-:W-:Y:S02]  /*e2b0*/  SEL R9, R7.reuse, R51, !P0 ;  /* 0x0000003307097207 */ /* 0x050fe40004000000 */
[C---:B------:R-:W-:Y:S01]  /*e2c0*/  SEL R31, R7.reuse, R134, !P0 ;  /* 0x00000086071f7207 */ /* 0x040fe20004000000 */
[----:B------:R-:W-:Y:S01]  /*e2d0*/  STL [R1+0x4], R10 ;  /* 0x0000040a01007387 */ /* 0x000fe20000100800 */
[----:B------:R-:W-:-:S02]  /*e2e0*/  SEL R35, R7, R135, !P0 ;  /* 0x0000008707237207 */ /* 0x000fc40004000000 */
[C---:B------:R-:W-:Y:S01]  /*e2f0*/  SEL R34, R7.reuse, R137, !P0 ;  /* 0x0000008907227207 */ /* 0x040fe20004000000 */
[----:B------:R1:W-:Y:S01]  /*e300*/  STL [R1], R9 ;  /* 0x0000000901007387 */ /* 0x0003e20000100800 */
[C---:B------:R-:W-:Y:S02]  /*e310*/  SEL R36, R7.reuse, R138, !P0 ;  /* 0x0000008a07247207 */ /* 0x040fe40004000000 */
[C---:B------:R-:W-:Y:S01]  /*e320*/  SEL R37, R7.reuse, R139, !P0 ;  /* 0x0000008b07257207 */ /* 0x040fe20004000000 */
[----:B------:R-:W-:Y:S01]  /*e330*/  STL.64 [R1+0x3790], R28 ;  /* 0x0037901c01007387 */ /* 0x000fe20000100a00 */
[C---:B------:R-:W-:Y:S02]  /*e340*/  SEL R38, R7.reuse, R140, !P0 ;  /* 0x0000008c07267207 */ /* 0x040fe40004000000 */
[C---:B------:R-:W-:Y:S01]  /*e350*/  SEL R39, R7.reuse, R141, !P0 ;  /* 0x0000008d07277207 */ /* 0x040fe20004000000 */
[----:B------:R-:W-:Y:S01]  /*e360*/  STL.64 [R1+0x3788], R30 ;  /* 0x0037881e01007387 */ /* 0x000fe20000100a00 */
[----:B------:R-:W-:-:S02]  /*e370*/  SEL R42, R7, R143, !P0 ;  /* 0x0000008f072a7207 */ /* 0x000fc40004000000 */
[C---:B------:R-:W-:Y:S01]  /*e380*/  SEL R43, R7.reuse, R144, !P0 ;  /* 0x00000090072b7207 */ /* 0x040fe20004000000 */
[----:B------:R-:W-:Y:S01]  /*e390*/  STL.64 [R1+0x3760], R34 ;  /* 0x0037602201007387 */ /* 0x000fe20000100a00 */
[C---:B------:R-:W-:Y:S02]  /*e3a0*/  SEL R47, R7.reuse, R147, !P0 ;  /* 0x00000093072f7207 */ /* 0x040fe40004000000 */
[C---:B------:R-:W-:Y:S01]  /*e3b0*/  SEL R48, R7.reuse, R148, !P0 ;  /* 0x0000009407307207 */ /* 0x040fe20004000000 */
[----:B------:R-:W-:Y:S01]  /*e3c0*/  STL.64 [R1+0x3750], R36 ;  /* 0x0037502401007387 */ /* 0x000fe20000100a00 */
[----:B------:R-:W-:-:S03]  /*e3d0*/  SEL R50, R7, R149, !P0 ;  /* 0x0000009507327207 */ /* 0x000fc60004000000 */
[----:B------:R-:W-:Y:S01]  /*e3e0*/  STL.64 [R1+0x3740], R38 ;  /* 0x0037402601007387 */ /* 0x000fe20000100a00 */
[----:B------:R-:W-:-:S03]  /*e3f0*/  SEL R51, R7, R150, !P0 ;  /* 0x0000009607337207 */ /* 0x000fc60004000000 */
[----:B------:R-:W-:Y:S01]  /*e400*/  STL.64 [R1+0x3748], R42 ;  /* 0x0037482a01007387 */ /* 0x000fe20000100a00 */
[----:B------:R-:W-:-:S03]  /*e410*/  SEL R46, R7, R146, !P0 ;  /* 0x00000092072e7207 */ /* 0x000fc60004000000 */
[----:B------:R2:W-:Y:S01]  /*e420*/  STL [R1+0x373c], R47 ;  /* 0x00373c2f01007387 */ /* 0x0005e20000100800 */
[----:B-1----:R-:W-:-:S03]  /*e430*/  SEL R9, R7, R155, !P0 ;  /* 0x0000009b07097207 */ /* 0x002fc60004000000 */
[----:B------:R1:W-:Y:S04]  /*e440*/  STL [R1+0x3734], R48 ;  /* 0x0037343001007387 */ /* 0x0003e80000100800 */
[----:B------:R4:W-:Y:S01]  /*e450*/  STL [R1+0x3728], R50 ;  /* 0x0037283201007387 */ /* 0x0009e20000100800 */
[C---:B--2---:R-:W-:Y:S02]  /*e460*/  SEL R47, R7.reuse, R154, !P0 ;  /* 0x0000009a072f7207 */ /* 0x044fe40004000000 */
[C---:B-1----:R-:W-:Y:S01]  /*e470*/  SEL R48, R7.reuse, R156, !P0 ;  /* 0x0000009c07307207 */ /* 0x042fe20004000000 */
[----:B------:R1:W-:Y:S01]  /*e480*/  STL [R1+0x372c], R51 ;  /* 0x00372c3301007387 */ /* 0x0003e20000100800 */
[----:B----4-:R-:W-:-:S03]  /*e490*/  SEL R50, R7, R158, !P0 ;  /* 0x0000009e07327207 */ /* 0x010fc60004000000 */
[----:B------:R-:W-:Y:S04]  /*e4a0*/  STL.64 [R1+0x3758], R46 ;  /* 0x0037582e01007387 */ /* 0x000fe80000100a00 */
[----:B------:R-:W-:Y:S01]  /*e4b0*/  STL [R1+0x3738], R48 ;  /* 0x0037383001007387 */ /* 0x000fe20000100800 */
[----:B------:R-:W-:-:S03]  /*e4c0*/  SEL R34, R7, R168, !P0 ;  /* 0x000000a807227207 */ /* 0x000fc60004000000 */
[----:B------:R-:W-:Y:S01]  /*e4d0*/  STL [R1+0x130], R9 ;  /* 0x0001300901007387 */ /* 0x000fe20000100800 */
[----:B-1----:R-:W-:-:S03]  /*e4e0*/  SEL R51, R7, R157, !P0 ;  /* 0x0000009d07337207 */ /* 0x002fc60004000000 */
[----:B------:R1:W-:Y:S01]  /*e4f0*/  STL [R1+0x3730], R50 ;  /* 0x0037303201007387 */ /* 0x0003e20000100800 */
[C---:B------:R-:W-:Y:S02]  /*e500*/  SEL R12, R7.reuse, R14, !P0 ;  /* 0x0000000e070c7207 */ /* 0x040fe40004000000 */
[C---:B------:R-:W-:Y:S02]  /*e510*/  SEL R35, R7.reuse, R152, !P0 ;  /* 0x0000009807237207 */ /* 0x040fe40004000000 */
[C---:B------:R-:W-:Y:S02]  /*e520*/  SEL R14, R7.reuse, R171, !P0 ;  /* 0x000000ab070e7207 */ /* 0x040fe40004000000 */
[C---:B-1----:R-:W-:Y:S02]  /*e530*/  SEL R50, R7.reuse, R167, !P0 ;  /* 0x000000a707327207 */ /* 0x042fe40004000000 */
[----:B------:R-:W-:-:S03]  /*e540*/  SEL R11, R7, R172, !P0 ;  /* 0x000000ac070b7207 */ /* 0x000fc60004000000 */
[----:B------:R-:W-:Y:S01]  /*e550*/  STL.64 [R1+0x3768], R50 ;  /* 0x0037683201007387 */ /* 0x000fe20000100a00 */
[----:B------:R-:W-:-:S03]  /*e560*/  SEL R37, R7, R166, !P0 ;  /* 0x000000a607257207 */ /* 0x000fc60004000000 */
[----:B------:R-:W-:Y:S01]  /*e570*/  STL [R1+0x3770], R34 ;  /* 0x0037702201007387 */ /* 0x000fe20000100800 */
[----:B------:R-:W-:-:S03]  /*e580*/  SEL R36, R7, R176, !P0 ;  /* 0x000000b007247207 */ /* 0x000fc60004000000 */
[----:B------:R-:W-:Y:S04]  /*e590*/  STL [R1+0x3780], R35 ;  /* 0x0037802301007387 */ /* 0x000fe80000100800 */
[----:B------:R1:W-:Y:S04]  /*e5a0*/  STL [R1+0x190], R14 ;  /* 0x0001900e01007387 */ /* 0x0003e80000100800 */
[----:B------:R2:W-:Y:S01]  /*e5b0*/  STL [R1+0x194], R11 ;  /* 0x0001940b01007387 */ /* 0x0005e20000100800 */
[C---:B------:R-:W-:Y:S02]  /*e5c0*/  SEL R15, R7.reuse, R180, !P0 ;  /* 0x000000b4070f7207 */ /* 0x040fe40004000000 */
[C---:B-1----:R-:W-:Y:S01]  /*e5d0*/  SEL R14, R7.reuse, R178, !P0 ;  /* 0x000000b2070e7207 */ /* 0x042fe20004000000 */
[----:B------:R-:W-:Y:S01]  /*e5e0*/  STL.64 [R1+0x3778], R36 ;  /* 0x0037782401007387 */ /* 0x000fe20000100a00 */
[----:B--2---:R-:W-:-:S03]  /*e5f0*/  SEL R11, R7, R179, !P0 ;  /* 0x000000b3070b7207 */ /* 0x004fc60004000000 */
[----:B------:R1:W-:Y:S04]  /*e600*/  STL [R1+0x1ac], R14 ;  /* 0x0001ac0e01007387 */ /* 0x0003e80000100800 */
[----:B------:R2:W-:Y:S01]  /*e610*/  STL [R1+0x1d0], R11 ;  /* 0x0001d00b01007387 */ /* 0x0005e20000100800 */
[----:B-1----:R-:W-:-:S03]  /*e620*/  SEL R14, R7, R181, !P0 ;  /* 0x000000b5070e7207 */ /* 0x002fc60004000000 */
[----:B------:R1:W-:Y:S01]  /*e630*/  STL [R1+0x1d4], R15 ;  /* 0x0001d40f01007387 */ /* 0x0003e20000100800 */
[----:B--2---:R-:W-:-:S03]  /*e640*/  SEL R11, R7, R182, !P0 ;  /* 0x000000b6070b7207 */ /* 0x004fc60004000000 */
        /* <DEDUP_REMOVED lines=27> */
[C---:B--2---:R-:W-:Y:S02]  /*e800*/  SEL R14, R7.reuse, R199, !P0 ;  /* 0x000000c7070e7207 */ /* 0x044fe40004000000 */
[----:B----4-:R-:W-:-:S03]  /*e810*/  SEL R11, R7, R201, !P0 ;  /* 0x000000c9070b7207 */ /* 0x010fc60004000000 */
[----:B------:R1:W-:Y:S04]  /*e820*/  STL [R1+0x240], R14 ;  /* 0x0002400e01007387 */ /* 0x0003e80000100800 */
[----:B------:R2:W-:Y:S04]  /*e830*/  STL [R1+0x244], R15 ;  /* 0x0002440f01007387 */ /* 0x0005e80000100800 */
[----:B------:R4:W-:Y:S01]  /*e840*/  STL [R1+0x248], R11 ;  /* 0x0002480b01007387 */ /* 0x0009e20000100800 */
[C---:B-1----:R-:W-:Y:S02]  /*e850*/  SEL R14, R7.reuse, R202, !P0 ;  /* 0x000000ca070e7207 */ /* 0x042fe40004000000 */
[----:B--2---:R-:W-:-:S03]  /*e860*/  SEL R15, R7, R203, !P0 ;  /* 0x000000cb070f7207 */ /* 0x004fc60004000000 */
[----:B------:R1:W-:Y:S01]  /*e870*/  STL [R1+0x24c], R14 ;  /* 0x00024c0e01007387 */ /* 0x0003e20000100800 */
[----:B----4-:R-:W-:-:S03]  /*e880*/  SEL R11, R7, R204, !P0 ;  /* 0x000000cc070b7207 */ /* 0x010fc60004000000 */
[----:B------:R-:W-:Y:S04]  /*e890*/  STL [R1+0x250], R15 ;  /* 0x0002500f01007387 */ /* 0x000fe80000100800 */
[----:B------:R2:W-:Y:S01]  /*e8a0*/  STL [R1+0x254], R11 ;  /* 0x0002540b01007387 */ /* 0x0005e20000100800 */
[----:B-1----:R-:W-:-:S05]  /*e8b0*/  SEL R14, R7, R205, !P0 ;  /* 0x000000cd070e7207 */ /* 0x002fca0004000000 */
[----:B------:R1:W-:Y:S01]  /*e8c0*/  STL [R1+0x258], R14 ;  /* 0x0002580e01007387 */ /* 0x0003e20000100800 */
[C---:B--2---:R-:W-:Y:S02]  /*e8d0*/  SEL R11, R7.reuse, R207, !P0 ;  /* 0x000000cf070b7207 */ /* 0x044fe40004000000 */
[----:B------:R-:W-:-:S03]  /*e8e0*/  SEL R15, R7, R209, !P0 ;  /* 0x000000d1070f7207 */ /* 0x000fc60004000000 */
[----:B------:R2:W-:Y:S01]  /*e8f0*/  STL [R1+0x260], R11 ;  /* 0x0002600b01007387 */ /* 0x0005e20000100800 */
[----:B-1----:R-:W-:-:S05]  /*e900*/  SEL R14, R7, R208, !P0 ;  /* 0x000000d0070e7207 */ /* 0x002fca0004000000 */
        /* <DEDUP_REMOVED lines=82> */
[C---:B-1----:R-:W-:Y:S02]  /*ee30*/  SEL R14, R7.reuse, R251, !P0 ;  /* 0x000000fb070e7207 */ /* 0x042fe40004000000 */
[----:B--2---:R-:W-:-:S03]  /*ee40*/  SEL R11, R7, R3, !P0 ;  /* 0x00000003070b7207 */ /* 0x004fc60004000000 */
[----:B------:R-:W-:Y:S04]  /*ee50*/  STL [R1+0x36c], R14 ;  /* 0x00036c0e01007387 */ /* 0x000fe80000100800 */
[----:B------:R1:W-:Y:S04]  /*ee60*/  STL [R1+0x370], R11 ;  /* 0x0003700b01007387 */ /* 0x0003e80000100800 */
[----:B-1----:R-:W1:Y:S01]  /*ee70*/  S2R R11, SR_TID.X ;  /* 0x00000000000b7919 */ /* 0x002e620000002100 */
[----:B------:R-:W-:Y:S02]  /*ee80*/  SEL R3, R7, R5, !P0 ;  /* 0x0000000507037207 */ /* 0x000fe40004000000 */
[----:B------:R-:W-:Y:S01]  /*ee90*/  LOP3.LUT R15, RZ, c[0x0][0x178], RZ, 0x33, !PT ;  /* 0x00005e00ff0f7a12 */ /* 0x000fe200078e33ff */
[----:B------:R2:W-:Y:S04]  /*eea0*/  STL [R1+0x374], R4 ;  /* 0x0003740401007387 */ /* 0x0005e80000100800 */
[----:B------:R4:W-:Y:S01]  /*eeb0*/  STL [R1+0x378], R3 ;  /* 0x0003780301007387 */ /* 0x0009e20000100800 */
[----:B------:R-:W-:-:S02]  /*eec0*/  SEL R5, R15, R248, !P1 ;  /* 0x000000f80f057207 */ /* 0x000fc40004800000 */
[----:B--2---:R-:W-:Y:S02]  /*eed0*/  SEL R4, R15, R252, !P1 ;  /* 0x000000fc0f047207 */ /* 0x004fe40004800000 */
[----:B----4-:R-:W-:Y:S01]  /*eee0*/  SEL R3, R7, R6, !P0 ;  /* 0x0000000607037207 */ /* 0x010fe20004000000 */
[----:B------:R-:W-:Y:S01]  /*eef0*/  IMAD R5, R5, c[0x0][0x184], RZ ;  /* 0x0000610005057a24 */ /* 0x000fe200078e02ff */
[----:B------:R-:W-:Y:S01]  /*ef00*/  SEL R0, R15, R0, !P1 ;  /* 0x000000000f007207 */ /* 0x000fe20004800000 */
[----:B------:R-:W-:Y:S02]  /*ef10*/  IMAD R4, R4, c[0x0][0x184], RZ ;  /* 0x0000610004047a24 */ /* 0x000fe400078e02ff */
[----:B------:R2:W-:Y:S01]  /*ef20*/  STL [R1+0x37c], R3 ;  /* 0x00037c0301007387 */ /* 0x0005e20000100800 */
[----:B-1----:R-:W-:Y:S02]  /*ef30*/  LOP3.LUT R11, R11, 0x7f, RZ, 0xc0, !PT ;  /* 0x0000007f0b0b7812 */ /* 0x002fe400078ec0ff */
[----:B---3--:R-:W-:-:S02]  /*ef40*/  SEL R8, R7, R8, !P0 ;  /* 0x0000000807087207 */ /* 0x008fc40004000000 */
[----:B------:R-:W-:Y:S02]  /*ef50*/  SEL R13, R7, R13, !P0 ;  /* 0x0000000d070d7207 */ /* 0x000fe40004000000 */
[----:B--2---:R-:W-:Y:S01]  /*ef60*/  SEL R3, R15, R2, !P1 ;  /* 0x000000020f037207 */ /* 0x004fe20004800000 */
[----:B------:R-:W-:Y:S01]  /*ef70*/  IMAD R2, R0, c[0x0][0x184], RZ ;  /* 0x0000610000027a24 */ /* 0x000fe200078e02ff */
[C---:B------:R-:W-:Y:S02]  /*ef80*/  SEL R20, R7.reuse, R22, !P0 ;  /* 0x0000001607147207 */ /* 0x040fe40004000000 */
[----:B------:R-:W-:Y:S01]  /*ef90*/  SEL R54, R7, R54, !P0 ;  /* 0x0000003607367207 */ /* 0x000fe20004000000 */
[----:B------:R-:W-:Y:S01]  /*efa0*/  IMAD R3, R3, c[0x0][0x184], RZ ;  /* 0x0000610003037a24 */ /* 0x000fe200078e02ff */
[C---:B------:R-:W-:Y:S02]  /*efb0*/  SEL R55, R7.reuse, R55, !P0 ;  /* 0x0000003707377207 */ /* 0x040fe40004000000 */
[----:B------:R-:W-:-:S02]  /*efc0*/  SEL R56, R7, R56, !P0 ;  /* 0x0000003807387207 */ /* 0x000fc40004000000 */
[C---:B------:R-:W-:Y:S02]  /*efd0*/  SEL R57, R7.reuse, R57, !P0 ;  /* 0x0000003907397207 */ /* 0x040fe40004000000 */
[C---:B------:R-:W-:Y:S02]  /*efe0*/  SEL R58, R7.reuse, R58, !P0 ;  /* 0x0000003a073a7207 */ /* 0x040fe40004000000 */
[C---:B------:R-:W-:Y:S02]  /*eff0*/  SEL R59, R7.reuse, R59, !P0 ;  /* 0x0000003b073b7207 */ /* 0x040fe40004000000 */
[C---:B------:R-:W-:Y:S02]  /*f000*/  SEL R60, R7.reuse, R60, !P0 ;  /* 0x0000003c073c7207 */ /* 0x040fe40004000000 */
        /* <DEDUP_REMOVED lines=92> */
[----:B------:R-:W-:Y:S01]  /*f5d0*/  SEL R34, R7, R206, !P0 ;  /* 0x000000ce07227207 */ /* 0x000fe20004000000 */
[----:B------:R-:W-:Y:S01]  /*f5e0*/  IMAD R6, R11, c[0x0][0x18c], RZ ;  /* 0x000063000b067a24 */ /* 0x000fe200078e02ff */
[C---:B------:R-:W-:Y:S02]  /*f5f0*/  LEA R234, P0, R5.reuse, c[0x0][0x160], 0x2 ;  /* 0x0000580005ea7a11 */ /* 0x040fe400078010ff */
[----:B------:R-:W-:Y:S01]  /*f600*/  LEA R232, P2, R4, c[0x0][0x160], 0x2 ;  /* 0x0000580004e87a11 */ /* 0x000fe200078410ff */
[----:B------:R-:W-:Y:S01]  /*f610*/  IMAD R8, R8, c[0x0][0x190], RZ ;  /* 0x0000640008087a24 */ /* 0x000fe200078e02ff */
[----:B------:R-:W-:Y:S02]  /*f620*/  LEA.HI.X.SX32 R235, R5, c[0x0][0x164], 0x2, P0 ;  /* 0x0000590005eb7a11 */ /* 0x000fe400000f16ff */
[----:B------:R-:W-:Y:S01]  /*f630*/  LEA.HI.X.SX32 R233, R4, c[0x0][0x164], 0x2, P2 ;  /* 0x0000590004e97a11 */ /* 0x000fe200010f16ff */
[----:B------:R-:W-:Y:S01]  /*f640*/  IMAD.MOV.U32 R14, RZ, RZ, c[0x0][0x180] ;  /* 0x00006000ff0e7624 */ /* 0x000fe200078e00ff */
[----:B------:R-:W-:-:S02]  /*f650*/  LEA R230, P0, R2, c[0x0][0x160], 0x2 ;  /* 0x0000580002e67a11 */ /* 0x000fc400078010ff */
[C---:B------:R-:W-:Y:S02]  /*f660*/  LEA R228, P2, R3.reuse, c[0x0][0x160], 0x2 ;  /* 0x0000580003e47a11 */ /* 0x040fe400078410ff */
[----:B------:R-:W-:Y:S02]  /*f670*/  LEA R0, P1, R6, c[0x0][0x168], 0x2 ;  /* 0x00005a0006007a11 */ /* 0x000fe400078210ff */
[----:B------:R-:W-:Y:S02]  /*f680*/  LEA.HI.X.SX32 R231, R2, c[0x0][0x164], 0x2, P0 ;  /* 0x0000590002e77a11 */ /* 0x000fe400000f16ff */
[----:B------:R-:W-:Y:S02]  /*f690*/  LEA.HI.X.SX32 R229, R3, c[0x0][0x164], 0x2, P2 ;  /* 0x0000590003e57a11 */ /* 0x000fe400010f16ff */
[----:B------:R-:W-:Y:S02]  /*f6a0*/  LEA.HI.X.SX32 R2, R6, c[0x0][0x16c], 0x2, P1 ;  /* 0x00005b0006027a11 */ /* 0x000fe400008f16ff */
[----:B------:R-:W-:Y:S01]  /*f6b0*/  LEA R16, P2, R8, R0, 0x2 ;  /* 0x0000000008107211 */ /* 0x000fe200078410ff */
[----:B------:R-:W-:Y:S01]  /*f6c0*/  IMAD.SHL.U32 R5, R11, 0x4, RZ ;  /* 0x000000040b057824 */ /* 0x000fe200078e00ff */
[----:B------:R-:W-:-:S02]  /*f6d0*/  IADD3 R3, R14, -0x19, RZ ;  /* 0xffffffe70e037810 */ /* 0x000fc40007ffe0ff */
[----:B------:R-:W-:Y:S02]  /*f6e0*/  MOV R15, c[0x0][0x188] ;  /* 0x00006200000f7a02 */ /* 0x000fe40000000f00 */
[----:B------:R-:W-:Y:S01]  /*f6f0*/  IADD3 R4, R14, -0x15, RZ ;  /* 0xffffffeb0e047810 */ /* 0x000fe20007ffe0ff */
[----:B------:R-:W-:Y:S01]  /*f700*/  ULDC.64 UR4, c[0x0][0x118] ;  /* 0x0000460000047ab9 */ /* 0x000fe20000000a00 */
[----:B------:R-:W-:Y:S01]  /*f710*/  LEA.HI.X.SX32 R17, R8, R2, 0x2, P2 ;  /* 0x0000000208117211 */ /* 0x000fe200010f16ff */
[----:B------:R1:W-:Y:S01]  /*f720*/  LDGSTS.E [R5], [R234.64], !P3 ;  /* 0x00000000ea057fae */ /* 0x0003e2000d921844 */
[----:B------:R-:W-:Y:S01]  /*f730*/  ISETP.GE.U32.AND P2, PT, R3, 0x7fffff68, PT ;  /* 0x7fffff680300780c */ /* 0x000fe20003f46070 */
[----:B------:R-:W-:Y:S01]  /*f740*/  IMAD.SHL.U32 R3, R15, 0x4, RZ ;  /* 0x000000040f037824 */ /* 0x000fe200078e00ff */
[----:B------:R-:W-:Y:S01]  /*f750*/  ISETP.GE.U32.AND P1, PT, R4, 0x7fffff6c, PT ;  /* 0x7fffff6c0400780c */ /* 0x000fe20003f26070 */
[----:B------:R1:W-:Y:S01]  /*f760*/  LDGSTS.E [R5+0x200], [R232.64], !P3 ;  /* 0x00200000e8057fae */ /* 0x0003e2000d921844 */
[----:B------:R-:W-:-:S02]  /*f770*/  IADD3 R4, R14, -0x1d, RZ ;  /* 0xffffffe30e047810 */ /* 0x000fc40007ffe0ff */
[----:B------:R-:W-:Y:S01]  /*f780*/  IADD3 R7, R14, -0x11, RZ ;  /* 0xffffffef0e077810 */ /* 0x000fe20007ffe0ff */
[----:B------:R1:W-:Y:S01]  /*f790*/  LDGSTS.E [R5+0x400], [R230.64], !P3 ;  /* 0x00400000e6057fae */ /* 0x0003e2000d921844 */
[----:B------:R-:W-:-:S03]  /*f7a0*/  IMAD.WIDE R22, R3, 0x4, R234 ;  /* 0x0000000403167825 */ /* 0x000fc600078e02ea */
[----:B------:R1:W-:Y:S01]  /*f7b0*/  LDGSTS.E [R5+0x600], [R228.64], !P3 ;  /* 0x00600000e4057fae */ /* 0x0003e2000d921844 */
[----:B------:R-:W-:Y:S01]  /*f7c0*/  ISETP.GE.U32.AND P3, PT, R4, 0x7fffff64, PT ;  /* 0x7fffff640400780c */ /* 0x000fe20003f66070 */
[----:B------:R-:W-:Y:S01]  /*f7d0*/  IMAD.WIDE R18, R3, 0x4, R232 ;  /* 0x0000000403127825 */ /* 0x000fe200078e02e8 */
[----:B------:R-:W-:Y:S01]  /*f7e0*/  ISETP.GE.U32.AND P0, PT, R7, 0x7fffff70, PT ;  /* 0x7fffff700700780c */ /* 0x000fe20003f06070 */
[----:B------:R2:W-:Y:S01]  /*f7f0*/  STL.64 [R1+0x1968], R16 ;  /* 0x0019681001007387 */ /* 0x0005e20000100a00 */
[----:B------:R-:W-:Y:S01]  /*f800*/  SHF.L.U32 R4, R15, 0x3, RZ ;  /* 0x000000030f047819 */ /* 0x000fe200000006ff */
[C---:B------:R-:W-:Y:S02]  /*f810*/  IMAD.WIDE R6, R3.reuse, 0x4, R228 ;  /* 0x0000000403067825 */ /* 0x040fe400078e02e4 */
[----:B------:R3:W-:Y:S04]  /*f820*/  LDGSTS.E [R5+0x2000], [R22.64], !P4 ;  /* 0x0200000016057fae */ /* 0x0007e8000e121844 */
[----:B------:R3:W-:Y:S01]  /*f830*/  STL.64 [R1+0x698], R22 ;  /* 0x0006981601007387 */ /* 0x0007e20000100a00 */
[----:B--2---:R-:W-:Y:S01]  /*f840*/  IMAD.WIDE R16, R3, 0x4, R230 ;  /* 0x0000000403107825 */ /* 0x004fe200078e02e6 */
[----:B------:R-:W-:-:S02]  /*f850*/  IADD3 R3, R14, -0x21, RZ ;  /* 0xffffffdf0e037810 */ /* 0x000fc40007ffe0ff */
[----:B------:R2:W-:Y:S04]  /*f860*/  LDGSTS.E [R5+0x2200], [R18.64], !P4 ;  /* 0x0220000012057fae */ /* 0x0005e8000e121844 */
[----:B------:R2:W-:Y:S01]  /*f870*/  STL.64 [R1+0x690], R18 ;  /* 0x0006901201007387 */ /* 0x0005e20000100a00 */
[----:B---3--:R-:W-:-:S03]  /*f880*/  IMAD.WIDE R22, R4, 0x4, R234 ;  /* 0x0000000404167825 */ /* 0x008fc600078e02ea */
[----:B------:R3:W-:Y:S04]  /*f890*/  LDGSTS.E [R5+0x2400], [R16.64], !P4 ;  /* 0x0240000010057fae */ /* 0x0007e8000e121844 */
[----:B------:R3:W-:Y:S04]  /*f8a0*/  STL.64 [R1+0x688], R16 ;  /* 0x0006881001007387 */ /* 0x0007e80000100a00 */
[----:B------:R4:W-:Y:S01]  /*f8b0*/  LDGSTS.E [R5+0x2600], [R6.64], !P4 ;  /* 0x0260000006057fae */ /* 0x0009e2000e121844 */
[----:B--2---:R-:W-:Y:S01]  /*f8c0*/  IMAD.WIDE R18, R4, 0x4, R232 ;  /* 0x0000000404127825 */ /* 0x004fe200078e02e8 */
[----:B------:R-:W-:-:S02]  /*f8d0*/  ISETP.GE.U32.AND P4, PT, R3, 0x7fffff60, PT ;  /* 0x7fffff600300780c */ /* 0x000fc40003f86070 */
[----:B------:R4:W-:Y:S01]  /*f8e0*/  STL.64 [R1+0x680], R6 ;  /* 0x0006800601007387 */ /* 0x0009e20000100a00 */
[----:B------:R-:W-:Y:S02]  /*f8f0*/  IMAD R3, R15, 0xc, RZ ;  /* 0x0000000c0f037824 */ /* 0x000fe400078e02ff */
[C---:B---3--:R-:W-:Y:S01]  /*f900*/  IMAD.WIDE R16, R4.reuse, 0x4, R230 ;  /* 0x0000000404107825 */ /* 0x048fe200078e02e6 */
[----:B------:R2:W-:Y:S04]  /*f910*/  LDGSTS.E [R5+0x4000], [R22.64], !P5 ;  /* 0x0400000016057fae */ /* 0x0005e8000e921844 */
[----:B------:R2:W-:Y:S01]  /*f920*/  STL.64 [R1+0x678], R22 ;  /* 0x0006781601007387 */ /* 0x0005e20000100a00 */
[----:B----4-:R-:W-:Y:S01]  /*f930*/  IMAD.WIDE R6, R4, 0x4, R228 ;  /* 0x0000000404067825 */ /* 0x010fe200078e02e4 */
[----:B------:R-:W-:-:S02]  /*f940*/  IADD3 R4, R14, -0x25, RZ ;  /* 0xffffffdb0e047810 */ /* 0x000fc40007ffe0ff */
[----:B------:R3:W-:Y:S04]  /*f950*/  LDGSTS.E [R5+0x4200], [R18.64], !P5 ;  /* 0x0420000012057fae */ /* 0x0007e8000e921844 */
[----:B------:R3:W-:Y:S01]  /*f960*/  STL.64 [R1+0x670], R18 ;  /* 0x0006701201007387 */ /* 0x0007e20000100a00 */
[----:B--2---:R-:W-:-:S03]  /*f970*/  IMAD.WIDE R22, R3, 0x4, R234 ;  /* 0x0000000403167825 */ /* 0x004fc600078e02ea */
[----:B------:R2:W-:Y:S04]  /*f980*/  LDGSTS.E [R5+0x4400], [R16.64], !P5 ;  /* 0x0440000010057fae */ /* 0x0005e8000e921844 */
[----:B------:R2:W-:Y:S04]  /*f990*/  STL.64 [R1+0x5d8], R16 ;  /* 0x0005d81001007387 */ /* 0x0005e80000100a00 */
[----:B------:R4:W-:Y:S01]  /*f9a0*/  LDGSTS.E [R5+0x4600], [R6.64], !P5 ;  /* 0x0460000006057fae */ /* 0x0009e2000e921844 */
[----:B---3--:R-:W-:Y:S01]  /*f9b0*/  IMAD.WIDE R18, R3, 0x4, R232 ;  /* 0x0000000403127825 */ /* 0x008fe200078e02e8 */
[----:B------:R-:W-:-:S02]  /*f9c0*/  ISETP.GE.U32.AND P5, PT, R4, 0x7fffff5c, PT ;  /* 0x7fffff5c0400780c */ /* 0x000fc40003fa6070 */
[----:B------:R4:W-:Y:S01]  /*f9d0*/  STL.64 [R1+0x5d0], R6 ;  /* 0x0005d00601007387 */ /* 0x0009e20000100a00 */
[----:B------:R-:W-:Y:S02]  /*f9e0*/  IMAD.SHL.U32 R4, R15, 0x10, RZ ;  /* 0x000000100f047824 */ /* 0x000fe400078e00ff */
[C---:B--2---:R-:W-:Y:S01]  /*f9f0*/  IMAD.WIDE R16, R3.reuse, 0x4, R230 ;  /* 0x0000000403107825 */ /* 0x044fe200078e02e6 */
        /* <DEDUP_REMOVED lines=13> */
[----:B------:R-:W-:Y:S02]  /*fad0*/  IMAD R3, R15, 0x14, RZ ;  /* 0x000000140f037824 */ /* 0x000fe400078e02ff */
        /* <DEDUP_REMOVED lines=164> */
[----:B------:R-:W-:Y:S01]  /*10520*/  SHF.L.U32 R4, R15, 0x6, RZ ;  /* 0x000000060f047819 */ /* 0x000fe200000006ff */
[C---:B--2---:R-:W-:Y:S02]  /*10530*/  IMAD.WIDE R16, R3.reuse, 0x4, R230 ;  /* 0x0000000403107825 */ /* 0x044fe400078e02e6 */
[----:B------:R2:W-:Y:S04]  /*10540*/  LDGSTS.E [R5+0x1e000], [R22.64], !P4 ;  /* 0x1e00000016057fae */ /* 0x0005e8000e121844 */
[----:B------:R3:W-:Y:S01]  /*10550*/  LDGSTS.E [R5+0x1e200], [R18.64], !P4 ;  /* 0x1e20000012057fae */ /* 0x0007e2000e121844 */
[----:B----4-:R-:W-:Y:S01]  /*10560*/  IMAD.WIDE R6, R3, 0x4, R228 ;  /* 0x0000000403067825 */ /* 0x010fe200078e02e4 */
[----:B------:R-:W-:-:S02]  /*10570*/  IADD3 R3, R14, -0x59, RZ ;  /* 0xffffffa70e037810 */ /* 0x000fc40007ffe0ff */
[----:B------:R2:W-:Y:S04]  /*10580*/  STL.64 [R1+0x108], R22 ;  /* 0x0001081601007387 */ /* 0x0005e80000100a00 */
[----:B------:R4:W-:Y:S04]  /*10590*/  LDGSTS.E [R5+0x1e400], [R16.64], !P4 ;  /* 0x1e40000010057fae */ /* 0x0009e8000e121844 */
[----:B------:R3:W-:Y:S04]  /*105a0*/  STL.64 [R1+0x100], R18 ;  /* 0x0001001201007387 */ /* 0x0007e80000100a00 */
[----:B------:R5:W-:Y:S01]  /*105b0*/  LDGSTS.E [R5+0x1e600], [R6.64], !P4 ;  /* 0x1e60000006057fae */ /* 0x000be2000e121844 */
[----:B--2---:R-:W-:Y:S01]  /*105c0*/  IMAD.WIDE R22, R4, 0x4, R234 ;  /* 0x0000000404167825 */ /* 0x004fe200078e02ea */
[----:B------:R-:W-:-:S02]  /*105d0*/  ISETP.GE.U32.AND P4, PT, R3, 0x7fffff28, PT ;  /* 0x7fffff280300780c */ /* 0x000fc40003f86070 */
[----:B------:R4:W-:Y:S01]  /*105e0*/  STL.64 [R1+0xf8], R16 ;  /* 0x0000f81001007387 */ /* 0x0009e20000100a00 */
[C---:B------:R-:W-:Y:S02]  /*105f0*/  IMAD R3, R15.reuse, 0x44, RZ ;  /* 0x000000440f037824 */ /* 0x040fe400078e02ff */
[C---:B---3--:R-:W-:Y:S01]  /*10600*/  IMAD.WIDE R18, R4.reuse, 0x4, R232 ;  /* 0x0000000404127825 */ /* 0x048fe200078e02e8 */
[----:B------:R5:W-:Y:S03]  /*10610*/  STL.64 [R1+0xf0], R6 ;  /* 0x0000f00601007387 */ /* 0x000be60000100a00 */
[----:B------:R-:W-:Y:S01]  /*10620*/  IMAD R220, R15, 0x48, RZ ;  /* 0x000000480fdc7824 */ /* 0x000fe200078e02ff */
[----:B------:R2:W-:Y:S01]  /*10630*/  STL.64 [R1+0xa8], R22 ;  /* 0x0000a81601007387 */ /* 0x0005e20000100a00 */
[----:B----4-:R-:W-:-:S03]  /*10640*/  IMAD.WIDE R16, R4, 0x4, R230 ;  /* 0x0000000404107825 */ /* 0x010fc600078e02e6 */
[----:B------:R2:W-:Y:S01]  /*10650*/  LDGSTS.E [R5+0x20000], [R22.64], !P5 ;  /* 0x2000000016057fae */ /* 0x0005e2000e921844 */
[----:B-----5:R-:W-:-:S03]  /*10660*/  IMAD.WIDE R6, R4, 0x4, R228 ;  /* 0x0000000404067825 */ /* 0x020fc600078e02e4 */
[----:B------:R3:W-:Y:S04]  /*10670*/  STL.64 [R1+0xa0], R18 ;  /* 0x0000a01201007387 */ /* 0x0007e80000100a00 */
[----:B------:R3:W-:Y:S01]  /*10680*/  LDGSTS.E [R5+0x20200], [R18.64], !P5 ;  /* 0x2020000012057fae */ /* 0x0007e2000e921844 */
[----:B--2---:R-:W-:-:S03]  /*10690*/  IMAD.WIDE R22, R3, 0x4, R234 ;  /* 0x0000000403167825 */ /* 0x004fc600078e02ea */
[----:B------:R2:W-:Y:S04]  /*106a0*/  STL.64 [R1+0x98], R16 ;  /* 0x0000981001007387 */ /* 0x0005e80000100a00 */
[----:B------:R2:W-:Y:S01]  /*106b0*/  LDGSTS.E [R5+0x20400], [R16.64], !P5 ;  /* 0x2040000010057fae */ /* 0x0005e2000e921844 */
[----:B------:R-:W-:-:S03]  /*106c0*/  IMAD.WIDE R226, R220, 0x4, R234 ;  /* 0x00000004dce27825 */ /* 0x000fc600078e02ea */
[----:B------:R4:W-:Y:S01]  /*106d0*/  STL.64 [R1+0x90], R6 ;  /* 0x0000900601007387 */ /* 0x0009e20000100a00 */
[----:B---3--:R-:W-:-:S03]  /*106e0*/  IMAD.WIDE R18, R3, 0x4, R232 ;  /* 0x0000000403127825 */ /* 0x008fc600078e02e8 */
[----:B------:R4:W-:Y:S01]  /*106f0*/  LDGSTS.E [R5+0x20600], [R6.64], !P5 ;  /* 0x2060000006057fae */ /* 0x0009e2000e921844 */
[----:B------:R-:W-:-:S04]  /*10700*/  IMAD.WIDE R224, R220, 0x4, R232 ;  /* 0x00000004dce07825 */ /* 0x000fc800078e02e8 */
[C-C-:B--2---:R-:W-:Y:S01]  /*10710*/  IMAD.WIDE R16, R3.reuse, 0x4, R230.reuse ;  /* 0x0000000403107825 */ /* 0x144fe200078e02e6 */
[----:B------:R-:W-:Y:S03]  /*10720*/  STL.64 [R1+0x48], R22 ;  /* 0x0000481601007387 */ /* 0x000fe60000100a00 */
[C---:B------:R-:W-:Y:S01]  /*10730*/  IMAD.WIDE R222, R220.reuse, 0x4, R230 ;  /* 0x00000004dcde7825 */ /* 0x040fe200078e02e6 */
[----:B------:R-:W-:Y:S03]  /*10740*/  STL.64 [R1+0x40], R18 ;  /* 0x0000401201007387 */ /* 0x000fe60000100a00 */
[--C-:B----4-:R-:W-:Y:S01]  /*10750*/  IMAD.WIDE R6, R3, 0x4, R228.reuse ;  /* 0x0000000403067825 */ /* 0x110fe200078e02e4 */
[----:B------:R-:W-:Y:S03]  /*10760*/  STL.64 [R1+0x38], R16 ;  /* 0x0000381001007387 */ /* 0x000fe60000100a00 */
[----:B------:R-:W-:Y:S01]  /*10770*/  IMAD.WIDE R220, R220, 0x4, R228 ;  /* 0x00000004dcdc7825 */ /* 0x000fe200078e02e4 */
[----:B------:R-:W-:Y:S04]  /*10780*/  STL.64 [R1+0x30], R6 ;  /* 0x0000300601007387 */ /* 0x000fe80000100a00 */
[----:B------:R2:W-:Y:S01]  /*10790*/  STL.64 [R1+0x36a0], R226 ;  /* 0x0036a0e201007387 */ /* 0x0005e20000100a00 */
[----:B------:R-:W-:-:S03]  /*107a0*/  IMAD.MOV.U32 R50, RZ, RZ, R9 ;  /* 0x000000ffff327224 */ /* 0x000fc600078e0009 */
[----:B------:R-:W-:Y:S04]  /*107b0*/  STL.64 [R1+0x36a8], R224 ;  /* 0x0036a8e001007387 */ /* 0x000fe80000100a00 */
[----:B------:R-:W-:Y:S04]  /*107c0*/  STL.64 [R1+0x36b0], R222 ;  /* 0x0036b0de01007387 */ /* 0x000fe80000100a00 */
[----:B------:R3:W-:Y:S04]  /*107d0*/  STL.64 [R1+0x36b8], R220 ;  /* 0x0036b8dc01007387 */ /* 0x0007e80000100a00 */
[----:B------:R-:W4:Y:S04]  /*107e0*/  LDL.LU R9, [R1+0x120] ;  /* 0x0001200001097983 */ /* 0x000f280000300800 */
[----:B------:R-:W5:Y:S04]  /*107f0*/  LDL.LU R242, [R1+0x11c] ;  /* 0x00011c0001f27983 */ /* 0x000f680000300800 */
[----:B------:R-:W4:Y:S04]  /*10800*/  LDL.LU R241, [R1+0x118] ;  /* 0x0001180001f17983 */ /* 0x000f280000300800 */
[----:B------:R-:W4:Y:S04]  /*10810*/  LDL.LU R240, [R1+0x114] ;  /* 0x0001140001f07983 */ /* 0x000f280000300800 */
[----:B------:R-:W1:Y:S04]  /*10820*/  LDL.LU R239, [R1+0x110] ;  /* 0x0001100001ef7983 */ /* 0x000e680000300800 */
[----:B------:R-:W4:Y:S04]  /*10830*/  LDL.LU R238, [R1+0xec] ;  /* 0x0000ec0001ee7983 */ /* 0x000f280000300800 */
[----:B------:R-:W4:Y:S01]  /*10840*/  LDL.LU R237, [R1+0xe8] ;  /* 0x0000e80001ed7983 */ /* 0x000f220000300800 */
[----:B------:R-:W-:-:S03]  /*10850*/  IADD3 R3, R14, -0x61, RZ ;  /* 0xffffff9f0e037810 */ /* 0x000fc60007ffe0ff */
[----:B------:R2:W-:Y:S01]  /*10860*/  LDGSTS.E [R5+0x22000], [R22.64], !P6 ;  /* 0x2200000016057fae */ /* 0x0005e2000f121844 */
[----:B------:R-:W-:-:S03]  /*10870*/  IMAD R212, R15, 0x4c, RZ ;  /* 0x0000004c0fd47824 */ /* 0x000fc600078e02ff */
[----:B------:R2:W-:Y:S04]  /*10880*/  LDGSTS.E [R5+0x22200], [R18.64], !P6 ;  /* 0x2220000012057fae */ /* 0x0005e8000f121844 */
[----:B------:R2:W-:Y:S04]  /*10890*/  LDGSTS.E [R5+0x22400], [R16.64], !P6 ;  /* 0x2240000010057fae */ /* 0x0005e8000f121844 */
[----:B------:R1:W-:Y:S01]  /*108a0*/  LDGSTS.E [R5+0x22600], [R6.64], !P6 ;  /* 0x2260000006057fae */ /* 0x0003e2000f121844 */
[----:B------:R-:W-:-:S03]  /*108b0*/  ISETP.GE.U32.AND P6, PT, R3, 0x7fffff20, PT ;  /* 0x7fffff200300780c */ /* 0x000fc60003fc6070 */
[----:B------:R2:W-:Y:S01]  /*108c0*/  LDGSTS.E [R5+0x24000], [R226.64], !P0 ;  /* 0x24000000e2057fae */ /* 0x0005e2000c121844 */
[----:B------:R-:W-:-:S03]  /*108d0*/  IADD3 R3, R14, -0x65, RZ ;  /* 0xffffff9b0e037810 */ /* 0x000fc60007ffe0ff */
[----:B------:R1:W-:Y:S01]  /*108e0*/  LDGSTS.E [R5+0x24200], [R224.64], !P0 ;  /* 0x24200000e0057fae */ /* 0x0003e2000c121844 */
[----:B------:R-:W-:-:S03]  /*108f0*/  IMAD.WIDE R218, R212, 0x4, R234 ;  /* 0x00000004d4da7825 */ /* 0x000fc600078e02ea */
[----:B------:R1:W-:Y:S01]  /*10900*/  LDGSTS.E [R5+0x24400], [R222.64], !P0 ;  /* 0x24400000de057fae */ /* 0x0003e2000c121844 */
[----:B--2---:R-:W-:-:S03]  /*10910*/  IMAD.MOV.U32 R226, RZ, RZ, c[0x0][0x188] ;  /* 0x00006200ffe27624 */ /* 0x004fc600078e00ff */
[----:B------:R3:W-:Y:S01]  /*10920*/  LDGSTS.E [R5+0x24600], [R220.64], !P0 ;  /* 0x24600000dc057fae */ /* 0x0007e2000c121844 */
[----:B------:R-:W-:Y:S02]  /*10930*/  IMAD.MOV.U32 R227, RZ, RZ, c[0x0][0x180] ;  /* 0x00006000ffe37624 */ /* 0x000fe400078e00ff */
[----:B------:R-:W-:Y:S02]  /*10940*/  IMAD R204, R226, 0x50, RZ ;  /* 0x00000050e2cc7824 */ /* 0x000fe400078e02ff */
[----:B------:R-:W-:Y:S01]  /*10950*/  IMAD.WIDE R216, R212, 0x4, R232 ;  /* 0x00000004d4d87825 */ /* 0x000fe200078e02e8 */
[----:B------:R-:W-:-:S03]  /*10960*/  ISETP.GE.U32.AND P0, PT, R3, 0x7fffff1c, PT ;  /* 0x7fffff1c0300780c */ /* 0x000fc60003f06070 */
[----:B------:R-:W-:Y:S01]  /*10970*/  IMAD.WIDE R214, R212, 0x4, R230 ;  /* 0x00000004d4d67825 */ /* 0x000fe200078e02e6 */
[----:B---3--:R-:W-:-:S03]  /*10980*/  SHF.L.U32 R221, R11, 0x2, RZ ;  /* 0x000000020bdd7819 */ /* 0x008fc600000006ff */
[----:B------:R-:W-:Y:S01]  /*10990*/  IMAD.WIDE R212, R212, 0x4, R228 ;  /* 0x00000004d4d47825 */ /* 0x000fe200078e02e4 */
[----:B------:R-:W-:Y:S01]  /*109a0*/  IADD3 R3, R227, -0x69, RZ ;  /* 0xffffff97e3037810 */ /* 0x000fe20007ffe0ff */
[----:B------:R2:W-:Y:S02]  /*109b0*/  LDGSTS.E [R221+0x26000], [R218.64], !P1 ;  /* 0x26000000dadd7fae */ /* 0x0005e4000c921844 */
[----:B------:R-:W-:Y:S01]  /*109c0*/  IMAD.WIDE R210, R204, 0x4, R234 ;  /* 0x00000004ccd27825 */ /* 0x000fe200078e02ea */
[----:B------:R-:W-:Y:S01]  /*109d0*/  IADD3 R4, R14, -0x5d, RZ ;  /* 0xffffffa30e047810 */ /* 0x000fe20007ffe0ff */
[----:B------:R2:W-:Y:S02]  /*109e0*/  LDGSTS.E [R221+0x26200], [R216.64], !P1 ;  /* 0x26200000d8dd7fae */ /* 0x0005e4000c921844 */
[----:B------:R-:W-:Y:S02]  /*109f0*/  IMAD R196, R226, 0x54, RZ ;  /* 0x00000054e2c47824 */ /* 0x000fe400078e02ff */
[C---:B------:R-:W-:Y:S01]  /*10a00*/  IMAD.WIDE R208, R204.reuse, 0x4, R232 ;  /* 0x00000004ccd07825 */ /* 0x040fe200078e02e8 */
[----:B------:R1:W-:Y:S03]  /*10a10*/  LDGSTS.E [R221+0x26400], [R214.64], !P1 ;  /* 0x26400000d6dd7fae */ /* 0x0003e6000c921844 */
[----:B------:R-:W-:Y:S01]  /*10a20*/  IMAD.WIDE R206, R204, 0x4, R230 ;  /* 0x00000004ccce7825 */ /* 0x000fe200078e02e6 */
[----:B------:R1:W-:Y:S01]  /*10a30*/  LDGSTS.E [R221+0x26600], [R212.64], !P1 ;  /* 0x26600000d4dd7fae */ /* 0x0003e2000c921844 */
[----:B------:R-:W-:-:S02]  /*10a40*/  ISETP.GE.U32.AND P1, PT, R3, 0x7fffff18, PT ;  /* 0x7fffff180300780c */ /* 0x000fc40003f26070 */
[----:B------:R-:W-:Y:S01]  /*10a50*/  IMAD.WIDE R204, R204, 0x4, R228 ;  /* 0x00000004cccc7825 */ /* 0x000fe200078e02e4 */
[----:B------:R-:W-:Y:S01]  /*10a60*/  IADD3 R3, R227, -0x6d, RZ ;  /* 0xffffff93e3037810 */ /* 0x000fe20007ffe0ff */
[----:B------:R1:W-:Y:S02]  /*10a70*/  LDGSTS.E [R221+0x28000], [R210.64], !P2 ;  /* 0x28000000d2dd7fae */ /* 0x0003e4000d121844 */
[----:B------:R-:W-:Y:S01]  /*10a80*/  IMAD.WIDE R202, R196, 0x4, R234 ;  /* 0x00000004c4ca7825 */ /* 0x000fe200078e02ea */
[----:B------:R-:W-:Y:S01]  /*10a90*/  ISETP.GE.U32.AND P5, PT, R4, 0x7fffff24, PT ;  /* 0x7fffff240400780c */ /* 0x000fe20003fa6070 */
        /* <DEDUP_REMOVED lines=10> */
[----:B------:R-:W-:Y:S02]  /*10b40*/  IMAD.WIDE R194, R188, 0x4, R234 ;  /* 0x00000004bcc27825 */ /* 0x000fe400078e02ea */
        /* <DEDUP_REMOVED lines=15> */
[----:B------:R-:W-:Y:S01]  /*10c40*/  IMAD.MOV.U32 R236, RZ, RZ, R10 ;  /* 0x000000ffffec7224 */ /* 0x000fe200078e000a */
[----:B------:R1:W-:Y:S01]  /*10c50*/  LDGSTS.E [R221+0x2c600], [R188.64], !P4 ;  /* 0x2c600000bcdd7fae */ /* 0x0003e2000e121844 */
[----:B------:R-:W-:Y:S01]  /*10c60*/  IMAD.WIDE R182, R180, 0x4, R230 ;  /* 0x00000004b4b67825 */ /* 0x000fe200078e02e6 */
[----:B------:R-:W-:-:S02]  /*10c70*/  ISETP.GE.U32.AND P4, PT, R3, 0x7fffff0c, PT ;  /* 0x7fffff0c0300780c */ /* 0x000fc40003f86070 */
[----:B------:R-:W2:Y:S01]  /*10c80*/  LDL.LU R10, [R1+0xe4] ;  /* 0x0000e400010a7983 */ /* 0x000ea20000300800 */
[----:B------:R-:W-:Y:S01]  /*10c90*/  IMAD.WIDE R180, R180, 0x4, R228 ;  /* 0x00000004b4b47825 */ /* 0x000fe200078e02e4 */
[----:B------:R-:W-:Y:S02]  /*10ca0*/  IADD3 R3, R227, -0x79, RZ ;  /* 0xffffff87e3037810 */ /* 0x000fe40007ffe0ff */
[----:B------:R-:W2:Y:S01]  /*10cb0*/  LDL.LU R11, [R1+0xe0] ;  /* 0x0000e000010b7983 */ /* 0x000ea20000300800 */
[----:B------:R-:W-:-:S03]  /*10cc0*/  IMAD.WIDE R178, R172, 0x4, R234 ;  /* 0x00000004acb27825 */ /* 0x000fc600078e02ea */
[----:B------:R-:W2:Y:S01]  /*10cd0*/  LDL.LU R17, [R1+0xdc] ;  /* 0x0000dc0001117983 */ /* 0x000ea20000300800 */
[----:B------:R-:W-:Y:S02]  /*10ce0*/  IMAD R164, R226, 0x64, RZ ;  /* 0x00000064e2a47824 */ /* 0x000fe400078e02ff */
[C---:B------:R-:W-:Y:S01]  /*10cf0*/  IMAD.WIDE R176, R172.reuse, 0x4, R232 ;  /* 0x00000004acb07825 */ /* 0x040fe200078e02e8 */
[----:B------:R1:W-:Y:S03]  /*10d00*/  LDGSTS.E [R221+0x2e000], [R186.64], !P5 ;  /* 0x2e000000badd7fae */ /* 0x0003e6000e921844 */
[C---:B------:R-:W-:Y:S01]  /*10d10*/  IMAD.WIDE R174, R172.reuse, 0x4, R230 ;  /* 0x00000004acae7825 */ /* 0x040fe200078e02e6 */
[----:B------:R-:W2:Y:S04]  /*10d20*/  LDL.LU R16, [R1+0xd8] ;  /* 0x0000d80001107983 */ /* 0x000ea80000300800 */
[----:B------:R1:W-:Y:S01]  /*10d30*/  LDGSTS.E [R221+0x2e200], [R184.64], !P5 ;  /* 0x2e200000b8dd7fae */ /* 0x0003e2000e921844 */
[----:B------:R-:W-:-:S03]  /*10d40*/  IMAD.WIDE R172, R172, 0x4, R228 ;  /* 0x00000004acac7825 */ /* 0x000fc600078e02e4 */
[----:B------:R-:W2:Y:S01]  /*10d50*/  LDL.LU R15, [R1+0xd4] ;  /* 0x0000d400010f7983 */ /* 0x000ea20000300800 */
[----:B------:R-:W-:-:S03]  /*10d60*/  IMAD.WIDE R170, R164, 0x4, R234 ;  /* 0x00000004a4aa7825 */ /* 0x000fc600078e02ea */
[----:B------:R1:W-:Y:S01]  /*10d70*/  LDGSTS.E [R221+0x2e400], [R182.64], !P5 ;  /* 0x2e400000b6dd7fae */ /* 0x0003e2000e921844 */
[----:B------:R-:W-:-:S03]  /*10d80*/  IMAD R156, R226, 0x68, RZ ;  /* 0x00000068e29c7824 */ /* 0x000fc600078e02ff */
[----:B------:R-:W2:Y:S01]  /*10d90*/  LDL.LU R14, [R1+0xd0] ;  /* 0x0000d000010e7983 */ /* 0x000ea20000300800 */
[----:B------:R-:W-:-:S03]  /*10da0*/  IMAD.WIDE R168, R164, 0x4, R232 ;  /* 0x00000004a4a87825 */ /* 0x000fc600078e02e8 */
[----:B------:R1:W-:Y:S01]  /*10db0*/  LDGSTS.E [R221+0x2e600], [R180.64], !P5 ;  /* 0x2e600000b4dd7fae */ /* 0x0003e2000e921844 */
[----:B------:R-:W-:Y:S02]  /*10dc0*/  ISETP.GE.U32.AND P5, PT, R3, 0x7fffff08, PT ;  /* 0x7fffff080300780c */ /* 0x000fe40003fa6070 */
[----:B------:R-:W-:Y:S01]  /*10dd0*/  IADD3 R3, R227, -0x7d, RZ ;  /* 0xffffff83e3037810 */ /* 0x000fe20007ffe0ff */
[----:B------:R-:W2:Y:S01]  /*10de0*/  LDL.LU R18, [R1+0xcc] ;  /* 0x0000cc0001127983 */ /* 0x000ea20000300800 */
[----:B------:R-:W-:-:S03]  /*10df0*/  IMAD.WIDE R166, R164, 0x4, R230 ;  /* 0x00000004a4a67825 */ /* 0x000fc600078e02e6 */
[----:B------:R-:W2:Y:S01]  /*10e00*/  LDL.LU R19, [R1+0xc8] ;  /* 0x0000c80001137983 */ /* 0x000ea20000300800 */
[----:B------:R-:W-:-:S03]  /*10e10*/  IMAD.WIDE R164, R164, 0x4, R228 ;  /* 0x00000004a4a47825 */ /* 0x000fc600078e02e4 */
[----:B------:R1:W-:Y:S04]  /*10e20*/  LDGSTS.E [R221+0x30000], [R178.64], !P6 ;  /* 0x30000000b2dd7fae */ /* 0x0003e8000f121844 */
[----:B------:R-:W2:Y:S04]  /*10e30*/  LDL.LU R25, [R1+0xc4] ;  /* 0x0000c40001197983 */ /* 0x000ea80000300800 */
[----:B------:R1:W-:Y:S01]  /*10e40*/  LDGSTS.E [R221+0x30200], [R176.64], !P6 ;  /* 0x30200000b0dd7fae */ /* 0x0003e2000f121844 */
[----:B------:R-:W-:-:S03]  /*10e50*/  IMAD.WIDE R162, R156, 0x4, R234 ;  /* 0x000000049ca27825 */ /* 0x000fc600078e02ea */
[----:B------:R-:W2:Y:S04]  /*10e60*/  LDL.LU R24, [R1+0xc0] ;  /* 0x0000c00001187983 */ /* 0x000ea80000300800 */
        /* <DEDUP_REMOVED lines=23> */
[----:B------:R2:W-:Y:S01]  /*10fe0*/  STL.64 [R1+0x36c0], R218 ;  /* 0x0036c0da01007387 */ /* 0x0005e20000100a00 */
[----:B------:R-:W-:-:S03]  /*10ff0*/  IMAD.WIDE R150, R148, 0x4, R230 ;  /* 0x0000000494967825 */ /* 0x000fc600078e02e6 */
[----:B------:R2:W-:Y:S01]  /*11000*/  STL.64 [R1+0x36c8], R216 ;  /* 0x0036c8d801007387 */ /* 0x0005e20000100a00 */
[----:B------:R-:W-:-:S03]  /*11010*/  IMAD.WIDE R148, R148, 0x4, R228 ;  /* 0x0000000494947825 */ /* 0x000fc600078e02e4 */
[----:B------:R1:W-:Y:S04]  /*11020*/  LDGSTS.E [R221+0x34000], [R162.64], !P1 ;  /* 0x34000000a2dd7fae */ /* 0x0003e8000c921844 */
[----:B------:R-:W-:Y:S04]  /*11030*/  STL.64 [R1+0x36d0], R214 ;  /* 0x0036d0d601007387 */ /* 0x000fe80000100a00 */
[----:B------:R1:W-:Y:S01]  /*11040*/  LDGSTS.E [R221+0x34200], [R160.64], !P1 ;  /* 0x34200000a0dd7fae */ /* 0x0003e2000c921844 */
[----:B------:R-:W-:-:S03]  /*11050*/  IMAD.WIDE R146, R140, 0x4, R234 ;  /* 0x000000048c927825 */ /* 0x000fc600078e02ea */
[----:B------:R1:W-:Y:S04]  /*11060*/  STL.64 [R1+0x36d8], R212 ;  /* 0x0036d8d401007387 */ /* 0x0003e80000100a00 */
[----:B------:R1:W-:Y:S01]  /*11070*/  LDGSTS.E [R221+0x34400], [R158.64], !P1 ;  /* 0x344000009edd7fae */ /* 0x0003e2000c921844 */
[----:B------:R-:W-:-:S03]  /*11080*/  IMAD R132, R226, 0x74, RZ ;  /* 0x00000074e2847824 */ /* 0x000fc600078e02ff */
[----:B------:R-:W-:Y:S01]  /*11090*/  STL.64 [R1+0x36e0], R210 ;  /* 0x0036e0d201007387 */ /* 0x000fe20000100a00 */
[----:B------:R-:W-:-:S03]  /*110a0*/  IMAD.WIDE R144, R140, 0x4, R232 ;  /* 0x000000048c907825 */ /* 0x000fc600078e02e8 */
[----:B------:R1:W-:Y:S01]  /*110b0*/  LDGSTS.E [R221+0x34600], [R156.64], !P1 ;  /* 0x346000009cdd7fae */ /* 0x0003e2000c921844 */
[----:B------:R-:W-:Y:S02]  /*110c0*/  ISETP.GE.U32.AND P1, PT, R3, 0x7fffff7b, PT ;  /* 0x7fffff7b0300780c */ /* 0x000fe40003f26070 */
[----:B------:R-:W-:Y:S01]  /*110d0*/  IADD3 R3, R227, -0xa, RZ ;  /* 0xfffffff6e3037810 */ /* 0x000fe20007ffe0ff */
[----:B------:R-:W-:Y:S01]  /*110e0*/  STL.64 [R1+0x36e8], R208 ;  /* 0x0036e8d001007387 */ /* 0x000fe20000100a00 */
[----:B------:R-:W-:-:S03]  /*110f0*/  IMAD.WIDE R142, R140, 0x4, R230 ;  /* 0x000000048c8e7825 */ /* 0x000fc600078e02e6 */
[----:B------:R-:W-:Y:S01]  /*11100*/  STL [R1+0x36f4], R206 ;  /* 0x0036f4ce01007387 */ /* 0x000fe20000100800 */
[----:B------:R-:W-:-:S03]  /*11110*/  IMAD.WIDE R140, R140, 0x4, R228 ;  /* 0x000000048c8c7825 */ /* 0x000fc600078e02e4 */
[----:B------:R1:W-:Y:S04]  /*11120*/  LDGSTS.E [R221+0x36000], [R154.64], !P2 ;  /* 0x360000009add7fae */ /* 0x0003e8000d121844 */
[----:B------:R-:W-:Y:S04]  /*11130*/  STL [R1+0x36f0], R207 ;  /* 0x0036f0cf01007387 */ /* 0x000fe80000100800 */
[----:B------:R1:W-:Y:S01]  /*11140*/  LDGSTS.E [R221+0x36200], [R152.64], !P2 ;  /* 0x3620000098dd7fae */ /* 0x0003e2000d121844 */
[----:B------:R-:W-:-:S03]  /*11150*/  IMAD.WIDE R138, R132, 0x4, R234 ;  /* 0x00000004848a7825 */ /* 0x000fc600078e02ea */
[----:B------:R-:W-:Y:S04]  /*11160*/  STL [R1+0x36fc], R204 ;  /* 0x0036fccc01007387 */ /* 0x000fe80000100800 */
[----:B------:R1:W-:Y:S01]  /*11170*/  LDGSTS.E [R221+0x36400], [R150.64], !P2 ;  /* 0x3640000096dd7fae */ /* 0x0003e2000d121844 */
[----:B------:R-:W-:-:S03]  /*11180*/  IMAD.WIDE R136, R132, 0x4, R232 ;  /* 0x0000000484887825 */ /* 0x000fc600078e02e8 */
[----:B------:R-:W-:Y:S04]  /*11190*/  STL [R1+0x36f8], R205 ;  /* 0x0036f8cd01007387 */ /* 0x000fe80000100800 */
[----:B------:R1:W-:Y:S01]  /*111a0*/  LDGSTS.E [R221+0x36600], [R148.64], !P2 ;  /* 0x3660000094dd7fae */ /* 0x0003e2000d121844 */
[----:B------:R-:W-:Y:S02]  /*111b0*/  ISETP.GE.U32.AND P2, PT, R3, 0x7fffff77, PT ;  /* 0x7fffff770300780c */ /* 0x000fe40003f46070 */
[----:B------:R-:W-:Y:S01]  /*111c0*/  IADD3 R3, R227, -0xe, RZ ;  /* 0xfffffff2e3037810 */ /* 0x000fe20007ffe0ff */
[----:B------:R-:W-:Y:S01]  /*111d0*/  STL [R1+0x3704], R202 ;  /* 0x003704ca01007387 */ /* 0x000fe20000100800 */
[----:B------:R-:W-:-:S03]  /*111e0*/  IMAD.WIDE R134, R132, 0x4, R230 ;  /* 0x0000000484867825 */ /* 0x000fc600078e02e6 */
[----:B------:R1:W-:Y:S01]  /*111f0*/  STL [R1+0x3700], R203 ;  /* 0x003700cb01007387 */ /* 0x0003e20000100800 */
[----:B------:R-:W-:-:S03]  /*11200*/  IMAD.WIDE R132, R132, 0x4, R228 ;  /* 0x0000000484847825 */ /* 0x000fc600078e02e4 */
[----:B------:R1:W-:Y:S04]  /*11210*/  LDGSTS.E [R221+0x38000], [R146.64], !P3 ;  /* 0x3800000092dd7fae */ /* 0x0003e8000d921844 */
[----:B------:R-:W-:Y:S04]  /*11220*/  STL [R1+0x370c], R200 ;  /* 0x00370cc801007387 */ /* 0x000fe80000100800 */
[----:B------:R1:W-:Y:S04]  /*11230*/  LDGSTS.E [R221+0x38200], [R144.64], !P3 ;  /* 0x3820000090dd7fae */ /* 0x0003e8000d921844 */
[----:B------:R-:W-:Y:S04]  /*11240*/  STL [R1+0x3708], R201 ;  /* 0x003708c901007387 */ /* 0x000fe80000100800 */
[----:B------:R1:W-:Y:S04]  /*11250*/  LDGSTS.E [R221+0x38400], [R142.64], !P3 ;  /* 0x384000008edd7fae */ /* 0x0003e8000d921844 */
[----:B------:R2:W-:Y:S04]  /*11260*/  STL [R1+0x3714], R198 ;  /* 0x003714c601007387 */ /* 0x0005e80000100800 */
[----:B------:R2:W-:Y:S01]  /*11270*/  LDGSTS.E [R221+0x38600], [R140.64], !P3 ;  /* 0x386000008cdd7fae */ /* 0x0005e2000d921844 */
[----:B------:R-:W-:-:S02]  /*11280*/  ISETP.GE.U32.AND P3, PT, R3, 0x7fffff73, PT ;  /* 0x7fffff730300780c */ /* 0x000fc40003f66070 */
[----:B------:R-:W-:Y:S01]  /*11290*/  IADD3 R3, R227, -0x12, RZ ;  /* 0xffffffeee3037810 */ /* 0x000fe20007ffe0ff */
[----:B------:R-:W-:Y:S01]  /*112a0*/  STL [R1+0x3710], R199 ;  /* 0x003710c701007387 */ /* 0x000fe20000100800 */
[----:B-1----:R-:W-:-:S03]  /*112b0*/  IMAD.MOV.U32 R224, RZ, RZ, R49 ;  /* 0x000000ffffe07224 */ /* 0x002fc600078e0031 */
[----:B------:R-:W-:Y:S04]  /*112c0*/  STL [R1+0x371c], R196 ;  /* 0x00371cc401007387 */ /* 0x000fe80000100800 */
[----:B------:R1:W-:Y:S01]  /*112d0*/  LDGSTS.E [R221+0x3a000], [R138.64], !P4 ;  /* 0x3a0000008add7fae */ /* 0x0003e2000e121844 */
[----:B--2---:R-:W-:-:S03]  /*112e0*/  MOV R219, R236 ;  /* 0x000000ec00db7202 */ /* 0x004fc60000000f00 */
[----:B------:R2:W-:Y:S04]  /*112f0*/  STL [R1+0x3718], R197 ;  /* 0x003718c501007387 */ /* 0x0005e80000100800 */
[----:B------:R1:W-:Y:S04]  /*11300*/  LDGSTS.E [R221+0x3a200], [R136.64], !P4 ;  /* 0x3a20000088dd7fae */ /* 0x0003e8000e121844 */
[----:B------:R-:W-:Y:S04]  /*11310*/  STL [R1+0x3724], R194 ;  /* 0x003724c201007387 */ /* 0x000fe80000100800 */
[----:B------:R1:W-:Y:S01]  /*11320*/  LDGSTS.E [R221+0x3a400], [R134.64], !P4 ;  /* 0x3a40000086dd7fae */ /* 0x0003e2000e121844 */
[----:B----4-:R-:W-:-:S03]  /*11330*/  IMAD R4, R238, c[0x0][0x190], RZ ;  /* 0x00006400ee047a24 */ /* 0x010fc600078e02ff */
[----:B------:R4:W-:Y:S04]  /*11340*/  STL [R1+0x3720], R195 ;  /* 0x003720c301007387 */ /* 0x0009e80000100800 */
[----:B------:R1:W-:Y:S01]  /*11350*/  LDGSTS.E [R221+0x3a600], [R132.64], !P4 ;  /* 0x3a60000084dd7fae */ /* 0x0003e2000e121844 */
[----:B------:R-:W-:Y:S01]  /*11360*/  ISETP.GE.U32.AND P4, PT, R3, 0x7fffff6f, PT ;  /* 0x7fffff6f0300780c */ /* 0x000fe20003f86070 */
[----:B------:R-:W-:Y:S02]  /*11370*/  IMAD R3, R237, c[0x0][0x190], RZ ;  /* 0x00006400ed037a24 */ /* 0x000fe400078e02ff */
[----:B------:R-:W3:Y:S01]  /*11380*/  LDL.LU R49, [R1+0x84] ;  /* 0x0000840001317983 */ /* 0x000ee20000300800 */
[----:B------:R-:W-:-:S03]  /*11390*/  IMAD R5, R239, c[0x0][0x190], RZ ;  /* 0x00006400ef057a24 */ /* 0x000fc600078e02ff */
[----:B------:R-:W3:Y:S01]  /*113a0*/  LDL.LU R236, [R1+0x80] ;  /* 0x0000800001ec7983 */ /* 0x000ee20000300800 */
[----:B------:R-:W-:-:S03]  /*113b0*/  IMAD R6, R240, c[0x0][0x190], RZ ;  /* 0x00006400f0067a24 */ /* 0x000fc600078e02ff */
[----:B------:R-:W3:Y:S01]  /*113c0*/  LDL.LU R237, [R1+0x7c] ;  /* 0x00007c0001ed7983 */ /* 0x000ee20000300800 */
[----:B------:R-:W-:-:S03]  /*113d0*/  IMAD R7, R241, c[0x0][0x190], RZ ;  /* 0x00006400f1077a24 */ /* 0x000fc600078e02ff */
[----:B------:R-:W3:Y:S01]  /*113e0*/  LDL.LU R238, [R1+0x78] ;  /* 0x0000780001ee7983 */ /* 0x000ee20000300800 */
[----:B-----5:R-:W-:-:S03]  /*113f0*/  IMAD R8, R242, c[0x0][0x190], RZ ;  /* 0x00006400f2087a24 */ /* 0x020fc600078e02ff */
[----:B------:R-:W5:Y:S04]  /*11400*/  LDL.LU R239, [R1+0x74] ;  /* 0x0000740001ef7983 */ /* 0x000f680000300800 */
[----:B------:R-:W3:Y:S04]  /*11410*/  LDL.LU R240, [R1+0x70] ;  /* 0x0000700001f07983 */ /* 0x000ee80000300800 */
[----:B------:R-:W3:Y:S04]  /*11420*/  LDL.LU R241, [R1+0x6c] ;  /* 0x00006c0001f17983 */ /* 0x000ee80000300800 */
[----:B------:R-:W3:Y:S04]  /*11430*/  LDL.LU R242, [R1+0x68] ;  /* 0x0000680001f27983 */ /* 0x000ee80000300800 */
[----:B------:R-:W3:Y:S04]  /*11440*/  LDL.LU R243, [R1+0x64] ;  /* 0x0000640001f37983 */ /* 0x000ee80000300800 */
[----:B------:R-:W3:Y:S04]  /*11450*/  LDL.LU R244, [R1+0x60] ;  /* 0x0000600001f47983 */ /* 0x000ee80000300800 */
[----:B------:R-:W3:Y:S04]  /*11460*/  LDL.LU R245, [R1+0x5c] ;  /* 0x00005c0001f57983 */ /* 0x000ee80000300800 */
[----:B------:R-:W3:Y:S04]  /*11470*/  LDL.LU R246, [R1+0x58] ;  /* 0x0000580001f67983 */ /* 0x000ee80000300800 */
[----:B------:R-:W3:Y:S04]  /*11480*/  LDL.LU R247, [R1+0x54] ;  /* 0x0000540001f77983 */ /* 0x000ee80000300800 */
[----:B------:R-:W3:Y:S01]  /*11490*/  LDL.LU R248, [R1+0x50] ;  /* 0x0000500001f87983 */ /* 0x000ee20000300800 */
[----:B------:R-:W-:-:S03]  /*114a0*/  IMAD.MOV.U32 R222, RZ, RZ, R46 ;  /* 0x000000ffffde7224 */ /* 0x000fc600078e002e */
[----:B------:R-:W3:Y:S04]  /*114b0*/  LDL.LU R249, [R1+0x2c] ;  /* 0x00002c0001f97983 */ /* 0x000ee80000300800 */
[----:B------:R-:W3:Y:S04]  /*114c0*/  LDL.LU R250, [R1+0x28] ;  /* 0x0000280001fa7983 */ /* 0x000ee80000300800 */
[----:B------:R-:W3:Y:S04]  /*114d0*/  LDL.LU R251, [R1+0x24] ;  /* 0x0000240001fb7983 */ /* 0x000ee80000300800 */
[----:B------:R-:W3:Y:S04]  /*114e0*/  LDL.LU R252, [R1+0x20] ;  /* 0x0000200001fc7983 */ /* 0x000ee80000300800 */
[----:B------:R-:W3:Y:S04]  /*114f0*/  LDL.LU R46, [R1+0x1c] ;  /* 0x00001c00012e7983 */ /* 0x000ee80000300800 */
[----:B--2---:R-:W2:Y:S04]  /*11500*/  LDL.LU R216, [R1+0x18] ;  /* 0x0000180001d87983 */ /* 0x004ea80000300800 */
[----:B------:R-:W3:Y:S04]  /*11510*/  LDL.LU R217, [R1+0x14] ;  /* 0x0000140001d97983 */ /* 0x000ee80000300800 */
[----:B------:R-:W3:Y:S01]  /*11520*/  LDL.LU R218, [R1+0x10] ;  /* 0x0000100001da7983 */ /* 0x000ee20000300800 */
[C---:B------:R-:W-:Y:S01]  /*11530*/  IMAD R213, R226.reuse, 0x78, RZ ;  /* 0x00000078e2d57824 */ /* 0x040fe200078e02ff */
[----:B------:R-:W-:Y:S01]  /*11540*/  MOV R215, R130 ;  /* 0x0000008200d77202 */ /* 0x000fe20000000f00 */
[----:B------:R-:W-:Y:S01]  /*11550*/  IMAD.MOV.U32 R225, RZ, RZ, R38 ;  /* 0x000000ffffe17224 */ /* 0x000fe200078e0026 */
[----:B------:R-:W-:Y:S01]  /*11560*/  MOV R223, R43 ;  /* 0x0000002b00df7202 */ /* 0x000fe20000000f00 */
[----:B------:R-:W-:Y:S01]  /*11570*/  IMAD R214, R226, 0x7c, RZ ;  /* 0x0000007ce2d67824 */ /* 0x000fe200078e02ff */
[----:B------:R-:W5:Y:S01]  /*11580*/  LDL.LU R38, [R1+0xc] ;  /* 0x00000c0001267983 */ /* 0x000f620000300800 */
[----:B------:R-:W-:-:S02]  /*11590*/  IMAD R203, R126, c[0x0][0x190], RZ ;  /* 0x000064007ecb7a24 */ /* 0x000fc400078e02ff */
[----:B------:R-:W-:Y:S01]  /*115a0*/  IMAD R198, R127, c[0x0][0x190], RZ ;  /* 0x000064007fc67a24 */ /* 0x000fe200078e02ff */
[----:B------:R-:W5:Y:S01]  /*115b0*/  LDL.LU R220, [R1+0x4] ;  /* 0x0000040001dc7983 */ /* 0x000f620000300800 */
[----:B------:R-:W-:Y:S02]  /*115c0*/  IMAD R201, R124, c[0x0][0x190], RZ ;  /* 0x000064007cc97a24 */ /* 0x000fe400078e02ff */
[----:B------:R-:W-:Y:S01]  /*115d0*/  IMAD R208, R125, c[0x0][0x190], RZ ;  /* 0x000064007dd07a24 */ /* 0x000fe200078e02ff */
[----:B------:R-:W5:Y:S01]  /*115e0*/  LDL.LU R43, [R1] ;  /* 0x00000000012b7983 */ /* 0x000f620000300800 */
[----:B------:R-:W-:-:S04]  /*115f0*/  IMAD.WIDE R126, R213, 0x4, R232 ;  /* 0x00000004d57e7825 */ /* 0x000fc800078e02e8 */
[----:B------:R-:W-:Y:S02]  /*11600*/  IMAD R200, R122, c[0x0][0x190], RZ ;  /* 0x000064007ac87a24 */ /* 0x000fe400078e02ff */
[----:B------:R-:W-:Y:S02]  /*11610*/  IMAD R197, R123, c[0x0][0x190], RZ ;  /* 0x000064007bc57a24 */ /* 0x000fe400078e02ff */
[----:B------:R-:W-:-:S04]  /*11620*/  IMAD.WIDE R124, R213, 0x4, R230 ;  /* 0x00000004d57c7825 */ /* 0x000fc800078e02e6 */
[----:B------:R-:W-:Y:S02]  /*11630*/  IMAD R204, R129, c[0x0][0x190], RZ ;  /* 0x0000640081cc7a24 */ /* 0x000fe400078e02ff */
[----:B------:R-:W-:-:S04]  /*11640*/  IMAD.WIDE R122, R213, 0x4, R228 ;  /* 0x00000004d57a7825 */ /* 0x000fc800078e02e4 */
[----:B----4-:R-:W-:Y:S02]  /*11650*/  IMAD R195, R120, c[0x0][0x190], RZ ;  /* 0x0000640078c37a24 */ /* 0x010fe400078e02ff */
[----:B------:R-:W-:Y:S02]  /*11660*/  IMAD R199, R121, c[0x0][0x190], RZ ;  /* 0x0000640079c77a24 */ /* 0x000fe400078e02ff */
[----:B------:R-:W-:Y:S02]  /*11670*/  IMAD R211, R118, c[0x0][0x190], RZ ;  /* 0x0000640076d37a24 */ /* 0x000fe400078e02ff */
[----:B------:R-:W-:Y:S02]  /*11680*/  IMAD R194, R119, c[0x0][0x190], RZ ;  /* 0x0000640077c27a24 */ /* 0x000fe400078e02ff */
[----:B------:R-:W-:-:S04]  /*11690*/  IMAD.WIDE R120, R214, 0x4, R232 ;  /* 0x00000004d6787825 */ /* 0x000fc800078e02e8 */
[----:B------:R-:W-:Y:S02]  /*116a0*/  IMAD R9, R9, c[0x0][0x190], RZ ;  /* 0x0000640009097a24 */ /* 0x000fe400078e02ff */
[----:B------:R-:W-:Y:S02]  /*116b0*/  IMAD R196, R117, c[0x0][0x190], RZ ;  /* 0x0000640075c47a24 */ /* 0x000fe400078e02ff */
[----:B------:R-:W-:-:S04]  /*116c0*/  IMAD.WIDE R118, R214, 0x4, R230 ;  /* 0x00000004d6767825 */ /* 0x000fc800078e02e6 */
[----:B------:R-:W-:Y:S02]  /*116d0*/  IMAD.MOV.U32 R205, RZ, RZ, R31 ;  /* 0x000000ffffcd7224 */ /* 0x000fe400078e001f */
[----:B--2---:R-:W-:Y:S02]  /*116e0*/  IMAD R209, R216, c[0x0][0x190], RZ ;  /* 0x00006400d8d17a24 */ /* 0x004fe400078e02ff */
[----:B------:R-:W-:Y:S02]  /*116f0*/  IMAD.MOV.U32 R216, RZ, RZ, R131 ;  /* 0x000000ffffd87224 */ /* 0x000fe400078e0083 */
[----:B------:R-:W-:-:S04]  /*11700*/  IMAD.WIDE R130, R213, 0x4, R234 ;  /* 0x00000004d5827825 */ /* 0x000fc800078e02ea */
[----:B---3--:R-:W-:Y:S01]  /*11710*/  IMAD R206, R218, c[0x0][0x190], RZ ;  /* 0x00006400dace7a24 */ /* 0x008fe200078e02ff */
[----:B------:R1:W-:Y:S01]  /*11720*/  LDGSTS.E [R221+0x3c000], [R130.64], !P5 ;  /* 0x3c00000082dd7fae */ /* 0x0003e2000e921844 */
[----:B------:R-:W-:Y:S02]  /*11730*/  IMAD.MOV.U32 R218, RZ, RZ, R222 ;  /* 0x000000ffffda7224 */ /* 0x000fe400078e00de */
[----:B------:R-:W-:Y:S01]  /*11740*/  IMAD.MOV.U32 R222, RZ, RZ, R225 ;  /* 0x000000ffffde7224 */ /* 0x000fe200078e00e1 */
[----:B------:R1:W-:Y:S01]  /*11750*/  LDGSTS.E [R221+0x3c200], [R126.64], !P5 ;  /* 0x3c2000007edd7fae */ /* 0x0003e2000e921844 */
[----:B------:R-:W-:Y:S02]  /*11760*/  IMAD R225, R128, c[0x0][0x190], RZ ;  /* 0x0000640080e17a24 */ /* 0x000fe400078e02ff */
[----:B------:R-:W-:Y:S01]  /*11770*/  IMAD R207, R217, c[0x0][0x190], RZ ;  /* 0x00006400d9cf7a24 */ /* 0x000fe200078e02ff */
[----:B------:R-:W-:Y:S01]  /*11780*/  MOV R217, R223 ;  /* 0x000000df00d97202 */ /* 0x000fe20000000f00 */
[----:B------:R-:W-:Y:S01]  /*11790*/  IMAD.WIDE R128, R214, 0x4, R234 ;  /* 0x00000004d6807825 */ /* 0x000fe200078e02ea */
[----:B------:R1:W-:Y:S03]  /*117a0*/  LDGSTS.E [R221+0x3c400], [R124.64], !P5 ;  /* 0x3c4000007cdd7fae */ /* 0x0003e6000e921844 */
[----:B------:R-:W-:Y:S01]  /*117b0*/  IMAD R223, R116, c[0x0][0x190], RZ ;  /* 0x0000640074df7a24 */ /* 0x000fe200078e02ff */
[----:B------:R1:W-:Y:S01]  /*117c0*/  LDGSTS.E [R221+0x3c600], [R122.64], !P5 ;  /* 0x3c6000007add7fae */ /* 0x0003e2000e921844 */
[----:B------:R-:W-:Y:S01]  /*117d0*/  IMAD.WIDE R116, R214, 0x4, R228 ;  /* 0x00000004d6747825 */ /* 0x000fe200078e02e4 */
[----:B------:R-:W-:-:S02]  /*117e0*/  MOV R213, R50 ;  /* 0x0000003200d57202 */ /* 0x000fc40000000f00 */
[----:B------:R1:W-:Y:S01]  /*117f0*/  LDGSTS.E [R221+0x3e000], [R128.64], !P6 ;  /* 0x3e00000080dd7fae */ /* 0x0003e2000f121844 */
[----:B------:R-:W-:Y:S02]  /*11800*/  IMAD.MOV.U32 R214, RZ, RZ, R218 ;  /* 0x000000ffffd67224 */ /* 0x000fe400078e00da */
[----:B------:R-:W-:Y:S01]  /*11810*/  IMAD.MOV.U32 R50, RZ, RZ, R28 ;  /* 0x000000ffff327224 */ /* 0x000fe200078e001c */
[----:B------:R1:W-:Y:S01]  /*11820*/  LDGSTS.E [R221+0x3e200], [R120.64], !P6 ;  /* 0x3e20000078dd7fae */ /* 0x0003e2000f121844 */
[----:B------:R-:W-:Y:S01]  /*11830*/  IMAD.MOV.U32 R218, RZ, RZ, R37 ;  /* 0x000000ffffda7224 */ /* 0x000fe200078e0025 */
[-C--:B------:R-:W-:Y:S01]  /*11840*/  LEA R28, P5, R9, R0.reuse, 0x2 ;  /* 0x00000000091c7211 */ /* 0x080fe200078a10ff */
[----:B------:R-:W-:Y:S01]  /*11850*/  IMAD.MOV.U32 R210, RZ, RZ, R216 ;  /* 0x000000ffffd27224 */ /* 0x000fe200078e00d8 */
[----:B------:R1:W-:Y:S01]  /*11860*/  LDGSTS.E [R221+0x3e400], [R118.64], !P6 ;  /* 0x3e40000076dd7fae */ /* 0x0003e2000f121844 */
[----:B------:R-:W-:Y:S02]  /*11870*/  IMAD.MOV.U32 R37, RZ, RZ, R30 ;  /* 0x000000ffff257224 */ /* 0x000fe400078e001e */
[----:B------:R-:W-:Y:S01]  /*11880*/  IMAD.MOV.U32 R216, RZ, RZ, R51 ;  /* 0x000000ffffd87224 */ /* 0x000fe200078e0033 */
[----:B------:R1:W-:Y:S01]  /*11890*/  LDGSTS.E [R221+0x3e600], [R116.64], !P6 ;  /* 0x3e60000074dd7fae */ /* 0x0003e2000f121844 */
[----:B------:R-:W-:-:S02]  /*118a0*/  LEA R30, P6, R8, R0, 0x2 ;  /* 0x00000000081e7211 */ /* 0x000fc400078c10ff */
[----:B------:R-:W-:Y:S02]  /*118b0*/  MOV R51, R29 ;  /* 0x0000001d00337202 */ /* 0x000fe40000000f00 */
[-C--:B------:R-:W-:Y:S02]  /*118c0*/  LEA.HI.X.SX32 R29, R9, R2.reuse, 0x2, P5 ;  /* 0x00000002091d7211 */ /* 0x080fe400028f16ff */
[----:B------:R-:W-:Y:S02]  /*118d0*/  MOV R212, R217 ;  /* 0x000000d900d47202 */ /* 0x000fe40000000f00 */
[----:B------:R-:W-:Y:S02]  /*118e0*/  LEA.HI.X.SX32 R31, R8, R2, 0x2, P6 ;  /* 0x00000002081f7211 */ /* 0x000fe400030f16ff */
[----:B------:R-:W-:Y:S01]  /*118f0*/  MOV R217, R34 ;  /* 0x0000002200d97202 */ /* 0x000fe20000000f00 */
[----:B------:R2:W-:Y:S01]  /*11900*/  STL.64 [R1+0x7d0], R28 ;  /* 0x0007d01c01007387 */ /* 0x0005e20000100a00 */
[----:B------:R-:W-:-:S02]  /*11910*/  LEA R34, P5, R7, R0, 0x2 ;  /* 0x0000000007227211 */ /* 0x000fc400078a10ff */
[----:B------:R-:W-:-:S03]  /*11920*/  MOV R9, R35 ;  /* 0x0000002300097202 */ /* 0x000fc60000000f00 */
[----:B------:R-:W-:Y:S01]  /*11930*/  IMAD.MOV.U32 R8, RZ, RZ, R34 ;  /* 0x000000ffff087224 */ /* 0x000fe200078e0022 */
[----:B--2---:R-:W2:Y:S04]  /*11940*/  LDL.LU.64 R28, [R1+0x3790] ;  /* 0x00379000011c7983 */ /* 0x004ea80000300a00 */
[----:B------:R3:W-:Y:S01]  /*11950*/  STL.64 [R1+0x938], R30 ;  /* 0x0009381e01007387 */ /* 0x0007e20000100a00 */
[----:B------:R-:W-:-:S03]  /*11960*/  LEA.HI.X.SX32 R9, R7, R2, 0x2, P5 ;  /* 0x0000000207097211 */ /* 0x000fc600028f16ff */
[----:B---3--:R-:W3:Y:S04]  /*11970*/  LDL.LU.64 R30, [R1+0x3788] ;  /* 0x00378800011e7983 */ /* 0x008ee80000300a00 */
[----:B------:R4:W-:Y:S02]  /*11980*/  STL [R1+0xae0], R34 ;  /* 0x000ae02201007387 */ /* 0x0009e40000100800 */
[----:B----4-:R-:W-:-:S04]  /*11990*/  LEA R34, P6, R6, R0, 0x2 ;  /* 0x0000000006227211 */ /* 0x010fc800078c10ff */
[----:B------:R-:W-:Y:S01]  /*119a0*/  LEA.HI.X.SX32 R35, R6, R2, 0x2, P6 ;  /* 0x0000000206237211 */ /* 0x000fe200030f16ff */
[----:B------:R-:W-:Y:S04]  /*119b0*/  STL [R1+0xae4], R9 ;  /* 0x000ae40901007387 */ /* 0x000fe80000100800 */
[----:B------:R4:W-:Y:S04]  /*119c0*/  STL.64 [R1+0xce8], R34 ;  /* 0x000ce82201007387 */ /* 0x0009e80000100a00 */
[----:B----4-:R-:W4:Y:S01]  /*119d0*/  LDL.LU R35, [R1+0x3780] ;  /* 0x0037800001237983 */ /* 0x010f220000300800 */
[----:B------:R-:W-:Y:S01]  /*119e0*/  MOV R9, R213 ;  /* 0x000000d500097202 */ /* 0x000fe20000000f00 */
[----:B------:R-:W-:Y:S01]  /*119f0*/  IMAD.MOV.U32 R213, RZ, RZ, R217 ;  /* 0x000000ffffd57224 */ /* 0x000fe200078e00d9 */
[----:B------:R-:W-:-:S02]  /*11a00*/  MOV R217, R36 ;  /* 0x0000002400d97202 */ /* 0x000fc40000000f00 */
[CC--:B------:R-:W-:Y:S01]  /*11a10*/  LEA R36, P5, R5.reuse, R0.reuse, 0x2 ;  /* 0x0000000005247211 */ /* 0x0c0fe200078a10ff */
[----:B------:R-:W-:Y:S01]  /*11a20*/  IMAD.MOV.U32 R7, RZ, RZ, R37 ;  /* 0x000000ffff077224 */ /* 0x000fe200078e0025 */
[----:B------:R-:W-:Y:S02]  /*11a30*/  LEA R34, P6, R4, R0, 0x2 ;  /* 0x0000000004227211 */ /* 0x000fe400078c10ff */
[----:B------:R-:W-:-:S05]  /*11a40*/  LEA.HI.X.SX32 R37, R5, R2, 0x2, P5 ;  /* 0x0000000205257211 */ /* 0x000fca00028f16ff */
[----:B------:R1:W-:Y:S04]  /*11a50*/  STL.64 [R1+0xe88], R36 ;  /* 0x000e882401007387 */ /* 0x0003e80000100a00 */
[----:B-1----:R-:W2:Y:S01]  /*11a60*/  LDL.LU.64 R36, [R1+0x3778] ;  /* 0x0037780001247983 */ /* 0x002ea20000300a00 */
[----:B----4-:R-:W-:Y:S02]  /*11a70*/  MOV R6, R35 ;  /* 0x0000002300067202 */ /* 0x010fe40000000f00 */
[----:B------:R-:W-:-:S05]  /*11a80*/  LEA.HI.X.SX32 R35, R4, R2, 0x2, P6 ;  /* 0x0000000204237211 */ /* 0x000fca00030f16ff */
[----:B------:R1:W-:Y:S04]  /*11a90*/  STL.64 [R1+0x1028], R34 ;  /* 0x0010282201007387 */ /* 0x0003e80000100a00 */
[----:B-1----:R-:W4:Y:S01]  /*11aa0*/  LDL.LU R34, [R1+0x3770] ;  /* 0x0037700001227983 */ /* 0x002f220000300800 */
[----:B------:R-:W-:Y:S02]  /*11ab0*/  IMAD.MOV.U32 R202, RZ, RZ, R215 ;  /* 0x000000ffffca7224 */ /* 0x000fe400078e00d7 */
[----:B------:R-:W-:Y:S02]  /*11ac0*/  IMAD.MOV.U32 R215, RZ, RZ, R219 ;  /* 0x000000ffffd77224 */ /* 0x000fe400078e00db */
[----:B------:R-:W-:Y:S02]  /*11ad0*/  IMAD R10, R10, c[0x0][0x190], RZ ;  /* 0x000064000a0a7a24 */ /* 0x000fe400078e02ff */
[----:B--2---:R-:W-:-:S02]  /*11ae0*/  IMAD R219, R28, c[0x0][0x190], RZ ;  /* 0x000064001cdb7a24 */ /* 0x004fc400078e02ff */
[----:B---3--:R-:W-:Y:S02]  /*11af0*/  IMAD R28, R30, c[0x0][0x190], RZ ;  /* 0x000064001e1c7a24 */ /* 0x008fe400078e02ff */
[----:B------:R-:W-:Y:S01]  /*11b00*/  IMAD.MOV.U32 R30, RZ, RZ, R50 ;  /* 0x000000ffff1e7224 */ /* 0x000fe200078e0032 */
[----:B------:R-:W-:Y:S01]  /*11b10*/  LEA R50, P5, R3, R0, 0x2 ;  /* 0x0000000003327211 */ /* 0x000fe200078a10ff */
[----:B------:R-:W-:Y:S02]  /*11b20*/  IMAD.MOV.U32 R5, RZ, RZ, R51 ;  /* 0x000000ffff057224 */ /* 0x000fe400078e0033 */
[----:B------:R-:W-:Y:S01]  /*11b30*/  IMAD R11, R11, c[0x0][0x190], RZ ;  /* 0x000064000b0b7a24 */ /* 0x000fe200078e02ff */
[----:B------:R-:W-:Y:S01]  /*11b40*/  LEA.HI.X.SX32 R51, R3, R2, 0x2, P5 ;  /* 0x0000000203337211 */ /* 0x000fe200028f16ff */
[----:B------:R-:W-:-:S04]  /*11b50*/  IMAD R17, R17, c[0x0][0x190], RZ ;  /* 0x0000640011117a24 */ /* 0x000fc800078e02ff */
[----:B------:R1:W-:Y:S01]  /*11b60*/  STL.64 [R1+0x11b8], R50 ;  /* 0x0011b83201007387 */ /* 0x0003e20000100a00 */
[----:B------:R-:W-:Y:S02]  /*11b70*/  IMAD.MOV.U32 R8, RZ, RZ, R210 ;  /* 0x000000ffff087224 */ /* 0x000fe400078e00d2 */
[----:B------:R-:W-:Y:S02]  /*11b80*/  IMAD.MOV.U32 R210, RZ, RZ, R212 ;  /* 0x000000ffffd27224 */ /* 0x000fe400078e00d4 */
[----:B------:R-:W-:Y:S01]  /*11b90*/  IMAD R16, R16, c[0x0][0x190], RZ ;  /* 0x0000640010107a24 */ /* 0x000fe200078e02ff */
[----:B-1----:R-:W-:Y:S01]  /*11ba0*/  LEA R50, P5, R11, R0, 0x2 ;  /* 0x000000000b327211 */ /* 0x002fe200078a10ff */
[----:B------:R-:W-:-:S03]  /*11bb0*/  IMAD R46, R46, c[0x0][0x190], RZ ;  /* 0x000064002e2e7a24 */ /* 0x000fc600078e02ff */
[----:B------:R-:W-:Y:S01]  /*11bc0*/  LEA.HI.X.SX32 R51, R11, R2, 0x2, P5 ;  /* 0x000000020b337211 */ /* 0x000fe200028f16ff */
[----:B------:R-:W-:Y:S02]  /*11bd0*/  IMAD.MOV.U32 R212, RZ, RZ, R216 ;  /* 0x000000ffffd47224 */ /* 0x000fe400078e00d8 */
[----:B------:R-:W-:Y:S02]  /*11be0*/  IMAD R216, R27, c[0x0][0x190], RZ ;  /* 0x000064001bd87a24 */ /* 0x000fe400078e02ff */
[----:B------:R-:W-:Y:S02]  /*11bf0*/  IMAD R15, R15, c[0x0][0x190], RZ ;  /* 0x000064000f0f7a24 */ /* 0x000fe400078e02ff */
[----:B------:R-:W-:Y:S01]  /*11c00*/  IMAD.MOV.U32 R27, RZ, RZ, R205 ;  /* 0x000000ffff1b7224 */ /* 0x000fe200078e00cd */
[----:B------:R-:W-:Y:S01]  /*11c10*/  MOV R3, R5 ;  /* 0x0000000500037202 */ /* 0x000fe20000000f00 */
[----:B-----5:R-:W-:Y:S01]  /*11c20*/  IMAD R43, R43, c[0x0][0x190], RZ ;  /* 0x000064002b2b7a24 */ /* 0x020fe200078e02ff */
[----:B------:R-:W-:-:S02]  /*11c30*/  MOV R5, R7 ;  /* 0x0000000700057202 */ /* 0x000fc40000000f00 */
[----:B------:R-:W-:Y:S01]  /*11c40*/  MOV R7, R47 ;  /* 0x0000002f00077202 */ /* 0x000fe20000000f00 */
[----:B------:R-:W-:Y:S02]  /*11c50*/  IMAD R14, R14, c[0x0][0x190], RZ ;  /* 0x000064000e0e7a24 */ /* 0x000fe400078e02ff */
[----:B------:R-:W-:Y:S02]  /*11c60*/  IMAD R13, R13, c[0x0][0x190], RZ ;  /* 0x000064000d0d7a24 */ /* 0x000fe400078e02ff */
[----:B------:R-:W-:Y:S01]  /*11c70*/  IMAD R12, R12, c[0x0][0x190], RZ ;  /* 0x000064000c0c7a24 */ /* 0x000fe200078e02ff */
[----:B----4-:R-:W-:Y:S02]  /*11c80*/  MOV R4, R34 ;  /* 0x0000002200047202 */ /* 0x010fe40000000f00 */
[----:B------:R-:W-:-:S04]  /*11c90*/  LEA R34, P6, R10, R0, 0x2 ;  /* 0x000000000a227211 */ /* 0x000fc800078c10ff */
[----:B------:R-:W-:-:S05]  /*11ca0*/  LEA.HI.X.SX32 R35, R10, R2, 0x2, P6 ;  /* 0x000000020a237211 */ /* 0x000fca00030f16ff */
[----:B------:R1:W-:Y:S01]  /*11cb0*/  STL.64 [R1+0x1300], R34 ;  /* 0x0013002201007387 */ /* 0x0003e20000100a00 */
[----:B------:R-:W-:Y:S02]  /*11cc0*/  IMAD.MOV.U32 R11, RZ, RZ, R4 ;  /* 0x000000ffff0b7224 */ /* 0x000fe400078e0004 */
[----:B------:R-:W-:Y:S01]  /*11cd0*/  IMAD.MOV.U32 R4, RZ, RZ, R6 ;  /* 0x000000ffff047224 */ /* 0x000fe200078e0006 */
[----:B------:R2:W-:Y:S01]  /*11ce0*/  STL.64 [R1+0x7d8], R50 ;  /* 0x0007d83201007387 */ /* 0x0005e20000100a00 */
[----:B------:R-:W-:Y:S01]  /*11cf0*/  IMAD.MOV.U32 R6, RZ, RZ, R8 ;  /* 0x000000ffff067224 */ /* 0x000fe200078e0008 */
[----:B-1----:R-:W-:-:S04]  /*11d00*/  LEA R34, P6, R17, R0, 0x2 ;  /* 0x0000000011227211 */ /* 0x002fc800078c10ff */
[----:B------:R-:W-:Y:S01]  /*11d10*/  LEA.HI.X.SX32 R35, R17, R2, 0x2, P6 ;  /* 0x0000000211237211 */ /* 0x000fe200030f16ff */
[----:B--2---:R-:W2:Y:S01]  /*11d20*/  LDL.LU.64 R50, [R1+0x3768] ;  /* 0x0037680001327983 */ /* 0x004ea20000300a00 */
[----:B------:R-:W-:Y:S01]  /*11d30*/  IMAD.MOV.U32 R8, RZ, RZ, R46 ;  /* 0x000000ffff087224 */ /* 0x000fe200078e002e */
[C---:B------:R-:W-:Y:S01]  /*11d40*/  LEA R46, P5, R16.reuse, R0, 0x2 ;  /* 0x00000000102e7211 */ /* 0x040fe200078a10ff */
[----:B------:R-:W-:Y:S01]  /*11d50*/  IMAD.MOV.U32 R10, RZ, RZ, R27 ;  /* 0x000000ffff0a7224 */ /* 0x000fe200078e001b */
[----:B------:R1:W-:Y:S01]  /*11d60*/  STL.64 [R1+0x940], R34 ;  /* 0x0009402201007387 */ /* 0x0003e20000100a00 */
[----:B------:R-:W-:Y:S01]  /*11d70*/  MOV R17, R42 ;  /* 0x0000002a00117202 */ /* 0x000fe20000000f00 */
[----:B------:R-:W-:Y:S01]  /*11d80*/  IMAD.MOV.U32 R27, RZ, RZ, R30 ;  /* 0x000000ffff1b7224 */ /* 0x000fe200078e001e */
[----:B------:R-:W-:Y:S01]  /*11d90*/  LEA R42, P6, R15, R0, 0x2 ;  /* 0x000000000f2a7211 */ /* 0x000fe200078c10ff */
[----:B------:R-:W-:Y:S01]  /*11da0*/  IMAD.MOV.U32 R30, RZ, RZ, R202 ;  /* 0x000000ffff1e7224 */ /* 0x000fe200078e00ca */
[----:B------:R-:W-:Y:S01]  /*11db0*/  LEA.HI.X.SX32 R47, R16, R2, 0x2, P5 ;  /* 0x00000002102f7211 */ /* 0x000fe200028f16ff */
[----:B------:R-:W-:-:S02]  /*11dc0*/  IMAD R202, R31, c[0x0][0x190], RZ ;  /* 0x000064001fca7a24 */ /* 0x000fc400078e02ff */
[----:B------:R-:W-:Y:S01]  /*11dd0*/  IMAD.MOV.U32 R31, RZ, RZ, R43 ;  /* 0x000000ffff1f7224 */ /* 0x000fe200078e002b */
[----:B-1----:R-:W3:Y:S01]  /*11de0*/  LDL.LU.64 R34, [R1+0x3760] ;  /* 0x0037600001227983 */ /* 0x002ee20000300a00 */
[----:B------:R-:W-:Y:S01]  /*11df0*/  LEA.HI.X.SX32 R43, R15, R2, 0x2, P6 ;  /* 0x000000020f2b7211 */ /* 0x000fe200030f16ff */
[----:B------:R-:W-:Y:S02]  /*11e00*/  IMAD.MOV.U32 R15, RZ, RZ, R10 ;  /* 0x000000ffff0f7224 */ /* 0x000fe400078e000a */
[----:B------:R-:W-:Y:S01]  /*11e10*/  IMAD.MOV.U32 R10, RZ, RZ, R3 ;  /* 0x000000ffff0a7224 */ /* 0x000fe200078e0003 */
[----:B------:R1:W-:Y:S01]  /*11e20*/  STL.64 [R1+0xaa0], R46 ;  /* 0x000aa02e01007387 */ /* 0x0003e20000100a00 */
[----:B------:R-:W-:Y:S01]  /*11e30*/  MOV R3, R4 ;  /* 0x0000000400037202 */ /* 0x000fe20000000f00 */
[----:B------:R-:W-:Y:S02]  /*11e40*/  IMAD.MOV.U32 R4, RZ, RZ, R5 ;  /* 0x000000ffff047224 */ /* 0x000fe400078e0005 */
[----:B------:R-:W-:Y:S01]  /*11e50*/  IMAD.MOV.U32 R5, RZ, RZ, R6 ;  /* 0x000000ffff057224 */ /* 0x000fe200078e0006 */
[----:B------:R-:W-:Y:S01]  /*11e60*/  MOV R6, R7 ;  /* 0x0000000700067202 */ /* 0x000fe20000000f00 */
[----:B------:R4:W-:Y:S01]  /*11e70*/  STL.64 [R1+0xc98], R42 ;  /* 0x000c982a01007387 */ /* 0x0009e20000100a00 */
[----:B------:R-:W-:Y:S01]  /*11e80*/  IMAD.MOV.U32 R7, RZ, RZ, R222 ;  /* 0x000000ffff077224 */ /* 0x000fe200078e00de */
[----:B------:R-:W-:-:S02]  /*11e90*/  MOV R222, R36 ;  /* 0x0000002400de7202 */ /* 0x000fc40000000f00 */
[----:B-1----:R-:W-:-:S04]  /*11ea0*/  LEA R46, P5, R14, R0, 0x2 ;  /* 0x000000000e2e7211 */ /* 0x002fc800078a10ff */
[----:B------:R-:W-:Y:S02]  /*11eb0*/  LEA.HI.X.SX32 R47, R14, R2, 0x2, P5 ;  /* 0x000000020e2f7211 */ /* 0x000fe400028f16ff */
[CC--:B----4-:R-:W-:Y:S02]  /*11ec0*/  LEA R42, P6, R13.reuse, R0.reuse, 0x2 ;  /* 0x000000000d2a7211 */ /* 0x0d0fe400078c10ff */
[C---:B------:R-:W-:Y:S02]  /*11ed0*/  LEA R36, P5, R12.reuse, R0, 0x2 ;  /* 0x000000000c247211 */ /* 0x040fe400078a10ff */
[----:B------:R-:W-:Y:S01]  /*11ee0*/  MOV R16, R209 ;  /* 0x000000d100107202 */ /* 0x000fe20000000f00 */
[----:B------:R-:W-:Y:S01]  /*11ef0*/  IMAD.MOV.U32 R209, RZ, RZ, R37 ;  /* 0x000000ffffd17224 */ /* 0x000fe200078e0025 */
[-C--:B------:R-:W-:Y:S02]  /*11f00*/  LEA.HI.X.SX32 R43, R13, R2.reuse, 0x2, P6 ;  /* 0x000000020d2b7211 */ /* 0x080fe400030f16ff */
[----:B------:R-:W-:Y:S01]  /*11f10*/  LEA.HI.X.SX32 R37, R12, R2, 0x2, P5 ;  /* 0x000000020c257211 */ /* 0x000fe200028f16ff */
[----:B------:R1:W-:Y:S04]  /*11f20*/  STL.64 [R1+0xe08], R46 ;  /* 0x000e082e01007387 */ /* 0x0003e80000100a00 */
[----:B-1----:R-:W4:Y:S04]  /*11f30*/  LDL.LU.64 R46, [R1+0x3758] ;  /* 0x00375800012e7983 */ /* 0x002f280000300a00 */
[----:B------:R-:W-:Y:S04]  /*11f40*/  STL.64 [R1+0xfa0], R42 ;  /* 0x000fa02a01007387 */ /* 0x000fe80000100a00 */
[----:B------:R1:W-:Y:S04]  /*11f50*/  STL.64 [R1+0x1140], R36 ;  /* 0x0011402401007387 */ /* 0x0003e80000100a00 */
[----:B-1----:R-:W5:Y:S01]  /*11f60*/  LDL.LU.64 R36, [R1+0x3750] ;  /* 0x0037500001247983 */ /* 0x002f620000300a00 */
[----:B------:R-:W-:-:S02]  /*11f70*/  IMAD R18, R18, c[0x0][0x190], RZ ;  /* 0x0000640012127a24 */ /* 0x000fc400078e02ff */
[----:B------:R-:W-:Y:S02]  /*11f80*/  IMAD R19, R19, c[0x0][0x190], RZ ;  /* 0x0000640013137a24 */ /* 0x000fe400078e02ff */
[----:B------:R-:W-:Y:S01]  /*11f90*/  IMAD R205, R29, c[0x0][0x190], RZ ;  /* 0x000064001dcd7a24 */ /* 0x000fe200078e02ff */
[CC--:B------:R-:W-:Y:S02]  /*11fa0*/  LEA R42, P6, R18.reuse, R0.reuse, 0x2 ;  /* 0x00000000122a7211 */ /* 0x0c0fe400078c10ff */
[----:B------:R-:W-:Y:S01]  /*11fb0*/  LEA R12, P5, R19, R0, 0x2 ;  /* 0x00000000130c7211 */ /* 0x000fe200078a10ff */
[----:B------:R-:W-:Y:S01]  /*11fc0*/  IMAD R25, R25, c[0x0][0x190], RZ ;  /* 0x0000640019197a24 */ /* 0x000fe200078e02ff */
[-C--:B------:R-:W-:Y:S01]  /*11fd0*/  LEA.HI.X.SX32 R43, R18, R2.reuse, 0x2, P6 ;  /* 0x00000002122b7211 */ /* 0x080fe200030f16ff */
[----:B------:R-:W-:Y:S01]  /*11fe0*/  IMAD.MOV.U32 R14, RZ, RZ, R15 ;  /* 0x000000ffff0e7224 */ /* 0x000fe200078e000f */
[----:B------:R-:W-:Y:S01]  /*11ff0*/  LEA.HI.X.SX32 R13, R19, R2, 0x2, P5 ;  /* 0x00000002130d7211 */ /* 0x000fe200028f16ff */
[----:B------:R-:W-:-:S02]  /*12000*/  IMAD R24, R24, c[0x0][0x190], RZ ;  /* 0x0000640018187a24 */ /* 0x000fc400078e02ff */
[----:B------:R-:W-:Y:S01]  /*12010*/  IMAD R38, R38, c[0x0][0x190], RZ ;  /* 0x0000640026267a24 */ /* 0x000fe200078e02ff */
[----:B------:R1:W-:Y:S01]  /*12020*/  STL.64 [R1+0x12b0], R42 ;  /* 0x0012b02a01007387 */ /* 0x0003e20000100a00 */
[----:B------:R-:W-:-:S03]  /*12030*/  IMAD R23, R23, c[0x0][0x190], RZ ;  /* 0x0000640017177a24 */ /* 0x000fc600078e02ff */
[----:B------:R-:W-:Y:S01]  /*12040*/  STL.64 [R1+0x7e8], R12 ;  /* 0x0007e80c01007387 */ /* 0x000fe20000100a00 */
[----:B-1----:R-:W-:-:S04]  /*12050*/  LEA R42, P6, R25, R0, 0x2 ;  /* 0x00000000192a7211 */ /* 0x002fc800078c10ff */
[----:B------:R-:W-:Y:S01]  /*12060*/  LEA.HI.X.SX32 R43, R25, R2, 0x2, P6 ;  /* 0x00000002192b7211 */ /* 0x000fe200030f16ff */
[----:B------:R-:W-:Y:S01]  /*12070*/  IMAD R22, R22, c[0x0][0x190], RZ ;  /* 0x0000640016167a24 */ /* 0x000fe200078e02ff */
[----:B------:R-:W-:-:S03]  /*12080*/  LEA R18, P6, R23, R0, 0x2 ;  /* 0x0000000017127211 */ /* 0x000fc600078c10ff */
[----:B------:R1:W-:Y:S01]  /*12090*/  STL.64 [R1+0x950], R42 ;  /* 0x0009502a01007387 */ /* 0x0003e20000100a00 */
[----:B------:R-:W-:Y:S02]  /*120a0*/  IMAD R21, R21, c[0x0][0x190], RZ ;  /* 0x0000640015157a24 */ /* 0x000fe400078e02ff */
[----:B------:R-:W-:Y:S02]  /*120b0*/  IMAD R20, R20, c[0x0][0x190], RZ ;  /* 0x0000640014147a24 */ /* 0x000fe400078e02ff */
[----:B------:R-:W-:Y:S01]  /*120c0*/  IMAD.MOV.U32 R25, RZ, RZ, R19 ;  /* 0x000000ffff197224 */ /* 0x000fe200078e0013 */
[----:B------:R-:W-:Y:S01]  /*120d0*/  LEA.HI.X.SX32 R25, R23, R2, 0x2, P6 ;  /* 0x0000000217197211 */ /* 0x000fe200030f16ff */
[----:B-1----:R-:W2:Y:S01]  /*120e0*/  LDL.LU.64 R42, [R1+0x3748] ;  /* 0x00374800012a7983 */ /* 0x002ea20000300a00 */
[----:B------:R-:W-:Y:S02]  /*120f0*/  IMAD R26, R26, c[0x0][0x190], RZ ;  /* 0x000064001a1a7a24 */ /* 0x000fe400078e02ff */
[----:B------:R-:W-:-:S02]  /*12100*/  IMAD R32, R32, c[0x0][0x190], RZ ;  /* 0x0000640020207a24 */ /* 0x000fc400078e02ff */
[----:B------:R-:W-:Y:S02]  /*12110*/  IMAD R41, R41, c[0x0][0x190], RZ ;  /* 0x0000640029297a24 */ /* 0x000fe400078e02ff */
[----:B------:R-:W-:Y:S02]  /*12120*/  IMAD R45, R45, c[0x0][0x190], RZ ;  /* 0x000064002d2d7a24 */ /* 0x000fe400078e02ff */
[----:B------:R-:W-:Y:S02]  /*12130*/  IMAD R49, R49, c[0x0][0x190], RZ ;  /* 0x0000640031317a24 */ /* 0x000fe400078e02ff */
[----:B------:R-:W-:Y:S02]  /*12140*/  IMAD R236, R236, c[0x0][0x190], RZ ;  /* 0x00006400ecec7a24 */ /* 0x000fe400078e02ff */
[----:B------:R-:W-:Y:S02]  /*12150*/  IMAD R220, R220, c[0x0][0x190], RZ ;  /* 0x00006400dcdc7a24 */ /* 0x000fe400078e02ff */
[----:B------:R-:W-:-:S02]  /*12160*/  IMAD R237, R237, c[0x0][0x190], RZ ;  /* 0x00006400eded7a24 */ /* 0x000fc400078e02ff */
[----:B------:R-:W-:Y:S02]  /*12170*/  IMAD R238, R238, c[0x0][0x190], RZ ;  /* 0x00006400eeee7a24 */ /* 0x000fe400078e02ff */
[----:B------:R-:W-:Y:S02]  /*12180*/  IMAD R239, R239, c[0x0][0x190], RZ ;  /* 0x00006400efef7a24 */ /* 0x000fe400078e02ff */
[----:B------:R-:W-:Y:S02]  /*12190*/  IMAD R240, R240, c[0x0][0x190], RZ ;  /* 0x00006400f0f07a24 */ /* 0x000fe400078e02ff */
[----:B------:R-:W-:Y:S02]  /*121a0*/  IMAD R241, R241, c[0x0][0x190], RZ ;  /* 0x00006400f1f17a24 */ /* 0x000fe400078e02ff */
[----:B------:R-:W-:Y:S02]  /*121b0*/  IMAD R242, R242, c[0x0][0x190], RZ ;  /* 0x00006400f2f27a24 */ /* 0x000fe400078e02ff */
[----:B---3--:R-:W-:-:S02]  /*121c0*/  IMAD R29, R35, c[0x0][0x190], RZ ;  /* 0x00006400231d7a24 */ /* 0x008fc400078e02ff */
[----:B------:R-:W-:Y:S02]  /*121d0*/  IMAD.MOV.U32 R35, RZ, RZ, R8 ;  /* 0x000000ffff237224 */ /* 0x000fe400078e0008 */
[----:B------:R-:W-:Y:S02]  /*121e0*/  IMAD.MOV.U32 R8, RZ, RZ, R207 ;  /* 0x000000ffff087224 */ /* 0x000fe400078e00cf */
[----:B------:R-:W-:Y:S02]  /*121f0*/  IMAD.MOV.U32 R15, RZ, RZ, R35 ;  /* 0x000000ffff0f7224 */ /* 0x000fe400078e0023 */
[----:B------:R-:W-:Y:S02]  /*12200*/  IMAD R207, R33, c[0x0][0x190], RZ ;  /* 0x0000640021cf7a24 */ /* 0x000fe400078e02ff */
[----:B------:R-:W-:Y:S01]  /*12210*/  IMAD.MOV.U32 R33, RZ, RZ, R16 ;  /* 0x000000ffff217224 */ /* 0x000fe200078e0010 */
[----:B------:R-:W-:Y:S01]  /*12220*/  MOV R13, R15 ;  /* 0x0000000f000d7202 */ /* 0x000fe20000000f00 */
[----:B------:R-:W-:Y:S01]  /*12230*/  IMAD.MOV.U32 R16, RZ, RZ, R38 ;  /* 0x000000ffff107224 */ /* 0x000fe200078e0026 */
[C---:B------:R-:W-:Y:S01]  /*12240*/  LEA R38, P5, R24.reuse, R0, 0x2 ;  /* 0x0000000018267211 */ /* 0x040fe200078a10ff */
[----:B------:R-:W-:Y:S01]  /*12250*/  IMAD.MOV.U32 R15, RZ, RZ, R8 ;  /* 0x000000ffff0f7224 */ /* 0x000fe200078e0008 */
[----:B------:R-:W-:Y:S01]  /*12260*/  MOV R8, R209 ;  /* 0x000000d100087202 */ /* 0x000fe20000000f00 */
[----:B------:R-:W-:Y:S01]  /*12270*/  IMAD.MOV.U32 R209, RZ, RZ, R39 ;  /* 0x000000ffffd17224 */ /* 0x000fe200078e0027 */
[----:B------:R-:W-:-:S02]  /*12280*/  LEA.HI.X.SX32 R39, R24, R2, 0x2, P5 ;  /* 0x0000000218277211 */ /* 0x000fc400028f16ff */
[----:B------:R-:W-:-:S03]  /*12290*/  MOV R24, R18 ;  /* 0x0000001200187202 */ /* 0x000fc60000000f00 */
[----:B------:R1:W-:Y:S01]  /*122a0*/  STL.64 [R1+0xaa8], R38 ;  /* 0x000aa82601007387 */ /* 0x0003e20000100a00 */
[----:B------:R-:W-:Y:S02]  /*122b0*/  IMAD R35, R34, c[0x0][0x190], RZ ;  /* 0x0000640022237a24 */ /* 0x000fe400078e02ff */
[----:B------:R-:W-:Y:S01]  /*122c0*/  IMAD.MOV.U32 R12, RZ, RZ, R13 ;  /* 0x000000ffff0c7224 */ /* 0x000fe200078e000d */
[----:B------:R-:W-:Y:S01]  /*122d0*/  MOV R13, R33 ;  /* 0x00000021000d7202 */ /* 0x000fe20000000f00 */
[----:B------:R-:W-:Y:S01]  /*122e0*/  IMAD.MOV.U32 R33, RZ, RZ, R15 ;  /* 0x000000ffff217224 */ /* 0x000fe200078e000f */
[----:B-1----:R-:W3:Y:S04]  /*122f0*/  LDL.LU.64 R38, [R1+0x3740] ;  /* 0x0037400001267983 */ /* 0x002ee80000300a00 */
[----:B------:R1:W-:Y:S01]  /*12300*/  STL [R1+0xc40], R18 ;  /* 0x000c401201007387 */ /* 0x0003e20000100800 */
[----:B------:R-:W-:Y:S01]  /*12310*/  IMAD.MOV.U32 R15, RZ, RZ, R206 ;  /* 0x000000ffff0f7224 */ /* 0x000fe200078e00ce */
[----:B-1----:R-:W-:-:S04]  /*12320*/  LEA R18, P5, R22, R0, 0x2 ;  /* 0x0000000016127211 */ /* 0x002fc800078a10ff */
[----:B------:R-:W-:Y:S02]  /*12330*/  LEA.HI.X.SX32 R19, R22, R2, 0x2, P5 ;  /* 0x0000000216137211 */ /* 0x000fe400028f16ff */
[-C--:B------:R-:W-:Y:S01]  /*12340*/  LEA R24, P5, R20, R0.reuse, 0x2 ;  /* 0x0000000014187211 */ /* 0x080fe200078a10ff */
[----:B------:R1:W-:Y:S01]  /*12350*/  STL [R1+0xc44], R25 ;  /* 0x000c441901007387 */ /* 0x0003e20000100800 */
[----:B-----5:R-:W-:Y:S01]  /*12360*/  IMAD R34, R36, c[0x0][0x190], RZ ;  /* 0x0000640024227a24 */ /* 0x020fe200078e02ff */
[----:B------:R-:W-:Y:S01]  /*12370*/  LEA R36, P6, R21, R0, 0x2 ;  /* 0x0000000015247211 */ /* 0x000fe200078c10ff */
[----:B------:R-:W-:Y:S01]  /*12380*/  IMAD R206, R37, c[0x0][0x190], RZ ;  /* 0x0000640025ce7a24 */ /* 0x000fe200078e02ff */
[-C--:B-1----:R-:W-:Y:S02]  /*12390*/  LEA.HI.X.SX32 R25, R20, R2.reuse, 0x2, P5 ;  /* 0x0000000214197211 */ /* 0x082fe400028f16ff */
[----:B------:R-:W-:Y:S02]  /*123a0*/  LEA.HI.X.SX32 R37, R21, R2, 0x2, P6 ;  /* 0x0000000215257211 */ /* 0x000fe400030f16ff */
[C---:B------:R-:W-:Y:S01]  /*123b0*/  LEA R22, P6, R26.reuse, R0, 0x2 ;  /* 0x000000001a167211 */ /* 0x040fe200078c10ff */
[----:B------:R-:W-:Y:S03]  /*123c0*/  STL.64 [R1+0xdb0], R18 ;  /* 0x000db01201007387 */ /* 0x000fe60000100a00 */
[----:B------:R-:W-:Y:S01]  /*123d0*/  LEA.HI.X.SX32 R23, R26, R2, 0x2, P6 ;  /* 0x000000021a177211 */ /* 0x000fe200030f16ff */
[----:B------:R-:W-:Y:S04]  /*123e0*/  STL.64 [R1+0xf10], R36 ;  /* 0x000f102401007387 */ /* 0x000fe80000100a00 */
[----:B------:R1:W-:Y:S04]  /*123f0*/  STL.64 [R1+0x10b0], R24 ;  /* 0x0010b01801007387 */ /* 0x0003e80000100a00 */
[----:B------:R5:W-:Y:S01]  /*12400*/  STL.64 [R1+0x1228], R22 ;  /* 0x0012281601007387 */ /* 0x000be20000100a00 */
[----:B-1----:R-:W-:-:S02]  /*12410*/  LEA R24, P5, R32, R0, 0x2 ;  /* 0x0000000020187211 */ /* 0x002fc400078a10ff */
[----:B-----5:R-:W-:Y:S02]  /*12420*/  LEA R22, P6, R41, R0, 0x2 ;  /* 0x0000000029167211 */ /* 0x020fe400078c10ff */
[----:B------:R-:W-:Y:S02]  /*12430*/  LEA.HI.X.SX32 R25, R32, R2, 0x2, P5 ;  /* 0x0000000220197211 */ /* 0x000fe400028f16ff */
[----:B------:R-:W-:Y:S02]  /*12440*/  LEA R20, P5, R45, R0, 0x2 ;  /* 0x000000002d147211 */ /* 0x000fe400078a10ff */
[-C--:B------:R-:W-:Y:S02]  /*12450*/  LEA.HI.X.SX32 R23, R41, R2.reuse, 0x2, P6 ;  /* 0x0000000229177211 */ /* 0x080fe400030f16ff */
[----:B------:R-:W-:Y:S01]  /*12460*/  LEA.HI.X.SX32 R21, R45, R2, 0x2, P5 ;  /* 0x000000022d157211 */ /* 0x000fe200028f16ff */
[----:B------:R-:W-:Y:S04]  /*12470*/  STL.64 [R1+0x7f0], R24 ;  /* 0x0007f01801007387 */ /* 0x000fe80000100a00 */
[----:B------:R1:W-:Y:S01]  /*12480*/  STL.64 [R1+0x958], R22 ;  /* 0x0009581601007387 */ /* 0x0003e20000100a00 */
[----:B------:R-:W-:-:S03]  /*12490*/  MOV R18, R12 ;  /* 0x0000000c00127202 */ /* 0x000fc60000000f00 */
[----:B------:R5:W-:Y:S01]  /*124a0*/  STL.64 [R1+0xab8], R20 ;  /* 0x000ab81401007387 */ /* 0x000be20000100a00 */
[----:B------:R-:W-:Y:S02]  /*124b0*/  IMAD.MOV.U32 R12, RZ, RZ, R13 ;  /* 0x000000ffff0c7224 */ /* 0x000fe400078e000d */
[----:B------:R-:W-:Y:S01]  /*124c0*/  IMAD.MOV.U32 R13, RZ, RZ, R33 ;  /* 0x000000ffff0d7224 */ /* 0x000fe200078e0021 */
[CC--:B-1----:R-:W-:Y:S02]  /*124d0*/  LEA R22, P6, R49.reuse, R0.reuse, 0x2 ;  /* 0x0000000031167211 */ /* 0x0c2fe400078c10ff */
[C---:B-----5:R-:W-:Y:S02]  /*124e0*/  LEA R20, P5, R236.reuse, R0, 0x2 ;  /* 0x00000000ec147211 */ /* 0x060fe400078a10ff */
[-C--:B------:R-:W-:Y:S02]  /*124f0*/  LEA.HI.X.SX32 R23, R49, R2.reuse, 0x2, P6 ;  /* 0x0000000231177211 */ /* 0x080fe400030f16ff */
[----:B------:R-:W-:Y:S01]  /*12500*/  MOV R33, R15 ;  /* 0x0000000f00217202 */ /* 0x000fe20000000f00 */
[----:B------:R-:W-:Y:S01]  /*12510*/  IMAD.MOV.U32 R15, RZ, RZ, R16 ;  /* 0x000000ffff0f7224 */ /* 0x000fe200078e0010 */
[----:B------:R-:W-:Y:S01]  /*12520*/  LEA.HI.X.SX32 R21, R236, R2, 0x2, P5 ;  /* 0x00000002ec157211 */ /* 0x000fe200028f16ff */
[----:B------:R-:W-:Y:S01]  /*12530*/  IMAD.MOV.U32 R16, RZ, RZ, R220 ;  /* 0x000000ffff107224 */ /* 0x000fe200078e00dc */
[----:B------:R-:W-:Y:S01]  /*12540*/  MOV R19, R18 ;  /* 0x0000001200137202 */ /* 0x000fe20000000f00 */
[----:B------:R-:W-:Y:S01]  /*12550*/  IMAD.MOV.U32 R18, RZ, RZ, R12 ;  /* 0x000000ffff127224 */ /* 0x000fe200078e000c */
[----:B------:R1:W-:Y:S01]  /*12560*/  STL.64 [R1+0xc10], R22 ;  /* 0x000c101601007387 */ /* 0x0003e20000100a00 */
[----:B------:R-:W-:Y:S01]  /*12570*/  IMAD.MOV.U32 R12, RZ, RZ, R13 ;  /* 0x000000ffff0c7224 */ /* 0x000fe200078e000d */
[----:B------:R-:W-:Y:S01]  /*12580*/  MOV R13, R33 ;  /* 0x00000021000d7202 */ /* 0x000fe20000000f00 */
[----:B------:R-:W-:Y:S01]  /*12590*/  IMAD.MOV.U32 R33, RZ, RZ, R15 ;  /* 0x000000ffff217224 */ /* 0x000fe200078e000f */
[----:B------:R5:W-:Y:S01]  /*125a0*/  STL.64 [R1+0xd78], R20 ;  /* 0x000d781401007387 */ /* 0x000be20000100a00 */
[----:B------:R-:W-:Y:S01]  /*125b0*/  IMAD.MOV.U32 R15, RZ, RZ, R16 ;  /* 0x000000ffff0f7224 */ /* 0x000fe200078e0010 */
[----:B------:R-:W-:Y:S01]  /*125c0*/  MOV R16, R31 ;  /* 0x0000001f00107202 */ /* 0x000fe20000000f00 */
[----:B------:R-:W-:-:S02]  /*125d0*/  IMAD.MOV.U32 R36, RZ, RZ, R19 ;  /* 0x000000ffff247224 */ /* 0x000fc400078e0013 */
[----:B------:R-:W-:Y:S01]  /*125e0*/  IMAD.MOV.U32 R19, RZ, RZ, R18 ;  /* 0x000000ffff137224 */ /* 0x000fe200078e0012 */
[C---:B-1----:R-:W-:Y:S02]  /*125f0*/  LEA R22, P6, R237.reuse, R0, 0x2 ;  /* 0x00000000ed167211 */ /* 0x042fe400078c10ff */
[----:B------:R-:W-:Y:S02]  /*12600*/  MOV R18, R12 ;  /* 0x0000000c00127202 */ /* 0x000fe40000000f00 */
[C---:B-----5:R-:W-:Y:S01]  /*12610*/  LEA R20, P5, R238.reuse, R0, 0x2 ;  /* 0x00000000ee147211 */ /* 0x060fe200078a10ff */
[----:B------:R-:W-:Y:S01]  /*12620*/  IMAD.MOV.U32 R12, RZ, RZ, R13 ;  /* 0x000000ffff0c7224 */ /* 0x000fe200078e000d */
[-C--:B------:R-:W-:Y:S01]  /*12630*/  LEA.HI.X.SX32 R23, R237, R2.reuse, 0x2, P6 ;  /* 0x00000002ed177211 */ /* 0x080fe200030f16ff */
        /* <DEDUP_REMOVED lines=9> */
[----:B------:R-:W-:Y:S01]  /*126d0*/  MOV R19, R18 ;  /* 0x0000001200137202 */ /* 0x000fe20000000f00 */
[----:B------:R-:W-:Y:S01]  /*126e0*/  IMAD R215, R40, c[0x0][0x190], RZ ;  /* 0x0000640028d77a24 */ /* 0x000fe200078e02ff */
[----:B------:R5:W-:Y:S01]  /*126f0*/  STL.64 [R1+0x1030], R20 ;  /* 0x0010301401007387 */ /* 0x000be20000100a00 */
[----:B------:R-:W-:-:S02]  /*12700*/  IMAD.MOV.U32 R18, RZ, RZ, R12 ;  /* 0x000000ffff127224 */ /* 0x000fc400078e000c */
[----:B------:R-:W-:Y:S01]  /*12710*/  IMAD.MOV.U32 R12, RZ, RZ, R13 ;  /* 0x000000ffff0c7224 */ /* 0x000fe200078e000d */
[C---:B-1----:R-:W-:Y:S01]  /*12720*/  LEA R22, P6, R239.reuse, R0, 0x2 ;  /* 0x00000000ef167211 */ /* 0x042fe200078c10ff */
[----:B------:R-:W-:Y:S01]  /*12730*/  IMAD.MOV.U32 R40, RZ, RZ, R25 ;  /* 0x000000ffff287224 */ /* 0x000fe200078e0019 */
[----:B------:R-:W-:Y:S01]  /*12740*/  MOV R13, R33 ;  /* 0x00000021000d7202 */ /* 0x000fe20000000f00 */
[----:B------:R-:W-:Y:S01]  /*12750*/  IMAD.MOV.U32 R25, RZ, RZ, R36 ;  /* 0x000000ffff197224 */ /* 0x000fe200078e0024 */
[----:B------:R-:W-:Y:S02]  /*12760*/  LEA.HI.X.SX32 R23, R239, R2, 0x2, P6 ;  /* 0x00000002ef177211 */ /* 0x000fe400030f16ff */
[C---:B-----5:R-:W-:Y:S01]  /*12770*/  LEA R20, P5, R240.reuse, R0, 0x2 ;  /* 0x00000000f0147211 */ /* 0x060fe200078a10ff */
[----:B------:R-:W-:Y:S01]  /*12780*/  IMAD.MOV.U32 R33, RZ, RZ, R15 ;  /* 0x000000ffff217224 */ /* 0x000fe200078e000f */
        /* <DEDUP_REMOVED lines=13> */
[----:B------:R-:W-:Y:S01]  /*12860*/  IMAD.MOV.U32 R5, RZ, RZ, R6 ;  /* 0x000000ffff057224 */ /* 0x000fe200078e0006 */
[CC--:B-1----:R-:W-:Y:S01]  /*12870*/  LEA R22, P6, R241.reuse, R0.reuse, 0x2 ;  /* 0x00000000f1167211 */ /* 0x0c2fe200078c10ff */
[----:B------:R-:W-:Y:S01]  /*12880*/  IMAD.MOV.U32 R6, RZ, RZ, R30 ;  /* 0x000000ffff067224 */ /* 0x000fe200078e001e */
[C---:B-----5:R-:W-:Y:S01]  /*12890*/  LEA R20, P5, R242.reuse, R0, 0x2 ;  /* 0x00000000f2147211 */ /* 0x060fe200078a10ff */
[----:B------:R-:W-:Y:S01]  /*128a0*/  IMAD.MOV.U32 R32, RZ, RZ, R25 ;  /* 0x000000ffff207224 */ /* 0x000fe200078e0019 */
[-C--:B------:R-:W-:Y:S01]  /*128b0*/  LEA.HI.X.SX32 R23, R241, R2.reuse, 0x2, P6 ;  /* 0x00000002f1177211 */ /* 0x080fe200030f16ff */
[----:B------:R-:W-:Y:S01]  /*128c0*/  IMAD.MOV.U32 R26, RZ, RZ, R36 ;  /* 0x000000ffff1a7224 */ /* 0x000fe200078e0024 */
[----:B----4-:R-:W-:Y:S01]  /*128d0*/  MOV R30, R47 ;  /* 0x0000002f001e7202 */ /* 0x010fe20000000f00 */
[----:B------:R-:W-:Y:S01]  /*128e0*/  IMAD.MOV.U32 R36, RZ, RZ, R18 ;  /* 0x000000ffff247224 */ /* 0x000fe200078e0012 */
[----:B------:R-:W-:-:S02]  /*128f0*/  LEA.HI.X.SX32 R21, R242, R2, 0x2, P5 ;  /* 0x00000002f2157211 */ /* 0x000fc400028f16ff */
[----:B------:R-:W-:Y:S01]  /*12900*/  MOV R25, R19 ;  /* 0x0000001300197202 */ /* 0x000fe20000000f00 */
[----:B------:R-:W-:Y:S01]  /*12910*/  IMAD.MOV.U32 R19, RZ, RZ, R12 ;  /* 0x000000ffff137224 */ /* 0x000fe200078e000c */
[----:B------:R-:W-:Y:S01]  /*12920*/  MOV R18, R13 ;  /* 0x0000000d00127202 */ /* 0x000fe20000000f00 */
[----:B------:R-:W-:Y:S01]  /*12930*/  IMAD.MOV.U32 R12, RZ, RZ, R33 ;  /* 0x000000ffff0c7224 */ /* 0x000fe200078e0021 */
[----:B------:R1:W-:Y:S01]  /*12940*/  STL.64 [R1+0x960], R22 ;  /* 0x0009601601007387 */ /* 0x0003e20000100a00 */
[----:B------:R-:W-:Y:S01]  /*12950*/  IMAD.MOV.U32 R13, RZ, RZ, R14 ;  /* 0x000000ffff0d7224 */ /* 0x000fe200078e000e */
[----:B------:R-:W-:Y:S01]  /*12960*/  MOV R33, R27 ;  /* 0x0000001b00217202 */ /* 0x000fe20000000f00 */
[----:B------:R-:W-:Y:S01]  /*12970*/  IMAD.MOV.U32 R27, RZ, RZ, R5 ;  /* 0x000000ffff1b7224 */ /* 0x000fe200078e0005 */
[----:B------:R-:W4:Y:S01]  /*12980*/  LDL.LU R47, [R1+0x373c] ;  /* 0x00373c00012f7983 */ /* 0x000f220000300800 */
[----:B------:R-:W-:Y:S01]  /*12990*/  MOV R14, R30 ;  /* 0x0000001e000e7202 */ /* 0x000fe20000000f00 */
[----:B------:R-:W-:-:S02]  /*129a0*/  IMAD.MOV.U32 R5, RZ, RZ, R6 ;  /* 0x000000ffff057224 */ /* 0x000fc400078e0006 */
[----:B------:R5:W-:Y:S01]  /*129b0*/  STL.64 [R1+0xac0], R20 ;  /* 0x000ac01401007387 */ /* 0x000be20000100a00 */
[----:B------:R-:W-:Y:S02]  /*129c0*/  IMAD.MOV.U32 R30, RZ, RZ, R48 ;  /* 0x000000ffff1e7224 */ /* 0x000fe400078e0030 */
[----:B------:R-:W-:Y:S01]  /*129d0*/  IMAD.MOV.U32 R6, RZ, RZ, R7 ;  /* 0x000000ffff067224 */ /* 0x000fe200078e0007 */
[----:B------:R-:W2:Y:S04]  /*129e0*/  LDL.LU R48, [R1+0x3738] ;  /* 0x0037380001307983 */ /* 0x000ea80000300800 */
[----:B------:R-:W2:Y:S01]  /*129f0*/  LDL.LU R7, [R1+0x130] ;  /* 0x0001300001077983 */ /* 0x000ea20000300800 */
[----:B------:R-:W-:Y:S02]  /*12a00*/  IMAD R243, R243, c[0x0][0x190], RZ ;  /* 0x00006400f3f37a24 */ /* 0x000fe400078e02ff */
[----:B------:R-:W-:-:S03]  /*12a10*/  IMAD R244, R244, c[0x0][0x190], RZ ;  /* 0x00006400f4f47a24 */ /* 0x000fc600078e02ff */
[CC--:B-1----:R-:W-:Y:S02]  /*12a20*/  LEA R22, P6, R243.reuse, R0.reuse, 0x2 ;  /* 0x00000000f3167211 */ /* 0x0c2fe400078c10ff */
[C---:B-----5:R-:W-:Y:S02]  /*12a30*/  LEA R20, P5, R244.reuse, R0, 0x2 ;  /* 0x00000000f4147211 */ /* 0x060fe400078a10ff */
[-C--:B------:R-:W-:Y:S02]  /*12a40*/  LEA.HI.X.SX32 R23, R243, R2.reuse, 0x2, P6 ;  /* 0x00000002f3177211 */ /* 0x080fe400030f16ff */
[----:B------:R-:W-:-:S03]  /*12a50*/  LEA.HI.X.SX32 R21, R244, R2, 0x2, P5 ;  /* 0x00000002f4157211 */ /* 0x000fc600028f16ff */
[----:B------:R1:W-:Y:S01]  /*12a60*/  STL.64 [R1+0xc18], R22 ;  /* 0x000c181601007387 */ /* 0x0003e20000100a00 */
[----:B---3--:R-:W-:Y:S01]  /*12a70*/  IMAD R31, R39, c[0x0][0x190], RZ ;  /* 0x00006400271f7a24 */ /* 0x008fe200078e02ff */
[----:B------:R-:W-:Y:S01]  /*12a80*/  MOV R39, R25 ;  /* 0x0000001900277202 */ /* 0x000fe20000000f00 */
[----:B------:R-:W-:Y:S02]  /*12a90*/  IMAD.MOV.U32 R25, RZ, RZ, R36 ;  /* 0x000000ffff197224 */ /* 0x000fe400078e0024 */
[----:B------:R-:W-:Y:S01]  /*12aa0*/  IMAD.MOV.U32 R36, RZ, RZ, R19 ;  /* 0x000000ffff247224 */ /* 0x000fe200078e0013 */
[----:B------:R-:W-:Y:S01]  /*12ab0*/  MOV R19, R18 ;  /* 0x0000001200137202 */ /* 0x000fe20000000f00 */
[----:B------:R-:W-:Y:S02]  /*12ac0*/  IMAD.MOV.U32 R18, RZ, RZ, R12 ;  /* 0x000000ffff127224 */ /* 0x000fe400078e000c */
[----:B------:R-:W-:Y:S01]  /*12ad0*/  IMAD.MOV.U32 R12, RZ, RZ, R13 ;  /* 0x000000ffff0c7224 */ /* 0x000fe200078e000d */
[----:B------:R-:W-:Y:S01]  /*12ae0*/  MOV R13, R33 ;  /* 0x00000021000d7202 */ /* 0x000fe20000000f00 */
[----:B------:R-:W-:-:S02]  /*12af0*/  IMAD.MOV.U32 R33, RZ, RZ, R14 ;  /* 0x000000ffff217224 */ /* 0x000fc400078e000e */
[----:B------:R-:W-:Y:S02]  /*12b00*/  IMAD R220, R38, c[0x0][0x190], RZ ;  /* 0x0000640026dc7a24 */ /* 0x000fe400078e02ff */
[----:B------:R-:W-:Y:S02]  /*12b10*/  IMAD.MOV.U32 R38, RZ, RZ, R25 ;  /* 0x000000ffff267224 */ /* 0x000fe400078e0019 */
[----:B------:R-:W-:Y:S01]  /*12b20*/  IMAD.MOV.U32 R25, RZ, RZ, R19 ;  /* 0x000000ffff197224 */ /* 0x000fe200078e0013 */
[----:B------:R-:W-:Y:S01]  /*12b30*/  MOV R19, R12 ;  /* 0x0000000c00137202 */ /* 0x000fe20000000f00 */
[----:B------:R-:W-:Y:S02]  /*12b40*/  IMAD.MOV.U32 R12, RZ, RZ, R33 ;  /* 0x000000ffff0c7224 */ /* 0x000fe400078e0021 */
[----:B--2---:R-:W-:Y:S01]  /*12b50*/  IMAD.MOV.U32 R14, RZ, RZ, R7 ;  /* 0x000000ffff0e7224 */ /* 0x004fe200078e0007 */
[----:B------:R-:W-:Y:S01]  /*12b60*/  MOV R7, R8 ;  /* 0x0000000800077202 */ /* 0x000fe20000000f00 */
[----:B------:R-:W-:-:S02]  /*12b70*/  IMAD.MOV.U32 R8, RZ, RZ, R48 ;  /* 0x000000ffff087224 */ /* 0x000fc400078e0030 */
[----:B------:R-:W2:Y:S02]  /*12b80*/  LDL.LU R48, [R1+0x3734] ;  /* 0x0037340001307983 */ /* 0x000ea40000300800 */
[----:B------:R-:W-:Y:S02]  /*12b90*/  IMAD.MOV.U32 R33, RZ, RZ, R8 ;  /* 0x000000ffff217224 */ /* 0x000fe400078e0008 */
[----:B------:R-:W-:Y:S01]  /*12ba0*/  IMAD.MOV.U32 R8, RZ, RZ, R209 ;  /* 0x000000ffff087224 */ /* 0x000fe200078e00d1 */
[----:B------:R3:W-:Y:S01]  /*12bb0*/  STL.64 [R1+0xd88], R20 ;  /* 0x000d881401007387 */ /* 0x0007e20000100a00 */
[----:B------:R-:W-:-:S03]  /*12bc0*/  MOV R209, R50 ;  /* 0x0000003200d17202 */ /* 0x000fc60000000f00 */
[----:B------:R-:W5:Y:S01]  /*12bd0*/  LDL.LU R50, [R1+0x3730] ;  /* 0x0037300001327983 */ /* 0x000f620000300800 */
[----:B------:R-:W-:Y:S01]  /*12be0*/  IMAD R245, R245, c[0x0][0x190], RZ ;  /* 0x00006400f5f57a24 */ /* 0x000fe200078e02ff */
[----:B------:R-:W-:Y:S01]  /*12bf0*/  MOV R37, R36 ;  /* 0x0000002400257202 */ /* 0x000fe20000000f00 */
[----:B------:R-:W-:Y:S02]  /*12c00*/  IMAD R246, R246, c[0x0][0x190], RZ ;  /* 0x00006400f6f67a24 */ /* 0x000fe400078e02ff */
[----:B------:R-:W-:Y:S01]  /*12c10*/  IMAD.MOV.U32 R36, RZ, RZ, R18 ;  /* 0x000000ffff247224 */ /* 0x000fe200078e0012 */
[C---:B-1----:R-:W-:Y:S01]  /*12c20*/  LEA R22, P6, R245.reuse, R0, 0x2 ;  /* 0x00000000f5167211 */ /* 0x042fe200078c10ff */
[----:B------:R-:W-:Y:S01]  /*12c30*/  IMAD.MOV.U32 R18, RZ, RZ, R13 ;  /* 0x000000ffff127224 */ /* 0x000fe200078e000d */
[----:B------:R-:W-:Y:S01]  /*12c40*/  MOV R13, R14 ;  /* 0x0000000e000d7202 */ /* 0x000fe20000000f00 */
[----:B------:R-:W-:Y:S01]  /*12c50*/  IMAD.MOV.U32 R24, RZ, RZ, R25 ;  /* 0x000000ffff187224 */ /* 0x000fe200078e0019 */
[C---:B---3--:R-:W-:Y:S01]  /*12c60*/  LEA R20, P5, R246.reuse, R0, 0x2 ;  /* 0x00000000f6147211 */ /* 0x048fe200078a10ff */
[----:B------:R-:W-:Y:S01]  /*12c70*/  IMAD.MOV.U32 R14, RZ, RZ, R51 ;  /* 0x000000ffff0e7224 */ /* 0x000fe200078e0033 */
[----:B------:R-:W-:Y:S01]  /*12c80*/  MOV R25, R36 ;  /* 0x0000002400197202 */ /* 0x000fe20000000f00 */
[----:B------:R-:W-:Y:S01]  /*12c90*/  IMAD.MOV.U32 R36, RZ, RZ, R19 ;  /* 0x000000ffff247224 */ /* 0x000fe200078e0013 */
[----:B------:R-:W-:Y:S01]  /*12ca0*/  LEA.HI.X.SX32 R23, R245, R2, 0x2, P6 ;  /* 0x00000002f5177211 */ /* 0x000fe200030f16ff */
[----:B------:R-:W-:Y:S01]  /*12cb0*/  IMAD.MOV.U32 R19, RZ, RZ, R18 ;  /* 0x000000ffff137224 */ /* 0x000fe200078e0012 */
[----:B------:R-:W-:Y:S01]  /*12cc0*/  MOV R18, R12 ;  /* 0x0000000c00127202 */ /* 0x000fe20000000f00 */
[----:B------:R-:W-:Y:S01]  /*12cd0*/  IMAD R247, R247, c[0x0][0x190], RZ ;  /* 0x00006400f7f77a24 */ /* 0x000fe200078e02ff */
[----:B------:R-:W-:Y:S01]  /*12ce0*/  LEA.HI.X.SX32 R21, R246, R2, 0x2, P5 ;  /* 0x00000002f6157211 */ /* 0x000fe200028f16ff */
[----:B------:R-:W-:Y:S01]  /*12cf0*/  IMAD.MOV.U32 R12, RZ, RZ, R13 ;  /* 0x000000ffff0c7224 */ /* 0x000fe200078e000d */
[----:B------:R-:W3:Y:S01]  /*12d00*/  LDL.LU R51, [R1+0x372c] ;  /* 0x00372c0001337983 */ /* 0x000ee20000300800 */
[----:B------:R-:W-:-:S02]  /*12d10*/  IMAD R248, R248, c[0x0][0x190], RZ ;  /* 0x00006400f8f87a24 */ /* 0x000fc400078e02ff */
[----:B------:R-:W-:Y:S01]  /*12d20*/  IMAD.MOV.U32 R13, RZ, RZ, R33 ;  /* 0x000000ffff0d7224 */ /* 0x000fe200078e0021 */
[----:B------:R-:W-:Y:S01]  /*12d30*/  MOV R33, R14 ;  /* 0x0000000e00217202 */ /* 0x000fe20000000f00 */
[----:B------:R1:W-:Y:S01]  /*12d40*/  STL.64 [R1+0xee8], R22 ;  /* 0x000ee81601007387 */ /* 0x0003e20000100a00 */
[----:B------:R-:W-:Y:S02]  /*12d50*/  IMAD R249, R249, c[0x0][0x190], RZ ;  /* 0x00006400f9f97a24 */ /* 0x000fe400078e02ff */
[----:B------:R-:W-:Y:S01]  /*12d60*/  IMAD R250, R250, c[0x0][0x190], RZ ;  /* 0x00006400fafa7a24 */ /* 0x000fe200078e02ff */
[----:B-1----:R-:W-:-:S04]  /*12d70*/  LEA R22, P6, R247, R0, 0x2 ;  /* 0x00000000f7167211 */ /* 0x002fc800078c10ff */
[----:B------:R-:W-:Y:S01]  /*12d80*/  LEA.HI.X.SX32 R23, R247, R2, 0x2, P6 ;  /* 0x00000002f7177211 */ /* 0x000fe200030f16ff */
[----:B------:R-:W-:Y:S01]  /*12d90*/  IMAD.MOV.U32 R15, RZ, RZ, R16 ;  /* 0x000000ffff0f7224 */ /* 0x000fe200078e0010 */
[----:B------:R-:W-:Y:S01]  /*12da0*/  MOV R16, R212 ;  /* 0x000000d400107202 */ /* 0x000fe20000000f00 */
[----:B------:R-:W-:Y:S02]  /*12db0*/  IMAD R212, R42, c[0x0][0x190], RZ ;  /* 0x000064002ad47a24 */ /* 0x000fe400078e02ff */
[----:B------:R-:W-:Y:S02]  /*12dc0*/  IMAD R251, R251, c[0x0][0x190], RZ ;  /* 0x00006400fbfb7a24 */ /* 0x000fe400078e02ff */
[----:B------:R-:W-:Y:S01]  /*12dd0*/  IMAD.MOV.U32 R42, RZ, RZ, R25 ;  /* 0x000000ffff2a7224 */ /* 0x000fe200078e0019 */
[----:B------:R-:W-:Y:S01]  /*12de0*/  MOV R25, R36 ;  /* 0x0000002400197202 */ /* 0x000fe20000000f00 */
[----:B------:R-:W-:Y:S02]  /*12df0*/  IMAD R252, R252, c[0x0][0x190], RZ ;  /* 0x00006400fcfc7a24 */ /* 0x000fe400078e02ff */
[----:B------:R-:W-:-:S02]  /*12e00*/  IMAD.MOV.U32 R36, RZ, RZ, R19 ;  /* 0x000000ffff247224 */ /* 0x000fc400078e0013 */
[----:B------:R-:W-:Y:S01]  /*12e10*/  IMAD.MOV.U32 R19, RZ, RZ, R18 ;  /* 0x000000ffff137224 */ /* 0x000fe200078e0012 */
[----:B------:R-:W-:Y:S01]  /*12e20*/  MOV R18, R12 ;  /* 0x0000000c00127202 */ /* 0x000fe20000000f00 */
[----:B------:R-:W-:Y:S02]  /*12e30*/  IMAD.MOV.U32 R12, RZ, RZ, R13 ;  /* 0x000000ffff0c7224 */ /* 0x000fe400078e000d */
[----:B------:R-:W-:Y:S02]  /*12e40*/  IMAD R238, R42, c[0x0][0x190], RZ ;  /* 0x000064002aee7a24 */ /* 0x000fe400078e02ff */
[----:B------:R-:W-:Y:S02]  /*12e50*/  IMAD.MOV.U32 R13, RZ, RZ, R33 ;  /* 0x000000ffff0d7224 */ /* 0x000fe400078e0021 */
[----:B------:R-:W-:Y:S02]  /*12e60*/  IMAD.MOV.U32 R42, RZ, RZ, R25 ;  /* 0x000000ffff2a7224 */ /* 0x000fe400078e0019 */
[----:B------:R-:W-:Y:S01]  /*12e70*/  IMAD.MOV.U32 R25, RZ, RZ, R36 ;  /* 0x000000ffff197224 */ /* 0x000fe200078e0024 */
[----:B------:R-:W-:Y:S01]  /*12e80*/  MOV R36, R19 ;  /* 0x0000001300247202 */ /* 0x000fe20000000f00 */
[----:B------:R-:W-:-:S02]  /*12e90*/  IMAD.MOV.U32 R19, RZ, RZ, R18 ;  /* 0x000000ffff137224 */ /* 0x000fc400078e0012 */
[----:B------:R-:W-:Y:S01]  /*12ea0*/  IMAD.MOV.U32 R18, RZ, RZ, R12 ;  /* 0x000000ffff127224 */ /* 0x000fe200078e000c */
[----:B------:R-:W-:Y:S01]  /*12eb0*/  MOV R12, R13 ;  /* 0x0000000d000c7202 */ /* 0x000fe20000000f00 */
[----:B-----5:R-:W-:Y:S02]  /*12ec0*/  IMAD.MOV.U32 R14, RZ, RZ, R50 ;  /* 0x000000ffff0e7224 */ /* 0x020fe400078e0032 */
[----:B------:R-:W5:Y:S04]  /*12ed0*/  LDL.LU R50, [R1+0x3728] ;  /* 0x0037280001327983 */ /* 0x000f680000300800 */
[----:B------:R1:W-:Y:S04]  /*12ee0*/  STL.64 [R1+0x1038], R20 ;  /* 0x0010381401007387 */ /* 0x0003e80000100a00 */
[----:B------:R2:W-:Y:S01]  /*12ef0*/  STL.64 [R1+0x1180], R22 ;  /* 0x0011801601007387 */ /* 0x0005e20000100a00 */
[----:B-1----:R-:W-:-:S04]  /*12f00*/  LEA R20, P5, R248, R0, 0x2 ;  /* 0x00000000f8147211 */ /* 0x002fc800078a10ff */
[----:B------:R-:W-:Y:S02]  /*12f10*/  LEA.HI.X.SX32 R21, R248, R2, 0x2, P5 ;  /* 0x00000002f8157211 */ /* 0x000fe400028f16ff */
[----:B--2---:R-:W-:-:S03]  /*12f20*/  LEA R22, P6, R249, R0, 0x2 ;  /* 0x00000000f9167211 */ /* 0x004fc600078c10ff */
[----:B------:R1:W-:Y:S01]  /*12f30*/  STL.64 [R1+0x808], R20 ;  /* 0x0008081401007387 */ /* 0x0003e20000100a00 */
[----:B------:R-:W-:Y:S02]  /*12f40*/  LEA.HI.X.SX32 R23, R249, R2, 0x2, P6 ;  /* 0x00000002f9177211 */ /* 0x000fe400030f16ff */
[----:B-1----:R-:W-:-:S04]  /*12f50*/  LEA R20, P5, R250, R0, 0x2 ;  /* 0x00000000fa147211 */ /* 0x002fc800078a10ff */
[----:B------:R-:W-:Y:S01]  /*12f60*/  LEA.HI.X.SX32 R21, R250, R2, 0x2, P5 ;  /* 0x00000002fa157211 */ /* 0x000fe200028f16ff */
[----:B------:R1:W-:Y:S01]  /*12f70*/  STL.64 [R1+0x968], R22 ;  /* 0x0009681601007387 */ /* 0x0003e20000100a00 */
[----:B------:R-:W-:-:S03]  /*12f80*/  MOV R33, R14 ;  /* 0x0000000e00217202 */ /* 0x000fc60000000f00 */
[----:B------:R2:W-:Y:S01]  /*12f90*/  STL.64 [R1+0xad0], R20 ;  /* 0x000ad01401007387 */ /* 0x0005e20000100a00 */
[----:B------:R-:W-:Y:S02]  /*12fa0*/  IMAD.MOV.U32 R14, RZ, RZ, R15 ;  /* 0x000000ffff0e7224 */ /* 0x000fe400078e000f */
[----:B------:R-:W-:Y:S01]  /*12fb0*/  IMAD.MOV.U32 R15, RZ, RZ, R16 ;  /* 0x000000ffff0f7224 */ /* 0x000fe200078e0010 */
[CC--:B-1----:R-:W-:Y:S02]  /*12fc0*/  LEA R22, P6, R251.reuse, R0.reuse, 0x2 ;  /* 0x00000000fb167211 */ /* 0x0c2fe400078c10ff */
[----:B--2---:R-:W-:Y:S02]  /*12fd0*/  LEA R20, P5, R252, R0, 0x2 ;  /* 0x00000000fc147211 */ /* 0x004fe400078a10ff */
[----:B------:R-:W-:Y:S02]  /*12fe0*/  LEA.HI.X.SX32 R23, R251, R2, 0x2, P6 ;  /* 0x00000002fb177211 */ /* 0x000fe400030f16ff */
[----:B------:R-:W-:-:S02]  /*12ff0*/  MOV R16, R9 ;  /* 0x0000000900107202 */ /* 0x000fc40000000f00 */
[----:B------:R-:W-:Y:S01]  /*13000*/  LEA.HI.X.SX32 R21, R252, R2, 0x2, P5 ;  /* 0x00000002fc157211 */ /* 0x000fe200028f16ff */
[----:B------:R-:W-:Y:S01]  /*13010*/  IMAD.MOV.U32 R13, RZ, RZ, R33 ;  /* 0x000000ffff0d7224 */ /* 0x000fe200078e0021 */
[----:B------:R-:W2:Y:S01]  /*13020*/  LDL.LU R9, [R1+0x1dc] ;  /* 0x0001dc0001097983 */ /* 0x000ea20000300800 */
[----:B------:R-:W-:Y:S01]  /*13030*/  IMAD.MOV.U32 R33, RZ, RZ, R14 ;  /* 0x000000ffff217224 */ /* 0x000fe200078e000e */
[----:B------:R-:W-:Y:S01]  /*13040*/  MOV R14, R16 ;  /* 0x00000010000e7202 */ /* 0x000fe20000000f00 */
[----:B------:R-:W-:Y:S01]  /*13050*/  IMAD.MOV.U32 R16, RZ, RZ, R17 ;  /* 0x000000ffff107224 */ /* 0x000fe200078e0011 */
[----:B------:R1:W-:Y:S04]  /*13060*/  STL.64 [R1+0xc28], R22 ;  /* 0x000c281601007387 */ /* 0x0003e80000100a00 */
[----:B------:R3:W-:Y:S04]  /*13070*/  STL.64 [R1+0xd90], R20 ;  /* 0x000d901401007387 */ /* 0x0007e80000100a00 */
[----:B------:R-:W2:Y:S01]  /*13080*/  LDL.LU R17, [R1+0x1e0] ;  /* 0x0001e00001117983 */ /* 0x000ea20000300800 */
[----:B-1----:R-:W-:-:S02]  /*13090*/  LEA R22, P6, R40, R0, 0x2 ;  /* 0x0000000028167211 */ /* 0x002fc400078c10ff */
[----:B---3--:R-:W-:Y:S02]  /*130a0*/  LEA R20, P5, R32, R0, 0x2 ;  /* 0x0000000020147211 */ /* 0x008fe400078a10ff */
[-C--:B------:R-:W-:Y:S02]  /*130b0*/  LEA.HI.X.SX32 R23, R40, R2.reuse, 0x2, P6 ;  /* 0x0000000228177211 */ /* 0x080fe400030f16ff */
[----:B------:R-:W-:Y:S01]  /*130c0*/  LEA.HI.X.SX32 R21, R32, R2, 0x2, P5 ;  /* 0x0000000220157211 */ /* 0x000fe200028f16ff */
[----:B------:R-:W-:Y:S01]  /*130d0*/  IMAD.MOV.U32 R32, RZ, RZ, R25 ;  /* 0x000000ffff207224 */ /* 0x000fe200078e0019 */
[----:B------:R-:W-:Y:S01]  /*130e0*/  MOV R25, R36 ;  /* 0x0000002400197202 */ /* 0x000fe20000000f00 */
[----:B------:R1:W-:Y:S01]  /*130f0*/  STL.64 [R1+0xef0], R22 ;  /* 0x000ef01601007387 */ /* 0x0003e20000100a00 */
[----:B------:R-:W-:Y:S02]  /*13100*/  IMAD.MOV.U32 R36, RZ, RZ, R19 ;  /* 0x000000ffff247224 */ /* 0x000fe400078e0013 */
[----:B------:R-:W-:Y:S01]  /*13110*/  IMAD.MOV.U32 R19, RZ, RZ, R18 ;  /* 0x000000ffff137224 */ /* 0x000fe200078e0012 */
[----:B------:R3:W-:Y:S01]  /*13120*/  STL.64 [R1+0x1048], R20 ;  /* 0x0010481401007387 */ /* 0x0007e20000100a00 */
[----:B------:R-:W-:Y:S01]  /*13130*/  MOV R18, R12 ;  /* 0x0000000c00127202 */ /* 0x000fe20000000f00 */
[----:B------:R-:W-:-:S02]  /*13140*/  IMAD.MOV.U32 R12, RZ, RZ, R13 ;  /* 0x000000ffff0c7224 */ /* 0x000fc400078e000d */
[----:B------:R-:W-:Y:S01]  /*13150*/  IMAD.MOV.U32 R13, RZ, RZ, R33 ;  /* 0x000000ffff0d7224 */ /* 0x000fe200078e0021 */
[----:B------:R-:W-:Y:S02]  /*13160*/  MOV R33, R14 ;  /* 0x0000000e00217202 */ /* 0x000fe40000000f00 */
[CC--:B-1----:R-:W-:Y:S02]  /*13170*/  LEA R22, P6, R26.reuse, R0.reuse, 0x2 ;  /* 0x000000001a167211 */ /* 0x0c2fe400078c10ff */
[C---:B---3--:R-:W-:Y:S01]  /*13180*/  LEA R20, P5, R39.reuse, R0, 0x2 ;  /* 0x0000000027147211 */ /* 0x048fe200078a10ff */
[----:B------:R-:W-:Y:S01]  /*13190*/  IMAD.MOV.U32 R14, RZ, RZ, R16 ;  /* 0x000000ffff0e7224 */ /* 0x000fe200078e0010 */
[-C--:B------:R-:W-:Y:S02]  /*131a0*/  LEA.HI.X.SX32 R23, R26, R2.reuse, 0x2, P6 ;  /* 0x000000021a177211 */ /* 0x080fe400030f16ff */
[----:B------:R-:W-:Y:S01]  /*131b0*/  LEA.HI.X.SX32 R21, R39, R2, 0x2, P5 ;  /* 0x0000000227157211 */ /* 0x000fe200028f16ff */
[----:B------:R-:W-:Y:S01]  /*131c0*/  IMAD.MOV.U32 R39, RZ, RZ, R25 ;  /* 0x000000ffff277224 */ /* 0x000fe200078e0019 */
[----:B------:R-:W-:Y:S01]  /*131d0*/  MOV R25, R36 ;  /* 0x0000002400197202 */ /* 0x000fe20000000f00 */
[----:B------:R-:W-:-:S02]  /*131e0*/  IMAD.MOV.U32 R36, RZ, RZ, R19 ;  /* 0x000000ffff247224 */ /* 0x000fc400078e0013 */
[----:B------:R-:W-:Y:S01]  /*131f0*/  IMAD.MOV.U32 R19, RZ, RZ, R18 ;  /* 0x000000ffff137224 */ /* 0x000fe200078e0012 */
[----:B------:R-:W-:Y:S01]  /*13200*/  MOV R18, R12 ;  /* 0x0000000c00127202 */ /* 0x000fe20000000f00 */
[----:B------:R-:W-:Y:S02]  /*13210*/  IMAD.MOV.U32 R12, RZ, RZ, R13 ;  /* 0x000000ffff0c7224 */ /* 0x000fe400078e000d */
[----:B------:R-:W-:Y:S01]  /*13220*/  IMAD.MOV.U32 R13, RZ, RZ, R33 ;  /* 0x000000ffff0d7224 */ /* 0x000fe200078e0021 */
[----:B------:R-:W-:Y:S01]  /*13230*/  MOV R33, R14 ;  /* 0x0000000e00217202 */ /* 0x000fe20000000f00 */
[----:B------:R-:W-:Y:S02]  /*13240*/  IMAD R52, R52, c[0x0][0x190], RZ ;  /* 0x0000640034347a24 */ /* 0x000fe400078e02ff */
[----:B--2---:R-:W-:Y:S01]  /*13250*/  IMAD.MOV.U32 R16, RZ, RZ, R17 ;  /* 0x000000ffff107224 */ /* 0x004fe200078e0011 */
[----:B------:R-:W-:Y:S01]  /*13260*/  MOV R17, R10 ;  /* 0x0000000a00117202 */ /* 0x000fe20000000f00 */
[----:B------:R-:W-:-:S02]  /*13270*/  IMAD.MOV.U32 R10, RZ, RZ, R194 ;  /* 0x000000ffff0a7224 */ /* 0x000fc400078e00c2 */
[----:B------:R-:W2:Y:S04]  /*13280*/  LDL.LU R194, [R1+0x3724] ;  /* 0x0037240001c27983 */ /* 0x000ea80000300800 */
[----:B------:R1:W-:Y:S01]  /*13290*/  STL.64 [R1+0x1190], R22 ;  /* 0x0011901601007387 */ /* 0x0003e20000100a00 */
[----:B------:R-:W-:Y:S02]  /*132a0*/  IMAD.MOV.U32 R14, RZ, RZ, R17 ;  /* 0x000000ffff0e7224 */ /* 0x000fe400078e0011 */
[----:B------:R-:W-:Y:S01]  /*132b0*/  IMAD.MOV.U32 R17, RZ, RZ, R10 ;  /* 0x000000ffff117224 */ /* 0x000fe200078e000a */
[----:B------:R3:W-:Y:S01]  /*132c0*/  STL.64 [R1+0x810], R20 ;  /* 0x0008101401007387 */ /* 0x0007e20000100a00 */
[----:B------:R-:W-:Y:S01]  /*132d0*/  MOV R10, R4 ;  /* 0x00000004000a7202 */ /* 0x000fe20000000f00 */
[----:B------:R-:W-:Y:S01]  /*132e0*/  IMAD.MOV.U32 R4, RZ, RZ, R27 ;  /* 0x000000ffff047224 */ /* 0x000fe200078e001b */
[----:B-1----:R-:W-:Y:S01]  /*132f0*/  LEA R22, P6, R38, R0, 0x2 ;  /* 0x0000000026167211 */ /* 0x002fe200078c10ff */
[----:B------:R-:W-:-:S02]  /*13300*/  IMAD.MOV.U32 R27, RZ, RZ, R195 ;  /* 0x000000ffff1b7224 */ /* 0x000fc400078e00c3 */
[----:B------:R-:W2:Y:S01]  /*13310*/  LDL.LU R195, [R1+0x3720] ;  /* 0x0037200001c37983 */ /* 0x000ea20000300800 */
[C---:B---3--:R-:W-:Y:S02]  /*13320*/  LEA R20, P5, R37.reuse, R0, 0x2 ;  /* 0x0000000025147211 */ /* 0x048fe400078a10ff */
[-C--:B------:R-:W-:Y:S02]  /*13330*/  LEA.HI.X.SX32 R23, R38, R2.reuse, 0x2, P6 ;  /* 0x0000000226177211 */ /* 0x080fe400030f16ff */
[----:B------:R-:W-:Y:S02]  /*13340*/  LEA.HI.X.SX32 R21, R37, R2, 0x2, P5 ;  /* 0x0000000225157211 */ /* 0x000fe400028f16ff */
[----:B------:R-:W-:Y:S01]  /*13350*/  MOV R37, R25 ;  /* 0x0000001900257202 */ /* 0x000fe20000000f00 */
[----:B------:R1:W-:Y:S01]  /*13360*/  STL.64 [R1+0x978], R22 ;  /* 0x0009781601007387 */ /* 0x0003e20000100a00 */
[----:B------:R-:W-:Y:S02]  /*13370*/  IMAD.MOV.U32 R25, RZ, RZ, R36 ;  /* 0x000000ffff197224 */ /* 0x000fe400078e0024 */
[----:B------:R-:W-:Y:S01]  /*13380*/  IMAD.MOV.U32 R36, RZ, RZ, R19 ;  /* 0x000000ffff247224 */ /* 0x000fe200078e0013 */
[----:B------:R-:W-:Y:S01]  /*13390*/  MOV R19, R18 ;  /* 0x0000001200137202 */ /* 0x000fe20000000f00 */
[----:B------:R-:W-:Y:S01]  /*133a0*/  IMAD.MOV.U32 R18, RZ, RZ, R12 ;  /* 0x000000ffff127224 */ /* 0x000fe200078e000c */
[----:B------:R3:W-:Y:S01]  /*133b0*/  STL.64 [R1+0xad8], R20 ;  /* 0x000ad81401007387 */ /* 0x0007e20000100a00 */
[----:B------:R-:W-:Y:S01]  /*133c0*/  IMAD.MOV.U32 R12, RZ, RZ, R13 ;  /* 0x000000ffff0c7224 */ /* 0x000fe200078e000d */
[----:B-1----:R-:W-:-:S02]  /*133d0*/  LEA R22, P6, R24, R0, 0x2 ;  /* 0x0000000018167211 */ /* 0x002fc400078c10ff */
[----:B------:R-:W-:Y:S02]  /*133e0*/  MOV R13, R33 ;  /* 0x00000021000d7202 */ /* 0x000fe40000000f00 */
[----:B------:R-:W-:Y:S01]  /*133f0*/  LEA.HI.X.SX32 R23, R24, R2, 0x2, P6 ;  /* 0x0000000218177211 */ /* 0x000fe200030f16ff */
[----:B------:R-:W-:Y:S01]  /*13400*/  IMAD.MOV.U32 R33, RZ, RZ, R14 ;  /* 0x000000ffff217224 */ /* 0x000fe200078e000e */
[C---:B---3--:R-:W-:Y:S02]  /*13410*/  LEA R20, P5, R52.reuse, R0, 0x2 ;  /* 0x0000000034147211 */ /* 0x048fe400078a10ff */
[----:B------:R-:W-:Y:S01]  /*13420*/  MOV R24, R25 ;  /* 0x0000001900187202 */ /* 0x000fe20000000f00 */
[----:B------:R-:W-:Y:S02]  /*13430*/  IMAD.MOV.U32 R25, RZ, RZ, R36 ;  /* 0x000000ffff197224 */ /* 0x000fe400078e0024 */
[----:B------:R-:W-:Y:S01]  /*13440*/  IMAD.MOV.U32 R14, RZ, RZ, R10 ;  /* 0x000000ffff0e7224 */ /* 0x000fe200078e000a */
[----:B------:R-:W-:Y:S01]  /*13450*/  MOV R10, R27 ;  /* 0x0000001b000a7202 */ /* 0x000fe20000000f00 */
[----:B------:R-:W-:Y:S01]  /*13460*/  IMAD.MOV.U32 R36, RZ, RZ, R19 ;  /* 0x000000ffff247224 */ /* 0x000fe200078e0013 */
[----:B------:R-:W-:Y:S01]  /*13470*/  MOV R19, R18 ;  /* 0x0000001200137202 */ /* 0x000fe20000000f00 */
[----:B------:R-:W-:Y:S01]  /*13480*/  IMAD.MOV.U32 R27, RZ, RZ, R5 ;  /* 0x000000ffff1b7224 */ /* 0x000fe200078e0005 */
[----:B------:R-:W-:Y:S01]  /*13490*/  LEA.HI.X.SX32 R21, R52, R2, 0x2, P5 ;  /* 0x0000000234157211 */ /* 0x000fe200028f16ff */
[----:B------:R-:W-:-:S02]  /*134a0*/  IMAD.MOV.U32 R18, RZ, RZ, R12 ;  /* 0x000000ffff127224 */ /* 0x000fc400078e000c */
[----:B------:R-:W-:Y:S01]  /*134b0*/  IMAD.MOV.U32 R12, RZ, RZ, R13 ;  /* 0x000000ffff0c7224 */ /* 0x000fe200078e000d */
[----:B------:R-:W-:Y:S01]  /*134c0*/  MOV R13, R33 ;  /* 0x00000021000d7202 */ /* 0x000fe20000000f00 */
[----:B------:R-:W-:Y:S02]  /*134d0*/  IMAD.MOV.U32 R5, RZ, RZ, R6 ;  /* 0x000000ffff057224 */ /* 0x000fe400078e0006 */
[----:B------:R-:W3:Y:S01]  /*134e0*/  LDL.LU R6, [R1+0x1e8] ;  /* 0x0001e80001067983 */ /* 0x000ee20000300800 */
[----:B------:R-:W-:Y:S02]  /*134f0*/  IMAD.MOV.U32 R33, RZ, RZ, R14 ;  /* 0x000000ffff217224 */ /* 0x000fe400078e000e */
[----:B------:R-:W-:Y:S01]  /*13500*/  IMAD.MOV.U32 R14, RZ, RZ, R27 ;  /* 0x000000ffff0e7224 */ /* 0x000fe200078e001b */
[----:B------:R1:W-:Y:S01]  /*13510*/  STL.64 [R1+0xc30], R22 ;  /* 0x000c301601007387 */ /* 0x0003e20000100a00 */
[----:B------:R-:W-:-:S03]  /*13520*/  MOV R27, R30 ;  /* 0x0000001e001b7202 */ /* 0x000fc60000000f00 */
[----:B------:R4:W-:Y:S04]  /*13530*/  STL.64 [R1+0xda0], R20 ;  /* 0x000da01401007387 */ /* 0x0009e80000100a00 */
[----:B------:R-:W2:Y:S01]  /*13540*/  LDL.LU R30, [R1+0x1fc] ;  /* 0x0001fc00011e7983 */ /* 0x000ea20000300800 */
[----:B------:R-:W-:Y:S02]  /*13550*/  IMAD R53, R53, c[0x0][0x190], RZ ;  /* 0x0000640035357a24 */ /* 0x000fe400078e02ff */
[----:B------:R-:W-:-:S03]  /*13560*/  IMAD R54, R54, c[0x0][0x190], RZ ;  /* 0x0000640036367a24 */ /* 0x000fc600078e02ff */
[-C--:B-1----:R-:W-:Y:S02]  /*13570*/  LEA R22, P6, R53, R0.reuse, 0x2 ;  /* 0x0000000035167211 */ /* 0x082fe400078c10ff */
[C---:B----4-:R-:W-:Y:S01]  /*13580*/  LEA R20, P5, R54.reuse, R0, 0x2 ;  /* 0x0000000036147211 */ /* 0x050fe200078a10ff */
[----:B------:R-:W-:Y:S01]  /*13590*/  IMAD R240, R47, c[0x0][0x190], RZ ;  /* 0x000064002ff07a24 */ /* 0x000fe200078e02ff */
[-C--:B------:R-:W-:Y:S01]  /*135a0*/  LEA.HI.X.SX32 R23, R53, R2.reuse, 0x2, P6 ;  /* 0x0000000235177211 */ /* 0x080fe200030f16ff */
[----:B------:R-:W-:Y:S01]  /*135b0*/  IMAD R47, R51, c[0x0][0x190], RZ ;  /* 0x00006400332f7a24 */ /* 0x000fe200078e02ff */
[----:B------:R-:W-:Y:S01]  /*135c0*/  LEA.HI.X.SX32 R21, R54, R2, 0x2, P5 ;  /* 0x0000000236157211 */ /* 0x000fe200028f16ff */
[----:B------:R-:W-:Y:S02]  /*135d0*/  IMAD R55, R55, c[0x0][0x190], RZ ;  /* 0x0000640037377a24 */ /* 0x000fe400078e02ff */
[----:B------:R-:W-:Y:S02]  /*135e0*/  IMAD R51, R24, c[0x0][0x190], RZ ;  /* 0x0000640018337a24 */ /* 0x000fe400078e02ff */
[----:B------:R-:W-:-:S02]  /*135f0*/  IMAD R56, R56, c[0x0][0x190], RZ ;  /* 0x0000640038387a24 */ /* 0x000fc400078e02ff */
[----:B------:R-:W-:Y:S02]  /*13600*/  IMAD.MOV.U32 R24, RZ, RZ, R25 ;  /* 0x000000ffff187224 */ /* 0x000fe400078e0019 */
        /* <DEDUP_REMOVED lines=9> */
[-C--:B-1----:R-:W-:Y:S02]  /*136a0*/  LEA R22, P6, R55, R0.reuse, 0x2 ;  /* 0x0000000037167211 */ /* 0x082fe400078c10ff */
[----:B----4-:R-:W-:Y:S01]  /*136b0*/  LEA R20, P5, R56, R0, 0x2 ;  /* 0x0000000038147211 */ /* 0x010fe200078a10ff */
[----:B------:R-:W-:Y:S01]  /*136c0*/  IMAD R57, R57, c[0x0][0x190], RZ ;  /* 0x0000640039397a24 */ /* 0x000fe200078e02ff */
[----:B------:R-:W-:Y:S02]  /*136d0*/  MOV R14, R27 ;  /* 0x0000001b000e7202 */ /* 0x000fe40000000f00 */
[-C--:B------:R-:W-:Y:S01]  /*136e0*/  LEA.HI.X.SX32 R23, R55, R2.reuse, 0x2, P6 ;  /* 0x0000000237177211 */ /* 0x080fe200030f16ff */
[----:B------:R-:W-:Y:S01]  /*136f0*/  IMAD R58, R58, c[0x0][0x190], RZ ;  /* 0x000064003a3a7a24 */ /* 0x000fe200078e02ff */
[----:B------:R-:W-:Y:S01]  /*13700*/  LEA.HI.X.SX32 R21, R56, R2, 0x2, P5 ;  /* 0x0000000238157211 */ /* 0x000fe200028f16ff */
[----:B------:R-:W-:-:S02]  /*13710*/  IMAD R54, R24, c[0x0][0x190], RZ ;  /* 0x0000640018367a24 */ /* 0x000fc400078e02ff */
[----:B------:R-:W-:Y:S02]  /*13720*/  IMAD.MOV.U32 R24, RZ, RZ, R25 ;  /* 0x000000ffff187224 */ /* 0x000fe400078e0019 */
[----:B------:R-:W-:Y:S01]  /*13730*/  IMAD.MOV.U32 R25, RZ, RZ, R36 ;  /* 0x000000ffff197224 */ /* 0x000fe200078e0024 */
[----:B------:R-:W-:Y:S01]  /*13740*/  MOV R36, R19 ;  /* 0x0000001300247202 */ /* 0x000fe20000000f00 */
[----:B------:R-:W-:Y:S02]  /*13750*/  IMAD.MOV.U32 R19, RZ, RZ, R18 ;  /* 0x000000ffff137224 */ /* 0x000fe400078e0012 */
[----:B------:R-:W-:Y:S01]  /*13760*/  IMAD.MOV.U32 R18, RZ, RZ, R12 ;  /* 0x000000ffff127224 */ /* 0x000fe200078e000c */
[----:B------:R-:W-:Y:S01]  /*13770*/  MOV R12, R13 ;  /* 0x0000000d000c7202 */ /* 0x000fe20000000f00 */
[----:B------:R-:W-:Y:S02]  /*13780*/  IMAD.MOV.U32 R13, RZ, RZ, R33 ;  /* 0x000000ffff0d7224 */ /* 0x000fe400078e0021 */
[----:B------:R-:W-:-:S02]  /*13790*/  IMAD R59, R59, c[0x0][0x190], RZ ;  /* 0x000064003b3b7a24 */ /* 0x000fc400078e02ff */
[----:B------:R-:W-:Y:S01]  /*137a0*/  IMAD.MOV.U32 R33, RZ, RZ, R14 ;  /* 0x000000ffff217224 */ /* 0x000fe200078e000e */
[----:B------:R-:W-:Y:S01]  /*137b0*/  MOV R14, R209 ;  /* 0x000000d1000e7202 */ /* 0x000fe20000000f00 */
[----:B------:R-:W-:Y:S02]  /*137c0*/  IMAD R60, R60, c[0x0][0x190], RZ ;  /* 0x000064003c3c7a24 */ /* 0x000fe400078e02ff */
[----:B------:R-:W-:Y:S02]  /*137d0*/  IMAD.MOV.U32 R209, RZ, RZ, R210 ;  /* 0x000000ffffd17224 */ /* 0x000fe400078e00d2 */
[----:B------:R-:W-:Y:S02]  /*137e0*/  IMAD R53, R24, c[0x0][0x190], RZ ;  /* 0x0000640018357a24 */ /* 0x000fe400078e02ff */
[----:B------:R-:W-:Y:S01]  /*137f0*/  IMAD.MOV.U32 R24, RZ, RZ, R25 ;  /* 0x000000ffff187224 */ /* 0x000fe200078e0019 */
[----:B------:R-:W-:Y:S01]  /*13800*/  MOV R25, R36 ;  /* 0x0000002400197202 */ /* 0x000fe20000000f00 */
[----:B------:R-:W-:-:S02]  /*13810*/  IMAD.MOV.U32 R36, RZ, RZ, R19 ;  /* 0x000000ffff247224 */ /* 0x000fc400078e0013 */
[----:B------:R-:W-:Y:S01]  /*13820*/  IMAD.MOV.U32 R19, RZ, RZ, R18 ;  /* 0x000000ffff137224 */ /* 0x000fe200078e0012 */
[----:B------:R-:W-:Y:S01]  /*13830*/  MOV R18, R12 ;  /* 0x0000000c00127202 */ /* 0x000fe20000000f00 */
[----:B------:R-:W-:Y:S02]  /*13840*/  IMAD R61, R61, c[0x0][0x190], RZ ;  /* 0x000064003d3d7a24 */ /* 0x000fe400078e02ff */
[----:B------:R-:W-:Y:S02]  /*13850*/  IMAD.MOV.U32 R12, RZ, RZ, R13 ;  /* 0x000000ffff0c7224 */ /* 0x000fe400078e000d */
[----:B------:R-:W-:Y:S02]  /*13860*/  IMAD R62, R62, c[0x0][0x190], RZ ;  /* 0x000064003e3e7a24 */ /* 0x000fe400078e02ff */
[----:B------:R-:W-:Y:S01]  /*13870*/  IMAD.MOV.U32 R13, RZ, RZ, R14 ;  /* 0x000000ffff0d7224 */ /* 0x000fe200078e000e */
[----:B------:R-:W-:Y:S01]  /*13880*/  MOV R14, R11 ;  /* 0x0000000b000e7202 */ /* 0x000fe20000000f00 */
[----:B------:R-:W-:-:S02]  /*13890*/  IMAD R52, R24, c[0x0][0x190], RZ ;  /* 0x0000640018347a24 */ /* 0x000fc400078e02ff */
[----:B------:R-:W-:Y:S02]  /*138a0*/  IMAD.MOV.U32 R24, RZ, RZ, R25 ;  /* 0x000000ffff187224 */ /* 0x000fe400078e0019 */
[----:B------:R-:W-:Y:S01]  /*138b0*/  IMAD.MOV.U32 R25, RZ, RZ, R36 ;  /* 0x000000ffff197224 */ /* 0x000fe200078e0024 */
[----:B------:R-:W-:Y:S01]  /*138c0*/  MOV R36, R19 ;  /* 0x0000001300247202 */ /* 0x000fe20000000f00 */
[----:B------:R-:W-:Y:S02]  /*138d0*/  IMAD.MOV.U32 R19, RZ, RZ, R18 ;  /* 0x000000ffff137224 */ /* 0x000fe400078e0012 */
[----:B------:R-:W-:Y:S01]  /*138e0*/  IMAD.MOV.U32 R18, RZ, RZ, R12 ;  /* 0x000000ffff127224 */ /* 0x000fe200078e000c */
[----:B------:R-:W-:Y:S01]  /*138f0*/  MOV R12, R13 ;  /* 0x0000000d000c7202 */ /* 0x000fe20000000f00 */
[----:B------:R-:W-:Y:S02]  /*13900*/  IMAD R49, R24, c[0x0][0x190], RZ ;  /* 0x0000640018317a24 */ /* 0x000fe400078e02ff */
[----:B------:R-:W-:-:S02]  /*13910*/  IMAD.MOV.U32 R13, RZ, RZ, R14 ;  /* 0x000000ffff0d7224 */ /* 0x000fc400078e000e */
[----:B------:R-:W-:Y:S02]  /*13920*/  IMAD.MOV.U32 R24, RZ, RZ, R25 ;  /* 0x000000ffff187224 */ /* 0x000fe400078e0019 */
[----:B------:R-:W-:Y:S02]  /*13930*/  IMAD.MOV.U32 R14, RZ, RZ, R214 ;  /* 0x000000ffff0e7224 */ /* 0x000fe400078e00d6 */
[----:B------:R-:W-:Y:S01]  /*13940*/  IMAD.MOV.U32 R25, RZ, RZ, R36 ;  /* 0x000000ffff197224 */ /* 0x000fe200078e0024 */
[----:B------:R-:W-:Y:S01]  /*13950*/  MOV R36, R19 ;  /* 0x0000001300247202 */ /* 0x000fe20000000f00 */
[----:B------:R-:W-:Y:S01]  /*13960*/  IMAD.MOV.U32 R19, RZ, RZ, R18 ;  /* 0x000000ffff137224 */ /* 0x000fe200078e0012 */
[----:B------:R-:W-:Y:S01]  /*13970*/  MOV R214, R218 ;  /* 0x000000da00d67202 */ /* 0x000fe20000000f00 */
[----:B------:R-:W-:Y:S01]  /*13980*/  IMAD.MOV.U32 R18, RZ, RZ, R12 ;  /* 0x000000ffff127224 */ /* 0x000fe200078e000c */
[----:B------:R-:W-:Y:S01]  /*13990*/  MOV R12, R13 ;  /* 0x0000000d000c7202 */ /* 0x000fe20000000f00 */
[----:B------:R-:W-:-:S02]  /*139a0*/  IMAD.MOV.U32 R13, RZ, RZ, R14 ;  /* 0x000000ffff0d7224 */ /* 0x000fc400078e000e */
[----:B--2---:R-:W-:Y:S02]  /*139b0*/  IMAD.MOV.U32 R27, RZ, RZ, R30 ;  /* 0x000000ffff1b7224 */ /* 0x004fe400078e001e */
[----:B------:R-:W-:Y:S01]  /*139c0*/  IMAD.MOV.U32 R30, RZ, RZ, R7 ;  /* 0x000000ffff1e7224 */ /* 0x000fe200078e0007 */
[----:B------:R-:W-:Y:S02]  /*139d0*/  MOV R7, R8 ;  /* 0x0000000800077202 */ /* 0x000fe40000000f00 */
[----:B------:R-:W2:Y:S04]  /*139e0*/  LDL.LU R8, [R1+0x1ac] ;  /* 0x0001ac0001087983 */ /* 0x000ea80000300800 */
[----:B------:R1:W-:Y:S04]  /*139f0*/  STL.64 [R1+0x1198], R22 ;  /* 0x0011981601007387 */ /* 0x0003e80000100a00 */
[----:B------:R4:W-:Y:S04]  /*13a00*/  STL.64 [R1+0x818], R20 ;  /* 0x0008181401007387 */ /* 0x0009e80000100a00 */
[----:B------:R-:W2:Y:S01]  /*13a10*/  LDL.LU R210, [R1+0x1d0] ;  /* 0x0001d00001d27983 */ /* 0x000ea20000300800 */
[----:B-1----:R-:W-:-:S02]  /*13a20*/  LEA R22, P6, R57, R0, 0x2 ;  /* 0x0000000039167211 */ /* 0x002fc400078c10ff */
[C---:B----4-:R-:W-:Y:S02]  /*13a30*/  LEA R20, P5, R58.reuse, R0, 0x2 ;  /* 0x000000003a147211 */ /* 0x050fe400078a10ff */
[-C--:B------:R-:W-:Y:S02]  /*13a40*/  LEA.HI.X.SX32 R23, R57, R2.reuse, 0x2, P6 ;  /* 0x0000000239177211 */ /* 0x080fe400030f16ff */
[----:B------:R-:W-:-:S03]  /*13a50*/  LEA.HI.X.SX32 R21, R58, R2, 0x2, P5 ;  /* 0x000000023a157211 */ /* 0x000fc600028f16ff */
[----:B------:R1:W-:Y:S04]  /*13a60*/  STL.64 [R1+0x980], R22 ;  /* 0x0009801601007387 */ /* 0x0003e80000100a00 */
[----:B------:R4:W-:Y:S04]  /*13a70*/  STL.64 [R1+0xae8], R20 ;  /* 0x000ae81401007387 */ /* 0x0009e80000100a00 */
[----:B------:R-:W2:Y:S01]  /*13a80*/  LDL.LU R11, [R1+0x1d4] ;  /* 0x0001d400010b7983 */ /* 0x000ea20000300800 */
[-C--:B-1----:R-:W-:Y:S02]  /*13a90*/  LEA R22, P6, R59, R0.reuse, 0x2 ;  /* 0x000000003b167211 */ /* 0x082fe400078c10ff */
[----:B----4-:R-:W-:-:S02]  /*13aa0*/  LEA R20, P5, R60, R0, 0x2 ;  /* 0x000000003c147211 */ /* 0x010fc400078a10ff */
        /* <DEDUP_REMOVED lines=12> */
[----:B------:R-:W-:Y:S02]  /*13b70*/  IMAD R63, R63, c[0x0][0x190], RZ ;  /* 0x000064003f3f7a24 */ /* 0x000fe400078e02ff */
[----:B------:R-:W-:-:S03]  /*13b80*/  IMAD R64, R64, c[0x0][0x190], RZ ;  /* 0x0000640040407a24 */ /* 0x000fc600078e02ff */
[-C--:B-1----:R-:W-:Y:S02]  /*13b90*/  LEA R22, P6, R63, R0.reuse, 0x2 ;  /* 0x000000003f167211 */ /* 0x082fe400078c10ff */
[----:B----4-:R-:W-:Y:S01]  /*13ba0*/  LEA R20, P5, R64, R0, 0x2 ;  /* 0x0000000040147211 */ /* 0x010fe200078a10ff */
[----:B------:R-:W-:Y:S01]  /*13bb0*/  IMAD R65, R65, c[0x0][0x190], RZ ;  /* 0x0000640041417a24 */ /* 0x000fe200078e02ff */
[-C--:B------:R-:W-:Y:S01]  /*13bc0*/  LEA.HI.X.SX32 R23, R63, R2.reuse, 0x2, P6 ;  /* 0x000000023f177211 */ /* 0x080fe200030f16ff */
[----:B------:R-:W-:Y:S01]  /*13bd0*/  IMAD R66, R66, c[0x0][0x190], RZ ;  /* 0x0000640042427a24 */ /* 0x000fe200078e02ff */
[----:B------:R-:W-:Y:S01]  /*13be0*/  LEA.HI.X.SX32 R21, R64, R2, 0x2, P5 ;  /* 0x0000000240157211 */ /* 0x000fe200028f16ff */
[----:B------:R-:W-:Y:S02]  /*13bf0*/  IMAD R41, R44, c[0x0][0x190], RZ ;  /* 0x000064002c297a24 */ /* 0x000fe400078e02ff */
[----:B------:R-:W-:Y:S01]  /*13c00*/  IMAD R44, R46, c[0x0][0x190], RZ ;  /* 0x000064002e2c7a24 */ /* 0x000fe200078e02ff */
[----:B------:R1:W-:Y:S01]  /*13c10*/  STL.64 [R1+0x11a0], R22 ;  /* 0x0011a01601007387 */ /* 0x0003e20000100a00 */
[----:B------:R-:W-:-:S02]  /*13c20*/  IMAD R46, R24, c[0x0][0x190], RZ ;  /* 0x00006400182e7a24 */ /* 0x000fc400078e02ff */
[----:B------:R-:W-:Y:S01]  /*13c30*/  IMAD.MOV.U32 R24, RZ, RZ, R25 ;  /* 0x000000ffff187224 */ /* 0x000fe200078e0019 */
[----:B------:R4:W-:Y:S01]  /*13c40*/  STL.64 [R1+0x828], R20 ;  /* 0x0008281401007387 */ /* 0x0009e20000100a00 */
[----:B------:R-:W-:Y:S01]  /*13c50*/  MOV R25, R36 ;  /* 0x0000002400197202 */ /* 0x000fe20000000f00 */
[----:B------:R-:W-:Y:S02]  /*13c60*/  IMAD.MOV.U32 R36, RZ, RZ, R19 ;  /* 0x000000ffff247224 */ /* 0x000fe400078e0013 */
[----:B------:R-:W-:Y:S01]  /*13c70*/  IMAD.MOV.U32 R19, RZ, RZ, R18 ;  /* 0x000000ffff137224 */ /* 0x000fe200078e0012 */
[-C--:B-1----:R-:W-:Y:S02]  /*13c80*/  LEA R22, P6, R65, R0.reuse, 0x2 ;  /* 0x0000000041167211 */ /* 0x082fe400078c10ff */
[----:B----4-:R-:W-:Y:S01]  /*13c90*/  LEA R20, P5, R66, R0, 0x2 ;  /* 0x0000000042147211 */ /* 0x010fe200078a10ff */
[----:B------:R-:W-:Y:S01]  /*13ca0*/  IMAD R67, R67, c[0x0][0x190], RZ ;  /* 0x0000640043437a24 */ /* 0x000fe200078e02ff */
[----:B------:R-:W-:Y:S01]  /*13cb0*/  MOV R18, R12 ;  /* 0x0000000c00127202 */ /* 0x000fe20000000f00 */
[----:B------:R-:W-:Y:S01]  /*13cc0*/  IMAD.MOV.U32 R12, RZ, RZ, R13 ;  /* 0x000000ffff0c7224 */ /* 0x000fe200078e000d */
[-C--:B------:R-:W-:Y:S01]  /*13cd0*/  LEA.HI.X.SX32 R23, R65, R2.reuse, 0x2, P6 ;  /* 0x0000000241177211 */ /* 0x080fe200030f16ff */
[----:B------:R-:W-:Y:S01]  /*13ce0*/  IMAD R68, R68, c[0x0][0x190], RZ ;  /* 0x0000640044447a24 */ /* 0x000fe200078e02ff */
[----:B------:R-:W-:Y:S01]  /*13cf0*/  LEA.HI.X.SX32 R21, R66, R2, 0x2, P5 ;  /* 0x0000000242157211 */ /* 0x000fe200028f16ff */
[----:B------:R-:W-:-:S02]  /*13d00*/  IMAD R45, R48, c[0x0][0x190], RZ ;  /* 0x00006400302d7a24 */ /* 0x000fc400078e02ff */
[----:B------:R-:W-:Y:S02]  /*13d10*/  IMAD R48, R42, c[0x0][0x190], RZ ;  /* 0x000064002a307a24 */ /* 0x000fe400078e02ff */
[----:B------:R-:W-:Y:S02]  /*13d20*/  IMAD R42, R24, c[0x0][0x190], RZ ;  /* 0x00006400182a7a24 */ /* 0x000fe400078e02ff */
[----:B------:R-:W-:Y:S02]  /*13d30*/  IMAD.MOV.U32 R24, RZ, RZ, R25 ;  /* 0x000000ffff187224 */ /* 0x000fe400078e0019 */
[----:B------:R-:W-:Y:S01]  /*13d40*/  IMAD.MOV.U32 R25, RZ, RZ, R19 ;  /* 0x000000ffff197224 */ /* 0x000fe200078e0013 */
[----:B------:R-:W-:Y:S01]  /*13d50*/  MOV R19, R18 ;  /* 0x0000001200137202 */ /* 0x000fe20000000f00 */
[----:B------:R-:W-:Y:S02]  /*13d60*/  IMAD R69, R69, c[0x0][0x190], RZ ;  /* 0x0000640045457a24 */ /* 0x000fe400078e02ff */
[----:B------:R-:W-:-:S02]  /*13d70*/  IMAD.MOV.U32 R18, RZ, RZ, R12 ;  /* 0x000000ffff127224 */ /* 0x000fc400078e000c */
[----:B------:R-:W-:Y:S02]  /*13d80*/  IMAD R70, R70, c[0x0][0x190], RZ ;  /* 0x0000640046467a24 */ /* 0x000fe400078e02ff */
[----:B-----5:R-:W-:Y:S02]  /*13d90*/  IMAD R239, R50, c[0x0][0x190], RZ ;  /* 0x0000640032ef7a24 */ /* 0x020fe400078e02ff */
[----:B------:R-:W-:Y:S02]  /*13da0*/  IMAD R50, R39, c[0x0][0x190], RZ ;  /* 0x0000640027327a24 */ /* 0x000fe400078e02ff */
[----:B------:R-:W-:Y:S02]  /*13db0*/  IMAD R39, R24, c[0x0][0x190], RZ ;  /* 0x0000640018277a24 */ /* 0x000fe400078e02ff */
[----:B------:R-:W-:Y:S02]  /*13dc0*/  IMAD.MOV.U32 R24, RZ, RZ, R25 ;  /* 0x000000ffff187224 */ /* 0x000fe400078e0019 */
[----:B------:R-:W-:Y:S01]  /*13dd0*/  IMAD.MOV.U32 R25, RZ, RZ, R19 ;  /* 0x000000ffff197224 */ /* 0x000fe200078e0013 */
[----:B------:R-:W-:Y:S01]  /*13de0*/  MOV R19, R18 ;  /* 0x0000001200137202 */ /* 0x000fe20000000f00 */
[----:B------:R-:W-:Y:S01]  /*13df0*/  IMAD R236, R37, c[0x0][0x190], RZ ;  /* 0x0000640025ec7a24 */ /* 0x000fe200078e02ff */
[----:B------:R-:W-:Y:S01]  /*13e00*/  MOV R37, R24 ;  /* 0x0000001800257202 */ /* 0x000fe20000000f00 */
[----:B------:R-:W-:-:S02]  /*13e10*/  IMAD.MOV.U32 R24, RZ, RZ, R25 ;  /* 0x000000ffff187224 */ /* 0x000fc400078e0019 */
[----:B--2---:R-:W-:Y:S01]  /*13e20*/  IMAD.MOV.U32 R13, RZ, RZ, R14 ;  /* 0x000000ffff0d7224 */ /* 0x004fe200078e000e */
[----:B------:R-:W-:Y:S02]  /*13e30*/  MOV R14, R9 ;  /* 0x00000009000e7202 */ /* 0x000fe40000000f00 */
[----:B------:R-:W2:Y:S04]  /*13e40*/  LDL.LU R9, [R1+0x194] ;  /* 0x0001940001097983 */ /* 0x000ea80000300800 */
[----:B------:R1:W-:Y:S04]  /*13e50*/  STL.64 [R1+0x990], R22 ;  /* 0x0009901601007387 */ /* 0x0003e80000100a00 */
[----:B------:R4:W-:Y:S01]  /*13e60*/  STL.64 [R1+0xaf8], R20 ;  /* 0x000af81401007387 */ /* 0x0009e20000100a00 */
[----:B------:R-:W-:Y:S01]  /*13e70*/  IMAD.MOV.U32 R12, RZ, RZ, R13 ;  /* 0x000000ffff0c7224 */ /* 0x000fe200078e000d */
[----:B-1----:R-:W-:-:S02]  /*13e80*/  LEA R22, P6, R67, R0, 0x2 ;  /* 0x0000000043167211 */ /* 0x002fc400078c10ff */
[C---:B----4-:R-:W-:Y:S02]  /*13e90*/  LEA R20, P5, R68.reuse, R0, 0x2 ;  /* 0x0000000044147211 */ /* 0x050fe400078a10ff */
[-C--:B------:R-:W-:Y:S02]  /*13ea0*/  LEA.HI.X.SX32 R23, R67, R2.reuse, 0x2, P6 ;  /* 0x0000000243177211 */ /* 0x080fe400030f16ff */
[----:B------:R-:W-:Y:S02]  /*13eb0*/  LEA.HI.X.SX32 R21, R68, R2, 0x2, P5 ;  /* 0x0000000244157211 */ /* 0x000fe400028f16ff */
[----:B------:R-:W-:Y:S02]  /*13ec0*/  MOV R13, R196 ;  /* 0x000000c4000d7202 */ /* 0x000fe40000000f00 */
[----:B------:R-:W4:Y:S04]  /*13ed0*/  LDL.LU R196, [R1+0x371c] ;  /* 0x00371c0001c47983 */ /* 0x000f280000300800 */
[----:B------:R1:W-:Y:S01]  /*13ee0*/  STL.64 [R1+0xc50], R22 ;  /* 0x000c501601007387 */ /* 0x0003e20000100a00 */
[----:B------:R-:W-:-:S03]  /*13ef0*/  IMAD.MOV.U32 R18, RZ, RZ, R13 ;  /* 0x000000ffff127224 */ /* 0x000fc600078e000d */
[----:B------:R5:W-:Y:S01]  /*13f00*/  STL.64 [R1+0xdb8], R20 ;  /* 0x000db81401007387 */ /* 0x000be20000100a00 */
[----:B------:R-:W-:Y:S01]  /*13f10*/  IMAD.MOV.U32 R13, RZ, RZ, R17 ;  /* 0x000000ffff0d7224 */ /* 0x000fe200078e0011 */
[CC--:B-1----:R-:W-:Y:S02]  /*13f20*/  LEA R22, P6, R69.reuse, R0.reuse, 0x2 ;  /* 0x0000000045167211 */ /* 0x0c2fe400078c10ff */
[----:B------:R-:W2:Y:S01]  /*13f30*/  LDL.LU R17, [R1+0x1e4] ;  /* 0x0001e40001117983 */ /* 0x000ea20000300800 */
[C---:B-----5:R-:W-:Y:S02]  /*13f40*/  LEA R20, P5, R70.reuse, R0, 0x2 ;  /* 0x0000000046147211 */ /* 0x060fe400078a10ff */
[-C--:B------:R-:W-:Y:S02]  /*13f50*/  LEA.HI.X.SX32 R23, R69, R2.reuse, 0x2, P6 ;  /* 0x0000000245177211 */ /* 0x080fe400030f16ff */
[----:B------:R-:W-:Y:S01]  /*13f60*/  LEA.HI.X.SX32 R21, R70, R2, 0x2, P5 ;  /* 0x0000000246157211 */ /* 0x000fe200028f16ff */
[----:B------:R-:W-:Y:S01]  /*13f70*/  IMAD.MOV.U32 R25, RZ, RZ, R18 ;  /* 0x000000ffff197224 */ /* 0x000fe200078e0012 */
[----:B------:R-:W-:Y:S01]  /*13f80*/  MOV R18, R13 ;  /* 0x0000000d00127202 */ /* 0x000fe20000000f00 */
[----:B------:R1:W-:Y:S01]  /*13f90*/  STL.64 [R1+0xf18], R22 ;  /* 0x000f181601007387 */ /* 0x0003e20000100a00 */
[----:B------:R-:W-:-:S03]  /*13fa0*/  IMAD.MOV.U32 R13, RZ, RZ, R10 ;  /* 0x000000ffff0d7224 */ /* 0x000fc600078e000a */
[----:B------:R5:W-:Y:S04]  /*13fb0*/  STL.64 [R1+0x1068], R20 ;  /* 0x0010681401007387 */ /* 0x000be80000100a00 */
[----:B------:R-:W2:Y:S01]  /*13fc0*/  LDL.LU R10, [R1+0x1f8] ;  /* 0x0001f800010a7983 */ /* 0x000ea20000300800 */
[----:B------:R-:W-:Y:S02]  /*13fd0*/  IMAD R71, R71, c[0x0][0x190], RZ ;  /* 0x0000640047477a24 */ /* 0x000fe400078e02ff */
[----:B------:R-:W-:-:S03]  /*13fe0*/  IMAD R72, R72, c[0x0][0x190], RZ ;  /* 0x0000640048487a24 */ /* 0x000fc600078e02ff */
[-C--:B-1----:R-:W-:Y:S02]  /*13ff0*/  LEA R22, P6, R71, R0.reuse, 0x2 ;  /* 0x0000000047167211 */ /* 0x082fe400078c10ff */
[----:B-----5:R-:W-:Y:S01]  /*14000*/  LEA R20, P5, R72, R0, 0x2 ;  /* 0x0000000048147211 */ /* 0x020fe200078a10ff */
[----:B------:R-:W-:Y:S01]  /*14010*/  IMAD R73, R73, c[0x0][0x190], RZ ;  /* 0x0000640049497a24 */ /* 0x000fe200078e02ff */
[-C--:B------:R-:W-:Y:S01]  /*14020*/  LEA.HI.X.SX32 R23, R71, R2.reuse, 0x2, P6 ;  /* 0x0000000247177211 */ /* 0x080fe200030f16ff */
[----:B------:R-:W-:Y:S01]  /*14030*/  IMAD R74, R74, c[0x0][0x190], RZ ;  /* 0x000064004a4a7a24 */ /* 0x000fe200078e02ff */
[----:B------:R-:W-:Y:S02]  /*14040*/  LEA.HI.X.SX32 R21, R72, R2, 0x2, P5 ;  /* 0x0000000248157211 */ /* 0x000fe400028f16ff */
[C---:B------:R-:W-:Y:S01]  /*14050*/  LEA R56, P6, R73.reuse, R0, 0x2 ;  /* 0x0000000049387211 */ /* 0x040fe200078c10ff */
[----:B------:R1:W-:Y:S04]  /*14060*/  STL.64 [R1+0x11b0], R22 ;  /* 0x0011b01601007387 */ /* 0x0003e80000100a00 */
[----:B------:R5:W-:Y:S01]  /*14070*/  STL.64 [R1+0x830], R20 ;  /* 0x0008301401007387 */ /* 0x000be20000100a00 */
[----:B------:R-:W-:Y:S01]  /*14080*/  LEA.HI.X.SX32 R57, R73, R2, 0x2, P6 ;  /* 0x0000000249397211 */ /* 0x000fe200030f16ff */
[----:B------:R-:W-:-:S02]  /*14090*/  IMAD R75, R75, c[0x0][0x190], RZ ;  /* 0x000064004b4b7a24 */ /* 0x000fc400078e02ff */
[----:B-1----:R-:W-:Y:S01]  /*140a0*/  IMAD.MOV.U32 R23, RZ, RZ, R37 ;  /* 0x000000ffff177224 */ /* 0x002fe200078e0025 */
[----:B------:R-:W-:Y:S01]  /*140b0*/  MOV R37, R24 ;  /* 0x0000001800257202 */ /* 0x000fe20000000f00 */
[----:B------:R-:W-:Y:S01]  /*140c0*/  IMAD.MOV.U32 R24, RZ, RZ, R25 ;  /* 0x000000ffff187224 */ /* 0x000fe200078e0019 */
[----:B-----5:R-:W-:Y:S01]  /*140d0*/  LEA R20, P5, R74, R0, 0x2 ;  /* 0x000000004a147211 */ /* 0x020fe200078a10ff */
[----:B------:R-:W-:Y:S01]  /*140e0*/  IMAD.MOV.U32 R25, RZ, RZ, R18 ;  /* 0x000000ffff197224 */ /* 0x000fe200078e0012 */
[----:B------:R-:W-:Y:S01]  /*140f0*/  MOV R18, R13 ;  /* 0x0000000d00127202 */ /* 0x000fe20000000f00 */
[----:B------:R-:W-:Y:S01]  /*14100*/  IMAD R76, R76, c[0x0][0x190], RZ ;  /* 0x000064004c4c7a24 */ /* 0x000fe200078e02ff */
[----:B------:R-:W-:Y:S01]  /*14110*/  LEA.HI.X.SX32 R21, R74, R2, 0x2, P5 ;  /* 0x000000024a157211 */ /* 0x000fe200028f16ff */
[----:B------:R-:W-:Y:S02]  /*14120*/  IMAD.MOV.U32 R22, RZ, RZ, R23 ;  /* 0x000000ffff167224 */ /* 0x000fe400078e0017 */
[----:B------:R-:W-:Y:S01]  /*14130*/  IMAD.MOV.U32 R23, RZ, RZ, R37 ;  /* 0x000000ffff177224 */ /* 0x000fe200078e0025 */
[----:B------:R-:W-:Y:S01]  /*14140*/  MOV R37, R24 ;  /* 0x0000001800257202 */ /* 0x000fe20000000f00 */
[----:B------:R-:W-:-:S02]  /*14150*/  IMAD.MOV.U32 R24, RZ, RZ, R25 ;  /* 0x000000ffff187224 */ /* 0x000fc400078e0019 */
[----:B------:R-:W-:Y:S02]  /*14160*/  IMAD.MOV.U32 R25, RZ, RZ, R18 ;  /* 0x000000ffff197224 */ /* 0x000fe400078e0012 */
[----:B------:R-:W-:Y:S02]  /*14170*/  IMAD R26, R22, c[0x0][0x190], RZ ;  /* 0x00006400161a7a24 */ /* 0x000fe400078e02ff */
[----:B------:R-:W-:Y:S02]  /*14180*/  IMAD.MOV.U32 R22, RZ, RZ, R37 ;  /* 0x000000ffff167224 */ /* 0x000fe400078e0025 */
[----:B------:R-:W-:Y:S01]  /*14190*/  IMAD.MOV.U32 R37, RZ, RZ, R24 ;  /* 0x000000ffff257224 */ /* 0x000fe200078e0018 */
[----:B------:R-:W-:Y:S01]  /*141a0*/  MOV R24, R25 ;  /* 0x0000001900187202 */ /* 0x000fe20000000f00 */
[----:B------:R-:W-:Y:S02]  /*141b0*/  IMAD R77, R77, c[0x0][0x190], RZ ;  /* 0x000064004d4d7a24 */ /* 0x000fe400078e02ff */
[----:B------:R-:W-:-:S02]  /*141c0*/  IMAD R78, R78, c[0x0][0x190], RZ ;  /* 0x000064004e4e7a24 */ /* 0x000fc400078e02ff */
[----:B------:R-:W-:Y:S02]  /*141d0*/  IMAD R79, R79, c[0x0][0x190], RZ ;  /* 0x000064004f4f7a24 */ /* 0x000fe400078e02ff */
[----:B------:R-:W-:Y:S01]  /*141e0*/  IMAD R80, R80, c[0x0][0x190], RZ ;  /* 0x0000640050507a24 */ /* 0x000fe200078e02ff */
[----:B------:R-:W-:Y:S01]  /*141f0*/  MOV R38, R22 ;  /* 0x0000001600267202 */ /* 0x000fe20000000f00 */
[----:B------:R-:W-:Y:S02]  /*14200*/  IMAD.MOV.U32 R22, RZ, RZ, R37 ;  /* 0x000000ffff167224 */ /* 0x000fe400078e0025 */
[----:B------:R-:W-:Y:S02]  /*14210*/  IMAD.MOV.U32 R37, RZ, RZ, R24 ;  /* 0x000000ffff257224 */ /* 0x000fe400078e0018 */
[----:B------:R-:W-:Y:S02]  /*14220*/  IMAD R81, R81, c[0x0][0x190], RZ ;  /* 0x0000640051517a24 */ /* 0x000fe400078e02ff */
[----:B------:R-:W-:-:S02]  /*14230*/  IMAD R82, R82, c[0x0][0x190], RZ ;  /* 0x0000640052527a24 */ /* 0x000fc400078e02ff */
[----:B------:R-:W-:Y:S02]  /*14240*/  IMAD R83, R83, c[0x0][0x190], RZ ;  /* 0x0000640053537a24 */ /* 0x000fe400078e02ff */
[----:B------:R-:W-:Y:S02]  /*14250*/  IMAD R84, R84, c[0x0][0x190], RZ ;  /* 0x0000640054547a24 */ /* 0x000fe400078e02ff */
[----:B--2---:R-:W-:Y:S02]  /*14260*/  IMAD.MOV.U32 R13, RZ, RZ, R10 ;  /* 0x000000ffff0d7224 */ /* 0x004fe400078e000a */
[----:B---3--:R-:W-:Y:S01]  /*14270*/  IMAD.MOV.U32 R10, RZ, RZ, R6 ;  /* 0x000000ffff0a7224 */ /* 0x008fe200078e0006 */
[----:B------:R-:W-:Y:S02]  /*14280*/  MOV R6, R222 ;  /* 0x000000de00067202 */ /* 0x000fe40000000f00 */
[----:B------:R-:W2:Y:S01]  /*14290*/  LDL.LU R222, [R1+0x244] ;  /* 0x0002440001de7983 */ /* 0x000ea20000300800 */
[----:B------:R-:W-:-:S03]  /*142a0*/  MOV R18, R13 ;  /* 0x0000000d00127202 */ /* 0x000fc60000000f00 */
[----:B------:R1:W-:Y:S01]  /*142b0*/  STL.64 [R1+0x998], R56 ;  /* 0x0009983801007387 */ /* 0x0003e20000100a00 */
[----:B------:R-:W-:-:S03]  /*142c0*/  IMAD.MOV.U32 R13, RZ, RZ, R10 ;  /* 0x000000ffff0d7224 */ /* 0x000fc600078e000a */
[----:B------:R3:W-:Y:S01]  /*142d0*/  STL.64 [R1+0xb00], R20 ;  /* 0x000b001401007387 */ /* 0x0007e20000100a00 */
[----:B------:R-:W-:Y:S01]  /*142e0*/  IMAD.MOV.U32 R10, RZ, RZ, R27 ;  /* 0x000000ffff0a7224 */ /* 0x000fe200078e001b */
[----:B------:R-:W-:Y:S01]  /*142f0*/  MOV R27, R197 ;  /* 0x000000c5001b7202 */ /* 0x000fe20000000f00 */
[----:B------:R-:W-:Y:S01]  /*14300*/  IMAD.MOV.U32 R25, RZ, RZ, R18 ;  /* 0x000000ffff197224 */ /* 0x000fe200078e0012 */
[----:B------:R-:W4:Y:S01]  /*14310*/  LDL.LU R197, [R1+0x3718] ;  /* 0x0037180001c57983 */ /* 0x000f220000300800 */
[CC--:B-1----:R-:W-:Y:S02]  /*14320*/  LEA R56, P6, R75.reuse, R0.reuse, 0x2 ;  /* 0x000000004b387211 */ /* 0x0c2fe400078c10ff */
[C---:B---3--:R-:W-:Y:S02]  /*14330*/  LEA R20, P5, R76.reuse, R0, 0x2 ;  /* 0x000000004c147211 */ /* 0x048fe400078a10ff */
[-C--:B------:R-:W-:Y:S02]  /*14340*/  LEA.HI.X.SX32 R57, R75, R2.reuse, 0x2, P6 ;  /* 0x000000024b397211 */ /* 0x080fe400030f16ff */
[----:B------:R-:W-:Y:S01]  /*14350*/  LEA.HI.X.SX32 R21, R76, R2, 0x2, P5 ;  /* 0x000000024c157211 */ /* 0x000fe200028f16ff */
[----:B------:R-:W-:Y:S01]  /*14360*/  IMAD.MOV.U32 R18, RZ, RZ, R13 ;  /* 0x000000ffff127224 */ /* 0x000fe200078e000d */
[----:B------:R-:W-:Y:S01]  /*14370*/  MOV R13, R10 ;  /* 0x0000000a000d7202 */ /* 0x000fe20000000f00 */
[----:B------:R1:W-:Y:S01]  /*14380*/  STL.64 [R1+0xc58], R56 ;  /* 0x000c583801007387 */ /* 0x0003e20000100a00 */
[----:B------:R-:W-:-:S02]  /*14390*/  IMAD.MOV.U32 R10, RZ, RZ, R27 ;  /* 0x000000ffff0a7224 */ /* 0x000fc400078e001b */
[----:B------:R-:W-:Y:S01]  /*143a0*/  IMAD.MOV.U32 R27, RZ, RZ, R209 ;  /* 0x000000ffff1b7224 */ /* 0x000fe200078e00d1 */
[----:B------:R3:W-:Y:S04]  /*143b0*/  STL.64 [R1+0xdc8], R20 ;  /* 0x000dc81401007387 */ /* 0x0007e80000100a00 */
[----:B------:R-:W5:Y:S01]  /*143c0*/  LDL.LU R209, [R1+0x200] ;  /* 0x0002000001d17983 */ /* 0x000f620000300800 */
[CC--:B-1----:R-:W-:Y:S02]  /*143d0*/  LEA R56, P6, R77.reuse, R0.reuse, 0x2 ;  /* 0x000000004d387211 */ /* 0x0c2fe400078c10ff */
[----:B---3--:R-:W-:Y:S02]  /*143e0*/  LEA R20, P5, R78, R0, 0x2 ;  /* 0x000000004e147211 */ /* 0x008fe400078a10ff */
[----:B------:R-:W-:-:S02]  /*143f0*/  LEA.HI.X.SX32 R57, R77, R2, 0x2, P6 ;  /* 0x000000024d397211 */ /* 0x000fc400030f16ff */
[----:B------:R-:W-:-:S03]  /*14400*/  LEA.HI.X.SX32 R21, R78, R2, 0x2, P5 ;  /* 0x000000024e157211 */ /* 0x000fc600028f16ff */
[----:B------:R1:W-:Y:S01]  /*14410*/  STL.64 [R1+0xf28], R56 ;  /* 0x000f283801007387 */ /* 0x0003e20000100a00 */
[----:B------:R-:W-:Y:S01]  /*14420*/  MOV R24, R25 ;  /* 0x0000001900187202 */ /* 0x000fe20000000f00 */
[----:B------:R-:W-:Y:S02]  /*14430*/  IMAD.MOV.U32 R25, RZ, RZ, R13 ;  /* 0x000000ffff197224 */ /* 0x000fe400078e000d */
[----:B------:R3:W-:Y:S01]  /*14440*/  STL.64 [R1+0x1070], R20 ;  /* 0x0010701401007387 */ /* 0x0007e20000100a00 */
[----:B------:R-:W-:Y:S01]  /*14450*/  IMAD.MOV.U32 R13, RZ, RZ, R10 ;  /* 0x000000ffff0d7224 */ /* 0x000fe200078e000a */
[CC--:B-1----:R-:W-:Y:S02]  /*14460*/  LEA R56, P6, R79.reuse, R0.reuse, 0x2 ;  /* 0x000000004f387211 */ /* 0x0c2fe400078c10ff */
[----:B---3--:R-:W-:Y:S02]  /*14470*/  LEA R20, P5, R80, R0, 0x2 ;  /* 0x0000000050147211 */ /* 0x008fe400078a10ff */
[----:B------:R-:W-:-:S02]  /*14480*/  LEA.HI.X.SX32 R57, R79, R2, 0x2, P6 ;  /* 0x000000024f397211 */ /* 0x000fc400030f16ff */
[----:B------:R-:W-:Y:S02]  /*14490*/  MOV R10, R210 ;  /* 0x000000d2000a7202 */ /* 0x000fe40000000f00 */
[----:B------:R-:W3:Y:S01]  /*144a0*/  LDL.LU R210, [R1+0x204] ;  /* 0x0002040001d27983 */ /* 0x000ee20000300800 */
[----:B------:R-:W-:-:S03]  /*144b0*/  LEA.HI.X.SX32 R21, R80, R2, 0x2, P5 ;  /* 0x0000000250157211 */ /* 0x000fc600028f16ff */
[----:B------:R1:W-:Y:S01]  /*144c0*/  STL.64 [R1+0x11c0], R56 ;  /* 0x0011c03801007387 */ /* 0x0003e20000100a00 */
[----:B------:R-:W-:-:S03]  /*144d0*/  LEA R58, P5, R82, R0, 0x2 ;  /* 0x00000000523a7211 */ /* 0x000fc600078a10ff */
[----:B------:R1:W-:Y:S01]  /*144e0*/  STL.64 [R1+0x840], R20 ;  /* 0x0008401401007387 */ /* 0x0003e20000100a00 */
[----:B------:R-:W-:Y:S02]  /*144f0*/  LEA.HI.X.SX32 R59, R82, R2, 0x2, P5 ;  /* 0x00000002523b7211 */ /* 0x000fe400028f16ff */
[----:B-1----:R-:W-:Y:S01]  /*14500*/  LEA R56, P6, R81, R0, 0x2 ;  /* 0x0000000051387211 */ /* 0x002fe200078c10ff */
[----:B------:R-:W-:-:S03]  /*14510*/  IMAD.MOV.U32 R21, RZ, RZ, R38 ;  /* 0x000000ffff157224 */ /* 0x000fc600078e0026 */
[----:B------:R-:W-:Y:S01]  /*14520*/  LEA.HI.X.SX32 R57, R81, R2, 0x2, P6 ;  /* 0x0000000251397211 */ /* 0x000fe200030f16ff */
[----:B------:R-:W-:Y:S01]  /*14530*/  IMAD.MOV.U32 R38, RZ, RZ, R22 ;  /* 0x000000ffff267224 */ /* 0x000fe200078e0016 */
[----:B------:R-:W-:Y:S01]  /*14540*/  MOV R22, R37 ;  /* 0x0000002500167202 */ /* 0x000fe20000000f00 */
[----:B------:R-:W-:Y:S02]  /*14550*/  IMAD.MOV.U32 R37, RZ, RZ, R13 ;  /* 0x000000ffff257224 */ /* 0x000fe400078e000d */
[----:B------:R-:W2:Y:S04]  /*14560*/  LDL.LU R13, [R1+0x1d8] ;  /* 0x0001d800010d7983 */ /* 0x000ea80000300800 */
[----:B------:R1:W-:Y:S04]  /*14570*/  STL.64 [R1+0x9a8], R56 ;  /* 0x0009a83801007387 */ /* 0x0003e80000100a00 */
[----:B------:R1:W-:Y:S01]  /*14580*/  STL.64 [R1+0xb10], R58 ;  /* 0x000b103a01007387 */ /* 0x0003e20000100a00 */
[----:B------:R-:W-:Y:S01]  /*14590*/  IMAD R85, R85, c[0x0][0x190], RZ ;  /* 0x0000640055557a24 */ /* 0x000fe200078e02ff */
[----:B-1----:R-:W-:-:S02]  /*145a0*/  LEA R56, P6, R83, R0, 0x2 ;  /* 0x0000000053387211 */ /* 0x002fc400078c10ff */
[----:B------:R-:W-:Y:S02]  /*145b0*/  LEA R58, P5, R84, R0, 0x2 ;  /* 0x00000000543a7211 */ /* 0x000fe400078a10ff */
[-C--:B------:R-:W-:Y:S01]  /*145c0*/  LEA.HI.X.SX32 R57, R83, R2.reuse, 0x2, P6 ;  /* 0x0000000253397211 */ /* 0x080fe200030f16ff */
[----:B------:R-:W-:Y:S01]  /*145d0*/  IMAD R86, R86, c[0x0][0x190], RZ ;  /* 0x0000640056567a24 */ /* 0x000fe200078e02ff */
[----:B------:R-:W-:-:S03]  /*145e0*/  LEA.HI.X.SX32 R59, R84, R2, 0x2, P5 ;  /* 0x00000002543b7211 */ /* 0x000fc600028f16ff */
[----:B------:R1:W-:Y:S04]  /*145f0*/  STL.64 [R1+0xc68], R56 ;  /* 0x000c683801007387 */ /* 0x0003e80000100a00 */
[----:B------:R1:W-:Y:S01]  /*14600*/  STL.64 [R1+0xdd0], R58 ;  /* 0x000dd03a01007387 */ /* 0x0003e20000100a00 */
[----:B------:R-:W-:Y:S01]  /*14610*/  IMAD R87, R87, c[0x0][0x190], RZ ;  /* 0x0000640057577a24 */ /* 0x000fe200078e02ff */
[CC--:B-1----:R-:W-:Y:S02]  /*14620*/  LEA R56, P6, R85.reuse, R0.reuse, 0x2 ;  /* 0x0000000055387211 */ /* 0x0c2fe400078c10ff */
[----:B------:R-:W-:Y:S02]  /*14630*/  LEA R58, P5, R86, R0, 0x2 ;  /* 0x00000000563a7211 */ /* 0x000fe400078a10ff */
[-C--:B------:R-:W-:Y:S01]  /*14640*/  LEA.HI.X.SX32 R57, R85, R2.reuse, 0x2, P6 ;  /* 0x0000000255397211 */ /* 0x080fe200030f16ff */
[----:B------:R-:W-:Y:S01]  /*14650*/  IMAD R88, R88, c[0x0][0x190], RZ ;  /* 0x0000640058587a24 */ /* 0x000fe200078e02ff */
[----:B------:R-:W-:Y:S01]  /*14660*/  LEA.HI.X.SX32 R59, R86, R2, 0x2, P5 ;  /* 0x00000002563b7211 */ /* 0x000fe200028f16ff */
[----:B------:R-:W-:-:S02]  /*14670*/  IMAD.MOV.U32 R20, RZ, RZ, R223 ;  /* 0x000000ffff147224 */ /* 0x000fc400078e00df */
        /* <DEDUP_REMOVED lines=12> */
[----:B------:R-:W-:Y:S01]  /*14740*/  MOV R32, R20 ;  /* 0x0000001400207202 */ /* 0x000fe20000000f00 */
[----:B------:R-:W-:Y:S01]  /*14750*/  IMAD R91, R91, c[0x0][0x190], RZ ;  /* 0x000064005b5b7a24 */ /* 0x000fe200078e02ff */
[-C--:B-1----:R-:W-:Y:S02]  /*14760*/  LEA R56, P6, R89, R0.reuse, 0x2 ;  /* 0x0000000059387211 */ /* 0x082fe400078c10ff */
[----:B------:R-:W-:-:S02]  /*14770*/  LEA R58, P5, R90, R0, 0x2 ;  /* 0x000000005a3a7211 */ /* 0x000fc400078a10ff */
[-C--:B------:R-:W-:Y:S01]  /*14780*/  LEA.HI.X.SX32 R57, R89, R2.reuse, 0x2, P6 ;  /* 0x0000000259397211 */ /* 0x080fe200030f16ff */
[----:B------:R-:W-:Y:S01]  /*14790*/  IMAD R92, R92, c[0x0][0x190], RZ ;  /* 0x000064005c5c7a24 */ /* 0x000fe200078e02ff */
[----:B------:R-:W-:Y:S01]  /*147a0*/  LEA.HI.X.SX32 R59, R90, R2, 0x2, P5 ;  /* 0x000000025a3b7211 */ /* 0x000fe200028f16ff */
[----:B------:R-:W-:Y:S02]  /*147b0*/  IMAD.MOV.U32 R20, RZ, RZ, R21 ;  /* 0x000000ffff147224 */ /* 0x000fe400078e0015 */
[----:B------:R-:W-:Y:S02]  /*147c0*/  IMAD.MOV.U32 R21, RZ, RZ, R211 ;  /* 0x000000ffff157224 */ /* 0x000fe400078e00d3 */
[----:B------:R-:W2:Y:S04]  /*147d0*/  LDL.LU R211, [R1+0x264] ;  /* 0x0002640001d37983 */ /* 0x000ea80000300800 */
[----:B------:R1:W-:Y:S01]  /*147e0*/  STL.64 [R1+0x9b0], R56 ;  /* 0x0009b03801007387 */ /* 0x0003e20000100a00 */
[----:B------:R-:W-:-:S03]  /*147f0*/  MOV R40, R32 ;  /* 0x0000002000287202 */ /* 0x000fc60000000f00 */
[----:B------:R1:W-:Y:S01]  /*14800*/  STL.64 [R1+0xb18], R58 ;  /* 0x000b183a01007387 */ /* 0x0003e20000100a00 */
[----:B------:R-:W-:Y:S02]  /*14810*/  IMAD.MOV.U32 R32, RZ, RZ, R20 ;  /* 0x000000ffff207224 */ /* 0x000fe400078e0014 */
[----:B------:R-:W-:Y:S01]  /*14820*/  IMAD R93, R93, c[0x0][0x190], RZ ;  /* 0x000064005d5d7a24 */ /* 0x000fe200078e02ff */
[CC--:B-1----:R-:W-:Y:S02]  /*14830*/  LEA R56, P6, R91.reuse, R0.reuse, 0x2 ;  /* 0x000000005b387211 */ /* 0x0c2fe400078c10ff */
[----:B------:R-:W-:Y:S01]  /*14840*/  LEA R58, P5, R92, R0, 0x2 ;  /* 0x000000005c3a7211 */ /* 0x000fe200078a10ff */
[----:B------:R-:W-:Y:S01]  /*14850*/  IMAD.MOV.U32 R20, RZ, RZ, R21 ;  /* 0x000000ffff147224 */ /* 0x000fe200078e0015 */
[-C--:B------:R-:W-:Y:S01]  /*14860*/  LEA.HI.X.SX32 R57, R91, R2.reuse, 0x2, P6 ;  /* 0x000000025b397211 */ /* 0x080fe200030f16ff */
[----:B------:R-:W-:Y:S01]  /*14870*/  IMAD R94, R94, c[0x0][0x190], RZ ;  /* 0x000064005e5e7a24 */ /* 0x000fe200078e02ff */
[----:B------:R-:W-:-:S02]  /*14880*/  LEA.HI.X.SX32 R59, R92, R2, 0x2, P5 ;  /* 0x000000025c3b7211 */ /* 0x000fc400028f16ff */
[----:B------:R-:W-:Y:S01]  /*14890*/  MOV R21, R38 ;  /* 0x0000002600157202 */ /* 0x000fe20000000f00 */
[----:B------:R-:W-:Y:S02]  /*148a0*/  IMAD.MOV.U32 R38, RZ, RZ, R198 ;  /* 0x000000ffff267224 */ /* 0x000fe400078e00c6 */
[----:B------:R-:W2:Y:S01]  /*148b0*/  LDL.LU R198, [R1+0x3714] ;  /* 0x0037140001c67983 */ /* 0x000ea20000300800 */
[----:B------:R-:W-:-:S03]  /*148c0*/  IMAD.MOV.U32 R241, RZ, RZ, R40 ;  /* 0x000000fffff17224 */ /* 0x000fc600078e0028 */
[----:B------:R1:W-:Y:S01]  /*148d0*/  STL.64 [R1+0xc70], R56 ;  /* 0x000c703801007387 */ /* 0x0003e20000100a00 */
[----:B------:R-:W-:-:S03]  /*148e0*/  MOV R40, R32 ;  /* 0x0000002000287202 */ /* 0x000fc60000000f00 */
[----:B------:R1:W-:Y:S01]  /*148f0*/  STL.64 [R1+0xde0], R58 ;  /* 0x000de03a01007387 */ /* 0x0003e20000100a00 */
[----:B------:R-:W-:Y:S02]  /*14900*/  IMAD.MOV.U32 R32, RZ, RZ, R20 ;  /* 0x000000ffff207224 */ /* 0x000fe400078e0014 */
[----:B------:R-:W-:Y:S01]  /*14910*/  IMAD.MOV.U32 R20, RZ, RZ, R21 ;  /* 0x000000ffff147224 */ /* 0x000fe200078e0015 */
[-C--:B-1----:R-:W-:Y:S02]  /*14920*/  LEA R56, P6, R93, R0.reuse, 0x2 ;  /* 0x000000005d387211 */ /* 0x082fe400078c10ff */
[----:B------:R-:W-:Y:S01]  /*14930*/  LEA R58, P5, R94, R0, 0x2 ;  /* 0x000000005e3a7211 */ /* 0x000fe200078a10ff */
[----:B------:R-:W-:Y:S01]  /*14940*/  IMAD R95, R95, c[0x0][0x190], RZ ;  /* 0x000064005f5f7a24 */ /* 0x000fe200078e02ff */
[----:B------:R-:W-:Y:S01]  /*14950*/  LEA.HI.X.SX32 R57, R93, R2, 0x2, P6 ;  /* 0x000000025d397211 */ /* 0x000fe200030f16ff */
[----:B------:R-:W-:Y:S01]  /*14960*/  IMAD R96, R96, c[0x0][0x190], RZ ;  /* 0x0000640060607a24 */ /* 0x000fe200078e02ff */
[----:B------:R-:W-:Y:S01]  /*14970*/  MOV R21, R38 ;  /* 0x0000002600157202 */ /* 0x000fe20000000f00 */
[----:B------:R-:W-:Y:S01]  /*14980*/  IMAD.MOV.U32 R38, RZ, RZ, R22 ;  /* 0x000000ffff267224 */ /* 0x000fe200078e0016 */
[----:B------:R-:W-:Y:S01]  /*14990*/  LEA.HI.X.SX32 R59, R94, R2, 0x2, P5 ;  /* 0x000000025e3b7211 */ /* 0x000fe200028f16ff */
[----:B------:R-:W-:-:S02]  /*149a0*/  IMAD.MOV.U32 R22, RZ, RZ, R199 ;  /* 0x000000ffff167224 */ /* 0x000fc400078e00c7 */
[----:B------:R-:W2:Y:S01]  /*149b0*/  LDL.LU R199, [R1+0x3710] ;  /* 0x0037100001c77983 */ /* 0x000ea20000300800 */
[----:B------:R-:W-:Y:S01]  /*149c0*/  MOV R242, R241 ;  /* 0x000000f100f27202 */ /* 0x000fe20000000f00 */
[----:B------:R-:W-:Y:S02]  /*149d0*/  IMAD.MOV.U32 R241, RZ, RZ, R40 ;  /* 0x000000fffff17224 */ /* 0x000fe400078e0028 */
[----:B------:R1:W-:Y:S01]  /*149e0*/  STL.64 [R1+0xf38], R56 ;  /* 0x000f383801007387 */ /* 0x0003e20000100a00 */
[----:B------:R-:W-:-:S03]  /*149f0*/  IMAD.MOV.U32 R40, RZ, RZ, R32 ;  /* 0x000000ffff287224 */ /* 0x000fc600078e0020 */
[----:B------:R1:W-:Y:S01]  /*14a00*/  STL.64 [R1+0x1088], R58 ;  /* 0x0010883a01007387 */ /* 0x0003e20000100a00 */
[----:B------:R-:W-:Y:S01]  /*14a10*/  MOV R32, R20 ;  /* 0x0000001400207202 */ /* 0x000fe20000000f00 */
[----:B------:R-:W-:Y:S01]  /*14a20*/  IMAD.MOV.U32 R20, RZ, RZ, R21 ;  /* 0x000000ffff147224 */ /* 0x000fe200078e0015 */
[-C--:B-1----:R-:W-:Y:S02]  /*14a30*/  LEA R56, P6, R95, R0.reuse, 0x2 ;  /* 0x000000005f387211 */ /* 0x082fe400078c10ff */
[C---:B------:R-:W-:Y:S01]  /*14a40*/  LEA R58, P5, R96.reuse, R0, 0x2 ;  /* 0x00000000603a7211 */ /* 0x040fe200078a10ff */
[----:B------:R-:W-:Y:S01]  /*14a50*/  IMAD R97, R97, c[0x0][0x190], RZ ;  /* 0x0000640061617a24 */ /* 0x000fe200078e02ff */
[-C--:B------:R-:W-:Y:S01]  /*14a60*/  LEA.HI.X.SX32 R57, R95, R2.reuse, 0x2, P6 ;  /* 0x000000025f397211 */ /* 0x080fe200030f16ff */
[----:B------:R-:W-:Y:S01]  /*14a70*/  IMAD.MOV.U32 R21, RZ, RZ, R38 ;  /* 0x000000ffff157224 */ /* 0x000fe200078e0026 */
[----:B------:R-:W-:Y:S01]  /*14a80*/  LEA.HI.X.SX32 R59, R96, R2, 0x2, P5 ;  /* 0x00000002603b7211 */ /* 0x000fe200028f16ff */
[----:B------:R-:W-:Y:S01]  /*14a90*/  IMAD R98, R98, c[0x0][0x190], RZ ;  /* 0x0000640062627a24 */ /* 0x000fe200078e02ff */
[----:B------:R-:W-:Y:S01]  /*14aa0*/  MOV R38, R22 ;  /* 0x0000001600267202 */ /* 0x000fe20000000f00 */
[----:B------:R-:W-:-:S02]  /*14ab0*/  IMAD.MOV.U32 R22, RZ, RZ, R200 ;  /* 0x000000ffff167224 */ /* 0x000fc400078e00c8 */
[----:B------:R-:W2:Y:S04]  /*14ac0*/  LDL.LU R200, [R1+0x370c] ;  /* 0x00370c0001c87983 */ /* 0x000ea80000300800 */
[----:B------:R1:W-:Y:S01]  /*14ad0*/  STL.64 [R1+0x11d8], R56 ;  /* 0x0011d83801007387 */ /* 0x0003e20000100a00 */
[----:B------:R-:W-:-:S03]  /*14ae0*/  IMAD.MOV.U32 R243, RZ, RZ, R242 ;  /* 0x000000fffff37224 */ /* 0x000fc600078e00f2 */
[----:B------:R1:W-:Y:S01]  /*14af0*/  STL.64 [R1+0x858], R58 ;  /* 0x0008583a01007387 */ /* 0x0003e20000100a00 */
[----:B------:R-:W-:Y:S01]  /*14b00*/  MOV R242, R241 ;  /* 0x000000f100f27202 */ /* 0x000fe20000000f00 */
[----:B------:R-:W-:Y:S01]  /*14b10*/  IMAD R99, R99, c[0x0][0x190], RZ ;  /* 0x0000640063637a24 */ /* 0x000fe200078e02ff */
[CC--:B-1----:R-:W-:Y:S02]  /*14b20*/  LEA R56, P6, R97.reuse, R0.reuse, 0x2 ;  /* 0x0000000061387211 */ /* 0x0c2fe400078c10ff */
[----:B------:R-:W-:Y:S01]  /*14b30*/  LEA R58, P5, R98, R0, 0x2 ;  /* 0x00000000623a7211 */ /* 0x000fe200078a10ff */
[----:B------:R-:W-:Y:S01]  /*14b40*/  IMAD.MOV.U32 R241, RZ, RZ, R40 ;  /* 0x000000fffff17224 */ /* 0x000fe200078e0028 */
[-C--:B------:R-:W-:Y:S01]  /*14b50*/  LEA.HI.X.SX32 R57, R97, R2.reuse, 0x2, P6 ;  /* 0x0000000261397211 */ /* 0x080fe200030f16ff */
[----:B------:R-:W-:Y:S01]  /*14b60*/  IMAD R100, R100, c[0x0][0x190], RZ ;  /* 0x0000640064647a24 */ /* 0x000fe200078e02ff */
        /* <DEDUP_REMOVED lines=9> */
[----:B------:R-:W-:Y:S01]  /*14c00*/  MOV R243, R242 ;  /* 0x000000f200f37202 */ /* 0x000fe20000000f00 */
[----:B------:R-:W-:-:S02]  /*14c10*/  IMAD.MOV.U32 R22, RZ, RZ, R37 ;  /* 0x000000ffff167224 */ /* 0x000fc400078e0025 */
[----:B------:R-:W-:Y:S02]  /*14c20*/  IMAD.MOV.U32 R242, RZ, RZ, R241 ;  /* 0x000000fffff27224 */ /* 0x000fe400078e00f1 */
[----:B------:R-:W-:Y:S01]  /*14c30*/  IMAD.MOV.U32 R37, RZ, RZ, R27 ;  /* 0x000000ffff257224 */ /* 0x000fe200078e001b */
[C---:B-1----:R-:W-:Y:S01]  /*14c40*/  LEA R56, P6, R99.reuse, R0, 0x2 ;  /* 0x0000000063387211 */ /* 0x042fe200078c10ff */
[----:B------:R-:W-:Y:S01]  /*14c50*/  IMAD.MOV.U32 R241, RZ, RZ, R40 ;  /* 0x000000fffff17224 */ /* 0x000fe200078e0028 */
[----:B------:R-:W-:Y:S02]  /*14c60*/  MOV R27, R28 ;  /* 0x0000001c001b7202 */ /* 0x000fe40000000f00 */
[C---:B----4-:R-:W-:Y:S01]  /*14c70*/  LEA R58, P5, R100.reuse, R0, 0x2 ;  /* 0x00000000643a7211 */ /* 0x050fe200078a10ff */
[----:B------:R-:W-:Y:S01]  /*14c80*/  IMAD.MOV.U32 R28, RZ, RZ, R201 ;  /* 0x000000ffff1c7224 */ /* 0x000fe200078e00c9 */
[----:B------:R-:W-:Y:S01]  /*14c90*/  MOV R40, R20 ;  /* 0x0000001400287202 */ /* 0x000fe20000000f00 */
[----:B------:R-:W-:Y:S01]  /*14ca0*/  IMAD.MOV.U32 R20, RZ, RZ, R21 ;  /* 0x000000ffff147224 */ /* 0x000fe200078e0015 */
[-C--:B------:R-:W-:Y:S01]  /*14cb0*/  LEA.HI.X.SX32 R57, R99, R2.reuse, 0x2, P6 ;  /* 0x0000000263397211 */ /* 0x080fe200030f16ff */
[----:B------:R-:W-:Y:S01]  /*14cc0*/  IMAD.MOV.U32 R21, RZ, RZ, R38 ;  /* 0x000000ffff157224 */ /* 0x000fe200078e0026 */
[----:B------:R-:W-:Y:S01]  /*14cd0*/  LEA.HI.X.SX32 R59, R100, R2, 0x2, P5 ;  /* 0x00000002643b7211 */ /* 0x000fe200028f16ff */
[----:B------:R-:W4:Y:S01]  /*14ce0*/  LDL.LU R201, [R1+0x3708] ;  /* 0x0037080001c97983 */ /* 0x000f220000300800 */
[----:B------:R-:W-:Y:S01]  /*14cf0*/  MOV R38, R22 ;  /* 0x0000001600267202 */ /* 0x000fe20000000f00 */
[----:B------:R-:W-:-:S02]  /*14d00*/  IMAD.MOV.U32 R22, RZ, RZ, R37 ;  /* 0x000000ffff167224 */ /* 0x000fc400078e0025 */
[----:B------:R-:W-:Y:S01]  /*14d10*/  IMAD.MOV.U32 R37, RZ, RZ, R27 ;  /* 0x000000ffff257224 */ /* 0x000fe200078e001b */
[----:B------:R1:W-:Y:S01]  /*14d20*/  STL.64 [R1+0xc80], R56 ;  /* 0x000c803801007387 */ /* 0x0003e20000100a00 */
[----:B------:R-:W-:Y:S01]  /*14d30*/  MOV R27, R28 ;  /* 0x0000001c001b7202 */ /* 0x000fe20000000f00 */
[----:B-----5:R-:W-:Y:S02]  /*14d40*/  IMAD.MOV.U32 R28, RZ, RZ, R209 ;  /* 0x000000ffff1c7224 */ /* 0x020fe400078e00d1 */
[----:B------:R5:W-:Y:S04]  /*14d50*/  STL.64 [R1+0xde8], R58 ;  /* 0x000de83a01007387 */ /* 0x000be80000100a00 */
[----:B------:R-:W2:Y:S01]  /*14d60*/  LDL.LU R209, [R1+0x1f0] ;  /* 0x0001f00001d17983 */ /* 0x000ea20000300800 */
[----:B------:R-:W-:-:S02]  /*14d70*/  IMAD R101, R101, c[0x0][0x190], RZ ;  /* 0x0000640065657a24 */ /* 0x000fc400078e02ff */
[----:B------:R-:W-:-:S03]  /*14d80*/  IMAD R102, R102, c[0x0][0x190], RZ ;  /* 0x0000640066667a24 */ /* 0x000fc600078e02ff */
[----:B-1----:R-:W-:Y:S01]  /*14d90*/  LEA R56, P6, R101, R0, 0x2 ;  /* 0x0000000065387211 */ /* 0x002fe200078c10ff */
[----:B------:R-:W-:-:S03]  /*14da0*/  IMAD R103, R103, c[0x0][0x190], RZ ;  /* 0x0000640067677a24 */ /* 0x000fc600078e02ff */
[----:B------:R-:W-:Y:S01]  /*14db0*/  LEA.HI.X.SX32 R57, R101, R2, 0x2, P6 ;  /* 0x0000000265397211 */ /* 0x000fe200030f16ff */
[----:B------:R-:W-:Y:S01]  /*14dc0*/  IMAD.MOV.U32 R245, RZ, RZ, R244 ;  /* 0x000000fffff57224 */ /* 0x000fe200078e00f4 */
[C---:B-----5:R-:W-:Y:S02]  /*14dd0*/  LEA R58, P5, R102.reuse, R0, 0x2 ;  /* 0x00000000663a7211 */ /* 0x060fe400078a10ff */
[----:B------:R-:W-:Y:S01]  /*14de0*/  MOV R244, R243 ;  /* 0x000000f300f47202 */ /* 0x000fe20000000f00 */
[----:B------:R1:W-:Y:S01]  /*14df0*/  STL.64 [R1+0xf48], R56 ;  /* 0x000f483801007387 */ /* 0x0003e20000100a00 */
[----:B------:R-:W-:Y:S01]  /*14e00*/  IMAD.MOV.U32 R243, RZ, RZ, R242 ;  /* 0x000000fffff37224 */ /* 0x000fe200078e00f2 */
[----:B------:R-:W-:Y:S01]  /*14e10*/  LEA.HI.X.SX32 R59, R102, R2, 0x2, P5 ;  /* 0x00000002663b7211 */ /* 0x000fe200028f16ff */
[----:B------:R-:W-:Y:S01]  /*14e20*/  IMAD.MOV.U32 R242, RZ, RZ, R241 ;  /* 0x000000fffff27224 */ /* 0x000fe200078e00f1 */
[----:B------:R-:W-:Y:S01]  /*14e30*/  MOV R241, R40 ;  /* 0x0000002800f17202 */ /* 0x000fe20000000f00 */
[----:B------:R-:W-:Y:S01]  /*14e40*/  IMAD R104, R104, c[0x0][0x190], RZ ;  /* 0x0000640068687a24 */ /* 0x000fe200078e02ff */
[----:B------:R-:W-:Y:S01]  /*14e50*/  MOV R61, R245 ;  /* 0x000000f5003d7202 */ /* 0x000fe20000000f00 */
[----:B------:R-:W-:Y:S01]  /*14e60*/  IMAD.MOV.U32 R40, RZ, RZ, R20 ;  /* 0x000000ffff287224 */ /* 0x000fe200078e0014 */
[----:B-1----:R-:W-:Y:S01]  /*14e70*/  LEA R56, P6, R103, R0, 0x2 ;  /* 0x0000000067387211 */ /* 0x002fe200078c10ff */
[----:B------:R-:W-:-:S02]  /*14e80*/  IMAD R105, R105, c[0x0][0x190], RZ ;  /* 0x0000640069697a24 */ /* 0x000fc400078e02ff */
        /* <DEDUP_REMOVED lines=14> */
[----:B------:R-:W-:Y:S01]  /*14f70*/  IMAD.MOV.U32 R27, RZ, RZ, R28 ;  /* 0x000000ffff1b7224 */ /* 0x000fe200078e001c */
[----:B-1----:R-:W-:Y:S01]  /*14f80*/  LEA R58, P5, R104, R0, 0x2 ;  /* 0x00000000683a7211 */ /* 0x002fe200078a10ff */
[----:B------:R-:W-:-:S02]  /*14f90*/  IMAD.MOV.U32 R28, RZ, RZ, R208 ;  /* 0x000000ffff1c7224 */ /* 0x000fc400078e00d0 */
[----:B------:R-:W-:Y:S01]  /*14fa0*/  IMAD.MOV.U32 R20, RZ, RZ, R21 ;  /* 0x000000ffff147224 */ /* 0x000fe200078e0015 */
[C---:B-----5:R-:W-:Y:S01]  /*14fb0*/  LEA R56, P6, R105.reuse, R0, 0x2 ;  /* 0x0000000069387211 */ /* 0x060fe200078c10ff */
[----:B------:R-:W-:Y:S01]  /*14fc0*/  IMAD.MOV.U32 R21, RZ, RZ, R38 ;  /* 0x000000ffff157224 */ /* 0x000fe200078e0026 */
[----:B------:R-:W-:Y:S02]  /*14fd0*/  LEA.HI.X.SX32 R59, R104, R2, 0x2, P5 ;  /* 0x00000002683b7211 */ /* 0x000fe400028f16ff */
[----:B------:R-:W-:Y:S01]  /*14fe0*/  MOV R38, R22 ;  /* 0x0000001600267202 */ /* 0x000fe20000000f00 */
[----:B------:R-:W-:Y:S01]  /*14ff0*/  IMAD.MOV.U32 R22, RZ, RZ, R37 ;  /* 0x000000ffff167224 */ /* 0x000fe200078e0025 */
[----:B------:R-:W-:Y:S01]  /*15000*/  LEA.HI.X.SX32 R57, R105, R2, 0x2, P6 ;  /* 0x0000000269397211 */ /* 0x000fe200030f16ff */
[----:B------:R-:W-:Y:S01]  /*15010*/  IMAD.MOV.U32 R37, RZ, RZ, R28 ;  /* 0x000000ffff257224 */ /* 0x000fe200078e001c */
[----:B------:R1:W-:Y:S01]  /*15020*/  STL.64 [R1+0x860], R58 ;  /* 0x0008603a01007387 */ /* 0x0003e20000100a00 */
[----:B--2---:R-:W-:Y:S01]  /*15030*/  MOV R208, R209 ;  /* 0x000000d100d07202 */ /* 0x004fe20000000f00 */
[----:B---3--:R-:W-:-:S02]  /*15040*/  IMAD.MOV.U32 R209, RZ, RZ, R210 ;  /* 0x000000ffffd17224 */ /* 0x008fc400078e00d2 */
[----:B------:R-:W-:Y:S01]  /*15050*/  IMAD.MOV.U32 R210, RZ, RZ, R224 ;  /* 0x000000ffffd27224 */ /* 0x000fe200078e00e0 */
[----:B------:R-:W-:Y:S01]  /*15060*/  MOV R28, R208 ;  /* 0x000000d0001c7202 */ /* 0x000fe20000000f00 */
[----:B------:R-:W-:Y:S01]  /*15070*/  IMAD.MOV.U32 R208, RZ, RZ, R209 ;  /* 0x000000ffffd07224 */ /* 0x000fe200078e00d1 */
[----:B------:R-:W2:Y:S01]  /*15080*/  LDL.LU R224, [R1+0x2f0] ;  /* 0x0002f00001e07983 */ /* 0x000ea20000300800 */
[----:B------:R-:W-:Y:S01]  /*15090*/  IMAD.MOV.U32 R209, RZ, RZ, R210 ;  /* 0x000000ffffd17224 */ /* 0x000fe200078e00d2 */
[----:B------:R-:W-:Y:S02]  /*150a0*/  MOV R210, R213 ;  /* 0x000000d500d27202 */ /* 0x000fe40000000f00 */
[----:B------:R3:W-:Y:S04]  /*150b0*/  STL.64 [R1+0x9c8], R56 ;  /* 0x0009c83801007387 */ /* 0x0007e80000100a00 */
[----:B------:R-:W5:Y:S01]  /*150c0*/  LDL.LU R213, [R1+0x234] ;  /* 0x0002340001d57983 */ /* 0x000f620000300800 */
[----:B------:R-:W-:-:S02]  /*150d0*/  IMAD.MOV.U32 R246, RZ, RZ, R245 ;  /* 0x000000fffff67224 */ /* 0x000fc400078e00f5 */
[----:B------:R-:W-:Y:S02]  /*150e0*/  IMAD R106, R106, c[0x0][0x190], RZ ;  /* 0x000064006a6a7a24 */ /* 0x000fe400078e02ff */
[----:B------:R-:W-:Y:S01]  /*150f0*/  IMAD.MOV.U32 R245, RZ, RZ, R244 ;  /* 0x000000fffff57224 */ /* 0x000fe200078e00f4 */
[----:B------:R-:W-:Y:S01]  /*15100*/  MOV R244, R243 ;  /* 0x000000f300f47202 */ /* 0x000fe20000000f00 */
[----:B------:R-:W-:Y:S02]  /*15110*/  IMAD.MOV.U32 R243, RZ, RZ, R242 ;  /* 0x000000fffff37224 */ /* 0x000fe400078e00f2 */
[----:B------:R-:W-:Y:S02]  /*15120*/  IMAD R107, R107, c[0x0][0x190], RZ ;  /* 0x000064006b6b7a24 */ /* 0x000fe400078e02ff */
[----:B------:R-:W-:Y:S01]  /*15130*/  IMAD.MOV.U32 R242, RZ, RZ, R241 ;  /* 0x000000fffff27224 */ /* 0x000fe200078e00f1 */
[----:B------:R-:W-:Y:S01]  /*15140*/  MOV R241, R40 ;  /* 0x0000002800f17202 */ /* 0x000fe20000000f00 */
[----:B------:R-:W-:Y:S01]  /*15150*/  IMAD.MOV.U32 R40, RZ, RZ, R20 ;  /* 0x000000ffff287224 */ /* 0x000fe200078e0014 */
[----:B-1----:R-:W-:Y:S01]  /*15160*/  LEA R58, P5, R106, R0, 0x2 ;  /* 0x000000006a3a7211 */ /* 0x002fe200078a10ff */
[----:B------:R-:W-:-:S02]  /*15170*/  IMAD.MOV.U32 R247, RZ, RZ, R246 ;  /* 0x000000fffff77224 */ /* 0x000fc400078e00f6 */
[----:B------:R-:W-:Y:S01]  /*15180*/  IMAD.MOV.U32 R20, RZ, RZ, R21 ;  /* 0x000000ffff147224 */ /* 0x000fe200078e0015 */
[----:B------:R-:W-:Y:S01]  /*15190*/  MOV R21, R22 ;  /* 0x0000001600157202 */ /* 0x000fe20000000f00 */
[----:B------:R-:W-:Y:S01]  /*151a0*/  IMAD.MOV.U32 R246, RZ, RZ, R245 ;  /* 0x000000fffff67224 */ /* 0x000fe200078e00f5 */
[----:B------:R-:W-:Y:S01]  /*151b0*/  MOV R245, R244 ;  /* 0x000000f400f57202 */ /* 0x000fe20000000f00 */
[----:B------:R-:W-:Y:S01]  /*151c0*/  IMAD.MOV.U32 R22, RZ, RZ, R37 ;  /* 0x000000ffff167224 */ /* 0x000fe200078e0025 */
[C---:B---3--:R-:W-:Y:S01]  /*151d0*/  LEA R56, P6, R107.reuse, R0, 0x2 ;  /* 0x000000006b387211 */ /* 0x048fe200078c10ff */
[----:B------:R-:W-:Y:S01]  /*151e0*/  IMAD.MOV.U32 R244, RZ, RZ, R243 ;  /* 0x000000fffff47224 */ /* 0x000fe200078e00f3 */
[----:B------:R-:W-:Y:S01]  /*151f0*/  LEA.HI.X.SX32 R59, R106, R2, 0x2, P5 ;  /* 0x000000026a3b7211 */ /* 0x000fe200028f16ff */
[----:B------:R-:W-:Y:S01]  /*15200*/  IMAD.MOV.U32 R243, RZ, RZ, R242 ;  /* 0x000000fffff37224 */ /* 0x000fe200078e00f2 */
[----:B------:R-:W-:Y:S01]  /*15210*/  MOV R242, R241 ;  /* 0x000000f100f27202 */ /* 0x000fe20000000f00 */
[----:B------:R-:W-:Y:S01]  /*15220*/  IMAD.MOV.U32 R37, RZ, RZ, R28 ;  /* 0x000000ffff257224 */ /* 0x000fe200078e001c */
[----:B------:R-:W-:Y:S01]  /*15230*/  MOV R28, R208 ;  /* 0x000000d0001c7202 */ /* 0x000fe20000000f00 */
[----:B------:R-:W-:Y:S01]  /*15240*/  IMAD R108, R108, c[0x0][0x190], RZ ;  /* 0x000064006c6c7a24 */ /* 0x000fe200078e02ff */
[----:B------:R-:W-:Y:S01]  /*15250*/  MOV R248, R245 ;  /* 0x000000f500f87202 */ /* 0x000fe20000000f00 */
[----:B------:R-:W-:Y:S01]  /*15260*/  IMAD.MOV.U32 R241, RZ, RZ, R40 ;  /* 0x000000fffff17224 */ /* 0x000fe200078e0028 */
[----:B------:R-:W-:Y:S01]  /*15270*/  LEA.HI.X.SX32 R57, R107, R2, 0x2, P6 ;  /* 0x000000026b397211 */ /* 0x000fe200030f16ff */
[----:B------:R-:W-:-:S02]  /*15280*/  IMAD.MOV.U32 R208, RZ, RZ, R209 ;  /* 0x000000ffffd07224 */ /* 0x000fc400078e00d1 */
[----:B------:R-:W-:Y:S01]  /*15290*/  IMAD.MOV.U32 R40, RZ, RZ, R21 ;  /* 0x000000ffff287224 */ /* 0x000fe200078e0015 */
[----:B------:R-:W-:Y:S01]  /*152a0*/  MOV R21, R22 ;  /* 0x0000001600157202 */ /* 0x000fe20000000f00 */
[----:B------:R-:W-:Y:S01]  /*152b0*/  IMAD.MOV.U32 R245, RZ, RZ, R244 ;  /* 0x000000fffff57224 */ /* 0x000fe200078e00f4 */
[----:B------:R1:W-:Y:S01]  /*152c0*/  STL.64 [R1+0xb28], R58 ;  /* 0x000b283a01007387 */ /* 0x0003e20000100a00 */
[----:B------:R-:W-:Y:S02]  /*152d0*/  IMAD R109, R109, c[0x0][0x190], RZ ;  /* 0x000064006d6d7a24 */ /* 0x000fe400078e02ff */
[----:B------:R-:W-:Y:S02]  /*152e0*/  IMAD.MOV.U32 R209, RZ, RZ, R210 ;  /* 0x000000ffffd17224 */ /* 0x000fe400078e00d2 */
[----:B------:R-:W-:Y:S01]  /*152f0*/  IMAD.MOV.U32 R244, RZ, RZ, R243 ;  /* 0x000000fffff47224 */ /* 0x000fe200078e00f3 */
[----:B------:R-:W-:Y:S01]  /*15300*/  MOV R243, R242 ;  /* 0x000000f200f37202 */ /* 0x000fe20000000f00 */
[----:B------:R-:W-:Y:S01]  /*15310*/  IMAD.MOV.U32 R22, RZ, RZ, R37 ;  /* 0x000000ffff167224 */ /* 0x000fe200078e0025 */
[----:B------:R-:W-:Y:S01]  /*15320*/  MOV R249, R248 ;  /* 0x000000f800f97202 */ /* 0x000fe20000000f00 */
[----:B------:R-:W-:-:S02]  /*15330*/  IMAD.MOV.U32 R37, RZ, RZ, R202 ;  /* 0x000000ffff257224 */ /* 0x000fc400078e00ca */
[----:B------:R-:W-:Y:S01]  /*15340*/  IMAD.MOV.U32 R242, RZ, RZ, R241 ;  /* 0x000000fffff27224 */ /* 0x000fe200078e00f1 */
[C---:B-1----:R-:W-:Y:S01]  /*15350*/  LEA R58, P5, R108.reuse, R0, 0x2 ;  /* 0x000000006c3a7211 */ /* 0x042fe200078a10ff */
[----:B------:R-:W-:Y:S01]  /*15360*/  IMAD.MOV.U32 R241, RZ, RZ, R40 ;  /* 0x000000fffff17224 */ /* 0x000fe200078e0028 */
[----:B------:R-:W-:Y:S01]  /*15370*/  MOV R40, R21 ;  /* 0x0000001500287202 */ /* 0x000fe20000000f00 */
[----:B------:R-:W-:Y:S02]  /*15380*/  IMAD.MOV.U32 R248, RZ, RZ, R245 ;  /* 0x000000fffff87224 */ /* 0x000fe400078e00f5 */
[----:B------:R-:W-:Y:S02]  /*15390*/  IMAD.MOV.U32 R21, RZ, RZ, R22 ;  /* 0x000000ffff157224 */ /* 0x000fe400078e0016 */
[----:B------:R-:W-:Y:S01]  /*153a0*/  IMAD.MOV.U32 R245, RZ, RZ, R244 ;  /* 0x000000fffff57224 */ /* 0x000fe200078e00f4 */
[----:B------:R-:W-:Y:S01]  /*153b0*/  MOV R244, R243 ;  /* 0x000000f300f47202 */ /* 0x000fe20000000f00 */
[----:B------:R-:W-:Y:S01]  /*153c0*/  IMAD.MOV.U32 R22, RZ, RZ, R203 ;  /* 0x000000ffff167224 */ /* 0x000fe200078e00cb */
[----:B------:R-:W-:Y:S01]  /*153d0*/  LEA.HI.X.SX32 R59, R108, R2, 0x2, P5 ;  /* 0x000000026c3b7211 */ /* 0x000fe200028f16ff */
[----:B------:R-:W-:-:S02]  /*153e0*/  IMAD.MOV.U32 R243, RZ, RZ, R242 ;  /* 0x000000fffff37224 */ /* 0x000fc400078e00f2 */
[----:B------:R-:W-:Y:S02]  /*153f0*/  IMAD R110, R110, c[0x0][0x190], RZ ;  /* 0x000064006e6e7a24 */ /* 0x000fe400078e02ff */
[----:B------:R-:W-:Y:S01]  /*15400*/  IMAD.MOV.U32 R242, RZ, RZ, R241 ;  /* 0x000000fffff27224 */ /* 0x000fe200078e00f1 */
[----:B------:R-:W-:Y:S01]  /*15410*/  MOV R241, R40 ;  /* 0x0000002800f17202 */ /* 0x000fe20000000f00 */
[----:B------:R-:W-:Y:S01]  /*15420*/  IMAD.MOV.U32 R250, RZ, RZ, R245 ;  /* 0x000000fffffa7224 */ /* 0x000fe200078e00f5 */
[----:B------:R-:W-:Y:S01]  /*15430*/  MOV R245, R244 ;  /* 0x000000f400f57202 */ /* 0x000fe20000000f00 */
[----:B------:R-:W-:Y:S02]  /*15440*/  IMAD R111, R111, c[0x0][0x190], RZ ;  /* 0x000064006f6f7a24 */ /* 0x000fe400078e02ff */
[----:B------:R-:W-:Y:S02]  /*15450*/  IMAD.MOV.U32 R40, RZ, RZ, R22 ;  /* 0x000000ffff287224 */ /* 0x000fe400078e0016 */
[----:B------:R-:W-:-:S02]  /*15460*/  IMAD.MOV.U32 R244, RZ, RZ, R243 ;  /* 0x000000fffff47224 */ /* 0x000fc400078e00f3 */
[----:B------:R-:W-:Y:S01]  /*15470*/  IMAD.MOV.U32 R243, RZ, RZ, R242 ;  /* 0x000000fffff37224 */ /* 0x000fe200078e00f2 */
[----:B------:R-:W-:Y:S01]  /*15480*/  MOV R242, R241 ;  /* 0x000000f100f27202 */ /* 0x000fe20000000f00 */
[----:B------:R-:W-:Y:S02]  /*15490*/  IMAD.MOV.U32 R241, RZ, RZ, R40 ;  /* 0x000000fffff17224 */ /* 0x000fe400078e0028 */
[----:B------:R-:W-:Y:S02]  /*154a0*/  IMAD.MOV.U32 R60, RZ, RZ, R250 ;  /* 0x000000ffff3c7224 */ /* 0x000fe400078e00fa */
[----:B------:R-:W-:Y:S01]  /*154b0*/  IMAD.MOV.U32 R40, RZ, RZ, R32 ;  /* 0x000000ffff287224 */ /* 0x000fe200078e0020 */
[----:B------:R-:W-:Y:S01]  /*154c0*/  MOV R32, R225 ;  /* 0x000000e100207202 */ /* 0x000fe20000000f00 */
        /* <DEDUP_REMOVED lines=9> */
[----:B------:R-:W-:Y:S02]  /*15560*/  IMAD R113, R113, c[0x0][0x190], RZ ;  /* 0x0000640071717a24 */ /* 0x000fe400078e02ff */
[----:B------:R-:W-:-:S02]  /*15570*/  IMAD R114, R114, c[0x0][0x190], RZ ;  /* 0x0000640072727a24 */ /* 0x000fc400078e02ff */
[----:B------:R-:W-:Y:S01]  /*15580*/  IMAD R115, R115, c[0x0][0x190], RZ ;  /* 0x0000640073737a24 */ /* 0x000fe200078e02ff */
[----:B-----5:R-:W-:Y:S02]  /*15590*/  MOV R210, R213 ;  /* 0x000000d500d27202 */ /* 0x020fe40000000f00 */
[----:B------:R-:W3:Y:S04]  /*155a0*/  LDL.LU R213, [R1+0x260] ;  /* 0x0002600001d57983 */ /* 0x000ee80000300800 */
[----:B------:R-:W5:Y:S04]  /*155b0*/  LDL.LU R202, [R1+0x3704] ;  /* 0x0037040001ca7983 */ /* 0x000f680000300800 */
[----:B------:R1:W-:Y:S04]  /*155c0*/  STL.64 [R1+0xc88], R56 ;  /* 0x000c883801007387 */ /* 0x0003e80000100a00 */
[----:B------:R-:W5:Y:S01]  /*155d0*/  LDL.LU R203, [R1+0x3700] ;  /* 0x0037000001cb7983 */ /* 0x000f620000300800 */
[----:B-1----:R-:W-:-:S03]  /*155e0*/  LEA R56, P6, R109, R0, 0x2 ;  /* 0x000000006d387211 */ /* 0x002fc600078c10ff */
[----:B------:R1:W-:Y:S01]  /*155f0*/  STL.64 [R1+0xdf8], R58 ;  /* 0x000df83a01007387 */ /* 0x0003e20000100a00 */
[----:B------:R-:W-:-:S03]  /*15600*/  LEA.HI.X.SX32 R57, R109, R2, 0x2, P6 ;  /* 0x000000026d397211 */ /* 0x000fc600030f16ff */
[----:B------:R-:W2:Y:S04]  /*15610*/  LDL.LU R22, [R1+0x1f4] ;  /* 0x0001f40001167983 */ /* 0x000ea80000300800 */
[----:B------:R4:W-:Y:S01]  /*15620*/  STL.64 [R1+0xf50], R56 ;  /* 0x000f503801007387 */ /* 0x0009e20000100a00 */
[----:B-1----:R-:W-:-:S03]  /*15630*/  LEA R58, P5, R110, R0, 0x2 ;  /* 0x000000006e3a7211 */ /* 0x002fc600078a10ff */
[----:B------:R-:W2:Y:S01]  /*15640*/  LDL.LU R225, [R1+0x37c] ;  /* 0x00037c0001e17983 */ /* 0x000ea20000300800 */
[----:B------:R-:W-:Y:S02]  /*15650*/  LEA.HI.X.SX32 R59, R110, R2, 0x2, P5 ;  /* 0x000000026e3b7211 */ /* 0x000fe400028f16ff */
[----:B----4-:R-:W-:-:S03]  /*15660*/  LEA R56, P6, R111, R0, 0x2 ;  /* 0x000000006f387211 */ /* 0x010fc600078c10ff */
[----:B------:R-:W-:Y:S01]  /*15670*/  STL.64 [R1+0x1098], R58 ;  /* 0x0010983a01007387 */ /* 0x000fe20000100a00 */
[----:B------:R-:W-:-:S03]  /*15680*/  LEA.HI.X.SX32 R57, R111, R2, 0x2, P6 ;  /* 0x000000026f397211 */ /* 0x000fc600030f16ff */
[----:B------:R-:W4:Y:S04]  /*15690*/  LDL.LU R204, [R1+0x36fc] ;  /* 0x0036fc0001cc7983 */ /* 0x000f280000300800 */
[----:B------:R1:W-:Y:S02]  /*156a0*/  STL.64 [R1+0x11f0], R56 ;  /* 0x0011f03801007387 */ /* 0x0003e40000100a00 */
[----:B-1----:R-:W-:Y:S02]  /*156b0*/  IMAD.MOV.U32 R56, RZ, RZ, R250 ;  /* 0x000000ffff387224 */ /* 0x002fe400078e00fa */
[----:B------:R-:W-:Y:S01]  /*156c0*/  IMAD.MOV.U32 R250, RZ, RZ, R245 ;  /* 0x000000fffffa7224 */ /* 0x000fe200078e00f5 */
[----:B------:R-:W-:Y:S01]  /*156d0*/  MOV R245, R244 ;  /* 0x000000f400f57202 */ /* 0x000fe20000000f00 */
        /* <DEDUP_REMOVED lines=9> */
[----:B------:R-:W-:Y:S01]  /*15770*/  IMAD.MOV.U32 R244, RZ, RZ, R243 ;  /* 0x000000fffff47224 */ /* 0x000fe200078e00f3 */
[C---:B------:R-:W-:Y:S01]  /*15780*/  LEA R58, P5, R112.reuse, R0, 0x2 ;  /* 0x00000000703a7211 */ /* 0x040fe200078a10ff */
[----:B------:R-:W-:Y:S01]  /*15790*/  IMAD.MOV.U32 R243, RZ, RZ, R242 ;  /* 0x000000fffff37224 */ /* 0x000fe200078e00f2 */
[----:B------:R-:W-:Y:S01]  /*157a0*/  MOV R242, R241 ;  /* 0x000000f100f27202 */ /* 0x000fe20000000f00 */
[----:B------:R-:W-:Y:S01]  /*157b0*/  IMAD.MOV.U32 R241, RZ, RZ, R40 ;  /* 0x000000fffff17224 */ /* 0x000fe200078e0028 */
[----:B------:R-:W-:Y:S01]  /*157c0*/  MOV R251, R245 ;  /* 0x000000f500fb7202 */ /* 0x000fe20000000f00 */
[----:B------:R-:W-:Y:S01]  /*157d0*/  IMAD.MOV.U32 R40, RZ, RZ, R32 ;  /* 0x000000ffff287224 */ /* 0x000fe200078e0020 */
[----:B------:R-:W-:Y:S01]  /*157e0*/  LEA.HI.X.SX32 R59, R112, R2, 0x2, P5 ;  /* 0x00000002703b7211 */ /* 0x000fe200028f16ff */
[----:B------:R-:W-:Y:S01]  /*157f0*/  IMAD.MOV.U32 R245, RZ, RZ, R244 ;  /* 0x000000fffff57224 */ /* 0x000fe200078e00f4 */
[----:B------:R-:W2:Y:S01]  /*15800*/  LDL.LU R219, [R1+0x248] ;  /* 0x0002480001db7983 */ /* 0x000ea20000300800 */
[----:B------:R-:W-:Y:S01]  /*15810*/  IMAD.MOV.U32 R244, RZ, RZ, R243 ;  /* 0x000000fffff47224 */ /* 0x000fe200078e00f3 */
[----:B------:R-:W-:Y:S01]  /*15820*/  MOV R243, R242 ;  /* 0x000000f200f37202 */ /* 0x000fe20000000f00 */
[----:B------:R-:W-:Y:S01]  /*15830*/  IMAD.MOV.U32 R242, RZ, RZ, R241 ;  /* 0x000000fffff27224 */ /* 0x000fe200078e00f1 */
[C---:B------:R-:W-:Y:S01]  /*15840*/  LEA R62, P6, R113.reuse, R0, 0x2 ;  /* 0x00000000713e7211 */ /* 0x040fe200078c10ff */
[----:B------:R-:W-:Y:S01]  /*15850*/  IMAD.MOV.U32 R241, RZ, RZ, R40 ;  /* 0x000000fffff17224 */ /* 0x000fe200078e0028 */
[----:B------:R1:W-:Y:S01]  /*15860*/  STL.64 [R1+0x870], R58 ;  /* 0x0008703a01007387 */ /* 0x0003e20000100a00 */
[----:B------:R-:W-:Y:S01]  /*15870*/  IMAD.MOV.U32 R55, RZ, RZ, R251 ;  /* 0x000000ffff377224 */ /* 0x000fe200078e00fb */
[----:B------:R-:W-:Y:S01]  /*15880*/  MOV R40, R38 ;  /* 0x0000002600287202 */ /* 0x000fe20000000f00 */
[----:B------:R-:W-:Y:S01]  /*15890*/  IMAD.MOV.U32 R38, RZ, RZ, R216 ;  /* 0x000000ffff267224 */ /* 0x000fe200078e00d8 */
[----:B------:R-:W-:Y:S01]  /*158a0*/  MOV R251, R245 ;  /* 0x000000f500fb7202 */ /* 0x000fe20000000f00 */
[----:B------:R-:W-:Y:S01]  /*158b0*/  IMAD.MOV.U32 R245, RZ, RZ, R244 ;  /* 0x000000fffff57224 */ /* 0x000fe200078e00f4 */
[----:B------:R-:W-:Y:S01]  /*158c0*/  LEA.HI.X.SX32 R63, R113, R2, 0x2, P6 ;  /* 0x00000002713f7211 */ /* 0x000fe200030f16ff */
[----:B------:R-:W-:Y:S01]  /*158d0*/  IMAD.MOV.U32 R244, RZ, RZ, R243 ;  /* 0x000000fffff47224 */ /* 0x000fe200078e00f3 */
[----:B------:R-:W-:Y:S01]  /*158e0*/  MOV R243, R242 ;  /* 0x000000f200f37202 */ /* 0x000fe20000000f00 */
[----:B------:R-:W-:Y:S01]  /*158f0*/  IMAD.MOV.U32 R242, RZ, RZ, R241 ;  /* 0x000000fffff27224 */ /* 0x000fe200078e00f1 */
[----:B------:R-:W2:Y:S01]  /*15900*/  LDL.LU R32, [R1+0x230] ;  /* 0x0002300001207983 */ /* 0x000ea20000300800 */
[C---:B-1----:R-:W-:Y:S01]  /*15910*/  LEA R58, P5, R114.reuse, R0, 0x2 ;  /* 0x00000000723a7211 */ /* 0x042fe200078a10ff */
[----:B------:R-:W-:Y:S01]  /*15920*/  IMAD.MOV.U32 R241, RZ, RZ, R40 ;  /* 0x000000fffff17224 */ /* 0x000fe200078e0028 */
[----:B------:R-:W-:Y:S01]  /*15930*/  MOV R40, R38 ;  /* 0x0000002600287202 */ /* 0x000fe20000000f00 */
[----:B------:R-:W-:Y:S01]  /*15940*/  IMAD.MOV.U32 R252, RZ, RZ, R245 ;  /* 0x000000fffffc7224 */ /* 0x000fe200078e00f5 */
[----:B------:R-:W-:Y:S01]  /*15950*/  LEA.HI.X.SX32 R59, R114, R2, 0x2, P5 ;  /* 0x00000002723b7211 */ /* 0x000fe200028f16ff */
[----:B------:R1:W-:Y:S01]  /*15960*/  STL.64 [R1+0x9d0], R62 ;  /* 0x0009d03e01007387 */ /* 0x0003e20000100a00 */
[----:B------:R-:W-:Y:S01]  /*15970*/  MOV R245, R244 ;  /* 0x000000f400f57202 */ /* 0x000fe20000000f00 */
[----:B------:R-:W-:-:S02]  /*15980*/  IMAD.MOV.U32 R38, RZ, RZ, R205 ;  /* 0x000000ffff267224 */ /* 0x000fc400078e00cd */
[----:B------:R-:W-:Y:S01]  /*15990*/  IMAD.MOV.U32 R244, RZ, RZ, R243 ;  /* 0x000000fffff47224 */ /* 0x000fe200078e00f3 */
[----:B------:R-:W2:Y:S01]  /*159a0*/  LDL.LU R216, [R1+0x250] ;  /* 0x0002500001d87983 */ /* 0x000ea20000300800 */
[----:B------:R-:W-:Y:S01]  /*159b0*/  IMAD.MOV.U32 R243, RZ, RZ, R242 ;  /* 0x000000fffff37224 */ /* 0x000fe200078e00f2 */
[----:B------:R-:W-:Y:S01]  /*159c0*/  MOV R242, R241 ;  /* 0x000000f100f27202 */ /* 0x000fe20000000f00 */
[----:B------:R-:W-:Y:S01]  /*159d0*/  IMAD.MOV.U32 R241, RZ, RZ, R40 ;  /* 0x000000fffff17224 */ /* 0x000fe200078e0028 */
[----:B------:R1:W-:Y:S02]  /*159e0*/  STL.64 [R1+0xb38], R58 ;  /* 0x000b383a01007387 */ /* 0x0003e40000100a00 */
[C---:B-1----:R-:W-:Y:S01]  /*159f0*/  LEA R62, P6, R115.reuse, R0, 0x2 ;  /* 0x00000000733e7211 */ /* 0x042fe200078c10ff */
[----:B------:R-:W-:Y:S01]  /*15a00*/  IMAD.MOV.U32 R40, RZ, RZ, R38 ;  /* 0x000000ffff287224 */ /* 0x000fe200078e0026 */
[----:B------:R-:W-:Y:S01]  /*15a10*/  MOV R38, R37 ;  /* 0x0000002500267202 */ /* 0x000fe20000000f00 */
[----:B------:R-:W-:Y:S01]  /*15a20*/  IMAD.MOV.U32 R37, RZ, RZ, R29 ;  /* 0x000000ffff257224 */ /* 0x000fe200078e001d */
[----:B------:R-:W-:Y:S01]  /*15a30*/  LEA.HI.X.SX32 R63, R115, R2, 0x2, P6 ;  /* 0x00000002733f7211 */ /* 0x000fe200030f16ff */
[----:B------:R-:W-:Y:S01]  /*15a40*/  IMAD.MOV.U32 R29, RZ, RZ, R208 ;  /* 0x000000ffff1d7224 */ /* 0x000fe200078e00d0 */
[----:B------:R-:W-:Y:S01]  /*15a50*/  LEA R58, P5, R61, R0, 0x2 ;  /* 0x000000003d3a7211 */ /* 0x000fe200078a10ff */
[----:B------:R-:W4:Y:S01]  /*15a60*/  LDL.LU R205, [R1+0x36f8] ;  /* 0x0036f80001cd7983 */ /* 0x000f220000300800 */
[----:B------:R-:W-:-:S02]  /*15a70*/  MOV R208, R209 ;  /* 0x000000d100d07202 */ /* 0x000fc40000000f00 */
[----:B------:R-:W-:Y:S01]  /*15a80*/  LEA.HI.X.SX32 R59, R61, R2, 0x2, P5 ;  /* 0x000000023d3b7211 */ /* 0x000fe200028f16ff */
[----:B------:R-:W-:Y:S01]  /*15a90*/  IMAD.MOV.U32 R209, RZ, RZ, R210 ;  /* 0x000000ffffd17224 */ /* 0x000fe200078e00d2 */
[----:B------:R1:W-:Y:S01]  /*15aa0*/  STL.64 [R1+0xc90], R62 ;  /* 0x000c903e01007387 */ /* 0x0003e20000100a00 */
[----:B------:R-:W-:-:S03]  /*15ab0*/  IMAD.MOV.U32 R210, RZ, RZ, R217 ;  /* 0x000000ffffd27224 */ /* 0x000fc600078e00d9 */
[----:B------:R-:W2:Y:S04]  /*15ac0*/  LDL.LU R217, [R1+0x360] ;  /* 0x0003600001d97983 */ /* 0x000ea80000300800 */
[----:B------:R1:W-:Y:S02]  /*15ad0*/  STL.64 [R1+0xe00], R58 ;  /* 0x000e003a01007387 */ /* 0x0003e40000100a00 */
[CC--:B-1----:R-:W-:Y:S02]  /*15ae0*/  LEA R62, P6, R247.reuse, R0.reuse, 0x2 ;  /* 0x00000000f73e7211 */ /* 0x0c2fe400078c10ff */
[----:B------:R-:W-:Y:S02]  /*15af0*/  LEA R58, P5, R246, R0, 0x2 ;  /* 0x00000000f63a7211 */ /* 0x000fe400078a10ff */
[----:B------:R-:W-:-:S02]  /*15b00*/  LEA.HI.X.SX32 R63, R247, R2, 0x2, P6 ;  /* 0x00000002f73f7211 */ /* 0x000fc400030f16ff */
[----:B------:R-:W-:Y:S01]  /*15b10*/  LEA.HI.X.SX32 R59, R246, R2, 0x2, P5 ;  /* 0x00000002f63b7211 */ /* 0x000fe200028f16ff */
[----:B------:R-:W-:Y:S01]  /*15b20*/  IMAD.MOV.U32 R247, RZ, RZ, R244 ;  /* 0x000000fffff77224 */ /* 0x000fe200078e00f4 */
[----:B------:R-:W-:Y:S01]  /*15b30*/  MOV R246, R245 ;  /* 0x000000f500f67202 */ /* 0x000fe20000000f00 */
[----:B------:R-:W-:Y:S01]  /*15b40*/  IMAD.MOV.U32 R245, RZ, RZ, R243 ;  /* 0x000000fffff57224 */ /* 0x000fe200078e00f3 */
        /* <DEDUP_REMOVED lines=9> */
[----:B------:R-:W-:-:S02]  /*15be0*/  IMAD.MOV.U32 R35, RZ, RZ, R209 ;  /* 0x000000ffff237224 */ /* 0x000fc400078e00d1 */
[----:B------:R-:W-:Y:S01]  /*15bf0*/  IMAD.MOV.U32 R34, RZ, RZ, R208 ;  /* 0x000000ffff227224 */ /* 0x000fe200078e00d0 */
[----:B------:R-:W-:Y:S01]  /*15c00*/  MOV R208, R210 ;  /* 0x000000d200d07202 */ /* 0x000fe20000000f00 */
[----:B------:R-:W-:Y:S02]  /*15c10*/  IMAD.MOV.U32 R209, RZ, RZ, R211 ;  /* 0x000000ffffd17224 */ /* 0x000fe400078e00d3 */
[----:B------:R-:W2:Y:S01]  /*15c20*/  LDL.LU R211, [R1+0x268] ;  /* 0x0002680001d37983 */ /* 0x000ea20000300800 */
[----:B------:R-:W-:-:S03]  /*15c30*/  IMAD.MOV.U32 R210, RZ, RZ, R214 ;  /* 0x000000ffffd27224 */ /* 0x000fc600078e00d6 */
[----:B------:R-:W3:Y:S01]  /*15c40*/  LDL.LU R214, [R1+0x240] ;  /* 0x0002400001d67983 */ /* 0x000ee20000300800 */
[----:B------:R-:W-:Y:S01]  /*15c50*/  MOV R61, R247 ;  /* 0x000000f7003d7202 */ /* 0x000fe20000000f00 */
[----:B------:R-:W-:Y:S02]  /*15c60*/  IMAD.MOV.U32 R247, RZ, RZ, R245 ;  /* 0x000000fffff77224 */ /* 0x000fe400078e00f5 */
[----:B------:R-:W-:Y:S01]  /*15c70*/  IMAD.MOV.U32 R245, RZ, RZ, R244 ;  /* 0x000000fffff57224 */ /* 0x000fe200078e00f4 */
[----:B------:R-:W-:Y:S01]  /*15c80*/  MOV R244, R243 ;  /* 0x000000f300f47202 */ /* 0x000fe20000000f00 */
[----:B------:R-:W-:Y:S02]  /*15c90*/  IMAD.MOV.U32 R243, RZ, RZ, R242 ;  /* 0x000000fffff37224 */ /* 0x000fe400078e00f2 */
[----:B------:R-:W-:Y:S01]  /*15ca0*/  IMAD.MOV.U32 R242, RZ, RZ, R241 ;  /* 0x000000fffff27224 */ /* 0x000fe200078e00f1 */
[----:B------:R-:W-:Y:S01]  /*15cb0*/  MOV R241, R40 ;  /* 0x0000002800f17202 */ /* 0x000fe20000000f00 */
[----:B------:R-:W-:Y:S01]  /*15cc0*/  IMAD.MOV.U32 R40, RZ, RZ, R38 ;  /* 0x000000ffff287224 */ /* 0x000fe200078e0026 */
[C---:B-1----:R-:W-:Y:S01]  /*15cd0*/  LEA R62, P6, R249.reuse, R0, 0x2 ;  /* 0x00000000f93e7211 */ /* 0x042fe200078c10ff */
[----:B------:R-:W-:Y:S01]  /*15ce0*/  IMAD.MOV.U32 R38, RZ, RZ, R37 ;  /* 0x000000ffff267224 */ /* 0x000fe200078e0025 */
[----:B------:R-:W-:Y:S01]  /*15cf0*/  MOV R37, R34 ;  /* 0x0000002200257202 */ /* 0x000fe20000000f00 */
[----:B------:R-:W-:Y:S01]  /*15d00*/  IMAD.MOV.U32 R34, RZ, RZ, R35 ;  /* 0x000000ffff227224 */ /* 0x000fe200078e0023 */
[----:B------:R-:W-:Y:S01]  /*15d10*/  LEA R58, P5, R248, R0, 0x2 ;  /* 0x00000000f83a7211 */ /* 0x000fe200078a10ff */
[----:B------:R-:W-:Y:S01]  /*15d20*/  IMAD.MOV.U32 R35, RZ, RZ, R208 ;  /* 0x000000ffff237224 */ /* 0x000fe200078e00d0 */
[----:B------:R-:W-:-:S02]  /*15d30*/  LEA.HI.X.SX32 R63, R249, R2, 0x2, P6 ;  /* 0x00000002f93f7211 */ /* 0x000fc400030f16ff */
[----:B------:R-:W-:Y:S02]  /*15d40*/  MOV R208, R210 ;  /* 0x000000d200d07202 */ /* 0x000fe40000000f00 */
[----:B------:R-:W-:Y:S01]  /*15d50*/  LEA.HI.X.SX32 R59, R248, R2, 0x2, P5 ;  /* 0x00000002f83b7211 */ /* 0x000fe200028f16ff */
        /* <DEDUP_REMOVED lines=8> */
[----:B------:R-:W-:-:S02]  /*15de0*/  IMAD.MOV.U32 R40, RZ, RZ, R37 ;  /* 0x000000ffff287224 */ /* 0x000fc400078e0025 */
[----:B------:R-:W-:Y:S02]  /*15df0*/  IMAD.MOV.U32 R37, RZ, RZ, R208 ;  /* 0x000000ffff257224 */ /* 0x000fe400078e00d0 */
[----:B--2---:R-:W-:Y:S02]  /*15e00*/  IMAD.MOV.U32 R210, RZ, RZ, R211 ;  /* 0x000000ffffd27224 */ /* 0x004fe400078e00d3 */
[----:B---3--:R-:W-:-:S03]  /*15e10*/  IMAD.MOV.U32 R211, RZ, RZ, R214 ;  /* 0x000000ffffd37224 */ /* 0x008fc600078e00d6 */
[----:B------:R-:W-:Y:S01]  /*15e20*/  MOV R38, R210 ;  /* 0x000000d200267202 */ /* 0x000fe20000000f00 */
[----:B------:R-:W2:Y:S01]  /*15e30*/  LDL.LU R214, [R1+0x26c] ;  /* 0x00026c0001d67983 */ /* 0x000ea20000300800 */
[----:B------:R-:W-:Y:S02]  /*15e40*/  IMAD.MOV.U32 R210, RZ, RZ, R222 ;  /* 0x000000ffffd27224 */ /* 0x000fe400078e00de */
[----:B------:R-:W-:Y:S01]  /*15e50*/  IMAD.MOV.U32 R208, RZ, RZ, R211 ;  /* 0x000000ffffd07224 */ /* 0x000fe200078e00d3 */
[----:B------:R3:W-:Y:S04]  /*15e60*/  STL.64 [R1+0x878], R58 ;  /* 0x0008783a01007387 */ /* 0x0007e80000100a00 */
[----:B------:R-:W2:Y:S04]  /*15e70*/  LDL.LU R222, [R1+0x370] ;  /* 0x0003700001de7983 */ /* 0x000ea80000300800 */
[----:B------:R-:W2:Y:S01]  /*15e80*/  LDL.LU R211, [R1+0x290] ;  /* 0x0002900001d37983 */ /* 0x000ea20000300800 */
[----:B-1----:R-:W-:-:S02]  /*15e90*/  LEA R62, P6, R60, R0, 0x2 ;  /* 0x000000003c3e7211 */ /* 0x002fc400078c10ff */
[----:B---3--:R-:W-:Y:S02]  /*15ea0*/  LEA R58, P5, R56, R0, 0x2 ;  /* 0x00000000383a7211 */ /* 0x008fe400078a10ff */
[-C--:B------:R-:W-:Y:S02]  /*15eb0*/  LEA.HI.X.SX32 R63, R60, R2.reuse, 0x2, P6 ;  /* 0x000000023c3f7211 */ /* 0x080fe400030f16ff */
[----:B------:R-:W-:-:S03]  /*15ec0*/  LEA.HI.X.SX32 R59, R56, R2, 0x2, P5 ;  /* 0x00000002383b7211 */ /* 0x000fc600028f16ff */
[----:B------:R1:W-:Y:S01]  /*15ed0*/  STL.64 [R1+0x9d8], R62 ;  /* 0x0009d83e01007387 */ /* 0x0003e20000100a00 */
[----:B------:R-:W-:Y:S01]  /*15ee0*/  MOV R60, R249 ;  /* 0x000000f9003c7202 */ /* 0x000fe20000000f00 */
[----:B------:R-:W-:Y:S02]  /*15ef0*/  IMAD.MOV.U32 R56, RZ, RZ, R245 ;  /* 0x000000ffff387224 */ /* 0x000fe400078e00f5 */
[----:B------:R3:W-:Y:S01]  /*15f00*/  STL.64 [R1+0xb40], R58 ;  /* 0x000b403a01007387 */ /* 0x0007e20000100a00 */
[----:B------:R-:W-:Y:S01]  /*15f10*/  IMAD.MOV.U32 R249, RZ, RZ, R244 ;  /* 0x000000fffff97224 */ /* 0x000fe200078e00f4 */
[----:B------:R-:W-:Y:S01]  /*15f20*/  MOV R245, R243 ;  /* 0x000000f300f57202 */ /* 0x000fe20000000f00 */
[----:B------:R-:W-:Y:S01]  /*15f30*/  IMAD.MOV.U32 R244, RZ, RZ, R242 ;  /* 0x000000fffff47224 */ /* 0x000fe200078e00f2 */
[-C--:B-1----:R-:W-:Y:S01]  /*15f40*/  LEA R62, P6, R57, R0.reuse, 0x2 ;  /* 0x00000000393e7211 */ /* 0x082fe200078c10ff */
[----:B------:R-:W-:Y:S01]  /*15f50*/  IMAD.MOV.U32 R243, RZ, RZ, R241 ;  /* 0x000000fffff37224 */ /* 0x000fe200078e00f1 */
[----:B---3--:R-:W-:-:S02]  /*15f60*/  LEA R58, P5, R250, R0, 0x2 ;  /* 0x00000000fa3a7211 */ /* 0x008fc400078a10ff */
[----:B------:R-:W-:Y:S01]  /*15f70*/  LEA.HI.X.SX32 R63, R57, R2, 0x2, P6 ;  /* 0x00000002393f7211 */ /* 0x000fe200030f16ff */
[----:B------:R-:W-:Y:S01]  /*15f80*/  IMAD.MOV.U32 R241, RZ, RZ, R220 ;  /* 0x000000fffff17224 */ /* 0x000fe200078e00dc */
[----:B------:R-:W-:Y:S01]  /*15f90*/  MOV R242, R206 ;  /* 0x000000ce00f27202 */ /* 0x000fe20000000f00 */
[----:B------:R-:W-:Y:S01]  /*15fa0*/  IMAD.MOV.U32 R66, RZ, RZ, R56 ;  /* 0x000000ffff427224 */ /* 0x000fe200078e0038 */
[----:B------:R-:W3:Y:S01]  /*15fb0*/  LDL.LU R206, [R1+0x36f4] ;  /* 0x0036f40001ce7983 */ /* 0x000ee20000300800 */
[----:B------:R-:W-:Y:S02]  /*15fc0*/  LEA.HI.X.SX32 R59, R250, R2, 0x2, P5 ;  /* 0x00000002fa3b7211 */ /* 0x000fe400028f16ff */
[C---:B------:R-:W-:Y:S01]  /*15fd0*/  LEA R56, P6, R55.reuse, R0, 0x2 ;  /* 0x0000000037387211 */ /* 0x040fe200078c10ff */
[----:B------:R-:W3:Y:S04]  /*15fe0*/  LDL.LU R220, [R1+0x24c] ;  /* 0x00024c0001dc7983 */ /* 0x000ee80000300800 */
[----:B------:R1:W-:Y:S01]  /*15ff0*/  STL.64 [R1+0xca8], R62 ;  /* 0x000ca83e01007387 */ /* 0x0003e20000100a00 */
[----:B------:R-:W-:-:S03]  /*16000*/  LEA.HI.X.SX32 R57, R55, R2, 0x2, P6 ;  /* 0x0000000237397211 */ /* 0x000fc600030f16ff */
[----:B------:R4:W-:Y:S01]  /*16010*/  STL.64 [R1+0xe10], R58 ;  /* 0x000e103a01007387 */ /* 0x0009e20000100a00 */
[----:B------:R-:W-:Y:S02]  /*16020*/  MOV R250, R207 ;  /* 0x000000cf00fa7202 */ /* 0x000fe40000000f00 */
[----:B-1----:R-:W-:Y:S01]  /*16030*/  MOV R62, R245 ;  /* 0x000000f5003e7202 */ /* 0x002fe20000000f00 */
[----:B------:R-:W-:Y:S02]  /*16040*/  IMAD.MOV.U32 R245, RZ, RZ, R244 ;  /* 0x000000fffff57224 */ /* 0x000fe400078e00f4 */
[----:B------:R-:W-:Y:S01]  /*16050*/  IMAD.MOV.U32 R244, RZ, RZ, R243 ;  /* 0x000000fffff47224 */ /* 0x000fe200078e00f3 */
[----:B------:R-:W-:Y:S01]  /*16060*/  MOV R243, R242 ;  /* 0x000000f200f37202 */ /* 0x000fe20000000f00 */
[----:B------:R-:W-:Y:S01]  /*16070*/  IMAD.MOV.U32 R242, RZ, RZ, R241 ;  /* 0x000000fffff27224 */ /* 0x000fe200078e00f1 */
[----:B----4-:R-:W-:Y:S01]  /*16080*/  LEA R58, P5, R251, R0, 0x2 ;  /* 0x00000000fb3a7211 */ /* 0x010fe200078a10ff */
[----:B------:R-:W-:-:S02]  /*16090*/  IMAD.MOV.U32 R241, RZ, RZ, R31 ;  /* 0x000000fffff17224 */ /* 0x000fc400078e001f */
[----:B------:R-:W4:Y:S01]  /*160a0*/  LDL.LU R31, [R1+0x20c] ;  /* 0x00020c00011f7983 */ /* 0x000f220000300800 */
[----:B------:R-:W-:Y:S01]  /*160b0*/  LEA.HI.X.SX32 R59, R251, R2, 0x2, P5 ;  /* 0x00000002fb3b7211 */ /* 0x000fe200028f16ff */
[----:B------:R-:W-:Y:S01]  /*160c0*/  IMAD.MOV.U32 R64, RZ, RZ, R245 ;  /* 0x000000ffff407224 */ /* 0x000fe200078e00f5 */
[----:B------:R-:W-:Y:S01]  /*160d0*/  MOV R251, R244 ;  /* 0x000000f400fb7202 */ /* 0x000fe20000000f00 */
[----:B------:R-:W4:Y:S01]  /*160e0*/  LDL.LU R207, [R1+0x36f0] ;  /* 0x0036f00001cf7983 */ /* 0x000f220000300800 */
[----:B------:R-:W-:-:S03]  /*160f0*/  IMAD.MOV.U32 R244, RZ, RZ, R242 ;  /* 0x000000fffff47224 */ /* 0x000fc600078e00f2 */
[----:B------:R1:W-:Y:S01]  /*16100*/  STL.64 [R1+0xf68], R56 ;  /* 0x000f683801007387 */ /* 0x0003e20000100a00 */
[----:B------:R-:W-:Y:S01]  /*16110*/  IMAD.MOV.U32 R245, RZ, RZ, R243 ;  /* 0x000000fffff57224 */ /* 0x000fe200078e00f3 */
[----:B------:R-:W-:Y:S01]  /*16120*/  MOV R243, R241 ;  /* 0x000000f100f37202 */ /* 0x000fe20000000f00 */
[----:B------:R-:W-:Y:S02]  /*16130*/  IMAD.MOV.U32 R242, RZ, RZ, R215 ;  /* 0x000000fffff27224 */ /* 0x000fe400078e00d7 */
[----:B------:R-:W-:Y:S01]  /*16140*/  IMAD.MOV.U32 R241, RZ, RZ, R212 ;  /* 0x000000fffff17224 */ /* 0x000fe200078e00d4 */
[----:B------:R-:W-:Y:S02]  /*16150*/  MOV R63, R245 ;  /* 0x000000f5003f7202 */ /* 0x000fe40000000f00 */
[C---:B-1----:R-:W-:Y:S01]  /*16160*/  LEA R56, P6, R252.reuse, R0, 0x2 ;  /* 0x00000000fc387211 */ /* 0x042fe200078c10ff */
[----:B------:R1:W-:Y:S03]  /*16170*/  STL.64 [R1+0x10b8], R58 ;  /* 0x0010b83a01007387 */ /* 0x0003e60000100a00 */
[----:B------:R-:W-:Y:S01]  /*16180*/  LEA.HI.X.SX32 R57, R252, R2, 0x2, P6 ;  /* 0x00000002fc397211 */ /* 0x000fe200030f16ff */
[----:B------:R-:W-:Y:S01]  /*16190*/  IMAD.MOV.U32 R252, RZ, RZ, R244 ;  /* 0x000000fffffc7224 */ /* 0x000fe200078e00f4 */
[----:B------:R-:W-:Y:S01]  /*161a0*/  MOV R244, R242 ;  /* 0x000000f200f47202 */ /* 0x000fe20000000f00 */
[----:B------:R-:W-:Y:S01]  /*161b0*/  IMAD.MOV.U32 R245, RZ, RZ, R243 ;  /* 0x000000fffff57224 */ /* 0x000fe200078e00f3 */
[----:B------:R-:W4:Y:S01]  /*161c0*/  LDL.LU R215, [R1+0x254] ;  /* 0x0002540001d77983 */ /* 0x000f220000300800 */
[----:B------:R-:W-:-:S02]  /*161d0*/  IMAD.MOV.U32 R242, RZ, RZ, R41 ;  /* 0x000000fffff27224 */ /* 0x000fc400078e0029 */
[----:B------:R-:W-:Y:S01]  /*161e0*/  IMAD.MOV.U32 R243, RZ, RZ, R241 ;  /* 0x000000fffff37224 */ /* 0x000fe200078e00f1 */
[----:B------:R-:W4:Y:S01]  /*161f0*/  LDL.LU R212, [R1+0x2a0] ;  /* 0x0002a00001d47983 */ /* 0x000f220000300800 */
[----:B------:R-:W-:Y:S01]  /*16200*/  IMAD.MOV.U32 R41, RZ, RZ, R38 ;  /* 0x000000ffff297224 */ /* 0x000fe200078e0026 */
[----:B------:R-:W-:Y:S01]  /*16210*/  MOV R241, R40 ;  /* 0x0000002800f17202 */ /* 0x000fe20000000f00 */
[----:B------:R-:W-:Y:S01]  /*16220*/  IMAD.MOV.U32 R38, RZ, RZ, R208 ;  /* 0x000000ffff267224 */ /* 0x000fe200078e00d0 */
[----:B------:R1:W-:Y:S01]  /*16230*/  STL.64 [R1+0x1200], R56 ;  /* 0x0012003801007387 */ /* 0x0003e20000100a00 */
[----:B------:R-:W-:Y:S01]  /*16240*/  MOV R40, R210 ;  /* 0x000000d200287202 */ /* 0x000fe20000000f00 */
[----:B------:R-:W-:Y:S02]  /*16250*/  IMAD.MOV.U32 R208, RZ, RZ, R219 ;  /* 0x000000ffffd07224 */ /* 0x000fe400078e00db */
[----:B------:R-:W4:Y:S01]  /*16260*/  LDL.LU R219, [R1+0x2fc] ;  /* 0x0002fc0001db7983 */ /* 0x000f220000300800 */
[----:B--2---:R-:W-:-:S03]  /*16270*/  IMAD.MOV.U32 R210, RZ, RZ, R211 ;  /* 0x000000ffffd27224 */ /* 0x004fc600078e00d3 */
[----:B------:R-:W2:Y:S01]  /*16280*/  LDL.LU R211, [R1+0x294] ;  /* 0x0002940001d37983 */ /* 0x000ea20000300800 */
[C---:B-1----:R-:W-:Y:S01]  /*16290*/  LEA R58, P5, R246.reuse, R0, 0x2 ;  /* 0x00000000f63a7211 */ /* 0x042fe200078a10ff */
[----:B------:R-:W-:Y:S01]  /*162a0*/  IMAD.MOV.U32 R65, RZ, RZ, R62 ;  /* 0x000000ffff417224 */ /* 0x000fe200078e003e */
[----:B------:R-:W-:Y:S02]  /*162b0*/  MOV R62, R245 ;  /* 0x000000f5003e7202 */ /* 0x000fe40000000f00 */
[----:B------:R-:W-:Y:S01]  /*162c0*/  LEA.HI.X.SX32 R59, R246, R2, 0x2, P5 ;  /* 0x00000002f63b7211 */ /* 0x000fe200028f16ff */
[----:B------:R-:W-:Y:S02]  /*162d0*/  IMAD.MOV.U32 R245, RZ, RZ, R243 ;  /* 0x000000fffff57224 */ /* 0x000fe400078e00f3 */
[----:B------:R-:W-:Y:S01]  /*162e0*/  IMAD.MOV.U32 R246, RZ, RZ, R244 ;  /* 0x000000fffff67224 */ /* 0x000fe200078e00f4 */
[----:B------:R-:W-:Y:S01]  /*162f0*/  MOV R244, R242 ;  /* 0x000000f200f47202 */ /* 0x000fe20000000f00 */
[----:B------:R-:W-:Y:S01]  /*16300*/  IMAD.MOV.U32 R243, RZ, RZ, R41 ;  /* 0x000000fffff37224 */ /* 0x000fe200078e0029 */
[----:B------:R-:W-:Y:S01]  /*16310*/  MOV R41, R208 ;  /* 0x000000d000297202 */ /* 0x000fe20000000f00 */
[----:B------:R1:W-:Y:S01]  /*16320*/  STL.64 [R1+0x880], R58 ;  /* 0x0008803a01007387 */ /* 0x0003e20000100a00 */
[----:B------:R-:W-:-:S02]  /*16330*/  IMAD.MOV.U32 R242, RZ, RZ, R241 ;  /* 0x000000fffff27224 */ /* 0x000fc400078e00f1 */
[----:B---3--:R-:W-:Y:S02]  /*16340*/  IMAD.MOV.U32 R208, RZ, RZ, R220 ;  /* 0x000000ffffd07224 */ /* 0x008fe400078e00dc */
[----:B------:R-:W3:Y:S01]  /*16350*/  LDL.LU R220, [R1+0x36c] ;  /* 0x00036c0001dc7983 */ /* 0x000ee20000300800 */
[----:B--2---:R-:W-:-:S03]  /*16360*/  IMAD.MOV.U32 R241, RZ, RZ, R211 ;  /* 0x000000fffff17224 */ /* 0x004fc600078e00d3 */
[----:B------:R-:W2:Y:S01]  /*16370*/  LDL.LU R211, [R1+0x298] ;  /* 0x0002980001d37983 */ /* 0x000ea20000300800 */
[----:B------:R-:W-:Y:S01]  /*16380*/  MOV R55, R246 ;  /* 0x000000f600377202 */ /* 0x000fe20000000f00 */
[----:B------:R-:W-:Y:S01]  /*16390*/  IMAD.MOV.U32 R246, RZ, RZ, R245 ;  /* 0x000000fffff67224 */ /* 0x000fe200078e00f5 */
[C---:B------:R-:W-:Y:S01]  /*163a0*/  LEA R56, P6, R61.reuse, R0, 0x2 ;  /* 0x000000003d387211 */ /* 0x040fe200078c10ff */
[----:B------:R-:W-:Y:S01]  /*163b0*/  IMAD.MOV.U32 R245, RZ, RZ, R244 ;  /* 0x000000fffff57224 */ /* 0x000fe200078e00f4 */
[----:B------:R-:W-:Y:S01]  /*163c0*/  MOV R244, R243 ;  /* 0x000000f300f47202 */ /* 0x000fe20000000f00 */
[----:B------:R-:W-:Y:S01]  /*163d0*/  IMAD.MOV.U32 R243, RZ, RZ, R208 ;  /* 0x000000fffff37224 */ /* 0x000fe200078e00d0 */
[----:B------:R-:W-:Y:S01]  /*163e0*/  LEA.HI.X.SX32 R57, R61, R2, 0x2, P6 ;  /* 0x000000023d397211 */ /* 0x000fe200030f16ff */
[----:B------:R-:W-:Y:S01]  /*163f0*/  IMAD.MOV.U32 R61, RZ, RZ, R246 ;  /* 0x000000ffff3d7224 */ /* 0x000fe200078e00f6 */
[----:B-1----:R-:W-:Y:S01]  /*16400*/  LEA R58, P5, R247, R0, 0x2 ;  /* 0x00000000f73a7211 */ /* 0x002fe200078a10ff */
[----:B------:R-:W-:Y:S01]  /*16410*/  IMAD.MOV.U32 R246, RZ, RZ, R245 ;  /* 0x000000fffff67224 */ /* 0x000fe200078e00f5 */
[----:B------:R-:W-:-:S02]  /*16420*/  MOV R245, R243 ;  /* 0x000000f300f57202 */ /* 0x000fc40000000f00 */
[----:B------:R-:W-:Y:S02]  /*16430*/  LEA.HI.X.SX32 R59, R247, R2, 0x2, P5 ;  /* 0x00000002f73b7211 */ /* 0x000fe400028f16ff */
[----:B------:R-:W-:Y:S01]  /*16440*/  MOV R247, R246 ;  /* 0x000000f600f77202 */ /* 0x000fe20000000f00 */
[----:B------:R-:W-:Y:S02]  /*16450*/  IMAD.MOV.U32 R246, RZ, RZ, R245 ;  /* 0x000000fffff67224 */ /* 0x000fe400078e00f5 */
[----:B--2---:R-:W-:Y:S01]  /*16460*/  IMAD.MOV.U32 R208, RZ, RZ, R211 ;  /* 0x000000ffffd07224 */ /* 0x004fe200078e00d3 */
[----:B------:R-:W-:Y:S02]  /*16470*/  MOV R211, R216 ;  /* 0x000000d800d37202 */ /* 0x000fe40000000f00 */
[----:B------:R-:W2:Y:S01]  /*16480*/  LDL.LU R216, [R1+0x35c] ;  /* 0x00035c0001d87983 */ /* 0x000ea20000300800 */
[----:B------:R-:W-:Y:S02]  /*16490*/  IMAD.MOV.U32 R243, RZ, RZ, R208 ;  /* 0x000000fffff37224 */ /* 0x000fe400078e00d0 */
[----:B------:R-:W-:Y:S01]  /*164a0*/  IMAD.MOV.U32 R208, RZ, RZ, R211 ;  /* 0x000000ffffd07224 */ /* 0x000fe200078e00d3 */
[----:B------:R1:W-:Y:S03]  /*164b0*/  STL.64 [R1+0x9e8], R56 ;  /* 0x0009e83801007387 */ /* 0x0003e60000100a00 */
[----:B------:R-:W-:Y:S01]  /*164c0*/  IMAD.MOV.U32 R245, RZ, RZ, R208 ;  /* 0x000000fffff57224 */ /* 0x000fe200078e00d0 */
[----:B----4-:R-:W-:Y:S01]  /*164d0*/  MOV R208, R215 ;  /* 0x000000d700d07202 */ /* 0x010fe20000000f00 */
[----:B------:R-:W4:Y:S01]  /*164e0*/  LDL.LU R211, [R1+0x29c] ;  /* 0x00029c0001d37983 */ /* 0x000f220000300800 */
[----:B-1----:R-:W-:-:S03]  /*164f0*/  LEA R56, P6, R60, R0, 0x2 ;  /* 0x000000003c387211 */ /* 0x002fc600078c10ff */
[----:B------:R1:W-:Y:S01]  /*16500*/  STL.64 [R1+0xb50], R58 ;  /* 0x000b503a01007387 */ /* 0x0003e20000100a00 */
[----:B------:R-:W-:Y:S01]  /*16510*/  LEA.HI.X.SX32 R57, R60, R2, 0x2, P6 ;  /* 0x000000023c397211 */ /* 0x000fe200030f16ff */
[----:B------:R-:W-:Y:S02]  /*16520*/  IMAD.MOV.U32 R60, RZ, RZ, R247 ;  /* 0x000000ffff3c7224 */ /* 0x000fe400078e00f7 */
[----:B------:R-:W2:Y:S01]  /*16530*/  LDL.LU R215, [R1+0x328] ;  /* 0x0003280001d77983 */ /* 0x000ea20000300800 */
[----:B------:R-:W-:Y:S01]  /*16540*/  IMAD.MOV.U32 R247, RZ, RZ, R246 ;  /* 0x000000fffff77224 */ /* 0x000fe200078e00f6 */
[----:B------:R-:W-:Y:S01]  /*16550*/  MOV R246, R245 ;  /* 0x000000f500f67202 */ /* 0x000fe20000000f00 */
[----:B------:R-:W-:Y:S01]  /*16560*/  IMAD.MOV.U32 R245, RZ, RZ, R208 ;  /* 0x000000fffff57224 */ /* 0x000fe200078e00d0 */
[----:B------:R3:W-:Y:S01]  /*16570*/  STL.64 [R1+0xcb0], R56 ;  /* 0x000cb03801007387 */ /* 0x0007e20000100a00 */
[----:B------:R-:W-:-:S03]  /*16580*/  IMAD.MOV.U32 R208, RZ, RZ, R212 ;  /* 0x000000ffffd07224 */ /* 0x000fc600078e00d4 */
[----:B------:R-:W2:Y:S01]  /*16590*/  LDL.LU R212, [R1+0x258] ;  /* 0x0002580001d47983 */ /* 0x000ea20000300800 */
[----:B-1----:R-:W-:-:S04]  /*165a0*/  LEA R58, P5, R248, R0, 0x2 ;  /* 0x00000000f83a7211 */ /* 0x002fc800078a10ff */
[----:B------:R-:W-:Y:S02]  /*165b0*/  LEA.HI.X.SX32 R59, R248, R2, 0x2, P5 ;  /* 0x00000002f83b7211 */ /* 0x000fe400028f16ff */
[----:B---3--:R-:W-:-:S03]  /*165c0*/  LEA R56, P6, R66, R0, 0x2 ;  /* 0x0000000042387211 */ /* 0x008fc600078c10ff */
[----:B------:R1:W-:Y:S01]  /*165d0*/  STL.64 [R1+0xe20], R58 ;  /* 0x000e203a01007387 */ /* 0x0003e20000100a00 */
[----:B------:R-:W-:Y:S01]  /*165e0*/  MOV R248, R247 ;  /* 0x000000f700f87202 */ /* 0x000fe20000000f00 */
[----:B------:R-:W-:Y:S01]  /*165f0*/  IMAD.MOV.U32 R247, RZ, RZ, R246 ;  /* 0x000000fffff77224 */ /* 0x000fe200078e00f6 */
[----:B------:R-:W-:Y:S01]  /*16600*/  LEA.HI.X.SX32 R57, R66, R2, 0x2, P6 ;  /* 0x0000000242397211 */ /* 0x000fe200030f16ff */
[----:B------:R-:W-:Y:S01]  /*16610*/  IMAD.MOV.U32 R246, RZ, RZ, R245 ;  /* 0x000000fffff67224 */ /* 0x000fe200078e00f5 */
[----:B-1----:R-:W-:-:S04]  /*16620*/  LEA R58, P5, R249, R0, 0x2 ;  /* 0x00000000f93a7211 */ /* 0x002fc800078a10ff */
[----:B------:R-:W-:Y:S01]  /*16630*/  LEA.HI.X.SX32 R59, R249, R2, 0x2, P5 ;  /* 0x00000002f93b7211 */ /* 0x000fe200028f16ff */
[----:B------:R-:W-:Y:S02]  /*16640*/  IMAD.MOV.U32 R249, RZ, RZ, R248 ;  /* 0x000000fffff97224 */ /* 0x000fe400078e00f8 */
[----:B------:R-:W-:Y:S01]  /*16650*/  IMAD.MOV.U32 R248, RZ, RZ, R247 ;  /* 0x000000fffff87224 */ /* 0x000fe200078e00f7 */
[----:B------:R-:W-:Y:S01]  /*16660*/  MOV R247, R246 ;  /* 0x000000f600f77202 */ /* 0x000fe20000000f00 */
[----:B------:R-:W-:Y:S01]  /*16670*/  IMAD R43, R43, c[0x0][0x190], RZ ;  /* 0x000064002b2b7a24 */ /* 0x000fe200078e02ff */
[----:B--2---:R-:W-:Y:S02]  /*16680*/  MOV R245, R212 ;  /* 0x000000d400f57202 */ /* 0x004fe40000000f00 */
[----:B------:R-:W2:Y:S04]  /*16690*/  LDL.LU R212, [R1+0x2a4] ;  /* 0x0002a40001d47983 */ /* 0x000ea80000300800 */
[----:B------:R1:W-:Y:S04]  /*166a0*/  STL.64 [R1+0xf70], R56 ;  /* 0x000f703801007387 */ /* 0x0003e80000100a00 */
[----:B------:R3:W-:Y:S01]  /*166b0*/  STL.64 [R1+0x10c8], R58 ;  /* 0x0010c83a01007387 */ /* 0x0007e20000100a00 */
[----:B------:R-:W-:Y:S01]  /*166c0*/  IMAD.MOV.U32 R246, RZ, RZ, R245 ;  /* 0x000000fffff67224 */ /* 0x000fe200078e00f5 */
[----:B-1----:R-:W-:-:S02]  /*166d0*/  LEA R56, P6, R65, R0, 0x2 ;  /* 0x0000000041387211 */ /* 0x002fc400078c10ff */
[C---:B---3--:R-:W-:Y:S02]  /*166e0*/  LEA R58, P5, R250.reuse, R0, 0x2 ;  /* 0x00000000fa3a7211 */ /* 0x048fe400078a10ff */
[-C--:B------:R-:W-:Y:S02]  /*166f0*/  LEA.HI.X.SX32 R57, R65, R2.reuse, 0x2, P6 ;  /* 0x0000000241397211 */ /* 0x080fe400030f16ff */
[----:B------:R-:W-:Y:S01]  /*16700*/  LEA.HI.X.SX32 R59, R250, R2, 0x2, P5 ;  /* 0x00000002fa3b7211 */ /* 0x000fe200028f16ff */
[----:B------:R-:W-:Y:S02]  /*16710*/  IMAD.MOV.U32 R245, RZ, RZ, R242 ;  /* 0x000000fffff57224 */ /* 0x000fe400078e00f2 */
[----:B------:R-:W3:Y:S01]  /*16720*/  LDL.LU R242, [R1+0x2a8] ;  /* 0x0002a80001f27983 */ /* 0x000ee20000300800 */
[----:B------:R-:W-:-:S03]  /*16730*/  MOV R250, R249 ;  /* 0x000000f900fa7202 */ /* 0x000fc60000000f00 */
[----:B------:R1:W-:Y:S01]  /*16740*/  STL.64 [R1+0x1210], R56 ;  /* 0x0012103801007387 */ /* 0x0003e20000100a00 */
[----:B------:R-:W-:-:S03]  /*16750*/  IMAD.MOV.U32 R249, RZ, RZ, R248 ;  /* 0x000000fffff97224 */ /* 0x000fc600078e00f8 */
[----:B------:R4:W-:Y:S01]  /*16760*/  STL.64 [R1+0x888], R58 ;  /* 0x0008883a01007387 */ /* 0x0009e20000100a00 */
[----:B------:R-:W-:Y:S01]  /*16770*/  IMAD.MOV.U32 R248, RZ, RZ, R247 ;  /* 0x000000fffff87224 */ /* 0x000fe200078e00f7 */
[----:B------:R-:W-:Y:S01]  /*16780*/  MOV R247, R246 ;  /* 0x000000f600f77202 */ /* 0x000fe20000000f00 */
[----:B------:R-:W-:Y:S01]  /*16790*/  IMAD.MOV.U32 R246, RZ, RZ, R245 ;  /* 0x000000fffff67224 */ /* 0x000fe200078e00f5 */
[CC--:B-1----:R-:W-:Y:S02]  /*167a0*/  LEA R56, P6, R64.reuse, R0.reuse, 0x2 ;  /* 0x0000000040387211 */ /* 0x0c2fe400078c10ff */
[C---:B----4-:R-:W-:Y:S02]  /*167b0*/  LEA R58, P5, R251.reuse, R0, 0x2 ;  /* 0x00000000fb3a7211 */ /* 0x050fe400078a10ff */
[-C--:B------:R-:W-:Y:S01]  /*167c0*/  LEA.HI.X.SX32 R57, R64, R2.reuse, 0x2, P6 ;  /* 0x0000000240397211 */ /* 0x080fe200030f16ff */
[----:B------:R-:W-:Y:S01]  /*167d0*/  IMAD.MOV.U32 R245, RZ, RZ, R213 ;  /* 0x000000fffff57224 */ /* 0x000fe200078e00d5 */
[----:B------:R-:W-:Y:S01]  /*167e0*/  LEA.HI.X.SX32 R59, R251, R2, 0x2, P5 ;  /* 0x00000002fb3b7211 */ /* 0x000fe200028f16ff */
[----:B------:R-:W4:Y:S01]  /*167f0*/  LDL.LU R213, [R1+0x2ac] ;  /* 0x0002ac0001d57983 */ /* 0x000f220000300800 */
        /* <DEDUP_REMOVED lines=8> */
[C---:B-----5:R-:W-:Y:S02]  /*16880*/  LEA R58, P5, R252.reuse, R0, 0x2 ;  /* 0x00000000fc3a7211 */ /* 0x060fe400078a10ff */
[-C--:B------:R-:W-:Y:S01]  /*16890*/  LEA.HI.X.SX32 R57, R63, R2.reuse, 0x2, P6 ;  /* 0x000000023f397211 */ /* 0x080fe200030f16ff */
[----:B------:R-:W-:Y:S01]  /*168a0*/  IMAD.MOV.U32 R246, RZ, RZ, R245 ;  /* 0x000000fffff67224 */ /* 0x000fe200078e00f5 */
[----:B------:R-:W-:-:S02]  /*168b0*/  LEA.HI.X.SX32 R59, R252, R2, 0x2, P5 ;  /* 0x00000002fc3b7211 */ /* 0x000fc400028f16ff */
[----:B------:R-:W-:Y:S02]  /*168c0*/  MOV R245, R209 ;  /* 0x000000d100f57202 */ /* 0x000fe40000000f00 */
[----:B------:R-:W5:Y:S01]  /*168d0*/  LDL.LU R209, [R1+0x2b0] ;  /* 0x0002b00001d17983 */ /* 0x000f620000300800 */
[----:B------:R-:W-:-:S03]  /*168e0*/  IMAD.MOV.U32 R252, RZ, RZ, R251 ;  /* 0x000000fffffc7224 */ /* 0x000fc600078e00fb */
[----:B------:R1:W-:Y:S01]  /*168f0*/  STL.64 [R1+0xcb8], R56 ;  /* 0x000cb83801007387 */ /* 0x0003e20000100a00 */
[----:B------:R-:W-:Y:S01]  /*16900*/  IMAD.MOV.U32 R251, RZ, RZ, R250 ;  /* 0x000000fffffb7224 */ /* 0x000fe200078e00fa */
[----:B------:R-:W-:Y:S02]  /*16910*/  MOV R250, R249 ;  /* 0x000000f900fa7202 */ /* 0x000fe40000000f00 */
[----:B------:R1:W-:Y:S01]  /*16920*/  STL.64 [R1+0xe28], R58 ;  /* 0x000e283a01007387 */ /* 0x0003e20000100a00 */
[----:B------:R-:W-:Y:S02]  /*16930*/  IMAD.MOV.U32 R249, RZ, RZ, R248 ;  /* 0x000000fffff97224 */ /* 0x000fe400078e00f8 */
[----:B------:R-:W-:Y:S01]  /*16940*/  IMAD.MOV.U32 R248, RZ, RZ, R247 ;  /* 0x000000fffff87224 */ /* 0x000fe200078e00f7 */
[-C--:B-1----:R-:W-:Y:S02]  /*16950*/  LEA R56, P6, R62, R0.reuse, 0x2 ;  /* 0x000000003e387211 */ /* 0x082fe400078c10ff */
[----:B------:R-:W-:-:S02]  /*16960*/  LEA R58, P5, R55, R0, 0x2 ;  /* 0x00000000373a7211 */ /* 0x000fc400078a10ff */
[----:B------:R-:W-:Y:S02]  /*16970*/  LEA.HI.X.SX32 R57, R62, R2, 0x2, P6 ;  /* 0x000000023e397211 */ /* 0x000fe400030f16ff */
[----:B------:R-:W-:Y:S01]  /*16980*/  MOV R247, R246 ;  /* 0x000000f600f77202 */ /* 0x000fe20000000f00 */
[----:B------:R-:W-:Y:S01]  /*16990*/  IMAD.MOV.U32 R246, RZ, RZ, R245 ;  /* 0x000000fffff67224 */ /* 0x000fe200078e00f5 */
[----:B------:R-:W-:Y:S01]  /*169a0*/  LEA.HI.X.SX32 R59, R55, R2, 0x2, P5 ;  /* 0x00000002373b7211 */ /* 0x000fe200028f16ff */
[----:B------:R-:W-:Y:S01]  /*169b0*/  IMAD.MOV.U32 R245, RZ, RZ, R244 ;  /* 0x000000fffff57224 */ /* 0x000fe200078e00f4 */
[----:B------:R-:W-:Y:S01]  /*169c0*/  MOV R55, R252 ;  /* 0x000000fc00377202 */ /* 0x000fe20000000f00 */
[----:B------:R-:W5:Y:S01]  /*169d0*/  LDL.LU R244, [R1+0x2b4] ;  /* 0x0002b40001f47983 */ /* 0x000f620000300800 */
[----:B------:R-:W-:Y:S02]  /*169e0*/  IMAD.MOV.U32 R252, RZ, RZ, R251 ;  /* 0x000000fffffc7224 */ /* 0x000fe400078e00fb */
[----:B------:R-:W-:Y:S01]  /*169f0*/  IMAD.MOV.U32 R251, RZ, RZ, R250 ;  /* 0x000000fffffb7224 */ /* 0x000fe200078e00fa */
[----:B------:R1:W-:Y:S01]  /*16a00*/  STL.64 [R1+0xf78], R56 ;  /* 0x000f783801007387 */ /* 0x0003e20000100a00 */
[----:B------:R-:W-:Y:S01]  /*16a10*/  MOV R250, R249 ;  /* 0x000000f900fa7202 */ /* 0x000fe20000000f00 */
[----:B------:R-:W-:-:S02]  /*16a20*/  IMAD.MOV.U32 R249, RZ, RZ, R248 ;  /* 0x000000fffff97224 */ /* 0x000fc400078e00f8 */
[----:B------:R1:W-:Y:S01]  /*16a30*/  STL.64 [R1+0x10d0], R58 ;  /* 0x0010d03a01007387 */ /* 0x0003e20000100a00 */
[----:B------:R-:W-:Y:S01]  /*16a40*/  IMAD.MOV.U32 R248, RZ, RZ, R247 ;  /* 0x000000fffff87224 */ /* 0x000fe200078e00f7 */
[----:B------:R-:W-:Y:S01]  /*16a50*/  MOV R247, R246 ;  /* 0x000000f600f77202 */ /* 0x000fe20000000f00 */
[----:B------:R-:W-:Y:S01]  /*16a60*/  IMAD.MOV.U32 R246, RZ, RZ, R245 ;  /* 0x000000fffff67224 */ /* 0x000fe200078e00f5 */
[-C--:B-1----:R-:W-:Y:S02]  /*16a70*/  LEA R56, P6, R61, R0.reuse, 0x2 ;  /* 0x000000003d387211 */ /* 0x082fe400078c10ff */
[----:B------:R-:W-:Y:S02]  /*16a80*/  LEA R58, P5, R43, R0, 0x2 ;  /* 0x000000002b3a7211 */ /* 0x000fe400078a10ff */
[-C--:B------:R-:W-:Y:S01]  /*16a90*/  LEA.HI.X.SX32 R57, R61, R2.reuse, 0x2, P6 ;  /* 0x000000023d397211 */ /* 0x080fe200030f16ff */
[----:B------:R-:W-:Y:S01]  /*16aa0*/  IMAD.MOV.U32 R245, RZ, RZ, R214 ;  /* 0x000000fffff57224 */ /* 0x000fe200078e00d6 */
[----:B------:R-:W-:Y:S01]  /*16ab0*/  LEA.HI.X.SX32 R59, R43, R2, 0x2, P5 ;  /* 0x000000022b3b7211 */ /* 0x000fe200028f16ff */
[----:B------:R-:W5:Y:S01]  /*16ac0*/  LDL.LU R214, [R1+0x2b8] ;  /* 0x0002b80001d67983 */ /* 0x000f620000300800 */
[----:B------:R-:W-:Y:S01]  /*16ad0*/  MOV R61, R55 ;  /* 0x00000037003d7202 */ /* 0x000fe20000000f00 */
[----:B------:R-:W-:-:S02]  /*16ae0*/  IMAD.MOV.U32 R55, RZ, RZ, R252 ;  /* 0x000000ffff377224 */ /* 0x000fc400078e00fc */
[----:B------:R1:W-:Y:S01]  /*16af0*/  STL.64 [R1+0x1218], R56 ;  /* 0x0012183801007387 */ /* 0x0003e20000100a00 */
[----:B------:R-:W-:Y:S01]  /*16b00*/  IMAD.MOV.U32 R252, RZ, RZ, R251 ;  /* 0x000000fffffc7224 */ /* 0x000fe200078e00fb */
[----:B------:R-:W-:Y:S02]  /*16b10*/  MOV R251, R250 ;  /* 0x000000fa00fb7202 */ /* 0x000fe40000000f00 */
[----:B------:R1:W-:Y:S01]  /*16b20*/  STL.64 [R1+0x898], R58 ;  /* 0x0008983a01007387 */ /* 0x0003e20000100a00 */
[----:B------:R-:W-:Y:S02]  /*16b30*/  IMAD.MOV.U32 R250, RZ, RZ, R249 ;  /* 0x000000fffffa7224 */ /* 0x000fe400078e00f9 */
[----:B------:R-:W-:Y:S01]  /*16b40*/  IMAD.MOV.U32 R249, RZ, RZ, R248 ;  /* 0x000000fffff97224 */ /* 0x000fe200078e00f8 */
[----:B------:R-:W-:Y:S02]  /*16b50*/  MOV R248, R247 ;  /* 0x000000f700f87202 */ /* 0x000fe40000000f00 */
[----:B-1----:R-:W-:-:S02]  /*16b60*/  LEA R56, P6, R60, R0, 0x2 ;  /* 0x000000003c387211 */ /* 0x002fc400078c10ff */
[----:B------:R-:W-:Y:S01]  /*16b70*/  LEA R58, P5, R44, R0, 0x2 ;  /* 0x000000002c3a7211 */ /* 0x000fe200078a10ff */
[----:B------:R-:W-:Y:S01]  /*16b80*/  IMAD.MOV.U32 R247, RZ, RZ, R246 ;  /* 0x000000fffff77224 */ /* 0x000fe200078e00f6 */
[-C--:B------:R-:W-:Y:S01]  /*16b90*/  LEA.HI.X.SX32 R57, R60, R2.reuse, 0x2, P6 ;  /* 0x000000023c397211 */ /* 0x080fe200030f16ff */
[----:B------:R-:W-:Y:S01]  /*16ba0*/  IMAD.MOV.U32 R246, RZ, RZ, R245 ;  /* 0x000000fffff67224 */ /* 0x000fe200078e00f5 */
[----:B------:R-:W-:Y:S01]  /*16bb0*/  LEA.HI.X.SX32 R59, R44, R2, 0x2, P5 ;  /* 0x000000022c3b7211 */ /* 0x000fe200028f16ff */
[----:B------:R-:W-:Y:S01]  /*16bc0*/  IMAD.MOV.U32 R60, RZ, RZ, R55 ;  /* 0x000000ffff3c7224 */ /* 0x000fe200078e0037 */
[----:B------:R-:W-:Y:S01]  /*16bd0*/  MOV R245, R210 ;  /* 0x000000d200f57202 */ /* 0x000fe20000000f00 */
[----:B------:R-:W-:Y:S01]  /*16be0*/  IMAD.MOV.U32 R55, RZ, RZ, R252 ;  /* 0x000000ffff377224 */ /* 0x000fe200078e00fc */
[----:B------:R-:W5:Y:S01]  /*16bf0*/  LDL.LU R210, [R1+0x2bc] ;  /* 0x0002bc0001d27983 */ /* 0x000f620000300800 */
[----:B------:R-:W-:Y:S01]  /*16c00*/  MOV R252, R251 ;  /* 0x000000fb00fc7202 */ /* 0x000fe20000000f00 */
[----:B------:R-:W-:-:S02]  /*16c10*/  IMAD.MOV.U32 R251, RZ, RZ, R250 ;  /* 0x000000fffffb7224 */ /* 0x000fc400078e00fa */
[----:B------:R1:W-:Y:S01]  /*16c20*/  STL.64 [R1+0xa00], R56 ;  /* 0x000a003801007387 */ /* 0x0003e20000100a00 */
[----:B------:R-:W-:Y:S01]  /*16c30*/  IMAD.MOV.U32 R250, RZ, RZ, R249 ;  /* 0x000000fffffa7224 */ /* 0x000fe200078e00f9 */
[----:B------:R-:W-:Y:S01]  /*16c40*/  MOV R249, R248 ;  /* 0x000000f800f97202 */ /* 0x000fe20000000f00 */
[----:B------:R-:W-:Y:S01]  /*16c50*/  IMAD R44, R60, c[0x0][0x190], RZ ;  /* 0x000064003c2c7a24 */ /* 0x000fe200078e02ff */
[----:B------:R1:W-:Y:S01]  /*16c60*/  STL.64 [R1+0xb68], R58 ;  /* 0x000b683a01007387 */ /* 0x0003e20000100a00 */
[----:B------:R-:W-:Y:S01]  /*16c70*/  IMAD.MOV.U32 R60, RZ, RZ, R55 ;  /* 0x000000ffff3c7224 */ /* 0x000fe200078e0037 */
[----:B------:R-:W-:Y:S01]  /*16c80*/  MOV R55, R252 ;  /* 0x000000fc00377202 */ /* 0x000fe20000000f00 */
[----:B------:R-:W-:Y:S02]  /*16c90*/  IMAD.MOV.U32 R248, RZ, RZ, R247 ;  /* 0x000000fffff87224 */ /* 0x000fe400078e00f7 */
[----:B------:R-:W-:Y:S01]  /*16ca0*/  IMAD.MOV.U32 R247, RZ, RZ, R246 ;  /* 0x000000fffff77224 */ /* 0x000fe200078e00f6 */
[CC--:B-1----:R-:W-:Y:S01]  /*16cb0*/  LEA R56, P6, R240.reuse, R0.reuse, 0x2 ;  /* 0x00000000f0387211 */ /* 0x0c2fe200078c10ff */
[----:B------:R-:W-:Y:S01]  /*16cc0*/  IMAD.MOV.U32 R252, RZ, RZ, R251 ;  /* 0x000000fffffc7224 */ /* 0x000fe200078e00fb */
[C---:B------:R-:W-:Y:S01]  /*16cd0*/  LEA R58, P5, R45.reuse, R0, 0x2 ;  /* 0x000000002d3a7211 */ /* 0x040fe200078a10ff */
[----:B------:R-:W-:Y:S01]  /*16ce0*/  IMAD.MOV.U32 R251, RZ, RZ, R250 ;  /* 0x000000fffffb7224 */ /* 0x000fe200078e00fa */
[----:B------:R-:W-:Y:S01]  /*16cf0*/  MOV R246, R245 ;  /* 0x000000f500f67202 */ /* 0x000fe20000000f00 */
[----:B------:R-:W-:Y:S01]  /*16d00*/  IMAD.MOV.U32 R245, RZ, RZ, R241 ;  /* 0x000000fffff57224 */ /* 0x000fe200078e00f1 */
[-C--:B------:R-:W-:Y:S01]  /*16d10*/  LEA.HI.X.SX32 R57, R240, R2.reuse, 0x2, P6 ;  /* 0x00000002f0397211 */ /* 0x080fe200030f16ff */
[----:B------:R-:W5:Y:S01]  /*16d20*/  LDL.LU R241, [R1+0x2c0] ;  /* 0x0002c00001f17983 */ /* 0x000f620000300800 */
[----:B------:R-:W-:-:S02]  /*16d30*/  LEA.HI.X.SX32 R59, R45, R2, 0x2, P5 ;  /* 0x000000022d3b7211 */ /* 0x000fc400028f16ff */
[----:B------:R-:W-:Y:S01]  /*16d40*/  MOV R250, R249 ;  /* 0x000000f900fa7202 */ /* 0x000fe20000000f00 */
[----:B------:R-:W-:Y:S02]  /*16d50*/  IMAD.MOV.U32 R249, RZ, RZ, R248 ;  /* 0x000000fffff97224 */ /* 0x000fe400078e00f8 */
[----:B------:R-:W-:Y:S01]  /*16d60*/  IMAD.MOV.U32 R248, RZ, RZ, R247 ;  /* 0x000000fffff87224 */ /* 0x000fe200078e00f7 */
[----:B------:R-:W-:Y:S01]  /*16d70*/  MOV R247, R246 ;  /* 0x000000f600f77202 */ /* 0x000fe20000000f00 */
[----:B------:R1:W-:Y:S01]  /*16d80*/  STL.64 [R1+0xcc0], R56 ;  /* 0x000cc03801007387 */ /* 0x0003e20000100a00 */
[----:B------:R-:W-:Y:S02]  /*16d90*/  IMAD.MOV.U32 R246, RZ, RZ, R245 ;  /* 0x000000fffff67224 */ /* 0x000fe400078e00f5 */
[----:B------:R-:W-:Y:S01]  /*16da0*/  IMAD.MOV.U32 R245, RZ, RZ, R243 ;  /* 0x000000fffff57224 */ /* 0x000fe200078e00f3 */
[----:B------:R1:W-:Y:S04]  /*16db0*/  STL.64 [R1+0xe30], R58 ;  /* 0x000e303a01007387 */ /* 0x0003e80000100a00 */
[----:B------:R-:W5:Y:S01]  /*16dc0*/  LDL.LU R243, [R1+0x2c4] ;  /* 0x0002c40001f37983 */ /* 0x000f620000300800 */
[----:B-1----:R-:W-:-:S02]  /*16dd0*/  LEA R56, P6, R239, R0, 0x2 ;  /* 0x00000000ef387211 */ /* 0x002fc400078c10ff */
[----:B------:R-:W-:Y:S02]  /*16de0*/  LEA R58, P5, R47, R0, 0x2 ;  /* 0x000000002f3a7211 */ /* 0x000fe400078a10ff */
[-C--:B------:R-:W-:Y:S01]  /*16df0*/  LEA.HI.X.SX32 R57, R239, R2.reuse, 0x2, P6 ;  /* 0x00000002ef397211 */ /* 0x080fe200030f16ff */
[----:B------:R-:W-:Y:S01]  /*16e00*/  IMAD R45, R60, c[0x0][0x190], RZ ;  /* 0x000064003c2d7a24 */ /* 0x000fe200078e02ff */
[----:B------:R-:W-:Y:S02]  /*16e10*/  LEA.HI.X.SX32 R59, R47, R2, 0x2, P5 ;  /* 0x000000022f3b7211 */ /* 0x000fe400028f16ff */
        /* <DEDUP_REMOVED lines=10> */
[----:B-1----:R-:W-:-:S02]  /*16ec0*/  LEA R56, P6, R238, R0, 0x2 ;  /* 0x00000000ee387211 */ /* 0x002fc400078c10ff */
        /* <DEDUP_REMOVED lines=8> */
[----:B------:R-:W-:Y:S01]  /*16f50*/  MOV R55, R252 ;  /* 0x000000fc00377202 */ /* 0x000fe20000000f00 */
[----:B------:R-:W5:Y:S01]  /*16f60*/  LDL.LU R215, [R1+0x358] ;  /* 0x0003580001d77983 */ /* 0x000f620000300800 */
[----:B------:R-:W-:-:S02]  /*16f70*/  IMAD.MOV.U32 R252, RZ, RZ, R251 ;  /* 0x000000fffffc7224 */ /* 0x000fc400078e00fb */
[----:B------:R-:W-:Y:S01]  /*16f80*/  IMAD.MOV.U32 R251, RZ, RZ, R250 ;  /* 0x000000fffffb7224 */ /* 0x000fe200078e00fa */
[----:B------:R1:W-:Y:S01]  /*16f90*/  STL.64 [R1+0x1220], R56 ;  /* 0x0012203801007387 */ /* 0x0003e20000100a00 */
[----:B------:R-:W-:Y:S01]  /*16fa0*/  MOV R250, R249 ;  /* 0x000000f900fa7202 */ /* 0x000fe20000000f00 */
[----:B------:R-:W-:Y:S02]  /*16fb0*/  IMAD.MOV.U32 R249, RZ, RZ, R248 ;  /* 0x000000fffff97224 */ /* 0x000fe400078e00f8 */
[----:B------:R1:W-:Y:S01]  /*16fc0*/  STL.64 [R1+0x8a0], R58 ;  /* 0x0008a03a01007387 */ /* 0x0003e20000100a00 */
[----:B------:R-:W-:Y:S01]  /*16fd0*/  IMAD.MOV.U32 R248, RZ, RZ, R247 ;  /* 0x000000fffff87224 */ /* 0x000fe200078e00f7 */
[----:B------:R-:W-:Y:S01]  /*16fe0*/  MOV R247, R246 ;  /* 0x000000f600f77202 */ /* 0x000fe20000000f00 */
[----:B------:R-:W-:Y:S01]  /*16ff0*/  IMAD.MOV.U32 R246, RZ, RZ, R245 ;  /* 0x000000fffff67224 */ /* 0x000fe200078e00f5 */
[-C--:B-1----:R-:W-:Y:S02]  /*17000*/  LEA R56, P6, R237, R0.reuse, 0x2 ;  /* 0x00000000ed387211 */ /* 0x082fe400078c10ff */
[----:B------:R-:W-:-:S02]  /*17010*/  LEA R58, P5, R50, R0, 0x2 ;  /* 0x00000000323a7211 */ /* 0x000fc400078a10ff */
[-C--:B------:R-:W-:Y:S01]  /*17020*/  LEA.HI.X.SX32 R57, R237, R2.reuse, 0x2, P6 ;  /* 0x00000002ed397211 */ /* 0x080fe200030f16ff */
[----:B------:R-:W-:Y:S01]  /*17030*/  IMAD.MOV.U32 R245, RZ, RZ, R208 ;  /* 0x000000fffff57224 */ /* 0x000fe200078e00d0 */
[----:B------:R-:W-:Y:S01]  /*17040*/  LEA.HI.X.SX32 R59, R50, R2, 0x2, P5 ;  /* 0x00000002323b7211 */ /* 0x000fe200028f16ff */
[----:B------:R-:W-:Y:S01]  /*17050*/  IMAD R48, R60, c[0x0][0x190], RZ ;  /* 0x000064003c307a24 */ /* 0x000fe200078e02ff */
[----:B------:R-:W-:Y:S01]  /*17060*/  MOV R208, R224 ;  /* 0x000000e000d07202 */ /* 0x000fe20000000f00 */
[----:B------:R-:W-:Y:S01]  /*17070*/  IMAD.MOV.U32 R60, RZ, RZ, R55 ;  /* 0x000000ffff3c7224 */ /* 0x000fe200078e0037 */
[----:B------:R-:W5:Y:S01]  /*17080*/  LDL.LU R224, [R1+0x378] ;  /* 0x0003780001e07983 */ /* 0x000f620000300800 */
[----:B------:R-:W-:Y:S01]  /*17090*/  IMAD.MOV.U32 R55, RZ, RZ, R252 ;  /* 0x000000ffff377224 */ /* 0x000fe200078e00fc */
[----:B------:R-:W-:Y:S01]  /*170a0*/  MOV R252, R251 ;  /* 0x000000fb00fc7202 */ /* 0x000fe20000000f00 */
[----:B------:R-:W-:Y:S01]  /*170b0*/  IMAD.MOV.U32 R251, RZ, RZ, R250 ;  /* 0x000000fffffb7224 */ /* 0x000fe200078e00fa */
[----:B------:R1:W-:Y:S01]  /*170c0*/  STL.64 [R1+0xa08], R56 ;  /* 0x000a083801007387 */ /* 0x0003e20000100a00 */
[----:B------:R-:W-:Y:S01]  /*170d0*/  IMAD.MOV.U32 R250, RZ, RZ, R249 ;  /* 0x000000fffffa7224 */ /* 0x000fe200078e00f9 */
[----:B------:R-:W-:-:S02]  /*170e0*/  MOV R249, R248 ;  /* 0x000000f800f97202 */ /* 0x000fc40000000f00 */
[----:B------:R1:W-:Y:S01]  /*170f0*/  STL.64 [R1+0xb70], R58 ;  /* 0x000b703a01007387 */ /* 0x0003e20000100a00 */
[----:B------:R-:W-:Y:S02]  /*17100*/  IMAD.MOV.U32 R248, RZ, RZ, R247 ;  /* 0x000000fffff87224 */ /* 0x000fe400078e00f7 */
[----:B------:R-:W-:Y:S01]  /*17110*/  IMAD.MOV.U32 R247, RZ, RZ, R246 ;  /* 0x000000fffff77224 */ /* 0x000fe200078e00f6 */
[CC--:B-1----:R-:W-:Y:S02]  /*17120*/  LEA R56, P6, R236.reuse, R0.reuse, 0x2 ;  /* 0x00000000ec387211 */ /* 0x0c2fe400078c10ff */
[----:B------:R-:W-:Y:S02]  /*17130*/  LEA R58, P5, R51, R0, 0x2 ;  /* 0x00000000333a7211 */ /* 0x000fe400078a10ff */
[----:B------:R-:W-:Y:S02]  /*17140*/  LEA.HI.X.SX32 R57, R236, R2, 0x2, P6 ;  /* 0x00000002ec397211 */ /* 0x000fe400030f16ff */
[----:B------:R-:W-:-:S02]  /*17150*/  MOV R246, R245 ;  /* 0x000000f500f67202 */ /* 0x000fc40000000f00 */
[----:B------:R-:W-:Y:S01]  /*17160*/  LEA.HI.X.SX32 R59, R51, R2, 0x2, P5 ;  /* 0x00000002333b7211 */ /* 0x000fe200028f16ff */
[----:B------:R-:W-:Y:S02]  /*17170*/  IMAD R50, R60, c[0x0][0x190], RZ ;  /* 0x000064003c327a24 */ /* 0x000fe400078e02ff */
[----:B--2---:R-:W-:Y:S01]  /*17180*/  IMAD.MOV.U32 R245, RZ, RZ, R212 ;  /* 0x000000fffff57224 */ /* 0x004fe200078e00d4 */
[----:B------:R-:W-:Y:S01]  /*17190*/  MOV R60, R55 ;  /* 0x00000037003c7202 */ /* 0x000fe20000000f00 */
[----:B------:R-:W-:Y:S02]  /*171a0*/  IMAD.MOV.U32 R212, RZ, RZ, R223 ;  /* 0x000000ffffd47224 */ /* 0x000fe400078e00df */
[----:B------:R-:W2:Y:S01]  /*171b0*/  LDL.LU R223, [R1+0x374] ;  /* 0x0003740001df7983 */ /* 0x000ea20000300800 */
        /* <DEDUP_REMOVED lines=9> */
[CC--:B-1----:R-:W-:Y:S02]  /*17250*/  LEA R56, P6, R54.reuse, R0.reuse, 0x2 ;  /* 0x0000000036387211 */ /* 0x0c2fe400078c10ff */
[C---:B---3--:R-:W-:Y:S02]  /*17260*/  LEA R58, P5, R53.reuse, R0, 0x2 ;  /* 0x00000000353a7211 */ /* 0x048fe400078a10ff */
[-C--:B------:R-:W-:Y:S01]  /*17270*/  LEA.HI.X.SX32 R57, R54, R2.reuse, 0x2, P6 ;  /* 0x0000000236397211 */ /* 0x080fe200030f16ff */
[----:B------:R-:W-:Y:S01]  /*17280*/  IMAD.MOV.U32 R246, RZ, RZ, R245 ;  /* 0x000000fffff67224 */ /* 0x000fe200078e00f5 */
[----:B------:R-:W-:Y:S01]  /*17290*/  LEA.HI.X.SX32 R59, R53, R2, 0x2, P5 ;  /* 0x00000002353b7211 */ /* 0x000fe200028f16ff */
[----:B------:R-:W-:Y:S01]  /*172a0*/  IMAD R51, R60, c[0x0][0x190], RZ ;  /* 0x000064003c337a24 */ /* 0x000fe200078e02ff */
[----:B------:R-:W-:Y:S01]  /*172b0*/  MOV R245, R242 ;  /* 0x000000f200f57202 */ /* 0x000fe20000000f00 */
[----:B------:R-:W-:Y:S01]  /*172c0*/  IMAD.MOV.U32 R60, RZ, RZ, R55 ;  /* 0x000000ffff3c7224 */ /* 0x000fe200078e0037 */
[----:B------:R-:W3:Y:S01]  /*172d0*/  LDL.LU R242, [R1+0x308] ;  /* 0x0003080001f27983 */ /* 0x000ee20000300800 */
        /* <DEDUP_REMOVED lines=10> */
[C---:B----4-:R-:W-:Y:S02]  /*17380*/  LEA R58, P5, R49.reuse, R0, 0x2 ;  /* 0x00000000313a7211 */ /* 0x050fe400078a10ff */
[-C--:B------:R-:W-:Y:S02]  /*17390*/  LEA.HI.X.SX32 R57, R52, R2.reuse, 0x2, P6 ;  /* 0x0000000234397211 */ /* 0x080fe400030f16ff */
[----:B------:R-:W-:Y:S01]  /*173a0*/  MOV R246, R245 ;  /* 0x000000f500f67202 */ /* 0x000fe20000000f00 */
[----:B------:R-:W-:Y:S01]  /*173b0*/  IMAD.MOV.U32 R245, RZ, RZ, R213 ;  /* 0x000000fffff57224 */ /* 0x000fe200078e00d5 */
[----:B------:R-:W-:Y:S01]  /*173c0*/  LEA.HI.X.SX32 R59, R49, R2, 0x2, P5 ;  /* 0x00000002313b7211 */ /* 0x000fe200028f16ff */
[----:B------:R-:W-:-:S02]  /*173d0*/  IMAD.MOV.U32 R213, RZ, RZ, R218 ;  /* 0x000000ffffd57224 */ /* 0x000fc400078e00da */
[----:B------:R-:W-:Y:S01]  /*173e0*/  IMAD R53, R60, c[0x0][0x190], RZ ;  /* 0x000064003c357a24 */ /* 0x000fe200078e02ff */
[----:B------:R-:W4:Y:S01]  /*173f0*/  LDL.LU R218, [R1+0x314] ;  /* 0x0003140001da7983 */ /* 0x000f220000300800 */
[----:B------:R-:W-:Y:S01]  /*17400*/  MOV R60, R55 ;  /* 0x00000037003c7202 */ /* 0x000fe20000000f00 */
[----:B------:R-:W-:Y:S02]  /*17410*/  IMAD.MOV.U32 R55, RZ, RZ, R252 ;  /* 0x000000ffff377224 */ /* 0x000fe400078e00fc */
[----:B------:R1:W-:Y:S01]  /*17420*/  STL.64 [R1+0x1230], R56 ;  /* 0x0012303801007387 */ /* 0x0003e20000100a00 */
[----:B------:R-:W-:Y:S01]  /*17430*/  IMAD.MOV.U32 R252, RZ, RZ, R251 ;  /* 0x000000fffffc7224 */ /* 0x000fe200078e00fb */
[----:B------:R-:W-:Y:S02]  /*17440*/  MOV R251, R250 ;  /* 0x000000fa00fb7202 */ /* 0x000fe40000000f00 */
[----:B------:R1:W-:Y:S01]  /*17450*/  STL.64 [R1+0x8b0], R58 ;  /* 0x0008b03a01007387 */ /* 0x0003e20000100a00 */
[----:B------:R-:W-:-:S02]  /*17460*/  IMAD.MOV.U32 R250, RZ, RZ, R249 ;  /* 0x000000fffffa7224 */ /* 0x000fc400078e00f9 */
[----:B------:R-:W-:Y:S01]  /*17470*/  IMAD.MOV.U32 R249, RZ, RZ, R248 ;  /* 0x000000fffff97224 */ /* 0x000fe200078e00f8 */
[----:B------:R-:W-:Y:S02]  /*17480*/  MOV R248, R247 ;  /* 0x000000f700f87202 */ /* 0x000fe40000000f00 */
[-C--:B-1----:R-:W-:Y:S02]  /*17490*/  LEA R56, P6, R46, R0.reuse, 0x2 ;  /* 0x000000002e387211 */ /* 0x082fe400078c10ff */
[----:B------:R-:W-:Y:S01]  /*174a0*/  LEA R58, P5, R42, R0, 0x2 ;  /* 0x000000002a3a7211 */ /* 0x000fe200078a10ff */
[----:B------:R-:W-:Y:S01]  /*174b0*/  IMAD.MOV.U32 R247, RZ, RZ, R246 ;  /* 0x000000fffff77224 */ /* 0x000fe200078e00f6 */
[-C--:B------:R-:W-:Y:S01]  /*174c0*/  LEA.HI.X.SX32 R57, R46, R2.reuse, 0x2, P6 ;  /* 0x000000022e397211 */ /* 0x080fe200030f16ff */
[----:B------:R-:W-:Y:S01]  /*174d0*/  IMAD R36, R36, c[0x0][0x190], RZ ;  /* 0x0000640024247a24 */ /* 0x000fe200078e02ff */
[----:B------:R-:W-:Y:S01]  /*174e0*/  LEA.HI.X.SX32 R59, R42, R2, 0x2, P5 ;  /* 0x000000022a3b7211 */ /* 0x000fe200028f16ff */
[----:B------:R-:W-:Y:S01]  /*174f0*/  IMAD.MOV.U32 R246, RZ, RZ, R245 ;  /* 0x000000fffff67224 */ /* 0x000fe200078e00f5 */
[----:B-----5:R-:W-:Y:S01]  /*17500*/  MOV R245, R209 ;  /* 0x000000d100f57202 */ /* 0x020fe20000000f00 */
[----:B------:R-:W-:Y:S01]  /*17510*/  IMAD R49, R60, c[0x0][0x190], RZ ;  /* 0x000064003c317a24 */ /* 0x000fe200078e02ff */
        /* <DEDUP_REMOVED lines=18> */
[----:B------:R-:W-:-:S02]  /*17640*/  IMAD R42, R60, c[0x0][0x190], RZ ;  /* 0x000064003c2a7a24 */ /* 0x000fc400078e02ff */
[----:B------:R-:W-:Y:S02]  /*17650*/  IMAD.MOV.U32 R245, RZ, RZ, R244 ;  /* 0x000000fffff57224 */ /* 0x000fe400078e00f4 */
[----:B------:R-:W-:Y:S01]  /*17660*/  IMAD.MOV.U32 R60, RZ, RZ, R55 ;  /* 0x000000ffff3c7224 */ /* 0x000fe200078e0037 */
[----:B------:R-:W2:Y:S01]  /*17670*/  LDL.LU R244, [R1+0x2f8] ;  /* 0x0002f80001f47983 */ /* 0x000ea20000300800 */
        /* <DEDUP_REMOVED lines=9> */
[CC--:B-1----:R-:W-:Y:S02]  /*17710*/  LEA R56, P6, R33.reuse, R0.reuse, 0x2 ;  /* 0x0000000021387211 */ /* 0x0c2fe400078c10ff */
[C---:B------:R-:W-:Y:S01]  /*17720*/  LEA R58, P5, R30.reuse, R0, 0x2 ;  /* 0x000000001e3a7211 */ /* 0x040fe200078a10ff */
[----:B------:R-:W-:Y:S01]  /*17730*/  IMAD.MOV.U32 R246, RZ, RZ, R245 ;  /* 0x000000fffff67224 */ /* 0x000fe200078e00f5 */
[-C--:B------:R-:W-:Y:S01]  /*17740*/  LEA.HI.X.SX32 R57, R33, R2.reuse, 0x2, P6 ;  /* 0x0000000221397211 */ /* 0x080fe200030f16ff */
[----:B------:R-:W-:Y:S01]  /*17750*/  IMAD R23, R23, c[0x0][0x190], RZ ;  /* 0x0000640017177a24 */ /* 0x000fe200078e02ff */
[----:B------:R-:W-:Y:S01]  /*17760*/  LEA.HI.X.SX32 R59, R30, R2, 0x2, P5 ;  /* 0x000000021e3b7211 */ /* 0x000fe200028f16ff */
[----:B------:R-:W-:Y:S01]  /*17770*/  IMAD.MOV.U32 R245, RZ, RZ, R214 ;  /* 0x000000fffff57224 */ /* 0x000fe200078e00d6 */
[----:B------:R-:W-:Y:S01]  /*17780*/  MOV R214, R219 ;  /* 0x000000db00d67202 */ /* 0x000fe20000000f00 */
[----:B------:R-:W-:Y:S01]  /*17790*/  IMAD R36, R60, c[0x0][0x190], RZ ;  /* 0x000064003c247a24 */ /* 0x000fe200078e02ff */
[----:B------:R-:W2:Y:S01]  /*177a0*/  LDL.LU R219, [R1+0x368] ;  /* 0x0003680001db7983 */ /* 0x000ea20000300800 */
        /* <DEDUP_REMOVED lines=9> */
[CC--:B-1----:R-:W-:Y:S02]  /*17840*/  LEA R56, P6, R26.reuse, R0.reuse, 0x2 ;  /* 0x000000001a387211 */ /* 0x0c2fe400078c10ff */
[----:B------:R-:W-:Y:S01]  /*17850*/  LEA R58, P5, R23, R0, 0x2 ;  /* 0x00000000173a7211 */ /* 0x000fe200078a10ff */
[----:B------:R-:W-:Y:S01]  /*17860*/  IMAD R19, R19, c[0x0][0x190], RZ ;  /* 0x0000640013137a24 */ /* 0x000fe200078e02ff */
[-C--:B------:R-:W-:Y:S01]  /*17870*/  LEA.HI.X.SX32 R57, R26, R2.reuse, 0x2, P6 ;  /* 0x000000021a397211 */ /* 0x080fe200030f16ff */
[----:B------:R-:W-:Y:S01]  /*17880*/  IMAD.MOV.U32 R247, RZ, RZ, R246 ;  /* 0x000000fffff77224 */ /* 0x000fe200078e00f6 */
[----:B------:R-:W-:Y:S01]  /*17890*/  LEA.HI.X.SX32 R59, R23, R2, 0x2, P5 ;  /* 0x00000002173b7211 */ /* 0x000fe200028f16ff */
[----:B------:R-:W-:Y:S01]  /*178a0*/  IMAD R54, R60, c[0x0][0x190], RZ ;  /* 0x000064003c367a24 */ /* 0x000fe200078e02ff */
[----:B------:R-:W-:Y:S01]  /*178b0*/  MOV R246, R245 ;  /* 0x000000f500f67202 */ /* 0x000fe20000000f00 */
[----:B------:R-:W-:-:S02]  /*178c0*/  IMAD R15, R15, c[0x0][0x190], RZ ;  /* 0x000064000f0f7a24 */ /* 0x000fc400078e02ff */
[----:B------:R-:W-:Y:S01]  /*178d0*/  IMAD.MOV.U32 R60, RZ, RZ, R55 ;  /* 0x000000ffff3c7224 */ /* 0x000fe200078e0037 */
[----:B------:R-:W-:Y:S01]  /*178e0*/  MOV R55, R252 ;  /* 0x000000fc00377202 */ /* 0x000fe20000000f00 */
[----:B------:R-:W-:Y:S02]  /*178f0*/  IMAD.MOV.U32 R245, RZ, RZ, R210 ;  /* 0x000000fffff57224 */ /* 0x000fe400078e00d2 */
[----:B------:R-:W2:Y:S01]  /*17900*/  LDL.LU R210, [R1+0x324] ;  /* 0x0003240001d27983 */ /* 0x000ea20000300800 */
[----:B------:R-:W-:Y:S02]  /*17910*/  IMAD.MOV.U32 R252, RZ, RZ, R251 ;  /* 0x000000fffffc7224 */ /* 0x000fe400078e00fb */
[----:B------:R-:W-:Y:S01]  /*17920*/  IMAD.MOV.U32 R251, RZ, RZ, R250 ;  /* 0x000000fffffb7224 */ /* 0x000fe200078e00fa */
[----:B------:R1:W-:Y:S01]  /*17930*/  STL.64 [R1+0x1240], R56 ;  /* 0x0012403801007387 */ /* 0x0003e20000100a00 */
[----:B------:R-:W-:Y:S01]  /*17940*/  MOV R250, R249 ;  /* 0x000000f900fa7202 */ /* 0x000fe20000000f00 */
[----:B------:R-:W-:Y:S01]  /*17950*/  IMAD R52, R60, c[0x0][0x190], RZ ;  /* 0x000064003c347a24 */ /* 0x000fe200078e02ff */
[----:B------:R-:W-:Y:S01]  /*17960*/  MOV R60, R55 ;  /* 0x00000037003c7202 */ /* 0x000fe20000000f00 */
[----:B------:R1:W-:Y:S01]  /*17970*/  STL.64 [R1+0x8b8], R58 ;  /* 0x0008b83a01007387 */ /* 0x0003e20000100a00 */
[----:B------:R-:W-:-:S02]  /*17980*/  IMAD.MOV.U32 R249, RZ, RZ, R248 ;  /* 0x000000fffff97224 */ /* 0x000fc400078e00f8 */
[----:B------:R-:W-:Y:S01]  /*17990*/  IMAD.MOV.U32 R248, RZ, RZ, R247 ;  /* 0x000000fffff87224 */ /* 0x000fe200078e00f7 */
[----:B------:R-:W-:Y:S01]  /*179a0*/  MOV R247, R246 ;  /* 0x000000f600f77202 */ /* 0x000fe20000000f00 */
[----:B------:R-:W-:Y:S01]  /*179b0*/  IMAD.MOV.U32 R55, RZ, RZ, R252 ;  /* 0x000000ffff377224 */ /* 0x000fe200078e00fc */
[-C--:B-1----:R-:W-:Y:S01]  /*179c0*/  LEA R56, P6, R19, R0.reuse, 0x2 ;  /* 0x0000000013387211 */ /* 0x082fe200078c10ff */
[----:B------:R-:W-:Y:S01]  /*179d0*/  IMAD.MOV.U32 R252, RZ, RZ, R251 ;  /* 0x000000fffffc7224 */ /* 0x000fe200078e00fb */
[----:B------:R-:W-:Y:S01]  /*179e0*/  LEA R58, P5, R15, R0, 0x2 ;  /* 0x000000000f3a7211 */ /* 0x000fe200078a10ff */
[----:B------:R-:W-:Y:S01]  /*179f0*/  IMAD.MOV.U32 R246, RZ, RZ, R245 ;  /* 0x000000fffff67224 */ /* 0x000fe200078e00f5 */
[----:B------:R-:W-:Y:S01]  /*17a00*/  LEA.HI.X.SX32 R57, R19, R2, 0x2, P6 ;  /* 0x0000000213397211 */ /* 0x000fe200030f16ff */
[----:B------:R-:W-:Y:S01]  /*17a10*/  IMAD.MOV.U32 R245, RZ, RZ, R241 ;  /* 0x000000fffff57224 */ /* 0x000fe200078e00f1 */
[----:B------:R-:W-:Y:S01]  /*17a20*/  MOV R251, R250 ;  /* 0x000000fa00fb7202 */ /* 0x000fe20000000f00 */
[----:B------:R-:W-:Y:S01]  /*17a30*/  IMAD.MOV.U32 R250, RZ, RZ, R249 ;  /* 0x000000fffffa7224 */ /* 0x000fe200078e00f9 */
[----:B------:R-:W-:Y:S01]  /*17a40*/  LEA.HI.X.SX32 R59, R15, R2, 0x2, P5 ;  /* 0x000000020f3b7211 */ /* 0x000fe200028f16ff */
[----:B------:R-:W-:Y:S01]  /*17a50*/  IMAD.MOV.U32 R249, RZ, RZ, R248 ;  /* 0x000000fffff97224 */ /* 0x000fe200078e00f8 */
[----:B------:R-:W-:Y:S01]  /*17a60*/  MOV R248, R247 ;  /* 0x000000f700f87202 */ /* 0x000fe20000000f00 */
[----:B------:R-:W2:Y:S01]  /*17a70*/  LDL.LU R241, [R1+0x318] ;  /* 0x0003180001f17983 */ /* 0x000ea20000300800 */
[----:B------:R-:W-:-:S02]  /*17a80*/  IMAD.MOV.U32 R247, RZ, RZ, R246 ;  /* 0x000000fffff77224 */ /* 0x000fc400078e00f6 */
[----:B------:R-:W-:Y:S01]  /*17a90*/  IMAD.MOV.U32 R246, RZ, RZ, R245 ;  /* 0x000000fffff67224 */ /* 0x000fe200078e00f5 */
[----:B------:R1:W-:Y:S01]  /*17aa0*/  STL.64 [R1+0xa20], R56 ;  /* 0x000a203801007387 */ /* 0x0003e20000100a00 */
[----:B------:R-:W-:-:S03]  /*17ab0*/  MOV R245, R243 ;  /* 0x000000f300f57202 */ /* 0x000fc60000000f00 */
[----:B------:R1:W-:Y:S04]  /*17ac0*/  STL.64 [R1+0xb88], R58 ;  /* 0x000b883a01007387 */ /* 0x0003e80000100a00 */
[----:B------:R-:W2:Y:S01]  /*17ad0*/  LDL.LU R243, [R1+0x2c8] ;  /* 0x0002c80001f37983 */ /* 0x000ea20000300800 */
[----:B------:R-:W-:Y:S02]  /*17ae0*/  IMAD R12, R12, c[0x0][0x190], RZ ;  /* 0x000064000c0c7a24 */ /* 0x000fe400078e02ff */
[----:B------:R-:W-:Y:S02]  /*17af0*/  IMAD R9, R9, c[0x0][0x190], RZ ;  /* 0x0000640009097a24 */ /* 0x000fe400078e02ff */
[----:B------:R-:W-:Y:S01]  /*17b00*/  IMAD R46, R60, c[0x0][0x190], RZ ;  /* 0x000064003c2e7a24 */ /* 0x000fe200078e02ff */
[CC--:B-1----:R-:W-:Y:S01]  /*17b10*/  LEA R56, P6, R12.reuse, R0.reuse, 0x2 ;  /* 0x000000000c387211 */ /* 0x0c2fe200078c10ff */
[----:B------:R-:W-:Y:S01]  /*17b20*/  IMAD.MOV.U32 R60, RZ, RZ, R55 ;  /* 0x000000ffff3c7224 */ /* 0x000fe200078e0037 */
[C---:B------:R-:W-:Y:S01]  /*17b30*/  LEA R58, P5, R9.reuse, R0, 0x2 ;  /* 0x00000000093a7211 */ /* 0x040fe200078a10ff */
[----:B------:R-:W-:Y:S01]  /*17b40*/  IMAD.MOV.U32 R55, RZ, RZ, R252 ;  /* 0x000000ffff377224 */ /* 0x000fe200078e00fc */
[----:B------:R-:W-:Y:S01]  /*17b50*/  MOV R252, R251 ;  /* 0x000000fb00fc7202 */ /* 0x000fe20000000f00 */
[----:B------:R-:W-:Y:S01]  /*17b60*/  IMAD.MOV.U32 R251, RZ, RZ, R250 ;  /* 0x000000fffffb7224 */ /* 0x000fe200078e00fa */
[-C--:B------:R-:W-:Y:S01]  /*17b70*/  LEA.HI.X.SX32 R57, R12, R2.reuse, 0x2, P6 ;  /* 0x000000020c397211 */ /* 0x080fe200030f16ff */
[----:B------:R-:W-:Y:S01]  /*17b80*/  IMAD.MOV.U32 R250, RZ, RZ, R249 ;  /* 0x000000fffffa7224 */ /* 0x000fe200078e00f9 */
[----:B------:R-:W-:-:S02]  /*17b90*/  LEA.HI.X.SX32 R59, R9, R2, 0x2, P5 ;  /* 0x00000002093b7211 */ /* 0x000fc400028f16ff */
[----:B------:R-:W-:Y:S01]  /*17ba0*/  MOV R249, R248 ;  /* 0x000000f800f97202 */ /* 0x000fe20000000f00 */
[----:B------:R-:W-:Y:S02]  /*17bb0*/  IMAD.MOV.U32 R248, RZ, RZ, R247 ;  /* 0x000000fffff87224 */ /* 0x000fe400078e00f7 */
[----:B------:R-:W-:Y:S01]  /*17bc0*/  IMAD.MOV.U32 R247, RZ, RZ, R246 ;  /* 0x000000fffff77224 */ /* 0x000fe200078e00f6 */
[----:B------:R-:W-:Y:S01]  /*17bd0*/  MOV R246, R245 ;  /* 0x000000f500f67202 */ /* 0x000fe20000000f00 */
[----:B------:R1:W-:Y:S04]  /*17be0*/  STL.64 [R1+0xce0], R56 ;  /* 0x000ce03801007387 */ /* 0x0003e80000100a00 */
[----:B------:R1:W-:Y:S01]  /*17bf0*/  STL.64 [R1+0xe50], R58 ;  /* 0x000e503a01007387 */ /* 0x0003e20000100a00 */
[----:B--2---:R-:W-:-:S02]  /*17c00*/  IMAD.MOV.U32 R245, RZ, RZ, R243 ;  /* 0x000000fffff57224 */ /* 0x004fc400078e00f3 */
[----:B------:R-:W-:Y:S02]  /*17c10*/  IMAD.MOV.U32 R243, RZ, RZ, R208 ;  /* 0x000000fffff37224 */ /* 0x000fe400078e00d0 */
[----:B------:R-:W2:Y:S01]  /*17c20*/  LDL.LU R208, [R1+0x2f4] ;  /* 0x0002f40001d07983 */ /* 0x000ea20000300800 */
[----:B------:R-:W-:Y:S02]  /*17c30*/  IMAD R3, R3, c[0x0][0x190], RZ ;  /* 0x0000640003037a24 */ /* 0x000fe400078e02ff */
[----:B------:R-:W-:Y:S02]  /*17c40*/  IMAD R4, R4, c[0x0][0x190], RZ ;  /* 0x0000640004047a24 */ /* 0x000fe400078e02ff */
[----:B------:R-:W-:Y:S01]  /*17c50*/  IMAD R39, R60, c[0x0][0x190], RZ ;  /* 0x000064003c277a24 */ /* 0x000fe200078e02ff */
[----:B------:R-:W-:Y:S01]  /*17c60*/  MOV R60, R55 ;  /* 0x00000037003c7202 */ /* 0x000fe20000000f00 */
[----:B------:R-:W-:Y:S01]  /*17c70*/  IMAD.MOV.U32 R55, RZ, RZ, R252 ;  /* 0x000000ffff377224 */ /* 0x000fe200078e00fc */
[-C--:B-1----:R-:W-:Y:S01]  /*17c80*/  LEA R56, P6, R3, R0.reuse, 0x2 ;  /* 0x0000000003387211 */ /* 0x082fe200078c10ff */
[----:B------:R-:W-:Y:S01]  /*17c90*/  IMAD.MOV.U32 R252, RZ, RZ, R251 ;  /* 0x000000fffffc7224 */ /* 0x000fe200078e00fb */
[----:B------:R-:W-:-:S02]  /*17ca0*/  LEA R58, P5, R4, R0, 0x2 ;  /* 0x00000000043a7211 */ /* 0x000fc400078a10ff */
[----:B------:R-:W-:Y:S01]  /*17cb0*/  MOV R251, R250 ;  /* 0x000000fa00fb7202 */ /* 0x000fe20000000f00 */
[----:B------:R-:W-:Y:S01]  /*17cc0*/  IMAD.MOV.U32 R250, RZ, RZ, R249 ;  /* 0x000000fffffa7224 */ /* 0x000fe200078e00f9 */
[-C--:B------:R-:W-:Y:S01]  /*17cd0*/  LEA.HI.X.SX32 R57, R3, R2.reuse, 0x2, P6 ;  /* 0x0000000203397211 */ /* 0x080fe200030f16ff */
[----:B------:R-:W-:Y:S01]  /*17ce0*/  IMAD.MOV.U32 R249, RZ, RZ, R248 ;  /* 0x000000fffff97224 */ /* 0x000fe200078e00f8 */
[----:B------:R-:W-:Y:S02]  /*17cf0*/  LEA.HI.X.SX32 R59, R4, R2, 0x2, P5 ;  /* 0x00000002043b7211 */ /* 0x000fe400028f16ff */
        /* <DEDUP_REMOVED lines=10> */
[----:B------:R-:W-:-:S03]  /*17da0*/  IMAD R6, R6, c[0x0][0x190], RZ ;  /* 0x0000640006067a24 */ /* 0x000fc600078e02ff */
[CC--:B-1----:R-:W-:Y:S02]  /*17db0*/  LEA R56, P6, R5.reuse, R0.reuse, 0x2 ;  /* 0x0000000005387211 */ /* 0x0c2fe400078c10ff */
[C---:B------:R-:W-:Y:S02]  /*17dc0*/  LEA R58, P5, R6.reuse, R0, 0x2 ;  /* 0x00000000063a7211 */ /* 0x040fe400078a10ff */
[-C--:B------:R-:W-:Y:S02]  /*17dd0*/  LEA.HI.X.SX32 R57, R5, R2.reuse, 0x2, P6 ;  /* 0x0000000205397211 */ /* 0x080fe400030f16ff */
[----:B------:R-:W-:Y:S01]  /*17de0*/  LEA.HI.X.SX32 R59, R6, R2, 0x2, P5 ;  /* 0x00000002063b7211 */ /* 0x000fe200028f16ff */
[----:B------:R-:W-:Y:S02]  /*17df0*/  IMAD R7, R7, c[0x0][0x190], RZ ;  /* 0x0000640007077a24 */ /* 0x000fe400078e02ff */
[----:B------:R1:W-:Y:S04]  /*17e00*/  STL.64 [R1+0x1248], R56 ;  /* 0x0012483801007387 */ /* 0x0003e80000100a00 */
[----:B------:R3:W-:Y:S01]  /*17e10*/  STL.64 [R1+0x8c8], R58 ;  /* 0x0008c83a01007387 */ /* 0x0007e20000100a00 */
[----:B------:R-:W-:-:S02]  /*17e20*/  IMAD R8, R8, c[0x0][0x190], RZ ;  /* 0x0000640008087a24 */ /* 0x000fc400078e02ff */
[----:B------:R-:W-:Y:S01]  /*17e30*/  IMAD R10, R10, c[0x0][0x190], RZ ;  /* 0x000064000a0a7a24 */ /* 0x000fe200078e02ff */
[C---:B-1----:R-:W-:Y:S02]  /*17e40*/  LEA R56, P6, R7.reuse, R0, 0x2 ;  /* 0x0000000007387211 */ /* 0x042fe400078c10ff */
[----:B---3--:R-:W-:Y:S01]  /*17e50*/  MOV R58, R55 ;  /* 0x00000037003a7202 */ /* 0x008fe20000000f00 */
[----:B------:R-:W-:Y:S02]  /*17e60*/  IMAD.MOV.U32 R55, RZ, RZ, R252 ;  /* 0x000000ffff377224 */ /* 0x000fe400078e00fc */
[----:B------:R-:W-:Y:S01]  /*17e70*/  IMAD.MOV.U32 R252, RZ, RZ, R251 ;  /* 0x000000fffffc7224 */ /* 0x000fe200078e00fb */
[----:B------:R-:W-:Y:S01]  /*17e80*/  MOV R251, R250 ;  /* 0x000000fa00fb7202 */ /* 0x000fe20000000f00 */
[----:B------:R-:W-:Y:S02]  /*17e90*/  IMAD.MOV.U32 R250, RZ, RZ, R249 ;  /* 0x000000fffffa7224 */ /* 0x000fe400078e00f9 */
[----:B------:R-:W-:Y:S01]  /*17ea0*/  IMAD.MOV.U32 R249, RZ, RZ, R248 ;  /* 0x000000fffff97224 */ /* 0x000fe200078e00f8 */
[----:B------:R-:W-:Y:S01]  /*17eb0*/  MOV R248, R247 ;  /* 0x000000f700f87202 */ /* 0x000fe20000000f00 */
[----:B------:R-:W-:Y:S01]  /*17ec0*/  IMAD.MOV.U32 R247, RZ, RZ, R246 ;  /* 0x000000fffff77224 */ /* 0x000fe200078e00f6 */
[----:B------:R-:W-:Y:S01]  /*17ed0*/  LEA R4, P5, R8, R0, 0x2 ;  /* 0x0000000008047211 */ /* 0x000fe200078a10ff */
[----:B------:R-:W-:Y:S01]  /*17ee0*/  IMAD.MOV.U32 R246, RZ, RZ, R245 ;  /* 0x000000fffff67224 */ /* 0x000fe200078e00f5 */
[-C--:B------:R-:W-:Y:S01]  /*17ef0*/  LEA.HI.X.SX32 R57, R7, R2.reuse, 0x2, P6 ;  /* 0x0000000207397211 */ /* 0x080fe200030f16ff */
[----:B------:R-:W-:Y:S01]  /*17f00*/  IMAD R30, R58, c[0x0][0x190], RZ ;  /* 0x000064003a1e7a24 */ /* 0x000fe200078e02ff */
[----:B------:R-:W-:Y:S01]  /*17f10*/  MOV R245, R243 ;  /* 0x000000f300f57202 */ /* 0x000fe20000000f00 */
[----:B------:R-:W-:Y:S01]  /*17f20*/  IMAD.MOV.U32 R243, RZ, RZ, R208 ;  /* 0x000000fffff37224 */ /* 0x000fe200078e00d0 */
[----:B------:R-:W-:Y:S01]  /*17f30*/  MOV R58, R55 ;  /* 0x00000037003a7202 */ /* 0x000fe20000000f00 */
[----:B------:R-:W-:Y:S01]  /*17f40*/  IMAD.MOV.U32 R55, RZ, RZ, R252 ;  /* 0x000000ffff377224 */ /* 0x000fe200078e00fc */
[----:B------:R-:W-:Y:S01]  /*17f50*/  LEA.HI.X.SX32 R5, R8, R2, 0x2, P5 ;  /* 0x0000000208057211 */ /* 0x000fe200028f16ff */
[----:B------:R-:W-:-:S02]  /*17f60*/  IMAD R11, R11, c[0x0][0x190], RZ ;  /* 0x000064000b0b7a24 */ /* 0x000fc400078e02ff */
[----:B------:R-:W-:Y:S01]  /*17f70*/  IMAD.MOV.U32 R252, RZ, RZ, R251 ;  /* 0x000000fffffc7224 */ /* 0x000fe200078e00fb */
        /* <DEDUP_REMOVED lines=9> */
[----:B------:R-:W-:Y:S02]  /*18010*/  IMAD R14, R14, c[0x0][0x190], RZ ;  /* 0x000064000e0e7a24 */ /* 0x000fe400078e02ff */
[----:B--2---:R-:W-:Y:S02]  /*18020*/  IMAD.MOV.U32 R208, RZ, RZ, R212 ;  /* 0x000000ffffd07224 */ /* 0x004fe400078e00d4 */
[----:B------:R-:W2:Y:S04]  /*18030*/  LDL.LU R212, [R1+0x32c] ;  /* 0x00032c0001d47983 */ /* 0x000ea80000300800 */
[----:B------:R1:W-:Y:S04]  /*18040*/  STL.64 [R1+0xa30], R56 ;  /* 0x000a303801007387 */ /* 0x0003e80000100a00 */
[----:B------:R3:W-:Y:S04]  /*18050*/  STL.64 [R1+0xb90], R4 ;  /* 0x000b900401007387 */ /* 0x0007e80000100a00 */
[----:B------:R-:W2:Y:S01]  /*18060*/  LDL.LU R213, [R1+0x350] ;  /* 0x0003500001d57983 */ /* 0x000ea20000300800 */
[----:B-1----:R-:W-:-:S02]  /*18070*/  LEA R56, P6, R10, R0, 0x2 ;  /* 0x000000000a387211 */ /* 0x002fc400078c10ff */
[C---:B---3--:R-:W-:Y:S02]  /*18080*/  LEA R4, P5, R11.reuse, R0, 0x2 ;  /* 0x000000000b047211 */ /* 0x048fe400078a10ff */
[-C--:B------:R-:W-:Y:S02]  /*18090*/  LEA.HI.X.SX32 R57, R10, R2.reuse, 0x2, P6 ;  /* 0x000000020a397211 */ /* 0x080fe400030f16ff */
[----:B------:R-:W-:-:S03]  /*180a0*/  LEA.HI.X.SX32 R5, R11, R2, 0x2, P5 ;  /* 0x000000020b057211 */ /* 0x000fc600028f16ff */
[----:B------:R1:W-:Y:S01]  /*180b0*/  STL.64 [R1+0xcf8], R56 ;  /* 0x000cf83801007387 */ /* 0x0003e20000100a00 */
[----:B------:R-:W-:-:S03]  /*180c0*/  LEA R6, P6, R13, R0, 0x2 ;  /* 0x000000000d067211 */ /* 0x000fc600078c10ff */
[----:B------:R3:W-:Y:S01]  /*180d0*/  STL.64 [R1+0xe60], R4 ;  /* 0x000e600401007387 */ /* 0x0007e20000100a00 */
[----:B------:R-:W-:Y:S01]  /*180e0*/  LEA.HI.X.SX32 R7, R13, R2, 0x2, P6 ;  /* 0x000000020d077211 */ /* 0x000fe200030f16ff */
[----:B-1----:R-:W-:Y:S01]  /*180f0*/  IMAD.MOV.U32 R56, RZ, RZ, R55 ;  /* 0x000000ffff387224 */ /* 0x002fe200078e0037 */
[----:B------:R-:W-:Y:S01]  /*18100*/  MOV R55, R252 ;  /* 0x000000fc00377202 */ /* 0x000fe20000000f00 */
[----:B------:R-:W-:Y:S02]  /*18110*/  IMAD.MOV.U32 R252, RZ, RZ, R251 ;  /* 0x000000fffffc7224 */ /* 0x000fe400078e00fb */
[----:B------:R-:W-:Y:S01]  /*18120*/  IMAD.MOV.U32 R251, RZ, RZ, R250 ;  /* 0x000000fffffb7224 */ /* 0x000fe200078e00fa */
[----:B------:R-:W-:Y:S01]  /*18130*/  MOV R250, R249 ;  /* 0x000000f900fa7202 */ /* 0x000fe20000000f00 */
[----:B------:R-:W-:Y:S01]  /*18140*/  IMAD.MOV.U32 R249, RZ, RZ, R248 ;  /* 0x000000fffff97224 */ /* 0x000fe200078e00f8 */
[----:B---3--:R-:W-:Y:S01]  /*18150*/  LEA R4, P5, R14, R0, 0x2 ;  /* 0x000000000e047211 */ /* 0x008fe200078a10ff */
[----:B------:R-:W-:Y:S01]  /*18160*/  IMAD R23, R56, c[0x0][0x190], RZ ;  /* 0x0000640038177a24 */ /* 0x000fe200078e02ff */
        /* <DEDUP_REMOVED lines=8> */
[----:B----4-:R-:W-:Y:S02]  /*181f0*/  IMAD.MOV.U32 R242, RZ, RZ, R218 ;  /* 0x000000fffff27224 */ /* 0x010fe400078e00da */
[----:B------:R-:W-:Y:S01]  /*18200*/  IMAD.MOV.U32 R250, RZ, RZ, R249 ;  /* 0x000000fffffa7224 */ /* 0x000fe200078e00f9 */
[----:B------:R-:W3:Y:S01]  /*18210*/  LDL.LU R218, [R1+0x364] ;  /* 0x0003640001da7983 */ /* 0x000ee20000300800 */
[----:B------:R-:W-:Y:S01]  /*18220*/  IMAD.MOV.U32 R249, RZ, RZ, R248 ;  /* 0x000000fffff97224 */ /* 0x000fe200078e00f8 */
[----:B------:R-:W-:Y:S01]  /*18230*/  MOV R248, R247 ;  /* 0x000000f700f87202 */ /* 0x000fe20000000f00 */
[----:B------:R-:W-:Y:S01]  /*18240*/  IMAD.MOV.U32 R247, RZ, RZ, R246 ;  /* 0x000000fffff77224 */ /* 0x000fe200078e00f6 */
[----:B------:R1:W-:Y:S04]  /*18250*/  STL.64 [R1+0xfb8], R6 ;  /* 0x000fb80601007387 */ /* 0x0003e80000100a00 */
[----:B------:R4:W-:Y:S04]  /*18260*/  STL.64 [R1+0x1100], R4 ;  /* 0x0011000401007387 */ /* 0x0009e80000100a00 */
[----:B------:R-:W2:Y:S01]  /*18270*/  LDL.LU R246, [R1+0x2cc] ;  /* 0x0002cc0001f67983 */ /* 0x000ea20000300800 */
[----:B------:R-:W-:-:S02]  /*18280*/  IMAD R16, R16, c[0x0][0x190], RZ ;  /* 0x0000640010107a24 */ /* 0x000fc400078e02ff */
        /* <DEDUP_REMOVED lines=17> */
[----:B----4-:R-:W-:Y:S01]  /*183a0*/  LEA R4, P5, R20, R0, 0x2 ;  /* 0x0000000014047211 */ /* 0x010fe200078a10ff */
[----:B------:R-:W-:Y:S01]  /*183b0*/  IMAD R21, R21, c[0x0][0x190], RZ ;  /* 0x0000640015157a24 */ /* 0x000fe200078e02ff */
[-C--:B------:R-:W-:Y:S01]  /*183c0*/  LEA.HI.X.SX32 R7, R18, R2.reuse, 0x2, P6 ;  /* 0x0000000212077211 */ /* 0x080fe200030f16ff */
[----:B------:R-:W-:Y:S01]  /*183d0*/  IMAD R22, R22, c[0x0][0x190], RZ ;  /* 0x0000640016167a24 */ /* 0x000fe200078e02ff */
[----:B------:R-:W-:Y:S01]  /*183e0*/  LEA.HI.X.SX32 R5, R20, R2, 0x2, P5 ;  /* 0x0000000214057211 */ /* 0x000fe200028f16ff */
[----:B------:R-:W-:Y:S02]  /*183f0*/  IMAD R17, R56, c[0x0][0x190], RZ ;  /* 0x0000640038117a24 */ /* 0x000fe400078e02ff */
[----:B------:R-:W-:Y:S01]  /*18400*/  IMAD.MOV.U32 R56, RZ, RZ, R55 ;  /* 0x000000ffff387224 */ /* 0x000fe200078e0037 */
[----:B------:R-:W-:Y:S01]  /*18410*/  MOV R55, R252 ;  /* 0x000000fc00377202 */ /* 0x000fe20000000f00 */
[----:B------:R-:W-:Y:S02]  /*18420*/  IMAD.MOV.U32 R252, RZ, RZ, R251 ;  /* 0x000000fffffc7224 */ /* 0x000fe400078e00fb */
[----:B------:R-:W-:Y:S01]  /*18430*/  IMAD.MOV.U32 R251, RZ, RZ, R250 ;  /* 0x000000fffffb7224 */ /* 0x000fe200078e00fa */
[----:B------:R-:W-:Y:S01]  /*18440*/  MOV R250, R249 ;  /* 0x000000f900fa7202 */ /* 0x000fe20000000f00 */
[----:B------:R-:W-:-:S02]  /*18450*/  IMAD R16, R56, c[0x0][0x190], RZ ;  /* 0x0000640038107a24 */ /* 0x000fc400078e02ff */
[----:B------:R-:W-:Y:S02]  /*18460*/  IMAD.MOV.U32 R56, RZ, RZ, R55 ;  /* 0x000000ffff387224 */ /* 0x000fe400078e0037 */
[----:B------:R-:W-:Y:S02]  /*18470*/  IMAD.MOV.U32 R55, RZ, RZ, R252 ;  /* 0x000000ffff377224 */ /* 0x000fe400078e00fc */
        /* <DEDUP_REMOVED lines=14> */
[----:B--2---:R-:W-:Y:S01]  /*18560*/  IMAD.MOV.U32 R248, RZ, RZ, R246 ;  /* 0x000000fffff87224 */ /* 0x004fe200078e00f6 */
[----:B------:R-:W-:Y:S01]  /*18570*/  MOV R246, R244 ;  /* 0x000000f400f67202 */ /* 0x000fe20000000f00 */
[----:B------:R-:W-:-:S02]  /*18580*/  IMAD.MOV.U32 R244, RZ, RZ, R214 ;  /* 0x000000fffff47224 */ /* 0x000fc400078e00d6 */
[----:B------:R-:W2:Y:S04]  /*18590*/  LDL.LU R214, [R1+0x354] ;  /* 0x0003540001d67983 */ /* 0x000ea80000300800 */
[----:B------:R1:W-:Y:S01]  /*185a0*/  STL.64 [R1+0xa38], R6 ;  /* 0x000a380601007387 */ /* 0x0003e20000100a00 */
[----:B------:R-:W-:-:S03]  /*185b0*/  IMAD.MOV.U32 R249, RZ, RZ, R248 ;  /* 0x000000fffff97224 */ /* 0x000fc600078e00f8 */
[----:B------:R4:W-:Y:S01]  /*185c0*/  STL.64 [R1+0xb98], R4 ;  /* 0x000b980401007387 */ /* 0x0009e20000100a00 */
[----:B------:R-:W-:Y:S01]  /*185d0*/  IMAD.MOV.U32 R248, RZ, RZ, R246 ;  /* 0x000000fffff87224 */ /* 0x000fe200078e00f6 */
[----:B------:R-:W-:Y:S02]  /*185e0*/  MOV R246, R244 ;  /* 0x000000f400f67202 */ /* 0x000fe40000000f00 */
[----:B------:R-:W2:Y:S01]  /*185f0*/  LDL.LU R244, [R1+0x30c] ;  /* 0x00030c0001f47983 */ /* 0x000ea20000300800 */
[CC--:B-1----:R-:W-:Y:S02]  /*18600*/  LEA R6, P6, R21.reuse, R0.reuse, 0x2 ;  /* 0x0000000015067211 */ /* 0x0c2fe400078c10ff */
[C---:B----4-:R-:W-:Y:S02]  /*18610*/  LEA R4, P5, R22.reuse, R0, 0x2 ;  /* 0x0000000016047211 */ /* 0x050fe400078a10ff */
[-C--:B------:R-:W-:Y:S02]  /*18620*/  LEA.HI.X.SX32 R7, R21, R2.reuse, 0x2, P6 ;  /* 0x0000000215077211 */ /* 0x080fe400030f16ff */
[----:B------:R-:W-:-:S02]  /*18630*/  LEA.HI.X.SX32 R5, R22, R2, 0x2, P5 ;  /* 0x0000000216057211 */ /* 0x000fc400028f16ff */
[----:B------:R-:W-:Y:S01]  /*18640*/  MOV R252, R249 ;  /* 0x000000f900fc7202 */ /* 0x000fe20000000f00 */
[----:B------:R1:W-:Y:S01]  /*18650*/  STL.64 [R1+0xd00], R6 ;  /* 0x000d000601007387 */ /* 0x0003e20000100a00 */
[----:B------:R-:W-:Y:S02]  /*18660*/  IMAD.MOV.U32 R249, RZ, RZ, R248 ;  /* 0x000000fffff97224 */ /* 0x000fe400078e00f8 */
[----:B------:R-:W-:Y:S01]  /*18670*/  IMAD.MOV.U32 R248, RZ, RZ, R246 ;  /* 0x000000fffff87224 */ /* 0x000fe200078e00f6 */
[----:B------:R4:W-:Y:S04]  /*18680*/  STL.64 [R1+0xe68], R4 ;  /* 0x000e680401007387 */ /* 0x0009e80000100a00 */
[----:B------:R-:W2:Y:S01]  /*18690*/  LDL.LU R246, [R1+0x304] ;  /* 0x0003040001f67983 */ /* 0x000ea20000300800 */
[----:B-1----:R-:W-:-:S02]  /*186a0*/  LEA R6, P6, R24, R0, 0x2 ;  /* 0x0000000018067211 */ /* 0x002fc400078c10ff */
[C---:B----4-:R-:W-:Y:S02]  /*186b0*/  LEA R4, P5, R25.reuse, R0, 0x2 ;  /* 0x0000000019047211 */ /* 0x050fe400078a10ff */
[-C--:B------:R-:W-:Y:S02]  /*186c0*/  LEA.HI.X.SX32 R7, R24, R2.reuse, 0x2, P6 ;  /* 0x0000000218077211 */ /* 0x080fe400030f16ff */
[----:B------:R-:W-:-:S03]  /*186d0*/  LEA.HI.X.SX32 R5, R25, R2, 0x2, P5 ;  /* 0x0000000219057211 */ /* 0x000fc600028f16ff */
[----:B------:R1:W-:Y:S04]  /*186e0*/  STL.64 [R1+0xfc0], R6 ;  /* 0x000fc00601007387 */ /* 0x0003e80000100a00 */
[----:B------:R4:W-:Y:S01]  /*186f0*/  STL.64 [R1+0x1108], R4 ;  /* 0x0011080401007387 */ /* 0x0009e20000100a00 */
[CC--:B-1----:R-:W-:Y:S02]  /*18700*/  LEA R6, P6, R27.reuse, R0.reuse, 0x2 ;  /* 0x000000001b067211 */ /* 0x0c2fe400078c10ff */
[C---:B----4-:R-:W-:Y:S02]  /*18710*/  LEA R4, P5, R28.reuse, R0, 0x2 ;  /* 0x000000001c047211 */ /* 0x050fe400078a10ff */
[-C--:B------:R-:W-:Y:S02]  /*18720*/  LEA.HI.X.SX32 R7, R27, R2.reuse, 0x2, P6 ;  /* 0x000000021b077211 */ /* 0x080fe400030f16ff */
[----:B------:R-:W-:-:S03]  /*18730*/  LEA.HI.X.SX32 R5, R28, R2, 0x2, P5 ;  /* 0x000000021c057211 */ /* 0x000fc600028f16ff */
[----:B------:R1:W-:Y:S04]  /*18740*/  STL.64 [R1+0x1260], R6 ;  /* 0x0012600601007387 */ /* 0x0003e80000100a00 */
[----:B------:R4:W-:Y:S01]  /*18750*/  STL.64 [R1+0x8e0], R4 ;  /* 0x0008e00401007387 */ /* 0x0009e20000100a00 */
[-C--:B-1----:R-:W-:Y:S02]  /*18760*/  LEA R6, P6, R29, R0.reuse, 0x2 ;  /* 0x000000001d067211 */ /* 0x082fe400078c10ff */
[----:B----4-:R-:W-:Y:S02]  /*18770*/  LEA R4, P5, R31, R0, 0x2 ;  /* 0x000000001f047211 */ /* 0x010fe400078a10ff */
        /* <DEDUP_REMOVED lines=28> */
[CC--:B-1----:R-:W-:Y:S02]  /*18940*/  LEA R6, P6, R44.reuse, R0.reuse, 0x2 ;  /* 0x000000002c067211 */ /* 0x0c2fe400078c10ff */
[C---:B----4-:R-:W-:Y:S02]  /*18950*/  LEA R4, P5, R45.reuse, R0, 0x2 ;  /* 0x000000002d047211 */ /* 0x050fe400078a10ff */
[-C--:B------:R-:W-:Y:S02]  /*18960*/  LEA.HI.X.SX32 R7, R44, R2.reuse, 0x2, P6 ;  /* 0x000000022c077211 */ /* 0x080fe400030f16ff */
[----:B------:R-:W-:-:S02]  /*18970*/  LEA.HI.X.SX32 R5, R45, R2, 0x2, P5 ;  /* 0x000000022d057211 */ /* 0x000fc400028f16ff */
[C---:B------:R-:W-:Y:S01]  /*18980*/  LEA R20, P6, R47.reuse, R0, 0x2 ;  /* 0x000000002f147211 */ /* 0x040fe200078c10ff */
[----:B------:R-:W-:Y:S03]  /*18990*/  STL.64 [R1+0xd18], R6 ;  /* 0x000d180601007387 */ /* 0x000fe60000100a00 */
[----:B------:R-:W-:Y:S01]  /*189a0*/  LEA.HI.X.SX32 R21, R47, R2, 0x2, P6 ;  /* 0x000000022f157211 */ /* 0x000fe200030f16ff */
[----:B------:R1:W-:Y:S04]  /*189b0*/  STL.64 [R1+0xe80], R4 ;  /* 0x000e800401007387 */ /* 0x0003e80000100a00 */
[----:B------:R4:W-:Y:S01]  /*189c0*/  STL.64 [R1+0xfd8], R20 ;  /* 0x000fd81401007387 */ /* 0x0009e20000100a00 */
[----:B-1----:R-:W-:-:S04]  /*189d0*/  LEA R4, P5, R48, R0, 0x2 ;  /* 0x0000000030047211 */ /* 0x002fc800078a10ff */
[----:B------:R-:W-:Y:S02]  /*189e0*/  LEA.HI.X.SX32 R5, R48, R2, 0x2, P5 ;  /* 0x0000000230057211 */ /* 0x000fe400028f16ff */
[----:B----4-:R-:W-:-:S03]  /*189f0*/  LEA R20, P6, R50, R0, 0x2 ;  /* 0x0000000032147211 */ /* 0x010fc600078c10ff */
[----:B------:R1:W-:Y:S01]  /*18a00*/  STL.64 [R1+0x1120], R4 ;  /* 0x0011200401007387 */ /* 0x0003e20000100a00 */
[----:B------:R-:W-:Y:S02]  /*18a10*/  LEA.HI.X.SX32 R21, R50, R2, 0x2, P6 ;  /* 0x0000000232157211 */ /* 0x000fe400030f16ff */
[----:B------:R-:W-:-:S03]  /*18a20*/  LEA R24, P6, R53, R0, 0x2 ;  /* 0x0000000035187211 */ /* 0x000fc600078c10ff */
[----:B------:R4:W-:Y:S01]  /*18a30*/  STL.64 [R1+0x1270], R20 ;  /* 0x0012701401007387 */ /* 0x0009e20000100a00 */
[----:B------:R-:W-:Y:S02]  /*18a40*/  LEA.HI.X.SX32 R25, R53, R2, 0x2, P6 ;  /* 0x0000000235197211 */ /* 0x000fe400030f16ff */
[----:B-1----:R-:W-:-:S04]  /*18a50*/  LEA R4, P5, R51, R0, 0x2 ;  /* 0x0000000033047211 */ /* 0x002fc800078a10ff */
[----:B------:R-:W-:Y:S02]  /*18a60*/  LEA.HI.X.SX32 R5, R51, R2, 0x2, P5 ;  /* 0x0000000233057211 */ /* 0x000fe400028f16ff */
[----:B----4-:R-:W-:-:S03]  /*18a70*/  LEA R20, P5, R49, R0, 0x2 ;  /* 0x0000000031147211 */ /* 0x010fc600078a10ff */
[----:B------:R-:W-:Y:S01]  /*18a80*/  STL.64 [R1+0x8f0], R4 ;  /* 0x0008f00401007387 */ /* 0x000fe20000100a00 */
[----:B------:R-:W-:-:S03]  /*18a90*/  LEA.HI.X.SX32 R21, R49, R2, 0x2, P5 ;  /* 0x0000000231157211 */ /* 0x000fc600028f16ff */
[----:B------:R1:W-:Y:S04]  /*18aa0*/  STL.64 [R1+0xa58], R24 ;  /* 0x000a581801007387 */ /* 0x0003e80000100a00 */
[----:B------:R4:W-:Y:S01]  /*18ab0*/  STL.64 [R1+0xbc0], R20 ;  /* 0x000bc01401007387 */ /* 0x0009e20000100a00 */
[----:B-1----:R-:W-:-:S04]  /*18ac0*/  LEA R24, P6, R42, R0, 0x2 ;  /* 0x000000002a187211 */ /* 0x002fc800078c10ff */
[----:B------:R-:W-:Y:S02]  /*18ad0*/  LEA.HI.X.SX32 R25, R42, R2, 0x2, P6 ;  /* 0x000000022a197211 */ /* 0x000fe400030f16ff */
[----:B----4-:R-:W-:-:S03]  /*18ae0*/  LEA R20, P5, R36, R0, 0x2 ;  /* 0x0000000024147211 */ /* 0x010fc600078a10ff */
[----:B------:R1:W-:Y:S01]  /*18af0*/  STL.64 [R1+0xd28], R24 ;  /* 0x000d281801007387 */ /* 0x0003e20000100a00 */
[----:B------:R-:W-:-:S05]  /*18b00*/  LEA.HI.X.SX32 R21, R36, R2, 0x2, P5 ;  /* 0x0000000224157211 */ /* 0x000fca00028f16ff */
[----:B------:R4:W-:Y:S01]  /*18b10*/  STL.64 [R1+0xe90], R20 ;  /* 0x000e901401007387 */ /* 0x0009e20000100a00 */
[----:B-1----:R-:W-:-:S04]  /*18b20*/  LEA R24, P6, R54, R0, 0x2 ;  /* 0x0000000036187211 */ /* 0x002fc800078c10ff */
[----:B------:R-:W-:Y:S02]  /*18b30*/  LEA.HI.X.SX32 R25, R54, R2, 0x2, P6 ;  /* 0x0000000236197211 */ /* 0x000fe400030f16ff */
[----:B----4-:R-:W-:-:S03]  /*18b40*/  LEA R20, P5, R52, R0, 0x2 ;  /* 0x0000000034147211 */ /* 0x010fc600078a10ff */
[----:B------:R1:W-:Y:S01]  /*18b50*/  STL.64 [R1+0xfe0], R24 ;  /* 0x000fe01801007387 */ /* 0x0003e20000100a00 */
[----:B------:R-:W-:Y:S01]  /*18b60*/  LEA.HI.X.SX32 R21, R52, R2, 0x2, P5 ;  /* 0x0000000234157211 */ /* 0x000fe200028f16ff */
[----:B------:R-:W-:-:S04]  /*18b70*/  IMAD R33, R60, c[0x0][0x190], RZ ;  /* 0x000064003c217a24 */ /* 0x000fc800078e02ff */
[----:B------:R4:W-:Y:S01]  /*18b80*/  STL.64 [R1+0x1128], R20 ;  /* 0x0011281401007387 */ /* 0x0009e20000100a00 */
[----:B-1----:R-:W-:-:S04]  /*18b90*/  LEA R24, P6, R46, R0, 0x2 ;  /* 0x000000002e187211 */ /* 0x002fc800078c10ff */
[----:B------:R-:W-:Y:S02]  /*18ba0*/  LEA.HI.X.SX32 R25, R46, R2, 0x2, P6 ;  /* 0x000000022e197211 */ /* 0x000fe400030f16ff */
[-C--:B----4-:R-:W-:Y:S02]  /*18bb0*/  LEA R20, P5, R39, R0.reuse, 0x2 ;  /* 0x0000000027147211 */ /* 0x090fe400078a10ff */
[----:B------:R-:W-:Y:S01]  /*18bc0*/  LEA R28, P6, R33, R0, 0x2 ;  /* 0x00000000211c7211 */ /* 0x000fe200078c10ff */
[----:B------:R1:W-:Y:S01]  /*18bd0*/  STL.64 [R1+0x1280], R24 ;  /* 0x0012801801007387 */ /* 0x0003e20000100a00 */
[-C--:B------:R-:W-:Y:S01]  /*18be0*/  LEA.HI.X.SX32 R21, R39, R2.reuse, 0x2, P5 ;  /* 0x0000000227157211 */ /* 0x080fe200028f16ff */
[----:B------:R-:W-:Y:S01]  /*18bf0*/  IMAD R26, R58, c[0x0][0x190], RZ ;  /* 0x000064003a1a7a24 */ /* 0x000fe200078e02ff */
[----:B------:R-:W-:Y:S02]  /*18c00*/  LEA.HI.X.SX32 R29, R33, R2, 0x2, P6 ;  /* 0x00000002211d7211 */ /* 0x000fe400030f16ff */
[C---:B-1----:R-:W-:Y:S01]  /*18c10*/  LEA R24, P5, R30.reuse, R0, 0x2 ;  /* 0x000000001e187211 */ /* 0x042fe200078a10ff */
[----:B------:R-:W-:Y:S03]  /*18c20*/  STL.64 [R1+0x8f8], R20 ;  /* 0x0008f81401007387 */ /* 0x000fe60000100a00 */
[----:B------:R-:W-:Y:S01]  /*18c30*/  LEA.HI.X.SX32 R25, R30, R2, 0x2, P5 ;  /* 0x000000021e197211 */ /* 0x000fe200028f16ff */
[----:B------:R1:W-:Y:S04]  /*18c40*/  STL.64 [R1+0xa60], R28 ;  /* 0x000a601c01007387 */ /* 0x0003e80000100a00 */
[----:B------:R4:W-:Y:S01]  /*18c50*/  STL.64 [R1+0xbc8], R24 ;  /* 0x000bc81801007387 */ /* 0x0009e20000100a00 */
[----:B-1----:R-:W-:-:S02]  /*18c60*/  LEA R28, P6, R26, R0, 0x2 ;  /* 0x000000001a1c7211 */ /* 0x002fc400078c10ff */
[C---:B----4-:R-:W-:Y:S02]  /*18c70*/  LEA R24, P5, R23.reuse, R0, 0x2 ;  /* 0x0000000017187211 */ /* 0x050fe400078a10ff */
[-C--:B------:R-:W-:Y:S02]  /*18c80*/  LEA.HI.X.SX32 R29, R26, R2.reuse, 0x2, P6 ;  /* 0x000000021a1d7211 */ /* 0x080fe400030f16ff */
[----:B------:R-:W-:-:S03]  /*18c90*/  LEA.HI.X.SX32 R25, R23, R2, 0x2, P5 ;  /* 0x0000000217197211 */ /* 0x000fc600028f16ff */
[----:B------:R1:W-:Y:S04]  /*18ca0*/  STL.64 [R1+0xd38], R28 ;  /* 0x000d381c01007387 */ /* 0x0003e80000100a00 */
[----:B------:R4:W-:Y:S01]  /*18cb0*/  STL.64 [R1+0xe98], R24 ;  /* 0x000e981801007387 */ /* 0x0009e20000100a00 */
[----:B------:R-:W-:Y:S01]  /*18cc0*/  IMAD R15, R56, c[0x0][0x190], RZ ;  /* 0x00006400380f7a24 */ /* 0x000fe200078e02ff */
[-C--:B-1----:R-:W-:Y:S02]  /*18cd0*/  LEA R28, P6, R19, R0.reuse, 0x2 ;  /* 0x00000000131c7211 */ /* 0x082fe400078c10ff */
[----:B----4-:R-:W-:Y:S02]  /*18ce0*/  LEA R24, P5, R17, R0, 0x2 ;  /* 0x0000000011187211 */ /* 0x010fe400078a10ff */
[----:B------:R-:W-:-:S02]  /*18cf0*/  LEA.HI.X.SX32 R29, R19, R2, 0x2, P6 ;  /* 0x00000002131d7211 */ /* 0x000fc400030f16ff */
[----:B------:R-:W-:Y:S02]  /*18d00*/  LEA.HI.X.SX32 R25, R17, R2, 0x2, P5 ;  /* 0x0000000211197211 */ /* 0x000fe400028f16ff */
[C---:B------:R-:W-:Y:S01]  /*18d10*/  LEA R26, P6, R16.reuse, R0, 0x2 ;  /* 0x00000000101a7211 */ /* 0x040fe200078c10ff */
[----:B------:R-:W-:Y:S04]  /*18d20*/  STL.64 [R1+0xfe8], R28 ;  /* 0x000fe81c01007387 */ /* 0x000fe80000100a00 */
[----:B------:R1:W-:Y:S01]  /*18d30*/  STL.64 [R1+0x1130], R24 ;  /* 0x0011301801007387 */ /* 0x0003e20000100a00 */
[----:B------:R-:W-:Y:S01]  /*18d40*/  LEA.HI.X.SX32 R27, R16, R2, 0x2, P6 ;  /* 0x00000002101b7211 */ /* 0x000fe200030f16ff */
[----:B------:R-:W-:Y:S02]  /*18d50*/  IMAD R14, R55, c[0x0][0x190], RZ ;  /* 0x00006400370e7a24 */ /* 0x000fe400078e02ff */
[----:B------:R-:W-:Y:S01]  /*18d60*/  IMAD R13, R252, c[0x0][0x190], RZ ;  /* 0x00006400fc0d7a24 */ /* 0x000fe200078e02ff */
[----:B-1----:R-:W-:-:S04]  /*18d70*/  LEA R24, P5, R15, R0, 0x2 ;  /* 0x000000000f187211 */ /* 0x002fc800078a10ff */
[----:B------:R-:W-:Y:S01]  /*18d80*/  LEA.HI.X.SX32 R25, R15, R2, 0x2, P5 ;  /* 0x000000020f197211 */ /* 0x000fe200028f16ff */
[----:B------:R1:W-:Y:S04]  /*18d90*/  STL.64 [R1+0x1288], R26 ;  /* 0x0012881a01007387 */ /* 0x0003e80000100a00 */
[----:B------:R4:W-:Y:S01]  /*18da0*/  STL.64 [R1+0x908], R24 ;  /* 0x0009081801007387 */ /* 0x0009e20000100a00 */
[----:B------:R-:W-:Y:S01]  /*18db0*/  IMAD R12, R251, c[0x0][0x190], RZ ;  /* 0x00006400fb0c7a24 */ /* 0x000fe200078e02ff */
[CC--:B-1----:R-:W-:Y:S02]  /*18dc0*/  LEA R26, P6, R14.reuse, R0.reuse, 0x2 ;  /* 0x000000000e1a7211 */ /* 0x0c2fe400078c10ff */
[C---:B----4-:R-:W-:Y:S02]  /*18dd0*/  LEA R24, P5, R13.reuse, R0, 0x2 ;  /* 0x000000000d187211 */ /* 0x050fe400078a10ff */
[-C--:B------:R-:W-:Y:S01]  /*18de0*/  LEA.HI.X.SX32 R27, R14, R2.reuse, 0x2, P6 ;  /* 0x000000020e1b7211 */ /* 0x080fe200030f16ff */
[----:B------:R-:W-:Y:S01]  /*18df0*/  IMAD R11, R250, c[0x0][0x190], RZ ;  /* 0x00006400fa0b7a24 */ /* 0x000fe200078e02ff */
[----:B------:R-:W-:-:S03]  /*18e00*/  LEA.HI.X.SX32 R25, R13, R2, 0x2, P5 ;  /* 0x000000020d197211 */ /* 0x000fc600028f16ff */
        /* <DEDUP_REMOVED lines=14> */
[----:B--2---:R-:W-:Y:S01]  /*18ef0*/  IMAD R7, R246, c[0x0][0x190], RZ ;  /* 0x00006400f6077a24 */ /* 0x004fe200078e02ff */
[----:B------:R-:W-:-:S03]  /*18f00*/  LEA.HI.X.SX32 R25, R9, R2, 0x2, P5 ;  /* 0x0000000209197211 */ /* 0x000fc600028f16ff */
[----:B------:R1:W-:Y:S04]  /*18f10*/  STL.64 [R1+0xff8], R26 ;  /* 0x000ff81a01007387 */ /* 0x0003e80000100a00 */
[----:B------:R2:W-:Y:S01]  /*18f20*/  STL.64 [R1+0x1148], R24 ;  /* 0x0011481801007387 */ /* 0x0005e20000100a00 */
[----:B------:R-:W-:Y:S01]  /*18f30*/  IMAD R6, R245, c[0x0][0x190], RZ ;  /* 0x00006400f5067a24 */ /* 0x000fe200078e02ff */
[CC--:B-1----:R-:W-:Y:S02]  /*18f40*/  LEA R26, P6, R8.reuse, R0.reuse, 0x2 ;  /* 0x00000000081a7211 */ /* 0x0c2fe400078c10ff */
[C---:B--2---:R-:W-:Y:S02]  /*18f50*/  LEA R24, P5, R7.reuse, R0, 0x2 ;  /* 0x0000000007187211 */ /* 0x044fe400078a10ff */
[-C--:B------:R-:W-:Y:S01]  /*18f60*/  LEA.HI.X.SX32 R27, R8, R2.reuse, 0x2, P6 ;  /* 0x00000002081b7211 */ /* 0x080fe200030f16ff */
[----:B------:R-:W-:Y:S01]  /*18f70*/  IMAD R5, R244, c[0x0][0x190], RZ ;  /* 0x00006400f4057a24 */ /* 0x000fe200078e02ff */
        /* <DEDUP_REMOVED lines=19> */
[----:B-----5:R-:W-:Y:S01]  /*190b0*/  IMAD R20, R209, c[0x0][0x190], RZ ;  /* 0x00006400d1147a24 */ /* 0x020fe200078e02ff */
[CC--:B-1----:R-:W-:Y:S02]  /*190c0*/  LEA R26, P6, R22.reuse, R0.reuse, 0x2 ;  /* 0x00000000161a7211 */ /* 0x0c2fe400078c10ff */
[C---:B--2---:R-:W-:Y:S02]  /*190d0*/  LEA R24, P5, R21.reuse, R0, 0x2 ;  /* 0x0000000015187211 */ /* 0x044fe400078a10ff */
[-C--:B------:R-:W-:Y:S01]  /*190e0*/  LEA.HI.X.SX32 R27, R22, R2.reuse, 0x2, P6 ;  /* 0x00000002161b7211 */ /* 0x080fe200030f16ff */
[----:B------:R-:W-:Y:S01]  /*190f0*/  IMAD R18, R210, c[0x0][0x190], RZ ;  /* 0x00006400d2127a24 */ /* 0x000fe200078e02ff */
[----:B------:R-:W-:Y:S01]  /*19100*/  LEA.HI.X.SX32 R25, R21, R2, 0x2, P5 ;  /* 0x0000000215197211 */ /* 0x000fe200028f16ff */
[----:B------:R-:W-:-:S02]  /*19110*/  IMAD R17, R211, c[0x0][0x190], RZ ;  /* 0x00006400d3117a24 */ /* 0x000fc400078e02ff */
[----:B------:R1:W-:Y:S01]  /*19120*/  STL.64 [R1+0x1000], R26 ;  /* 0x0010001a01007387 */ /* 0x0003e20000100a00 */
[----:B------:R-:W-:-:S03]  /*19130*/  IMAD R15, R212, c[0x0][0x190], RZ ;  /* 0x00006400d40f7a24 */ /* 0x000fc600078e02ff */
[----:B------:R2:W-:Y:S01]  /*19140*/  STL.64 [R1+0x1150], R24 ;  /* 0x0011501801007387 */ /* 0x0005e20000100a00 */
[----:B------:R-:W-:Y:S01]  /*19150*/  IMAD R13, R213, c[0x0][0x190], RZ ;  /* 0x00006400d50d7a24 */ /* 0x000fe200078e02ff */
[-C--:B-1----:R-:W-:Y:S02]  /*19160*/  LEA R26, P6, R20, R0.reuse, 0x2 ;  /* 0x00000000141a7211 */ /* 0x082fe400078c10ff */
[----:B--2---:R-:W-:Y:S02]  /*19170*/  LEA R24, P5, R18, R0, 0x2 ;  /* 0x0000000012187211 */ /* 0x004fe400078a10ff */
[----:B------:R-:W-:Y:S01]  /*19180*/  LEA.HI.X.SX32 R27, R20, R2, 0x2, P6 ;  /* 0x00000002141b7211 */ /* 0x000fe200030f16ff */
[----:B------:R-:W-:Y:S01]  /*19190*/  IMAD R11, R214, c[0x0][0x190], RZ ;  /* 0x00006400d60b7a24 */ /* 0x000fe200078e02ff */
[----:B------:R-:W-:Y:S02]  /*191a0*/  LEA R22, P6, R17, R0, 0x2 ;  /* 0x0000000011167211 */ /* 0x000fe400078c10ff */
[----:B------:R-:W-:-:S02]  /*191b0*/  LEA.HI.X.SX32 R25, R18, R2, 0x2, P5 ;  /* 0x0000000212197211 */ /* 0x000fc400028f16ff */
[----:B------:R-:W-:Y:S01]  /*191c0*/  LEA R20, P5, R15, R0, 0x2 ;  /* 0x000000000f147211 */ /* 0x000fe200078a10ff */
[----:B------:R-:W-:Y:S01]  /*191d0*/  IMAD R9, R215, c[0x0][0x190], RZ ;  /* 0x00006400d7097a24 */ /* 0x000fe200078e02ff */
[----:B------:R-:W-:Y:S02]  /*191e0*/  LEA.HI.X.SX32 R23, R17, R2, 0x2, P6 ;  /* 0x0000000211177211 */ /* 0x000fe400030f16ff */
[----:B------:R-:W-:Y:S02]  /*191f0*/  LEA R18, P6, R13, R0, 0x2 ;  /* 0x000000000d127211 */ /* 0x000fe400078c10ff */
[----:B------:R-:W-:Y:S02]  /*19200*/  LEA.HI.X.SX32 R21, R15, R2, 0x2, P5 ;  /* 0x000000020f157211 */ /* 0x000fe400028f16ff */
[----:B------:R-:W-:Y:S02]  /*19210*/  LEA R16, P5, R11, R0, 0x2 ;  /* 0x000000000b107211 */ /* 0x000fe400078a10ff */
[----:B------:R-:W-:Y:S01]  /*19220*/  LEA.HI.X.SX32 R19, R13, R2, 0x2, P6 ;  /* 0x000000020d137211 */ /* 0x000fe200030f16ff */
[----:B------:R-:W-:Y:S01]  /*19230*/  IMAD R7, R216, c[0x0][0x190], RZ ;  /* 0x00006400d8077a24 */ /* 0x000fe200078e02ff */
[----:B------:R-:W-:Y:S01]  /*19240*/  LEA R14, P6, R9, R0, 0x2 ;  /* 0x00000000090e7211 */ /* 0x000fe200078c10ff */
[----:B------:R-:W-:Y:S01]  /*19250*/  STL.64 [R1+0x12a0], R26 ;  /* 0x0012a01a01007387 */ /* 0x000fe20000100a00 */
[----:B------:R-:W-:-:S03]  /*19260*/  LEA.HI.X.SX32 R17, R11, R2, 0x2, P5 ;  /* 0x000000020b117211 */ /* 0x000fc600028f16ff */
[----:B------:R-:W-:Y:S01]  /*19270*/  STL.64 [R1+0x920], R24 ;  /* 0x0009201801007387 */ /* 0x000fe20000100a00 */
[----:B------:R-:W-:Y:S01]  /*19280*/  LEA.HI.X.SX32 R15, R9, R2, 0x2, P6 ;  /* 0x00000002090f7211 */ /* 0x000fe200030f16ff */
[----:B------:R-:W-:Y:S02]  /*19290*/  IMAD R5, R217, c[0x0][0x190], RZ ;  /* 0x00006400d9057a24 */ /* 0x000fe400078e02ff */
[----:B------:R-:W-:Y:S04]  /*192a0*/  STL.64 [R1+0xa88], R22 ;  /* 0x000a881601007387 */ /* 0x000fe80000100a00 */
[----:B------:R-:W-:Y:S04]  /*192b0*/  STL.64 [R1+0xbf0], R20 ;  /* 0x000bf01401007387 */ /* 0x000fe80000100a00 */
[----:B------:R1:W-:Y:S01]  /*192c0*/  STL.64 [R1+0xeb8], R16 ;  /* 0x000eb81001007387 */ /* 0x0003e20000100a00 */
[----:B---3--:R-:W-:-:S03]  /*192d0*/  IMAD R3, R218, c[0x0][0x190], RZ ;  /* 0x00006400da037a24 */ /* 0x008fc600078e02ff */
[----:B------:R-:W-:Y:S04]  /*192e0*/  STL.64 [R1+0xd58], R18 ;  /* 0x000d581201007387 */ /* 0x000fe80000100a00 */
[----:B------:R2:W-:Y:S01]  /*192f0*/  STL.64 [R1+0x1008], R14 ;  /* 0x0010080e01007387 */ /* 0x0005e20000100a00 */
[----:B-1----:R-:W-:-:S04]  /*19300*/  LEA R16, P5, R7, R0, 0x2 ;  /* 0x0000000007107211 */ /* 0x002fc800078a10ff */
[----:B------:R-:W-:Y:S02]  /*19310*/  LEA.HI.X.SX32 R17, R7, R2, 0x2, P5 ;  /* 0x0000000207117211 */ /* 0x000fe400028f16ff */
[----:B--2---:R-:W-:Y:S01]  /*19320*/  LEA R14, P6, R5, R0, 0x2 ;  /* 0x00000000050e7211 */ /* 0x004fe200078c10ff */
[----:B------:R-:W-:Y:S02]  /*19330*/  IMAD R12, R219, c[0x0][0x190], RZ ;  /* 0x00006400db0c7a24 */ /* 0x000fe400078e02ff */
[----:B------:R1:W-:Y:S01]  /*19340*/  STL.64 [R1+0x1160], R16 ;  /* 0x0011601001007387 */ /* 0x0003e20000100a00 */
[----:B------:R-:W-:Y:S01]  /*19350*/  LEA.HI.X.SX32 R15, R5, R2, 0x2, P6 ;  /* 0x00000002050f7211 */ /* 0x000fe200030f16ff */
[----:B------:R-:W-:-:S04]  /*19360*/  IMAD R10, R220, c[0x0][0x190], RZ ;  /* 0x00006400dc0a7a24 */ /* 0x000fc800078e02ff */
[----:B------:R2:W-:Y:S01]  /*19370*/  STL.64 [R1+0x12a8], R14 ;  /* 0x0012a80e01007387 */ /* 0x0005e20000100a00 */
[----:B-1----:R-:W-:-:S04]  /*19380*/  LEA R16, P5, R3, R0, 0x2 ;  /* 0x0000000003107211 */ /* 0x002fc800078a10ff */
[----:B------:R-:W-:Y:S02]  /*19390*/  LEA.HI.X.SX32 R17, R3, R2, 0x2, P5 ;  /* 0x0000000203117211 */ /* 0x000fe400028f16ff */
[----:B--2---:R-:W-:Y:S01]  /*193a0*/  LEA R14, P6, R12, R0, 0x2 ;  /* 0x000000000c0e7211 */ /* 0x004fe200078c10ff */
[----:B------:R-:W-:Y:S02]  /*193b0*/  IMAD R8, R222, c[0x0][0x190], RZ ;  /* 0x00006400de087a24 */ /* 0x000fe400078e02ff */
[----:B------:R1:W-:Y:S01]  /*193c0*/  STL.64 [R1+0x928], R16 ;  /* 0x0009281001007387 */ /* 0x0003e20000100a00 */
[----:B------:R-:W-:Y:S01]  /*193d0*/  LEA.HI.X.SX32 R15, R12, R2, 0x2, P6 ;  /* 0x000000020c0f7211 */ /* 0x000fe200030f16ff */
[----:B------:R-:W-:Y:S02]  /*193e0*/  IMAD R6, R223, c[0x0][0x190], RZ ;  /* 0x00006400df067a24 */ /* 0x000fe400078e02ff */
[----:B------:R-:W-:Y:S02]  /*193f0*/  IMAD R4, R224, c[0x0][0x190], RZ ;  /* 0x00006400e0047a24 */ /* 0x000fe400078e02ff */
[----:B------:R2:W-:Y:S01]  /*19400*/  STL.64 [R1+0xa90], R14 ;  /* 0x000a900e01007387 */ /* 0x0005e20000100a00 */
[----:B-1----:R-:W-:Y:S01]  /*19410*/  LEA R16, P5, R10, R0, 0x2 ;  /* 0x000000000a107211 */ /* 0x002fe200078a10ff */
[----:B------:R-:W-:-:S03]  /*19420*/  IMAD R3, R225, c[0x0][0x190], RZ ;  /* 0x00006400e1037a24 */ /* 0x000fc600078e02ff */
[----:B------:R-:W-:Y:S02]  /*19430*/  LEA.HI.X.SX32 R17, R10, R2, 0x2, P5 ;  /* 0x000000020a117211 */ /* 0x000fe400028f16ff */
[-C--:B------:R-:W-:Y:S02]  /*19440*/  LEA R12, P5, R6, R0.reuse, 0x2 ;  /* 0x00000000060c7211 */ /* 0x080fe400078a10ff */
[----:B--2---:R-:W-:Y:S02]  /*19450*/  LEA R14, P6, R8, R0, 0x2 ;  /* 0x00000000080e7211 */ /* 0x004fe400078c10ff */
[-C--:B------:R-:W-:Y:S02]  /*19460*/  LEA.HI.X.SX32 R13, R6, R2.reuse, 0x2, P5 ;  /* 0x00000002060d7211 */ /* 0x080fe400028f16ff */
[----:B------:R-:W-:Y:S02]  /*19470*/  LEA.HI.X.SX32 R15, R8, R2, 0x2, P6 ;  /* 0x00000002080f7211 */ /* 0x000fe400030f16ff */
[----:B------:R-:W-:-:S02]  /*19480*/  LEA R10, P6, R4, R0, 0x2 ;  /* 0x00000000040a7211 */ /* 0x000fc400078c10ff */
[C---:B------:R-:W-:Y:S02]  /*19490*/  LEA R8, P5, R3.reuse, R0, 0x2 ;  /* 0x0000000003087211 */ /* 0x040fe400078a10ff */
[-C--:B------:R-:W-:Y:S01]  /*194a0*/  LEA.HI.X.SX32 R11, R4, R2.reuse, 0x2, P6 ;  /* 0x00000002040b7211 */ /* 0x080fe200030f16ff */
[----:B------:R-:W-:Y:S01]  /*194b0*/  STL.64 [R1+0xbf8], R16 ;  /* 0x000bf81001007387 */ /* 0x000fe20000100a00 */
[----:B------:R-:W-:Y:S02]  /*194c0*/  LEA.HI.X.SX32 R9, R3, R2, 0x2, P5 ;  /* 0x0000000203097211 */ /* 0x000fe400028f16ff */
[C---:B------:R-:W-:Y:S01]  /*194d0*/  IADD3 R0, R227.reuse, -0x1a, RZ ;  /* 0xffffffe6e3007810 */ /* 0x040fe20007ffe0ff */
[----:B------:R-:W-:Y:S01]  /*194e0*/  STL.64 [R1+0xd68], R14 ;  /* 0x000d680e01007387 */ /* 0x000fe20000100a00 */
[----:B------:R-:W-:-:S03]  /*194f0*/  IADD3 R5, R227, -0x16, RZ ;  /* 0xffffffeae3057810 */ /* 0x000fc60007ffe0ff */
[----:B------:R-:W-:Y:S01]  /*19500*/  STL.64 [R1+0xec8], R12 ;  /* 0x000ec80c01007387 */ /* 0x000fe20000100a00 */
[----:B------:R-:W-:-:S03]  /*19510*/  LOP3.LUT R208, R221, 0x20, RZ, 0x3c, !PT ;  /* 0x00000020ddd07812 */ /* 0x000fc600078e3cff */
[----:B------:R1:W-:Y:S01]  /*19520*/  STL.64 [R1+0x1018], R10 ;  /* 0x0010180a01007387 */ /* 0x0003e20000100a00 */
[----:B------:R-:W-:Y:S01]  /*19530*/  ISETP.GE.U32.AND P5, PT, R0, 0x7fffff67, PT ;  /* 0x7fffff670000780c */ /* 0x000fe20003fa6070 */
[C---:B------:R-:W-:Y:S02]  /*19540*/  IMAD R0, R226.reuse, 0x5, RZ ;  /* 0x00000005e2007824 */ /* 0x040fe400078e02ff */
[----:B------:R2:W-:Y:S01]  /*19550*/  STL.64 [R1+0x1158], R8 ;  /* 0x0011580801007387 */ /* 0x0005e20000100a00 */
[----:B------:R-:W-:Y:S01]  /*19560*/  ISETP.GE.U32.AND P6, PT, R5, 0x7fffff6b, PT ;  /* 0x7fffff6b0500780c */ /* 0x000fe20003fc6070 */
[----:B------:R-:W-:Y:S01]  /*19570*/  IMAD.WIDE R6, R226, 0x4, R230 ;  /* 0x00000004e2067825 */ /* 0x000fe200078e02e6 */
[----:B------:R-:W-:-:S03]  /*19580*/  IADD3 R2, R227, -0x1e, RZ ;  /* 0xffffffe2e3027810 */ /* 0x000fc60007ffe0ff */
[----:B-1----:R-:W-:-:S04]  /*19590*/  IMAD.WIDE R10, R226, 0x4, R234 ;  /* 0x00000004e20a7825 */ /* 0x002fc800078e02ea */
[C---:B--2---:R-:W-:Y:S01]  /*195a0*/  IMAD.WIDE R8, R226.reuse, 0x4, R232 ;  /* 0x00000004e2087825 */ /* 0x044fe200078e02e8 */
[----:B------:R1:W-:Y:S03]  /*195b0*/  STL.64 [R1+0x658], R10 ;  /* 0x0006580a01007387 */ /* 0x0003e60000100a00 */
[----:B------:R-:W-:Y:S01]  /*195c0*/  IMAD.WIDE R4, R226, 0x4, R228 ;  /* 0x00000004e2047825 */ /* 0x000fe200078e02e4 */
[----:B------:R1:W-:Y:S04]  /*195d0*/  LDGSTS.E [R208+0x800], [R10.64], !P0 ;  /* 0x008000000ad07fae */ /* 0x0003e8000c121844 */
[----:B------:R2:W-:Y:S04]  /*195e0*/  STL.64 [R1+0x650], R8 ;  /* 0x0006500801007387 */ /* 0x0005e80000100a00 */
[----:B------:R2:W-:Y:S01]  /*195f0*/  LDGSTS.E [R208+0xa00], [R8.64], !P0 ;  /* 0x00a0000008d07fae */ /* 0x0005e2000c121844 */
[----:B-1----:R-:W-:-:S03]  /*19600*/  IMAD.WIDE R10, R0, 0x4, R234 ;  /* 0x00000004000a7825 */ /* 0x002fc600078e02ea */
[----:B------:R1:W-:Y:S04]  /*19610*/  STL.64 [R1+0x648], R6 ;  /* 0x0006480601007387 */ /* 0x0003e80000100a00 */
[----:B------:R1:W-:Y:S01]  /*19620*/  LDGSTS.E [R208+0xc00], [R6.64], !P0 ;  /* 0x00c0000006d07fae */ /* 0x0003e2000c121844 */
[----:B--2---:R-:W-:-:S03]  /*19630*/  IMAD.WIDE R8, R0, 0x4, R232 ;  /* 0x0000000400087825 */ /* 0x004fc600078e02e8 */
[----:B------:R2:W-:Y:S04]  /*19640*/  STL.64 [R1+0x640], R4 ;  /* 0x0006400401007387 */ /* 0x0005e80000100a00 */
[----:B------:R2:W-:Y:S01]  /*19650*/  LDGSTS.E [R208+0xe00], [R4.64], !P0 ;  /* 0x00e0000004d07fae */ /* 0x0005e2000c121844 */
[----:B------:R-:W-:Y:S01]  /*19660*/  ISETP.GE.U32.AND P0, PT, R2, 0x7fffff63, PT ;  /* 0x7fffff630200780c */ /* 0x000fe20003f06070 */
[----:B------:R-:W-:Y:S02]  /*19670*/  IMAD R2, R226, 0x9, RZ ;  /* 0x00000009e2027824 */ /* 0x000fe400078e02ff */
[C---:B-1----:R-:W-:Y:S01]  /*19680*/  IMAD.WIDE R6, R0.reuse, 0x4, R230 ;  /* 0x0000000400067825 */ /* 0x042fe200078e02e6 */
[----:B------:R1:W-:Y:S04]  /*19690*/  LDGSTS.E [R208+0x2800], [R10.64], !P1 ;  /* 0x028000000ad07fae */ /* 0x0003e8000c921844 */
[----:B------:R3:W-:Y:S01]  /*196a0*/  LDGSTS.E [R208+0x2a00], [R8.64], !P1 ;  /* 0x02a0000008d07fae */ /* 0x0007e2000c921844 */
[----:B--2---:R-:W-:Y:S01]  /*196b0*/  IMAD.WIDE R4, R0, 0x4, R228 ;  /* 0x0000000400047825 */ /* 0x004fe200078e02e4 */
[----:B------:R-:W-:-:S02]  /*196c0*/  IADD3 R0, R227, -0x22, RZ ;  /* 0xffffffdee3007810 */ /* 0x000fc40007ffe0ff */
[----:B------:R1:W-:Y:S04]  /*196d0*/  STL.64 [R1+0x618], R10 ;  /* 0x0006180a01007387 */ /* 0x0003e80000100a00 */
[----:B------:R2:W-:Y:S04]  /*196e0*/  LDGSTS.E [R208+0x2c00], [R6.64], !P1 ;  /* 0x02c0000006d07fae */ /* 0x0005e8000c921844 */
[----:B------:R3:W-:Y:S04]  /*196f0*/  STL.64 [R1+0x610], R8 ;  /* 0x0006100801007387 */ /* 0x0007e80000100a00 */
[----:B------:R4:W-:Y:S01]  /*19700*/  LDGSTS.E [R208+0x2e00], [R4.64], !P1 ;  /* 0x02e0000004d07fae */ /* 0x0009e2000c921844 */
[----:B-1----:R-:W-:Y:S01]  /*19710*/  IMAD.WIDE R10, R2, 0x4, R234 ;  /* 0x00000004020a7825 */ /* 0x002fe200078e02ea */
[----:B------:R-:W-:-:S02]  /*19720*/  ISETP.GE.U32.AND P1, PT, R0, 0x7fffff5f, PT ;  /* 0x7fffff5f0000780c */ /* 0x000fc40003f26070 */
[----:B------:R2:W-:Y:S01]  /*19730*/  STL.64 [R1+0x608], R6 ;  /* 0x0006080601007387 */ /* 0x0005e20000100a00 */
[----:B------:R-:W-:Y:S02]  /*19740*/  IMAD R0, R226, 0xd, RZ ;  /* 0x0000000de2007824 */ /* 0x000fe400078e02ff */
[C---:B---3--:R-:W-:Y:S01]  /*19750*/  IMAD.WIDE R8, R2.reuse, 0x4, R232 ;  /* 0x0000000402087825 */ /* 0x048fe200078e02e8 */
[----:B------:R4:W-:Y:S04]  /*19760*/  STL.64 [R1+0x600], R4 ;  /* 0x0006000401007387 */ /* 0x0009e80000100a00 */
[----:B------:R1:W-:Y:S01]  /*19770*/  STL.64 [R1+0x5c8], R10 ;  /* 0x0005c80a01007387 */ /* 0x0003e20000100a00 */
[----:B--2---:R-:W-:-:S03]  /*19780*/  IMAD.WIDE R6, R2, 0x4, R230 ;  /* 0x0000000402067825 */ /* 0x004fc600078e02e6 */
[----:B------:R1:W-:Y:S01]  /*19790*/  LDGSTS.E [R208+0x4800], [R10.64], !P2 ;  /* 0x048000000ad07fae */ /* 0x0003e2000d121844 */
[----:B----4-:R-:W-:Y:S01]  /*197a0*/  IMAD.WIDE R4, R2, 0x4, R228 ;  /* 0x0000000402047825 */ /* 0x010fe200078e02e4 */
[----:B------:R-:W-:Y:S02]  /*197b0*/  IADD3 R2, R227, -0x26, RZ ;  /* 0xffffffdae3027810 */ /* 0x000fe40007ffe0ff */
        /* <DEDUP_REMOVED lines=9> */
[----:B-1----:R-:W-:Y:S02]  /*19850*/  IMAD.WIDE R6, R0, 0x4, R230 ;  /* 0x0000000400067825 */ /* 0x002fe400078e02e6 */
[----:B------:R1:W-:Y:S02]  /*19860*/  LDGSTS.E [R208+0x6800], [R10.64], !P3 ;  /* 0x068000000ad07fae */ /* 0x0003e4000d921844 */
[----:B------:R-:W-:-:S02]  /*19870*/  IMAD R2, R226, 0x11, RZ ;  /* 0x00000011e2027824 */ /* 0x000fc400078e02ff */
[----:B------:R3:W-:Y:S01]  /*19880*/  LDGSTS.E [R208+0x6a00], [R8.64], !P3 ;  /* 0x06a0000008d07fae */ /* 0x0007e2000d921844 */
[----:B--2---:R-:W-:Y:S01]  /*19890*/  IMAD.WIDE R4, R0, 0x4, R228 ;  /* 0x0000000400047825 */ /* 0x004fe200078e02e4 */
[----:B------:R-:W-:Y:S02]  /*198a0*/  IADD3 R0, R227, -0x2a, RZ ;  /* 0xffffffd6e3007810 */ /* 0x000fe40007ffe0ff */
        /* <DEDUP_REMOVED lines=193> */
[----:B----4-:R-:W-:-:S03]  /*1a4c0*/  IMAD.WIDE R4, R2, 0x4, R228 ;  /* 0x0000000402047825 */ /* 0x010fc600078e02e4 */
[----:B------:R2:W-:Y:S01]  /*1a4d0*/  STL.64 [R1+0x80], R8 ;  /* 0x0000800801007387 */ /* 0x0005e20000100a00 */
[----:B------:R-:W-:-:S03]  /*1a4e0*/  IMAD R108, R226, 0x49, RZ ;  /* 0x00000049e26c7824 */ /* 0x000fc600078e02ff */
[----:B------:R2:W-:Y:S01]  /*1a4f0*/  LDGSTS.E [R208+0x20a00], [R8.64], !P2 ;  /* 0x20a0000008d07fae */ /* 0x0005e2000d121844 */
[----:B-1----:R-:W-:-:S03]  /*1a500*/  IMAD.WIDE R10, R0, 0x4, R234 ;  /* 0x00000004000a7825 */ /* 0x002fc600078e02ea */
[----:B------:R1:W-:Y:S04]  /*1a510*/  STL.64 [R1+0x78], R6 ;  /* 0x0000780601007387 */ /* 0x0003e80000100a00 */
[----:B------:R1:W-:Y:S01]  /*1a520*/  LDGSTS.E [R208+0x20c00], [R6.64], !P2 ;  /* 0x20c0000006d07fae */ /* 0x0003e2000d121844 */
[----:B--2---:R-:W-:-:S03]  /*1a530*/  IMAD.WIDE R8, R0, 0x4, R232 ;  /* 0x0000000400087825 */ /* 0x004fc600078e02e8 */
[----:B------:R2:W-:Y:S04]  /*1a540*/  STL.64 [R1+0x70], R4 ;  /* 0x0000700401007387 */ /* 0x0005e80000100a00 */
[----:B------:R2:W-:Y:S01]  /*1a550*/  LDGSTS.E [R208+0x20e00], [R4.64], !P2 ;  /* 0x20e0000004d07fae */ /* 0x0005e2000d121844 */
[----:B-1----:R-:W-:-:S03]  /*1a560*/  IMAD.WIDE R6, R0, 0x4, R230 ;  /* 0x0000000400067825 */ /* 0x002fc600078e02e6 */
[----:B------:R1:W-:Y:S01]  /*1a570*/  LDGSTS.E [R208+0x22800], [R10.64], !P3 ;  /* 0x228000000ad07fae */ /* 0x0003e2000d921844 */
[----:B------:R-:W-:-:S03]  /*1a580*/  IMAD.WIDE R114, R108, 0x4, R234 ;  /* 0x000000046c727825 */ /* 0x000fc600078e02ea */
[----:B------:R3:W-:Y:S01]  /*1a590*/  LDGSTS.E [R208+0x22a00], [R8.64], !P3 ;  /* 0x22a0000008d07fae */ /* 0x0007e2000d921844 */
[----:B--2---:R-:W-:Y:S01]  /*1a5a0*/  IMAD.WIDE R4, R0, 0x4, R228 ;  /* 0x0000000400047825 */ /* 0x004fe200078e02e4 */
[C---:B------:R-:W-:Y:S02]  /*1a5b0*/  IADD3 R0, R227.reuse, -0x62, RZ ;  /* 0xffffff9ee3007810 */ /* 0x040fe40007ffe0ff */
[----:B------:R2:W-:Y:S01]  /*1a5c0*/  LDGSTS.E [R208+0x22c00], [R6.64], !P3 ;  /* 0x22c0000006d07fae */ /* 0x0005e2000d921844 */
[----:B------:R-:W-:Y:S02]  /*1a5d0*/  IMAD R100, R226, 0x4d, RZ ;  /* 0x0000004de2647824 */ /* 0x000fe400078e02ff */
[----:B------:R-:W-:Y:S01]  /*1a5e0*/  IMAD.WIDE R112, R108, 0x4, R232 ;  /* 0x000000046c707825 */ /* 0x000fe200078e02e8 */
[----:B------:R4:W-:Y:S01]  /*1a5f0*/  LDGSTS.E [R208+0x22e00], [R4.64], !P3 ;  /* 0x22e0000004d07fae */ /* 0x0009e2000d921844 */
[----:B------:R-:W-:Y:S02]  /*1a600*/  ISETP.GE.U32.AND P3, PT, R0, 0x7fffff1f, PT ;  /* 0x7fffff1f0000780c */ /* 0x000fe40003f66070 */
[C---:B------:R-:W-:Y:S01]  /*1a610*/  IMAD.WIDE R110, R108.reuse, 0x4, R230 ;  /* 0x000000046c6e7825 */ /* 0x040fe200078e02e6 */
[----:B------:R-:W-:Y:S01]  /*1a620*/  IADD3 R0, R227, -0x66, RZ ;  /* 0xffffff9ae3007810 */ /* 0x000fe20007ffe0ff */
[----:B------:R5:W-:Y:S02]  /*1a630*/  LDGSTS.E [R208+0x24800], [R114.64], !P4 ;  /* 0x2480000072d07fae */ /* 0x000be4000e121844 */
[----:B------:R-:W-:-:S02]  /*1a640*/  IMAD.WIDE R108, R108, 0x4, R228 ;  /* 0x000000046c6c7825 */ /* 0x000fc400078e02e4 */
[----:B------:R5:W-:Y:S02]  /*1a650*/  LDGSTS.E [R208+0x24a00], [R112.64], !P4 ;  /* 0x24a0000070d07fae */ /* 0x000be4000e121844 */
[----:B------:R-:W-:Y:S02]  /*1a660*/  IMAD.WIDE R106, R100, 0x4, R234 ;  /* 0x00000004646a7825 */ /* 0x000fe400078e02ea */
[----:B------:R5:W-:Y:S02]  /*1a670*/  LDGSTS.E [R208+0x24c00], [R110.64], !P4 ;  /* 0x24c000006ed07fae */ /* 0x000be4000e121844 */
[----:B------:R-:W-:Y:S02]  /*1a680*/  IMAD R92, R226, 0x51, RZ ;  /* 0x00000051e25c7824 */ /* 0x000fe400078e02ff */
[----:B------:R-:W-:Y:S01]  /*1a690*/  IMAD.WIDE R104, R100, 0x4, R232 ;  /* 0x0000000464687825 */ /* 0x000fe200078e02e8 */
[----:B------:R5:W-:Y:S01]  /*1a6a0*/  LDGSTS.E [R208+0x24e00], [R108.64], !P4 ;  /* 0x24e000006cd07fae */ /* 0x000be2000e121844 */
[----:B------:R-:W-:-:S02]  /*1a6b0*/  ISETP.GE.U32.AND P4, PT, R0, 0x7fffff1b, PT ;  /* 0x7fffff1b0000780c */ /* 0x000fc40003f86070 */
[C---:B------:R-:W-:Y:S01]  /*1a6c0*/  IMAD.WIDE R102, R100.reuse, 0x4, R230 ;  /* 0x0000000464667825 */ /* 0x040fe200078e02e6 */
[C---:B------:R-:W-:Y:S01]  /*1a6d0*/  IADD3 R0, R227.reuse, -0x6a, RZ ;  /* 0xffffff96e3007810 */ /* 0x040fe20007ffe0ff */
[----:B------:R5:W-:Y:S02]  /*1a6e0*/  LDGSTS.E [R208+0x26800], [R106.64], !P6 ;  /* 0x268000006ad07fae */ /* 0x000be4000f121844 */
[----:B------:R-:W-:Y:S02]  /*1a6f0*/  IMAD.WIDE R100, R100, 0x4, R228 ;  /* 0x0000000464647825 */ /* 0x000fe400078e02e4 */
[----:B------:R5:W-:Y:S02]  /*1a700*/  LDGSTS.E [R208+0x26a00], [R104.64], !P6 ;  /* 0x26a0000068d07fae */ /* 0x000be4000f121844 */
[----:B------:R-:W-:Y:S01]  /*1a710*/  IMAD.WIDE R98, R92, 0x4, R234 ;  /* 0x000000045c627825 */ /* 0x000fe200078e02ea */
[----:B------:R-:W-:Y:S01]  /*1a720*/  IADD3 R2, R227, -0x5e, RZ ;  /* 0xffffffa2e3027810 */ /* 0x000fe20007ffe0ff */
[----:B------:R5:W-:Y:S02]  /*1a730*/  LDGSTS.E [R208+0x26c00], [R102.64], !P6 ;  /* 0x26c0000066d07fae */ /* 0x000be4000f121844 */
[----:B------:R-:W-:-:S02]  /*1a740*/  IMAD R84, R226, 0x55, RZ ;  /* 0x00000055e2547824 */ /* 0x000fc400078e02ff */
[----:B------:R-:W-:Y:S01]  /*1a750*/  IMAD.WIDE R96, R92, 0x4, R232 ;  /* 0x000000045c607825 */ /* 0x000fe200078e02e8 */
[----:B------:R5:W-:Y:S01]  /*1a760*/  LDGSTS.E [R208+0x26e00], [R100.64], !P6 ;  /* 0x26e0000064d07fae */ /* 0x000be2000f121844 */
[----:B------:R-:W-:Y:S02]  /*1a770*/  ISETP.GE.U32.AND P6, PT, R0, 0x7fffff17, PT ;  /* 0x7fffff170000780c */ /* 0x000fe40003fc6070 */
[C---:B------:R-:W-:Y:S01]  /*1a780*/  IMAD.WIDE R94, R92.reuse, 0x4, R230 ;  /* 0x000000045c5e7825 */ /* 0x040fe200078e02e6 */
[----:B------:R-:W-:Y:S01]  /*1a790*/  IADD3 R0, R227, -0x6e, RZ ;  /* 0xffffff92e3007810 */ /* 0x000fe20007ffe0ff */
[----:B------:R5:W-:Y:S02]  /*1a7a0*/  LDGSTS.E [R208+0x28800], [R98.64], !P5 ;  /* 0x2880000062d07fae */ /* 0x000be4000e921844 */
[----:B------:R-:W-:Y:S01]  /*1a7b0*/  IMAD.WIDE R92, R92, 0x4, R228 ;  /* 0x000000045c5c7825 */ /* 0x000fe200078e02e4 */
[----:B------:R-:W-:Y:S01]  /*1a7c0*/  ISETP.GE.U32.AND P2, PT, R2, 0x7fffff23, PT ;  /* 0x7fffff230200780c */ /* 0x000fe20003f46070 */
[----:B------:R5:W-:Y:S02]  /*1a7d0*/  LDGSTS.E [R208+0x28a00], [R96.64], !P5 ;  /* 0x28a0000060d07fae */ /* 0x000be4000e921844 */
[----:B------:R-:W-:-:S02]  /*1a7e0*/  IMAD.WIDE R90, R84, 0x4, R234 ;  /* 0x00000004545a7825 */ /* 0x000fc400078e02ea */
[----:B------:R5:W-:Y:S02]  /*1a7f0*/  LDGSTS.E [R208+0x28c00], [R94.64], !P5 ;  /* 0x28c000005ed07fae */ /* 0x000be4000e921844 */
        /* <DEDUP_REMOVED lines=16> */
[----:B------:R-:W-:Y:S01]  /*1a900*/  IADD3 R0, R227, -0x76, RZ ;  /* 0xffffff8ae3007810 */ /* 0x000fe20007ffe0ff */
[----:B------:R5:W-:Y:S02]  /*1a910*/  LDGSTS.E [R208+0x2c800], [R82.64], !P1 ;  /* 0x2c80000052d07fae */ /* 0x000be4000c921844 */
[----:B------:R-:W-:Y:S02]  /*1a920*/  IMAD.WIDE R76, R76, 0x4, R228 ;  /* 0x000000044c4c7825 */ /* 0x000fe400078e02e4 */
[----:B------:R5:W-:Y:S02]  /*1a930*/  LDGSTS.E [R208+0x2ca00], [R80.64], !P1 ;  /* 0x2ca0000050d07fae */ /* 0x000be4000c921844 */
[----:B------:R-:W-:Y:S02]  /*1a940*/  IMAD.WIDE R74, R68, 0x4, R234 ;  /* 0x00000004444a7825 */ /* 0x000fe400078e02ea */
        /* <DEDUP_REMOVED lines=8> */
[----:B------:R-:W-:Y:S02]  /*1a9d0*/  IMAD.WIDE R68, R68, 0x4, R228 ;  /* 0x0000000444447825 */ /* 0x000fe400078e02e4 */
        /* <DEDUP_REMOVED lines=66> */
[----:B------:R-:W-:Y:S02]  /*1ae00*/  STL.64 [R1+0x28], R10 ;  /* 0x0000280a01007387 */ /* 0x000fe40000100a00 */
[----:B------:R-:W-:-:S02]  /*1ae10*/  IMAD.WIDE R18, R12, 0x4, R234 ;  /* 0x000000040c127825 */ /* 0x000fc400078e02ea */
[----:B------:R5:W-:Y:S02]  /*1ae20*/  LDGSTS.E [R208+0x3aa00], [R24.64], !P1 ;  /* 0x3aa0000018d07fae */ /* 0x000be4000c921844 */
[C---:B------:R-:W-:Y:S02]  /*1ae30*/  IMAD.WIDE R16, R12.reuse, 0x4, R232 ;  /* 0x000000040c107825 */ /* 0x040fe400078e02e8 */
[----:B------:R-:W-:Y:S02]  /*1ae40*/  STL.64 [R1+0x20], R8 ;  /* 0x0000200801007387 */ /* 0x000fe40000100a00 */
[C---:B------:R-:W-:Y:S02]  /*1ae50*/  IMAD.WIDE R14, R12.reuse, 0x4, R230 ;  /* 0x000000040c0e7825 */ /* 0x040fe400078e02e6 */
[----:B------:R5:W-:Y:S02]  /*1ae60*/  LDGSTS.E [R208+0x3ac00], [R22.64], !P1 ;  /* 0x3ac0000016d07fae */ /* 0x000be4000c921844 */
[----:B------:R-:W-:-:S02]  /*1ae70*/  IMAD.WIDE R12, R12, 0x4, R228 ;  /* 0x000000040c0c7825 */ /* 0x000fc400078e02e4 */
[----:B------:R-:W-:Y:S04]  /*1ae80*/  STL.64 [R1+0x18], R6 ;  /* 0x0000180601007387 */ /* 0x000fe80000100a00 */
[----:B------:R5:W-:Y:S01]  /*1ae90*/  LDGSTS.E [R208+0x3ae00], [R20.64], !P1 ;  /* 0x3ae0000014d07fae */ /* 0x000be2000c921844 */
[----:B------:R-:W-:Y:S02]  /*1aea0*/  ISETP.GE.U32.AND P1, PT, R0, 0x7fffff6e, PT ;  /* 0x7fffff6e0000780c */ /* 0x000fe40003f26070 */
[----:B------:R-:W-:Y:S01]  /*1aeb0*/  IADD3 R0, R227, -0x17, RZ ;  /* 0xffffffe9e3007810 */ /* 0x000fe20007ffe0ff */
[----:B------:R4:W-:Y:S04]  /*1aec0*/  STL.64 [R1+0x10], R4 ;  /* 0x0000100401007387 */ /* 0x0009e80000100a00 */
[----:B------:R5:W-:Y:S04]  /*1aed0*/  LDGSTS.E [R208+0x3c800], [R18.64], !P2 ;  /* 0x3c80000012d07fae */ /* 0x000be8000d121844 */
[----:B------:R5:W-:Y:S01]  /*1aee0*/  LDGSTS.E [R208+0x3ca00], [R16.64], !P2 ;  /* 0x3ca0000010d07fae */ /* 0x000be2000d121844 */
[----:B----4-:R-:W-:-:S03]  /*1aef0*/  IMAD R4, R226, 0x7d, RZ ;  /* 0x0000007de2047824 */ /* 0x010fc600078e02ff */
[----:B------:R5:W-:Y:S01]  /*1af00*/  LDGSTS.E [R208+0x3cc00], [R14.64], !P2 ;  /* 0x3cc000000ed07fae */ /* 0x000be2000d121844 */
[----:B-1----:R-:W-:-:S03]  /*1af10*/  IMAD.WIDE R10, R4, 0x4, R234 ;  /* 0x00000004040a7825 */ /* 0x002fc600078e02ea */
[----:B------:R5:W-:Y:S01]  /*1af20*/  LDGSTS.E [R208+0x3ce00], [R12.64], !P2 ;  /* 0x3ce000000cd07fae */ /* 0x000be2000d121844 */
[----:B------:R-:W-:Y:S02]  /*1af30*/  ISETP.GE.U32.AND P2, PT, R0, 0x7fffff6a, PT ;  /* 0x7fffff6a0000780c */ /* 0x000fe40003f46070 */
[----:B------:R-:W-:Y:S01]  /*1af40*/  SHF.L.U32 R0, R226, 0x1, RZ ;  /* 0x00000001e2007819 */ /* 0x000fe200000006ff */
[C---:B---3--:R-:W-:Y:S01]  /*1af50*/  IMAD.WIDE R8, R4.reuse, 0x4, R232 ;  /* 0x0000000404087825 */ /* 0x048fe200078e02e8 */
[----:B------:R-:W-:Y:S01]  /*1af60*/  IADD3 R2, R227, -0x1b, RZ ;  /* 0xffffffe5e3027810 */ /* 0x000fe20007ffe0ff */
[----:B------:R5:W-:Y:S02]  /*1af70*/  LDGSTS.E [R208+0x3e800], [R10.64], !P3 ;  /* 0x3e8000000ad07fae */ /* 0x000be4000d921844 */
[C---:B--2---:R-:W-:Y:S01]  /*1af80*/  IMAD.WIDE R6, R4.reuse, 0x4, R230 ;  /* 0x0000000404067825 */ /* 0x044fe200078e02e6 */
[----:B------:R-:W-:Y:S01]  /*1af90*/  LOP3.LUT R3, R221, 0x40, RZ, 0x3c, !PT ;  /* 0x00000040dd037812 */ /* 0x000fe200078e3cff */
[----:B------:R5:W-:Y:S02]  /*1afa0*/  LDGSTS.E [R208+0x3ea00], [R8.64], !P3 ;  /* 0x3ea0000008d07fae */ /* 0x000be4000d921844 */
[----:B------:R-:W-:-:S02]  /*1afb0*/  IMAD.WIDE R4, R4, 0x4, R228 ;  /* 0x0000000404047825 */ /* 0x000fc400078e02e4 */
[----:B------:R5:W-:Y:S02]  /*1afc0*/  LDGSTS.E [R208+0x3ec00], [R6.64], !P3 ;  /* 0x3ec0000006d07fae */ /* 0x000be4000d921844 */
[C---:B------:R-:W-:Y:S02]  /*1afd0*/  IMAD.WIDE R214, R0.reuse, 0x4, R234 ;  /* 0x0000000400d67825 */ /* 0x040fe400078e02ea */
[----:B------:R5:W-:Y:S02]  /*1afe0*/  LDGSTS.E [R208+0x3ee00], [R4.64], !P3 ;  /* 0x3ee0000004d07fae */ /* 0x000be4000d921844 */
[----:B------:R-:W-:Y:S01]  /*1aff0*/  IMAD.WIDE R212, R0, 0x4, R232 ;  /* 0x0000000400d47825 */ /* 0x000fe200078e02e8 */
[----:B------:R-:W-:Y:S01]  /*1b000*/  ISETP.GE.U32.AND P3, PT, R2, 0x7fffff66, PT ;  /* 0x7fffff660200780c */ /* 0x000fe20003f66070 */
[----:B------:R1:W-:Y:S02]  /*1b010*/  LDGSTS.E [R3+0x1000], [R214.64], !P4 ;  /* 0x01000000d6037fae */ /* 0x0003e4000e121844 */
[----:B------:R-:W-:-:S02]  /*1b020*/  IMAD.WIDE R210, R0, 0x4, R230 ;  /* 0x0000000400d27825 */ /* 0x000fc400078e02e6 */
[----:B------:R2:W-:Y:S02]  /*1b030*/  LDGSTS.E [R3+0x1200], [R212.64], !P4 ;  /* 0x01200000d4037fae */ /* 0x0005e4000e121844 */
[----:B------:R-:W-:Y:S02]  /*1b040*/  IMAD R2, R226, 0x6, RZ ;  /* 0x00000006e2027824 */ /* 0x000fe400078e02ff */
[----:B-----5:R-:W-:Y:S01]  /*1b050*/  IMAD.WIDE R208, R0, 0x4, R228 ;  /* 0x0000000400d07825 */ /* 0x020fe200078e02e4 */
[----:B------:R-:W-:Y:S01]  /*1b060*/  IADD3 R0, R227, -0x1f, RZ ;  /* 0xffffffe1e3007810 */ /* 0x000fe20007ffe0ff */
        /* <DEDUP_REMOVED lines=8> */
[C---:B--2---:R-:W-:Y:S01]  /*1b0f0*/  IMAD.WIDE R212, R2.reuse, 0x4, R232 ;  /* 0x0000000402d47825 */ /* 0x044fe200078e02e8 */
[----:B------:R4:W-:Y:S04]  /*1b100*/  STL.64 [R1+0x620], R208 ;  /* 0x000620d001007387 */ /* 0x0009e80000100a00 */
[----:B------:R1:W-:Y:S01]  /*1b110*/  STL.64 [R1+0x5f8], R214 ;  /* 0x0005f8d601007387 */ /* 0x0003e20000100a00 */
[----:B---3--:R-:W-:-:S03]  /*1b120*/  IMAD.WIDE R210, R2, 0x4, R230 ;  /* 0x0000000402d27825 */ /* 0x008fc600078e02e6 */
        /* <DEDUP_REMOVED lines=212> */
[----:B------:R2:W-:Y:S04]  /*1be70*/  STL.64 [R1+0xc0], R212 ;  /* 0x0000c0d401007387 */ /* 0x0005e80000100a00 */
[----:B------:R2:W-:Y:S01]  /*1be80*/  LDGSTS.E [R3+0x1f200], [R212.64], !P6 ;  /* 0x1f200000d4037fae */ /* 0x0005e2000f121844 */
[----:B-1----:R-:W-:-:S03]  /*1be90*/  IMAD.WIDE R214, R0, 0x4, R234 ;  /* 0x0000000400d67825 */ /* 0x002fc600078e02ea */
[----:B------:R1:W-:Y:S04]  /*1bea0*/  STL.64 [R1+0xb8], R210 ;  /* 0x0000b8d201007387 */ /* 0x0003e80000100a00 */
[----:B------:R1:W-:Y:S01]  /*1beb0*/  LDGSTS.E [R3+0x1f400], [R210.64], !P6 ;  /* 0x1f400000d2037fae */ /* 0x0003e2000f121844 */
[----:B------:R-:W-:Y:S02]  /*1bec0*/  IMAD R238, R226, 0x46, RZ ;  /* 0x00000046e2ee7824 */ /* 0x000fe400078e02ff */
[C---:B--2---:R-:W-:Y:S01]  /*1bed0*/  IMAD.WIDE R212, R0.reuse, 0x4, R232 ;  /* 0x0000000400d47825 */ /* 0x044fe200078e02e8 */
[----:B------:R2:W-:Y:S04]  /*1bee0*/  STL.64 [R1+0xb0], R208 ;  /* 0x0000b0d001007387 */ /* 0x0005e80000100a00 */
[----:B------:R2:W-:Y:S01]  /*1bef0*/  LDGSTS.E [R3+0x1f600], [R208.64], !P6 ;  /* 0x1f600000d0037fae */ /* 0x0005e2000f121844 */
[----:B-1----:R-:W-:-:S03]  /*1bf00*/  IMAD.WIDE R210, R0, 0x4, R230 ;  /* 0x0000000400d27825 */ /* 0x002fc600078e02e6 */
[----:B------:R-:W-:Y:S04]  /*1bf10*/  STL.64 [R1+0x68], R214 ;  /* 0x000068d601007387 */ /* 0x000fe80000100a00 */
[----:B------:R1:W-:Y:S01]  /*1bf20*/  LDGSTS.E [R3+0x21000], [R214.64], !P5 ;  /* 0x21000000d6037fae */ /* 0x0003e2000e921844 */
[----:B--2---:R-:W-:-:S03]  /*1bf30*/  IMAD.WIDE R208, R0, 0x4, R228 ;  /* 0x0000000400d07825 */ /* 0x004fc600078e02e4 */
[----:B------:R-:W-:Y:S01]  /*1bf40*/  STL.64 [R1+0x60], R212 ;  /* 0x000060d401007387 */ /* 0x000fe20000100a00 */
[----:B------:R-:W-:-:S03]  /*1bf50*/  IADD3 R0, R227, -0x5f, RZ ;  /* 0xffffffa1e3007810 */ /* 0x000fc60007ffe0ff */
[----:B------:R2:W-:Y:S01]  /*1bf60*/  LDGSTS.E [R3+0x21200], [R212.64], !P5 ;  /* 0x21200000d4037fae */ /* 0x0005e2000e921844 */
[----:B------:R-:W-:-:S03]  /*1bf70*/  IMAD.WIDE R236, R238, 0x4, R230 ;  /* 0x00000004eeec7825 */ /* 0x000fc600078e02e6 */
[----:B------:R3:W-:Y:S04]  /*1bf80*/  STL.64 [R1+0x58], R210 ;  /* 0x000058d201007387 */ /* 0x0007e80000100a00 */
[----:B------:R3:W-:Y:S04]  /*1bf90*/  LDGSTS.E [R3+0x21400], [R210.64], !P5 ;  /* 0x21400000d2037fae */ /* 0x0007e8000e921844 */
[----:B------:R4:W-:Y:S04]  /*1bfa0*/  STL.64 [R1+0x50], R208 ;  /* 0x000050d001007387 */ /* 0x0009e80000100a00 */
[----:B------:R4:W-:Y:S01]  /*1bfb0*/  LDGSTS.E [R3+0x21600], [R208.64], !P5 ;  /* 0x21600000d0037fae */ /* 0x0009e2000e921844 */
[----:B---3--:R-:W-:Y:S01]  /*1bfc0*/  IMAD.WIDE R210, R238, 0x4, R234 ;  /* 0x00000004eed27825 */ /* 0x008fe200078e02ea */
[----:B------:R-:W-:-:S02]  /*1bfd0*/  ISETP.GE.U32.AND P5, PT, R0, 0x7fffff22, PT ;  /* 0x7fffff220000780c */ /* 0x000fc40003fa6070 */
[----:B------:R-:W-:Y:S01]  /*1bfe0*/  IADD3 R0, R227, -0x63, RZ ;  /* 0xffffff9de3007810 */ /* 0x000fe20007ffe0ff */
[----:B------:R-:W-:Y:S01]  /*1bff0*/  IMAD R246, R226, 0x4a, RZ ;  /* 0x0000004ae2f67824 */ /* 0x000fe200078e02ff */
[----:B------:R3:W-:Y:S01]  /*1c000*/  LDGSTS.E [R3+0x23000], [R210.64], !P0 ;  /* 0x23000000d2037fae */ /* 0x0007e2000c121844 */
[----:B----4-:R-:W-:-:S04]  /*1c010*/  IMAD.WIDE R208, R238, 0x4, R232 ;  /* 0x00000004eed07825 */ /* 0x010fc800078e02e8 */
[----:B------:R-:W-:Y:S01]  /*1c020*/  IMAD.WIDE R238, R238, 0x4, R228 ;  /* 0x00000004eeee7825 */ /* 0x000fe200078e02e4 */
[----:B------:R4:W-:Y:S01]  /*1c030*/  LDGSTS.E [R3+0x23200], [R208.64], !P0 ;  /* 0x23200000d0037fae */ /* 0x0009e2000c121844 */
[----:B------:R-:W-:Y:S02]  /*1c040*/  IADD3 R2, R227, -0x5b, RZ ;  /* 0xffffffa5e3027810 */ /* 0x000fe40007ffe0ff */
[C---:B------:R-:W-:Y:S01]  /*1c050*/  IMAD.WIDE R240, R246.reuse, 0x4, R234 ;  /* 0x00000004f6f07825 */ /* 0x040fe200078e02ea */
[----:B------:R5:W-:Y:S03]  /*1c060*/  LDGSTS.E [R3+0x23400], [R236.64], !P0 ;  /* 0x23400000ec037fae */ /* 0x000be6000c121844 */
[----:B------:R-:W-:Y:S01]  /*1c070*/  IMAD.WIDE R242, R246, 0x4, R232 ;  /* 0x00000004f6f27825 */ /* 0x000fe200078e02e8 */
[----:B------:R5:W-:Y:S01]  /*1c080*/  LDGSTS.E [R3+0x23600], [R238.64], !P0 ;  /* 0x23600000ee037fae */ /* 0x000be2000c121844 */
[----:B------:R-:W-:-:S02]  /*1c090*/  ISETP.GE.U32.AND P0, PT, R0, 0x7fffff1e, PT ;  /* 0x7fffff1e0000780c */ /* 0x000fc40003f06070 */
[----:B------:R-:W-:Y:S02]  /*1c0a0*/  IMAD R0, R226, 0x4e, RZ ;  /* 0x0000004ee2007824 */ /* 0x000fe400078e02ff */
[----:B------:R-:W-:Y:S01]  /*1c0b0*/  IMAD.WIDE R244, R246, 0x4, R230 ;  /* 0x00000004f6f47825 */ /* 0x000fe200078e02e6 */
[----:B------:R-:W-:Y:S01]  /*1c0c0*/  ISETP.GE.U32.AND P6, PT, R2, 0x7fffff26, PT ;  /* 0x7fffff260200780c */ /* 0x000fe20003fc6070 */
[----:B------:R5:W-:Y:S02]  /*1c0d0*/  LDGSTS.E [R3+0x25000], [R240.64], !P1 ;  /* 0x25000000f0037fae */ /* 0x000be4000c921844 */
[----:B------:R-:W-:Y:S01]  /*1c0e0*/  IMAD.WIDE R246, R246, 0x4, R228 ;  /* 0x00000004f6f67825 */ /* 0x000fe200078e02e4 */
[----:B------:R-:W-:Y:S01]  /*1c0f0*/  IADD3 R2, R227, -0x67, RZ ;  /* 0xffffff99e3027810 */ /* 0x000fe20007ffe0ff */
[----:B------:R5:W-:Y:S02]  /*1c100*/  LDGSTS.E [R3+0x25200], [R242.64], !P1 ;  /* 0x25200000f2037fae */ /* 0x000be4000c921844 */
[----:B------:R-:W-:-:S02]  /*1c110*/  IMAD.WIDE R248, R0, 0x4, R234 ;  /* 0x0000000400f87825 */ /* 0x000fc400078e02ea */
[----:B------:R3:W-:Y:S02]  /*1c120*/  STL.64 [R1+0x8], R210 ;  /* 0x000008d201007387 */ /* 0x0007e40000100a00 */
[C---:B------:R-:W-:Y:S02]  /*1c130*/  IMAD.WIDE R250, R0.reuse, 0x4, R232 ;  /* 0x0000000400fa7825 */ /* 0x040fe400078e02e8 */
[----:B------:R5:W-:Y:S04]  /*1c140*/  LDGSTS.E [R3+0x25400], [R244.64], !P1 ;  /* 0x25400000f4037fae */ /* 0x000be8000c921844 */
[----:B------:R4:W-:Y:S04]  /*1c150*/  STL.64 [R1], R208 ;  /* 0x000000d001007387 */ /* 0x0009e80000100a00 */
[----:B------:R5:W-:Y:S01]  /*1c160*/  LDGSTS.E [R3+0x25600], [R246.64], !P1 ;  /* 0x25600000f6037fae */ /* 0x000be2000c921844 */
[----:B---3--:R-:W-:Y:S01]  /*1c170*/  IMAD.WIDE R210, R0, 0x4, R230 ;  /* 0x0000000400d27825 */ /* 0x008fe200078e02e6 */
[----:B------:R-:W-:-:S02]  /*1c180*/  ISETP.GE.U32.AND P1, PT, R2, 0x7fffff1a, PT ;  /* 0x7fffff1a0200780c */ /* 0x000fc40003f26070 */
[----:B------:R5:W-:Y:S01]  /*1c190*/  LDGSTS.E [R3+0x27000], [R248.64], !P2 ;  /* 0x27000000f8037fae */ /* 0x000be2000d121844 */
[----:B------:R-:W-:Y:S02]  /*1c1a0*/  IMAD R2, R226, 0x52, RZ ;  /* 0x00000052e2027824 */ /* 0x000fe400078e02ff */
[----:B----4-:R-:W-:Y:S01]  /*1c1b0*/  IMAD.WIDE R208, R0, 0x4, R228 ;  /* 0x0000000400d07825 */ /* 0x010fe200078e02e4 */
[----:B------:R-:W-:Y:S01]  /*1c1c0*/  IADD3 R0, R227, -0x6b, RZ ;  /* 0xffffff95e3007810 */ /* 0x000fe20007ffe0ff */
[----:B------:R5:W-:Y:S02]  /*1c1d0*/  LDGSTS.E [R3+0x27200], [R250.64], !P2 ;  /* 0x27200000fa037fae */ /* 0x000be4000d121844 */
[C---:B-1----:R-:W-:Y:S02]  /*1c1e0*/  IMAD.WIDE R214, R2.reuse, 0x4, R234 ;  /* 0x0000000402d67825 */ /* 0x042fe400078e02ea */
[----:B------:R1:W-:Y:S02]  /*1c1f0*/  LDGSTS.E [R3+0x27400], [R210.64], !P2 ;  /* 0x27400000d2037fae */ /* 0x0003e4000d121844 */
[----:B--2---:R-:W-:-:S02]  /*1c200*/  IMAD.WIDE R212, R2, 0x4, R232 ;  /* 0x0000000402d47825 */ /* 0x004fc400078e02e8 */
[----:B------:R2:W-:Y:S01]  /*1c210*/  LDGSTS.E [R3+0x27600], [R208.64], !P2 ;  /* 0x27600000d0037fae */ /* 0x0005e2000d121844 */
[----:B------:R-:W-:Y:S01]  /*1c220*/  ISETP.GE.U32.AND P2, PT, R0, 0x7fffff16, PT ;  /* 0x7fffff160000780c */ /* 0x000fe20003f46070 */
[----:B------:R-:W-:Y:S02]  /*1c230*/  IMAD R0, R226, 0x56, RZ ;  /* 0x00000056e2007824 */ /* 0x000fe400078e02ff */
[----:B------:R1:W-:Y:S04]  /*1c240*/  STL.64 [R1+0x660], R210 ;  /* 0x000660d201007387 */ /* 0x0003e80000100a00 */
[----:B------:R2:W-:Y:S04]  /*1c250*/  STL.64 [R1+0x668], R208 ;  /* 0x000668d001007387 */ /* 0x0005e80000100a00 */
[----:B------:R3:W-:Y:S01]  /*1c260*/  STL.64 [R1+0x6a0], R214 ;  /* 0x0006a0d601007387 */ /* 0x0007e20000100a00 */
[----:B-1----:R-:W-:-:S03]  /*1c270*/  IMAD.WIDE R210, R2, 0x4, R230 ;  /* 0x0000000402d27825 */ /* 0x002fc600078e02e6 */
[----:B------:R3:W-:Y:S01]  /*1c280*/  LDGSTS.E [R3+0x29000], [R214.64], !P3 ;  /* 0x29000000d6037fae */ /* 0x0007e2000d921844 */
[----:B--2---:R-:W-:Y:S01]  /*1c290*/  IMAD.WIDE R208, R2, 0x4, R228 ;  /* 0x0000000402d07825 */ /* 0x004fe200078e02e4 */
[----:B------:R-:W-:Y:S02]  /*1c2a0*/  IADD3 R2, R227, -0x6f, RZ ;  /* 0xffffff91e3027810 */ /* 0x000fe40007ffe0ff */
[----:B------:R1:W-:Y:S04]  /*1c2b0*/  STL.64 [R1+0x6a8], R212 ;  /* 0x0006a8d401007387 */ /* 0x0003e80000100a00 */
[----:B------:R1:W-:Y:S01]  /*1c2c0*/  LDGSTS.E [R3+0x29200], [R212.64], !P3 ;  /* 0x29200000d4037fae */ /* 0x0003e2000d921844 */
[----:B---3--:R-:W-:-:S03]  /*1c2d0*/  IMAD.WIDE R214, R0, 0x4, R234 ;  /* 0x0000000400d67825 */ /* 0x008fc600078e02ea */
[----:B------:R2:W-:Y:S04]  /*1c2e0*/  STL.64 [R1+0x6b0], R210 ;  /* 0x0006b0d201007387 */ /* 0x0005e80000100a00 */
[----:B------:R2:W-:Y:S01]  /*1c2f0*/  LDGSTS.E [R3+0x29400], [R210.64], !P3 ;  /* 0x29400000d2037fae */ /* 0x0005e2000d921844 */
[----:B-1----:R-:W-:-:S03]  /*1c300*/  IMAD.WIDE R212, R0, 0x4, R232 ;  /* 0x0000000400d47825 */ /* 0x002fc600078e02e8 */
[----:B------:R1:W-:Y:S04]  /*1c310*/  STL.64 [R1+0x6b8], R208 ;  /* 0x0006b8d001007387 */ /* 0x0003e80000100a00 */
[----:B------:R1:W-:Y:S01]  /*1c320*/  LDGSTS.E [R3+0x29600], [R208.64], !P3 ;  /* 0x29600000d0037fae */ /* 0x0003e2000d921844 */
[----:B------:R-:W-:Y:S01]  /*1c330*/  ISETP.GE.U32.AND P3, PT, R2, 0x7fffff12, PT ;  /* 0x7fffff120200780c */ /* 0x000fe20003f66070 */
[----:B--2---:R-:W-:Y:S02]  /*1c340*/  IMAD.WIDE R210, R0, 0x4, R230 ;  /* 0x0000000400d27825 */ /* 0x004fe400078e02e6 */
[----:B------:R2:W-:Y:S02]  /*1c350*/  LDGSTS.E [R3+0x2b000], [R214.64], !P4 ;  /* 0x2b000000d6037fae */ /* 0x0005e4000e121844 */
[----:B------:R-:W-:-:S02]  /*1c360*/  IMAD R2, R226, 0x5a, RZ ;  /* 0x0000005ae2027824 */ /* 0x000fc400078e02ff */
[----:B------:R3:W-:Y:S01]  /*1c370*/  LDGSTS.E [R3+0x2b200], [R212.64], !P4 ;  /* 0x2b200000d4037fae */ /* 0x0007e2000e121844 */
[----:B-1----:R-:W-:Y:S01]  /*1c380*/  IMAD.WIDE R208, R0, 0x4, R228 ;  /* 0x0000000400d07825 */ /* 0x002fe200078e02e4 */
[----:B------:R-:W-:Y:S02]  /*1c390*/  IADD3 R0, R227, -0x73, RZ ;  /* 0xffffff8de3007810 */ /* 0x000fe40007ffe0ff */
[----:B------:R2:W-:Y:S04]  /*1c3a0*/  STL.64 [R1+0x6c0], R214 ;  /* 0x0006c0d601007387 */ /* 0x0005e80000100a00 */
        /* <DEDUP_REMOVED lines=8> */
[----:B------:R4:W-:Y:S04]  /*1c430*/  STL.64 [R1+0x6d8], R208 ;  /* 0x0006d8d001007387 */ /* 0x0009e80000100a00 */
[----:B------:R2:W-:Y:S01]  /*1c440*/  STL.64 [R1+0x6e0], R214 ;  /* 0x0006e0d601007387 */ /* 0x0005e20000100a00 */
[----:B-1----:R-:W-:-:S03]  /*1c450*/  IMAD.WIDE R210, R2, 0x4, R230 ;  /* 0x0000000402d27825 */ /* 0x002fc600078e02e6 */
[----:B------:R2:W-:Y:S01]  /*1c460*/  LDGSTS.E [R3+0x2d000], [R214.64], !P6 ;  /* 0x2d000000d6037fae */ /* 0x0005e2000f121844 */
[----:B----4-:R-:W-:Y:S01]  /*1c470*/  IMAD.WIDE R208, R2, 0x4, R228 ;  /* 0x0000000402d07825 */ /* 0x010fe200078e02e4 */
[----:B------:R-:W-:Y:S02]  /*1c480*/  IADD3 R2, R227, -0x77, RZ ;  /* 0xffffff89e3027810 */ /* 0x000fe40007ffe0ff */
[----:B------:R1:W-:Y:S04]  /*1c490*/  STL.64 [R1+0x6e8], R212 ;  /* 0x0006e8d401007387 */ /* 0x0003e80000100a00 */
[----:B------:R1:W-:Y:S01]  /*1c4a0*/  LDGSTS.E [R3+0x2d200], [R212.64], !P6 ;  /* 0x2d200000d4037fae */ /* 0x0003e2000f121844 */
[----:B--2---:R-:W-:-:S03]  /*1c4b0*/  IMAD.WIDE R214, R0, 0x4, R234 ;  /* 0x0000000400d67825 */ /* 0x004fc600078e02ea */
        /* <DEDUP_REMOVED lines=132> */
[----:B------:R5:W-:Y:S04]  /*1cd00*/  LDGSTS.E [R3+0x3f400], [R210.64], !P0 ;  /* 0x3f400000d2037fae */ /* 0x000be8000c121844 */
[----:B------:R2:W-:Y:S04]  /*1cd10*/  STL.64 [R1+0x8a8], R214 ;  /* 0x0008a8d601007387 */ /* 0x0005e80000100a00 */
[----:B------:R5:W-:Y:S01]  /*1cd20*/  LDGSTS.E [R3+0x3f600], [R208.64], !P0 ;  /* 0x3f600000d0037fae */ /* 0x000be2000c121844 */
[----:B------:R-:W-:Y:S01]  /*1cd30*/  ISETP.GE.U32.AND P0, PT, R0, 0x7fffff65, PT ;  /* 0x7fffff650000780c */ /* 0x000fe20003f06070 */
[----:B------:R-:W-:-:S02]  /*1cd40*/  IMAD R0, R226, 0x7, RZ ;  /* 0x00000007e2007824 */ /* 0x000fc400078e02ff */
[----:B------:R1:W-:Y:S01]  /*1cd50*/  STL.64 [R1+0x8c0], R212 ;  /* 0x0008c0d401007387 */ /* 0x0003e20000100a00 */
[----:B--2---:R-:W-:-:S03]  /*1cd60*/  IMAD.WIDE R214, R2, 0x4, R234 ;  /* 0x0000000402d67825 */ /* 0x004fc600078e02ea */
[----:B------:R2:W-:Y:S01]  /*1cd70*/  STL.64 [R1+0x8d8], R210 ;  /* 0x0008d8d201007387 */ /* 0x0005e20000100a00 */
[----:B-----5:R-:W-:-:S03]  /*1cd80*/  LOP3.LUT R3, R221, 0x60, RZ, 0x3c, !PT ;  /* 0x00000060dd037812 */ /* 0x020fc600078e3cff */
[----:B------:R3:W-:Y:S01]  /*1cd90*/  STL.64 [R1+0x900], R208 ;  /* 0x000900d001007387 */ /* 0x0007e20000100a00 */
[----:B-1----:R-:W-:-:S03]  /*1cda0*/  IMAD.WIDE R212, R2, 0x4, R232 ;  /* 0x0000000402d47825 */ /* 0x002fc600078e02e8 */
[----:B------:R1:W-:Y:S01]  /*1cdb0*/  STL.64 [R1+0x918], R214 ;  /* 0x000918d601007387 */ /* 0x0003e20000100a00 */
[----:B--2---:R-:W-:-:S03]  /*1cdc0*/  IMAD.WIDE R210, R2, 0x4, R230 ;  /* 0x0000000402d27825 */ /* 0x004fc600078e02e6 */
[----:B------:R1:W-:Y:S01]  /*1cdd0*/  LDGSTS.E [R3+0x1800], [R214.64], !P1 ;  /* 0x01800000d6037fae */ /* 0x0003e2000c921844 */
[----:B---3--:R-:W-:Y:S01]  /*1cde0*/  IMAD.WIDE R208, R2, 0x4, R228 ;  /* 0x0000000402d07825 */ /* 0x008fe200078e02e4 */
        /* <DEDUP_REMOVED lines=395> */
[----:B--2---:R-:W-:-:S03]  /*1e6a0*/  IMAD.WIDE R212, R0, 0x4, R232 ;  /* 0x0000000400d47825 */ /* 0x004fc600078e02e8 */
[----:B------:R2:W-:Y:S01]  /*1e6b0*/  STL.64 [R1+0x1410], R208 ;  /* 0x001410d001007387 */ /* 0x0005e20000100a00 */
[----:B------:R-:W-:-:S03]  /*1e6c0*/  IADD3 R2, R227, -0x89, RZ ;  /* 0xffffff77e3027810 */ /* 0x000fc60007ffe0ff */
[----:B------:R2:W-:Y:S01]  /*1e6d0*/  LDGSTS.E [R3+0x35e00], [R208.64], !P5 ;  /* 0x35e00000d0037fae */ /* 0x0005e2000e921844 */
[----:B-1----:R-:W-:-:S03]  /*1e6e0*/  IMAD.WIDE R210, R0, 0x4, R230 ;  /* 0x0000000400d27825 */ /* 0x002fc600078e02e6 */
[----:B------:R1:W-:Y:S01]  /*1e6f0*/  LDGSTS.E [R3+0x37800], [R214.64], !P0 ;  /* 0x37800000d6037fae */ /* 0x0003e2000c121844 */
[----:B------:R-:W-:-:S03]  /*1e700*/  ISETP.GE.U32.AND P5, PT, R2, 0x7ffffef8, PT ;  /* 0x7ffffef80200780c */ /* 0x000fc60003fa6070 */
[----:B------:R3:W-:Y:S01]  /*1e710*/  LDGSTS.E [R3+0x37a00], [R212.64], !P0 ;  /* 0x37a00000d4037fae */ /* 0x0007e2000c121844 */
[----:B--2---:R-:W-:Y:S01]  /*1e720*/  IMAD.WIDE R208, R0, 0x4, R228 ;  /* 0x0000000400d07825 */ /* 0x004fe200078e02e4 */
[----:B------:R-:W-:Y:S02]  /*1e730*/  IADD3 R0, R227, -0x8d, RZ ;  /* 0xffffff73e3007810 */ /* 0x000fe40007ffe0ff */
[----:B------:R3:W-:Y:S01]  /*1e740*/  LDGSTS.E [R3+0x37c00], [R210.64], !P0 ;  /* 0x37c00000d2037fae */ /* 0x0007e2000c121844 */
[----:B------:R-:W-:-:S03]  /*1e750*/  IMAD R2, R226, 0x77, RZ ;  /* 0x00000077e2027824 */ /* 0x000fc600078e02ff */
[----:B------:R3:W-:Y:S01]  /*1e760*/  LDGSTS.E [R3+0x37e00], [R208.64], !P0 ;  /* 0x37e00000d0037fae */ /* 0x0007e2000c121844 */
[----:B------:R-:W-:Y:S01]  /*1e770*/  ISETP.GE.U32.AND P0, PT, R0, 0x7ffffef4, PT ;  /* 0x7ffffef40000780c */ /* 0x000fe20003f06070 */
[----:B------:R-:W-:Y:S02]  /*1e780*/  IMAD R0, R226, 0x73, RZ ;  /* 0x00000073e2007824 */ /* 0x000fe400078e02ff */
[----:B------:R1:W-:Y:S01]  /*1e790*/  STL.64 [R1+0x1420], R214 ;  /* 0x001420d601007387 */ /* 0x0003e20000100a00 */
[----:B------:R-:W-:-:S03]  /*1e7a0*/  IMAD.WIDE R216, R2, 0x4, R232 ;  /* 0x0000000402d87825 */ /* 0x000fc600078e02e8 */
[----:B------:R-:W-:Y:S01]  /*1e7b0*/  STL.64 [R1+0x1430], R212 ;  /* 0x001430d401007387 */ /* 0x000fe20000100a00 */
[----:B------:R-:W-:-:S03]  /*1e7c0*/  IMAD.WIDE R224, R2, 0x4, R230 ;  /* 0x0000000402e07825 */ /* 0x000fc600078e02e6 */
[----:B------:R2:W-:Y:S01]  /*1e7d0*/  STL.64 [R1+0x1440], R210 ;  /* 0x001440d201007387 */ /* 0x0005e20000100a00 */
[----:B------:R-:W-:-:S03]  /*1e7e0*/  IMAD.WIDE R222, R2, 0x4, R228 ;  /* 0x0000000402de7825 */ /* 0x000fc600078e02e4 */
[----:B------:R4:W-:Y:S01]  /*1e7f0*/  STL.64 [R1+0x1450], R208 ;  /* 0x001450d001007387 */ /* 0x0009e20000100a00 */
[----:B-1----:R-:W-:Y:S01]  /*1e800*/  IMAD.WIDE R214, R2, 0x4, R234 ;  /* 0x0000000402d67825 */ /* 0x002fe200078e02ea */
[----:B------:R-:W-:Y:S02]  /*1e810*/  LOP3.LUT R2, R221, 0x60, RZ, 0x3c, !PT ;  /* 0x00000060dd027812 */ /* 0x000fe400078e3cff */
[C---:B------:R-:W-:Y:S01]  /*1e820*/  IADD3 R218, R227.reuse, -0x80, RZ ;  /* 0xffffff80e3da7810 */ /* 0x040fe20007ffe0ff */
[C---:B---3--:R-:W-:Y:S01]  /*1e830*/  IMAD R3, R226.reuse, 0x7b, RZ ;  /* 0x0000007be2037824 */ /* 0x048fe200078e02ff */
[C---:B------:R-:W-:Y:S01]  /*1e840*/  IADD3 R219, R227.reuse, 0x7f, RZ ;  /* 0x0000007fe3db7810 */ /* 0x040fe20007ffe0ff */
[----:B------:R-:W-:Y:S01]  /*1e850*/  IMAD R252, R226, 0x7f, RZ ;  /* 0x0000007fe2fc7824 */ /* 0x000fe200078e02ff */
[----:B------:R-:W-:Y:S01]  /*1e860*/  IADD3 R220, R227, -0x91, RZ ;  /* 0xffffff6fe3dc7810 */ /* 0x000fe20007ffe0ff */
[----:B--2---:R-:W-:-:S04]  /*1e870*/  IMAD.WIDE R210, R0, 0x4, R232 ;  /* 0x0000000400d27825 */ /* 0x004fc800078e02e8 */
[----:B----4-:R-:W-:-:S04]  /*1e880*/  IMAD.WIDE R208, R0, 0x4, R234 ;  /* 0x0000000400d07825 */ /* 0x010fc800078e02ea */
[C---:B------:R-:W-:Y:S01]  /*1e890*/  IMAD.WIDE R212, R0.reuse, 0x4, R230 ;  /* 0x0000000400d47825 */ /* 0x040fe200078e02e6 */
[----:B------:R-:W-:Y:S03]  /*1e8a0*/  STL.64 [R1+0x1460], R208 ;  /* 0x001460d001007387 */ /* 0x000fe60000100a00 */
[----:B------:R-:W-:Y:S01]  /*1e8b0*/  IMAD.WIDE R226, R0, 0x4, R228 ;  /* 0x0000000400e27825 */ /* 0x000fe200078e02e4 */
[----:B------:R-:W-:Y:S04]  /*1e8c0*/  STL.64 [R1+0x14a0], R214 ;  /* 0x0014a0d601007387 */ /* 0x000fe80000100a00 */
[----:B------:R1:W-:Y:S04]  /*1e8d0*/  LDGSTS.E [R2+0x39800], [R208.64], !P1 ;  /* 0x39800000d0027fae */ /* 0x0003e8000c921844 */
[----:B------:R-:W-:Y:S04]  /*1e8e0*/  STL.64 [R1+0x1470], R210 ;  /* 0x001470d201007387 */ /* 0x000fe80000100a00 */
[----:B------:R2:W-:Y:S04]  /*1e8f0*/  LDGSTS.E [R2+0x39a00], [R210.64], !P1 ;  /* 0x39a00000d2027fae */ /* 0x0005e8000c921844 */
[----:B------:R-:W-:Y:S04]  /*1e900*/  STL.64 [R1+0x1480], R212 ;  /* 0x001480d401007387 */ /* 0x000fe80000100a00 */
[----:B------:R3:W-:Y:S04]  /*1e910*/  LDGSTS.E [R2+0x39c00], [R212.64], !P1 ;  /* 0x39c00000d4027fae */ /* 0x0007e8000c921844 */
[----:B------:R4:W-:Y:S04]  /*1e920*/  STL.64 [R1+0x1490], R226 ;  /* 0x001490e201007387 */ /* 0x0009e80000100a00 */
[----:B------:R4:W-:Y:S04]  /*1e930*/  LDGSTS.E [R2+0x39e00], [R226.64], !P1 ;  /* 0x39e00000e2027fae */ /* 0x0009e8000c921844 */
[----:B----4-:R-:W4:Y:S01]  /*1e940*/  S2R R227, SR_TID.X ;  /* 0x0000000000e37919 */ /* 0x010f220000002100 */
[----:B------:R-:W-:-:S03]  /*1e950*/  ISETP.GT.AND P1, PT, R219, 0x7f, PT ;  /* 0x0000007fdb00780c */ /* 0x000fc60003f24270 */
[----:B------:R5:W-:Y:S01]  /*1e960*/  LDGSTS.E [R2+0x3b800], [R214.64], !P2 ;  /* 0x3b800000d6027fae */ /* 0x000be2000d121844 */
[----:B------:R-:W-:-:S03]  /*1e970*/  SEL R0, RZ, 0x4, !P1 ;  /* 0x00000004ff007807 */ /* 0x000fc60004800000 */
[----:B------:R1:W-:Y:S04]  /*1e980*/  LDGSTS.E [R2+0x3ba00], [R216.64], !P2 ;  /* 0x3ba00000d8027fae */ /* 0x0003e8000d121844 */
[----:B------:R1:W-:Y:S04]  /*1e990*/  LDGSTS.E [R2+0x3bc00], [R224.64], !P2 ;  /* 0x3bc00000e0027fae */ /* 0x0003e8000d121844 */
[----:B------:R-:W-:Y:S04]  /*1e9a0*/  STL.64 [R1+0x14b8], R216 ;  /* 0x0014b8d801007387 */ /* 0x000fe80000100a00 */
[----:B------:R2:W-:Y:S01]  /*1e9b0*/  LDGSTS.E [R2+0x3be00], [R222.64], !P2 ;  /* 0x3be00000de027fae */ /* 0x0005e2000d121844 */
[----:B------:R-:W-:-:S02]  /*1e9c0*/  ISETP.GE.U32.AND P2, PT, R218, 0x7fffff01, PT ;  /* 0x7fffff01da00780c */ /* 0x000fc40003f46070 */
[----:B----4-:R-:W-:Y:S01]  /*1e9d0*/  LOP3.LUT R227, R227, 0x7f, RZ, 0xc0, !PT ;  /* 0x0000007fe3e37812 */ /* 0x010fe200078ec0ff */
[----:B-1----:R-:W4:Y:S01]  /*1e9e0*/  LDL.LU.64 R208, [R1+0x36e8] ;  /* 0x0036e80001d07983 */ /* 0x002f220000300a00 */
[----:B------:R-:W-:Y:S02]  /*1e9f0*/  IMAD.WIDE R218, R3, 0x4, R234 ;  /* 0x0000000403da7825 */ /* 0x000fe400078e02ea */
[----:B------:R-:W-:Y:S01]  /*1ea00*/  ISETP.GE.AND P1, PT, R227, c[0x0][0x180], PT ;  /* 0x00006000e3007a0c */ /* 0x000fe20003f26270 */
[----:B------:R1:W-:Y:S01]  /*1ea10*/  STL.64 [R1+0x14c8], R224 ;  /* 0x0014c8e001007387 */ /* 0x0003e20000100a00 */
[----:B------:R-:W-:-:S03]  /*1ea20*/  IMAD.WIDE R226, R3, 0x4, R232 ;  /* 0x0000000403e27825 */ /* 0x000fc600078e02e8 */
[----:B--2---:R-:W2:Y:S04]  /*1ea30*/  LDL.LU.64 R210, [R1+0x36e0] ;  /* 0x0036e00001d27983 */ /* 0x004ea80000300a00 */
[----:B------:R5:W-:Y:S01]  /*1ea40*/  STL.64 [R1+0x14d8], R222 ;  /* 0x0014d8de01007387 */ /* 0x000be20000100a00 */
[----:B-1----:R-:W-:-:S03]  /*1ea50*/  IMAD.WIDE R224, R3, 0x4, R230 ;  /* 0x0000000403e07825 */ /* 0x002fc600078e02e6 */
[----:B---3--:R-:W3:Y:S04]  /*1ea60*/  LDL.LU.64 R212, [R1+0x36d8] ;  /* 0x0036d80001d47983 */ /* 0x008ee80000300a00 */
[----:B-----5:R-:W5:Y:S01]  /*1ea70*/  LDL.LU.64 R214, [R1+0x36d0] ;  /* 0x0036d00001d67983 */ /* 0x020f620000300a00 */
[----:B------:R-:W-:-:S03]  /*1ea80*/  IMAD.WIDE R222, R3, 0x4, R228 ;  /* 0x0000000403de7825 */ /* 0x000fc600078e02e4 */
[----:B------:R-:W2:Y:S04]  /*1ea90*/  LDL.LU.64 R216, [R1+0x36c8] ;  /* 0x0036c80001d87983 */ /* 0x000ea80000300a00 */
[----:B------:R1:W-:Y:S04]  /*1eaa0*/  LDGSTS.E [R2+0x3d800], [R218.64], !P3 ;  /* 0x3d800000da027fae */ /* 0x0003e8000d921844 */
[----:B------:R1:W-:Y:S04]  /*1eab0*/  STL.64 [R1+0x14b0], R218 ;  /* 0x0014b0da01007387 */ /* 0x0003e80000100a00 */
[----:B------:R1:W-:Y:S04]  /*1eac0*/  LDGSTS.E [R2+0x3da00], [R226.64], !P3 ;  /* 0x3da00000e2027fae */ /* 0x0003e8000d921844 */
[----:B------:R1:W-:Y:S04]  /*1ead0*/  STL.64 [R1+0x14e8], R226 ;  /* 0x0014e8e201007387 */ /* 0x0003e80000100a00 */
[----:B------:R1:W-:Y:S04]  /*1eae0*/  LDGSTS.E [R2+0x3dc00], [R224.64], !P3 ;  /* 0x3dc00000e0027fae */ /* 0x0003e8000d921844 */
[----:B-1----:R-:W2:Y:S04]  /*1eaf0*/  LDL.LU.64 R218, [R1+0x36c0] ;  /* 0x0036c00001da7983 */ /* 0x002ea80000300a00 */
[----:B------:R1:W-:Y:S01]  /*1eb00*/  LDGSTS.E [R2+0x3de00], [R222.64], !P3 ;  /* 0x3de00000de027fae */ /* 0x0003e2000d921844 */
[----:B------:R-:W-:Y:S01]  /*1eb10*/  ISETP.GE.U32.AND P3, PT, R220, 0x7ffffef0, PT ;  /* 0x7ffffef0dc00780c */ /* 0x000fe20003f66070 */
[----:B------:R-:W-:-:S02]  /*1eb20*/  IMAD.WIDE R220, R252, 0x4, R234 ;  /* 0x00000004fcdc7825 */ /* 0x000fc400078e02ea */
[----:B------:R1:W-:Y:S04]  /*1eb30*/  STL.64 [R1+0x14f8], R224 ;  /* 0x0014f8e001007387 */ /* 0x0003e80000100a00 */
[----:B------:R1:W-:Y:S01]  /*1eb40*/  STL.64 [R1+0x1508], R222 ;  /* 0x001508de01007387 */ /* 0x0003e20000100a00 */
[----:B------:R-:W-:-:S03]  /*1eb50*/  IMAD.WIDE R226, R252, 0x4, R228 ;  /* 0x00000004fce27825 */ /* 0x000fc600078e02e4 */
[----:B------:R1:W-:Y:S02]  /*1eb60*/  STL.64 [R1+0x1520], R220 ;  /* 0x001520dc01007387 */ /* 0x0003e40000100a00 */
[C---:B-1----:R-:W-:Y:S02]  /*1eb70*/  IMAD.WIDE R224, R252.reuse, 0x4, R230 ;  /* 0x00000004fce07825 */ /* 0x042fe400078e02e6 */
[----:B------:R1:W-:Y:S02]  /*1eb80*/  LDGSTS.E [R2+0x3f800], [R220.64], !P2 ;  /* 0x3f800000dc027fae */ /* 0x0003e4000d121844 */
[----:B------:R-:W-:-:S05]  /*1eb90*/  IMAD.WIDE R222, R252, 0x4, R232 ;  /* 0x00000004fcde7825 */ /* 0x000fca00078e02e8 */
[----:B------:R1:W-:Y:S04]  /*1eba0*/  STL.64 [R1+0x1530], R222 ;  /* 0x001530de01007387 */ /* 0x0003e80000100a00 */
[----:B-1----:R-:W2:Y:S04]  /*1ebb0*/  LDL.LU.64 R220, [R1+0x36b8] ;  /* 0x0036b80001dc7983 */ /* 0x002ea80000300a00 */
[----:B------:R1:W-:Y:S04]  /*1ebc0*/  STL.64 [R1+0x1540], R224 ;  /* 0x001540e001007387 */ /* 0x0003e80000100a00 */
[----:B------:R1:W-:Y:S04]  /*1ebd0*/  LDGSTS.E [R2+0x3fa00], [R222.64], !P2 ;  /* 0x3fa00000de027fae */ /* 0x0003e8000d121844 */
[----:B------:R1:W-:Y:S04]  /*1ebe0*/  LDGSTS.E [R2+0x3fc00], [R224.64], !P2 ;  /* 0x3fc00000e0027fae */ /* 0x0003e8000d121844 */
[----:B------:R1:W-:Y:S04]  /*1ebf0*/  LDGSTS.E [R2+0x3fe00], [R226.64], !P2 ;  /* 0x3fe00000e2027fae */ /* 0x0003e8000d121844 */
[----:B-1----:R-:W2:Y:S04]  /*1ec00*/  LDL.LU.64 R222, [R1+0x36b0] ;  /* 0x0036b00001de7983 */ /* 0x002ea80000300a00 */
[----:B------:R1:W-:Y:S04]  /*1ec10*/  STL.64 [R1+0x1550], R226 ;  /* 0x001550e201007387 */ /* 0x0003e80000100a00 */
[----:B------:R-:W2:Y:S04]  /*1ec20*/  LDL.LU.64 R224, [R1+0x36a8] ;  /* 0x0036a80001e07983 */ /* 0x000ea80000300a00 */
[----:B------:R-:W1:Y:S04]  /*1ec30*/  S2R R3, SR_TID.X ;  /* 0x0000000000037919 */ /* 0x000e680000002100 */
[----:B-1----:R-:W2:Y:S04]  /*1ec40*/  LDL.LU.64 R226, [R1+0x36a0] ;  /* 0x0036a00001e27983 */ /* 0x002ea80000300a00 */
[----:B------:R1:W-:Y:S01]  /*1ec50*/  STL.64 [R1+0x3710], R16 ;  /* 0x0037101001007387 */ /* 0x0003e20000100a00 */
[----:B------:R-:W-:-:S03]  /*1ec60*/  SEL R0, R0, RZ, !P1 ;  /* 0x000000ff00007207 */ /* 0x000fc60004800000 */
[----:B------:R-:W0:Y:S04]  /*1ec70*/  LDGDEPBAR ;  /* 0x00000000000079af */ /* 0x000e280000000000 */
[----:B-1----:R-:W2:Y:S04]  /*1ec80*/  LDL.64 R16, [R1+0x810] ;  /* 0x0008100001107983 */ /* 0x002ea80000100a00 */
[----:B------:R1:W-:Y:S04]  /*1ec90*/  STL.64 [R1+0x3708], R14 ;  /* 0x0037080e01007387 */ /* 0x0003e80000100a00 */
        /* <DEDUP_REMOVED lines=12> */
[----:B-1----:R-:W2:Y:S01]  /*1ed60*/  LDL.64 R236, [R1+0x7d0] ;  /* 0x0007d00001ec7983 */ /* 0x002ea20000100a00 */
[----:B------:R-:W-:Y:S01]  /*1ed70*/  ISETP.NE.U32.AND P1, PT, R0, RZ, PT ;  /* 0x000000ff0000720c */ /* 0x000fe20003f25070 */
[----:B------:R-:W-:Y:S01]  /*1ed80*/  IMAD.MOV.U32 R0, RZ, RZ, c[0x0][0x180] ;  /* 0x00006000ff007624 */ /* 0x000fe200078e00ff */
[----:B------:R-:W-:-:S04]  /*1ed90*/  LOP3.LUT R3, R3, 0x7f, RZ, 0xc0, !PT ;  /* 0x0000007f03037812 */ /* 0x000fc800078ec0ff */
[----:B------:R-:W-:Y:S01]  /*1eda0*/  IADD3 R0, R0, -0x95, RZ ;  /* 0xffffff6b00007810 */ /* 0x000fe20007ffe0ff */
[----:B------:R-:W-:Y:S01]  /*1edb0*/  IMAD.SHL.U32 R252, R3, 0x4, RZ ;  /* 0x0000000403fc7824 */ /* 0x000fe200078e00ff */
[----:B------:R1:W-:Y:S02]  /*1edc0*/  STL.64 [R1+0x36d0], R238 ;  /* 0x0036d0ee01007387 */ /* 0x0003e40000100a00 */
[----:B------:R-:W-:Y:S02]  /*1edd0*/  ISETP.GE.U32.AND P2, PT, R0, 0x7ffffeec, PT ;  /* 0x7ffffeec0000780c */ /* 0x000fe40003f46070 */
[C---:B------:R-:W-:Y:S02]  /*1ede0*/  IADD3 R0, R252.reuse, 0x100000, RZ ;  /* 0x00100000fc007810 */ /* 0x040fe40007ffe0ff */
[C---:B------:R-:W-:Y:S01]  /*1edf0*/  IADD3 R2, R252.reuse, 0x100000, RZ ;  /* 0x00100000fc027810 */ /* 0x040fe20007ffe0ff */
[----:B-1----:R-:W3:Y:S04]  /*1ee00*/  LDL.64 R238, [R1+0x840] ;  /* 0x0008400001ee7983 */ /* 0x002ee80000100a00 */
[----:B------:R1:W-:Y:S04]  /*1ee10*/  STL.64 [R1+0x36c8], R240 ;  /* 0x0036c8f001007387 */ /* 0x0003e80000100a00 */
[----:B-1----:R-:W3:Y:S04]  /*1ee20*/  LDL.64 R240, [R1+0x818] ;  /* 0x0008180001f07983 */ /* 0x002ee80000100a00 */
[----:B------:R1:W-:Y:S04]  /*1ee30*/  STL.64 [R1+0x36c0], R242 ;  /* 0x0036c0f201007387 */ /* 0x0003e80000100a00 */
[----:B-1----:R-:W3:Y:S04]  /*1ee40*/  LDL.64 R242, [R1+0x830] ;  /* 0x0008300001f27983 */ /* 0x002ee80000100a00 */
[----:B------:R1:W-:Y:S04]  /*1ee50*/  STL.64 [R1+0x36b8], R244 ;  /* 0x0036b8f401007387 */ /* 0x0003e80000100a00 */
[----:B------:R-:W-:Y:S04]  /*1ee60*/  STL.64 [R1+0x36b0], R246 ;  /* 0x0036b0f601007387 */ /* 0x000fe80000100a00 */
[----:B------:R4:W-:Y:S04]  /*1ee70*/  STL.64 [R1+0x36a8], R248 ;  /* 0x0036a8f801007387 */ /* 0x0009e80000100a00 */
[----:B------:R5:W-:Y:S01]  /*1ee80*/  STL.64 [R1+0x36a0], R250 ;  /* 0x0036a0fa01007387 */ /* 0x000be20000100a00 */
[----:B------:R-:W-:-:S03]  /*1ee90*/  IADD3 R3, R252, 0x100000, RZ ;  /* 0x00100000fc037810 */ /* 0x000fc60007ffe0ff */
[----:B-1----:R-:W3:Y:S04]  /*1eea0*/  LDL.64 R244, [R1+0xa88] ;  /* 0x000a880001f47983 */ /* 0x002ee80000100a00 */
[----:B----4-:R-:W4:Y:S04]  /*1eeb0*/  LDL.64 R248, [R1+0x1248] ;  /* 0x0012480001f87983 */ /* 0x010f280000100a00 */
[----:B-----5:R-:W5:Y:S04]  /*1eec0*/  LDL.64 R250, [R1+0x1240] ;  /* 0x0012400001fa7983 */ /* 0x020f680000100a00 */
[----:B------:R-:W4:Y:S04]  /*1eed0*/  LDL.64 R246, [R1+0x1250] ;  /* 0x0012500001f67983 */ /* 0x000f280000100a00 */
[----:B--2---:R1:W-:Y:S04]  /*1eee0*/  LDGSTS.E [R0], [R236.64], P1 ;  /* 0x00000000ec007fae */ /* 0x0043e80008921844 */
[----:B------:R2:W-:Y:S01]  /*1eef0*/  LDGSTS.E [R2+0x1000], [R4.64], P1 ;  /* 0x0100000004027fae */ /* 0x0005e20008921844 */
[----:B-1----:R-:W-:-:S03]  /*1ef00*/  IADD3 R0, R252, 0x100000, RZ ;  /* 0x00100000fc007810 */ /* 0x002fc60007ffe0ff */
[----:B------:R-:W4:Y:S04]  /*1ef10*/  LDL.64 R236, [R1+0x848] ;  /* 0x0008480001ec7983 */ /* 0x000f280000100a00 */
[----:B--2---:R-:W2:Y:S04]  /*1ef20*/  LDL.64 R4, [R1+0x858] ;  /* 0x0008580001047983 */ /* 0x004ea80000100a00 */
[----:B------:R1:W-:Y:S04]  /*1ef30*/  LDGSTS.E [R0+0x2000], [R6.64], P1 ;  /* 0x0200000006007fae */ /* 0x0003e80008921844 */
[----:B------:R1:W-:Y:S04]  /*1ef40*/  LDGSTS.E [R2+0x3000], [R10.64], P1 ;  /* 0x030000000a027fae */ /* 0x0003e80008921844 */
[----:B------:R1:W-:Y:S04]  /*1ef50*/  LDGSTS.E [R0+0x4000], [R12.64], P1 ;  /* 0x040000000c007fae */ /* 0x0003e80008921844 */
[----:B-1----:R-:W5:Y:S04]  /*1ef60*/  LDL.64 R6, [R1+0x860] ;  /* 0x0008600001067983 */ /* 0x002f680000100a00 */
[----:B------:R-:W5:Y:S04]  /*1ef70*/  LDL.64 R10, [R1+0x870] ;  /* 0x00087000010a7983 */ /* 0x000f680000100a00 */
[----:B------:R-:W5:Y:S04]  /*1ef80*/  LDL.64 R12, [R1+0x878] ;  /* 0x00087800010c7983 */ /* 0x000f680000100a00 */
[----:B------:R1:W-:Y:S04]  /*1ef90*/  LDGSTS.E [R2+0x5000], [R8.64], P1 ;  /* 0x0500000008027fae */ /* 0x0003e80008921844 */
[----:B------:R3:W-:Y:S04]  /*1efa0*/  LDGSTS.E [R0+0x6000], [R16.64], P1 ;  /* 0x0600000010007fae */ /* 0x0007e80008921844 */
[----:B---3--:R3:W-:Y:S04]  /*1efb0*/  LDGSTS.E [R2+0x7000], [R240.64], P1 ;  /* 0x07000000f0027fae */ /* 0x0087e80008921844 */
[----:B-1----:R-:W5:Y:S04]  /*1efc0*/  LDL.64 R8, [R1+0x880] ;  /* 0x0008800001087983 */ /* 0x002f680000100a00 */
[----:B------:R-:W5:Y:S04]  /*1efd0*/  LDL.64 R16, [R1+0x888] ;  /* 0x0008880001107983 */ /* 0x000f680000100a00 */
[----:B---3--:R-:W3:Y:S04]  /*1efe0*/  LDL.64 R240, [R1+0x898] ;  /* 0x0008980001f07983 */ /* 0x008ee80000100a00 */
[----:B------:R1:W-:Y:S04]  /*1eff0*/  LDGSTS.E [R0+0x8000], [R14.64], P1 ;  /* 0x080000000e007fae */ /* 0x0003e80008921844 */
[----:B------:R1:W-:Y:S04]  /*1f000*/  LDGSTS.E [R2+0x9000], [R242.64], P1 ;  /* 0x09000000f2027fae */ /* 0x0003e80008921844 */
[----:B------:R1:W-:Y:S04]  /*1f010*/  LDGSTS.E [R0+0xa000], [R238.64], P1 ;  /* 0x0a000000ee007fae */ /* 0x0003e80008921844 */
[----:B-1----:R-:W3:Y:S04]  /*1f020*/  LDL.64 R14, [R1+0x8a0] ;  /* 0x0008a000010e7983 */ /* 0x002ee80000100a00 */
[----:B------:R-:W3:Y:S04]  /*1f030*/  LDL.64 R242, [R1+0x8b0] ;  /* 0x0008b00001f27983 */ /* 0x000ee80000100a00 */
[----:B------:R-:W3:Y:S04]  /*1f040*/  LDL.64 R238, [R1+0x8b8] ;  /* 0x0008b80001ee7983 */ /* 0x000ee80000100a00 */
[----:B----4-:R1:W-:Y:S04]  /*1f050*/  LDGSTS.E [R2+0xb000], [R236.64], P1 ;  /* 0x0b000000ec027fae */ /* 0x0103e80008921844 */
[----:B--2---:R2:W-:Y:S04]  /*1f060*/  LDGSTS.E [R0+0xc000], [R4.64], P1 ;  /* 0x0c00000004007fae */ /* 0x0045e80008921844 */
[----:B-1----:R-:W4:Y:S04]  /*1f070*/  LDL.64 R236, [R1+0x8c8] ;  /* 0x0008c80001ec7983 */ /* 0x002f280000100a00 */
[----:B--2---:R-:W2:Y:S04]  /*1f080*/  LDL.64 R4, [R1+0x8d0] ;  /* 0x0008d00001047983 */ /* 0x004ea80000100a00 */
[----:B-----5:R1:W-:Y:S04]  /*1f090*/  LDGSTS.E [R2+0xd000], [R6.64], P1 ;  /* 0x0d00000006027fae */ /* 0x0203e80008921844 */
[----:B------:R5:W-:Y:S04]  /*1f0a0*/  LDGSTS.E [R0+0xe000], [R10.64], P1 ;  /* 0x0e0000000a007fae */ /* 0x000be80008921844 */
[----:B------:R5:W-:Y:S04]  /*1f0b0*/  LDGSTS.E [R2+0xf000], [R12.64], P1 ;  /* 0x0f0000000c027fae */ /* 0x000be80008921844 */
[----:B-1----:R-:W2:Y:S04]  /*1f0c0*/  LDL.64 R6, [R1+0x8e0] ;  /* 0x0008e00001067983 */ /* 0x002ea80000100a00 */
[----:B-----5:R-:W5:Y:S04]  /*1f0d0*/  LDL.64 R10, [R1+0x8e8] ;  /* 0x0008e800010a7983 */ /* 0x020f680000100a00 */
        /* <DEDUP_REMOVED lines=17> */
[----:B------:R1:W-:Y:S04]  /*1f1f0*/  LDGSTS.E [R0+0x18000], [R6.64], P1 ;  /* 0x1800000006007fae */ /* 0x0003e80008921844 */
[----:B-----5:R5:W-:Y:S04]  /*1f200*/  LDGSTS.E [R2+0x19000], [R10.64], P1 ;  /* 0x190000000a027fae */ /* 0x020be80008921844 */
        /* <DEDUP_REMOVED lines=8> */
[----:B------:R-:W5:Y:S01]  /*1f290*/  LDL.64 R16, [R1+0x978] ;  /* 0x0009780001107983 */ /* 0x000f620000100a00 */
[----:B------:R-:W-:-:S03]  /*1f2a0*/  LOP3.LUT R3, R252, 0x10, RZ, 0x3c, !PT ;  /* 0x00000010fc037812 */ /* 0x000fc600078e3cff */
[----:B---3--:R-:W3:Y:S04]  /*1f2b0*/  LDL.64 R240, [R1+0x998] ;  /* 0x0009980001f07983 */ /* 0x008ee80000100a00 */
[----:B------:R1:W-:Y:S04]  /*1f2c0*/  LDGSTS.E [R2+0x1e000], [R14.64], P1 ;  /* 0x1e0000000e027fae */ /* 0x0003e80008921844 */
[----:B------:R1:W-:Y:S04]  /*1f2d0*/  LDGSTS.E [R0+0x1f000], [R238.64], P1 ;  /* 0x1f000000ee007fae */ /* 0x0003e80008921844 */
[----:B-1----:R-:W3:Y:S01]  /*1f2e0*/  LDL.64 R14, [R1+0x990] ;  /* 0x00099000010e7983 */ /* 0x002ee20000100a00 */
[----:B------:R-:W-:-:S03]  /*1f2f0*/  IADD3 R2, R3, 0x100000, RZ ;  /* 0x0010000003027810 */ /* 0x000fc60007ffe0ff */
[----:B------:R-:W3:Y:S01]  /*1f300*/  LDL.64 R238, [R1+0x9a8] ;  /* 0x0009a80001ee7983 */ /* 0x000ee20000100a00 */
[----:B------:R-:W-:-:S03]  /*1f310*/  IADD3 R0, R3, 0x100000, RZ ;  /* 0x0010000003007810 */ /* 0x000fc60007ffe0ff */
        /* <DEDUP_REMOVED lines=12> */
[----:B------:R1:W-:Y:S04]  /*1f3e0*/  LDGSTS.E [R0+0x7200], [R242.64], P1 ;  /* 0x07200000f2007fae */ /* 0x0003e80008921844 */
[----:B-1----:R-:W5:Y:S04]  /*1f3f0*/  LDL.64 R8, [R1+0x9e8] ;  /* 0x0009e80001087983 */ /* 0x002f680000100a00 */
[----:B------:R-:W5:Y:S04]  /*1f400*/  LDL.64 R16, [R1+0x9f0] ;  /* 0x0009f00001107983 */ /* 0x000f680000100a00 */
[----:B------:R-:W5:Y:S04]  /*1f410*/  LDL.64 R242, [R1+0xa00] ;  /* 0x000a000001f27983 */ /* 0x000f680000100a00 */
[----:B---3--:R1:W-:Y:S04]  /*1f420*/  LDGSTS.E [R2+0x8200], [R14.64], P1 ;  /* 0x082000000e027fae */ /* 0x0083e80008921844 */
[----:B------:R3:W-:Y:S04]  /*1f430*/  LDGSTS.E [R0+0x9200], [R240.64], P1 ;  /* 0x09200000f0007fae */ /* 0x0007e80008921844 */
[----:B------:R3:W-:Y:S04]  /*1f440*/  LDGSTS.E [R2+0xa200], [R238.64], P1 ;  /* 0x0a200000ee027fae */ /* 0x0007e80008921844 */
[----:B-1----:R-:W5:Y:S04]  /*1f450*/  LDL.64 R14, [R1+0xa08] ;  /* 0x000a0800010e7983 */ /* 0x002f680000100a00 */
[----:B---3--:R-:W3:Y:S04]  /*1f460*/  LDL.64 R240, [R1+0xa18] ;  /* 0x000a180001f07983 */ /* 0x008ee80000100a00 */
        /* <DEDUP_REMOVED lines=17> */
[----:B------:R1:W-:Y:S04]  /*1f580*/  LDGSTS.E [R0+0x13200], [R14.64], P1 ;  /* 0x132000000e007fae */ /* 0x0003e80008921844 */
[----:B---3--:R3:W-:Y:S04]  /*1f590*/  LDGSTS.E [R2+0x14200], [R240.64], P1 ;  /* 0x14200000f0027fae */ /* 0x0087e80008921844 */
[----:B------:R3:W-:Y:S04]  /*1f5a0*/  LDGSTS.E [R0+0x15200], [R238.64], P1 ;  /* 0x15200000ee007fae */ /* 0x0007e80008921844 */
[----:B-1----:R-:W5:Y:S04]  /*1f5b0*/  LDL.64 R14, [R1+0xa78] ;  /* 0x000a7800010e7983 */ /* 0x002f680000100a00 */
[----:B---3--:R-:W3:Y:S04]  /*1f5c0*/  LDL.64 R238, [R1+0xa90] ;  /* 0x000a900001ee7983 */ /* 0x008ee80000100a00 */
        /* <DEDUP_REMOVED lines=12> */
[----:B-1----:R-:W5:Y:S04]  /*1f690*/  LDL.64 R8, [R1+0xad0] ;  /* 0x000ad00001087983 */ /* 0x002f680000100a00 */
[----:B------:R-:W5:Y:S04]  /*1f6a0*/  LDL.64 R16, [R1+0xad8] ;  /* 0x000ad80001107983 */ /* 0x000f680000100a00 */
[----:B------:R-:W1:Y:S04]  /*1f6b0*/  S2R R241, SR_TID.X ;  /* 0x0000000000f17919 */ /* 0x000e680000002100 */
[----:B------:R3:W-:Y:S04]  /*1f6c0*/  LDGSTS.E [R0+0x1d200], [R14.64], P1 ;  /* 0x1d2000000e007fae */ /* 0x0007e80008921844 */
[----:B------:R1:W-:Y:S04]  /*1f6d0*/  LDGSTS.E [R2+0x1e200], [R244.64], P1 ;  /* 0x1e200000f4027fae */ /* 0x0003e80008921844 */
[----:B---3--:R3:W-:Y:S04]  /*1f6e0*/  LDGSTS.E [R0+0x1f200], [R238.64], P1 ;  /* 0x1f200000ee007fae */ /* 0x0087e80008921844 */
[----:B------:R-:W5:Y:S04]  /*1f6f0*/  LDL.64 R14, [R1+0xaf8] ;  /* 0x000af800010e7983 */ /* 0x000f680000100a00 */
[----:B-1----:R-:W5:Y:S01]  /*1f700*/  LDL.64 R244, [R1+0xb00] ;  /* 0x000b000001f47983 */ /* 0x002f620000100a00 */
[----:B------:R-:W-:-:S03]  /*1f710*/  LOP3.LUT R241, R241, 0x7f, RZ, 0xc0, !PT ;  /* 0x0000007ff1f17812 */ /* 0x000fc600078ec0ff */
[----:B---3--:R-:W3:Y:S01]  /*1f720*/  LDL.64 R238, [R1+0xb10] ;  /* 0x000b100001ee7983 */ /* 0x008ee20000100a00 */
[----:B------:R-:W-:-:S04]  /*1f730*/  SHF.L.U32 R241, R241, 0x2, RZ ;  /* 0x00000002f1f17819 */ /* 0x000fc800000006ff */
[----:B------:R-:W-:-:S04]  /*1f740*/  LOP3.LUT R241, R241, 0x20, RZ, 0x3c, !PT ;  /* 0x00000020f1f17812 */ /* 0x000fc800078e3cff */
[C---:B------:R-:W-:Y:S02]  /*1f750*/  IADD3 R2, R241.reuse, 0x100000, RZ ;  /* 0x00100000f1027810 */ /* 0x040fe40007ffe0ff */
[----:B------:R-:W-:Y:S02]  /*1f760*/  IADD3 R0, R241, 0x100000, RZ ;  /* 0x00100000f1007810 */ /* 0x000fe40007ffe0ff */
[----:B------:R-:W-:Y:S01]  /*1f770*/  LOP3.LUT R3, R252, 0x30, RZ, 0x3c, !PT ;  /* 0x00000030fc037812 */ /* 0x000fe200078e3cff */
        /* <DEDUP_REMOVED lines=63> */
[----:B-1----:R-:W5:Y:S01]  /*1fb70*/  LDL.64 R14, [R1+0xc50] ;  /* 0x000c5000010e7983 */ /* 0x002f620000100a00 */
[----:B------:R-:W-:-:S03]  /*1fb80*/  IADD3 R2, R3, 0x100000, RZ ;  /* 0x0010000003027810 */ /* 0x000fc60007ffe0ff */
[----:B---3--:R-:W3:Y:S01]  /*1fb90*/  LDL.64 R238, [R1+0xc68] ;  /* 0x000c680001ee7983 */ /* 0x008ee20000100a00 */
        /* <DEDUP_REMOVED lines=65> */
[----:B---3--:R-:W3:Y:S02]  /*1ffb0*/  LDL.64 R238, [R1+0xdd0] ;  /* 0x000dd00001ee7983 */ /* 0x008ee40000100a00 */
[----:B------:R-:W-:-:S05]  /*1ffc0*/  IMAD.SHL.U32 R241, R241, 0x4, RZ ;  /* 0x00000004f1f17824 */ /* 0x000fca00078e00ff */
        /* <DEDUP_REMOVED lines=68> */
[----:B------:R-:W-:-:S02]  /*20410*/  IADD3 R2, R3, 0x100000, RZ ;  /* 0x0010000003027810 */ /* 0x000fc40007ffe0ff */
[----:B---3--:R-:W-:Y:S01]  /*20420*/  IADD3 R0, R3, 0x100000, RZ ;  /* 0x0010000003007810 */ /* 0x008fe20007ffe0ff */
        /* <DEDUP_REMOVED lines=52> */
[----:B-----5:R-:W5:Y:S04]  /*20770*/  LDL.64 R10, [R1+0x1030] ;  /* 0x00103000010a7983 */ /* 0x020f680000100a00 */
[----:B-1----:R-:W2:Y:S04]  /*20780*/  LDL.64 R12, [R1+0x1038] ;  /* 0x00103800010c7983 */ /* 0x002ea80000100a00 */
[----:B------:R1:W-:Y:S04]  /*20790*/  LDGSTS.E [R0+0x1ba00], [R8.64], P1 ;  /* 0x1ba0000008007fae */ /* 0x0003e80008921844 */
[----:B------:R1:W-:Y:S04]  /*207a0*/  LDGSTS.E [R2+0x1ca00], [R16.64], P1 ;  /* 0x1ca0000010027fae */ /* 0x0003e80008921844 */
[----:B------:R-:W3:Y:S04]  /*207b0*/  S2R R7, SR_TID.X ;  /* 0x0000000000077919 */ /* 0x000ee80000002100 */
[----:B-1----:R-:W2:Y:S04]  /*207c0*/  LDL.64 R8, [R1+0x1048] ;  /* 0x0010480001087983 */ /* 0x002ea80000100a00 */
[----:B------:R-:W2:Y:S04]  /*207d0*/  LDL.64 R16, [R1+0x1050] ;  /* 0x0010500001107983 */ /* 0x000ea80000100a00 */
[----:B------:R1:W-:Y:S04]  /*207e0*/  LDGSTS.E [R0+0x1da00], [R244.64], P1 ;  /* 0x1da00000f4007fae */ /* 0x0003e80008921844 */
[----:B------:R1:W-:Y:S01]  /*207f0*/  LDGSTS.E [R2+0x1ea00], [R14.64], P1 ;  /* 0x1ea000000e027fae */ /* 0x0003e20008921844 */
[----:B---3--:R-:W-:-:S03]  /*20800*/  LOP3.LUT R7, R7, 0x7f, RZ, 0xc0, !PT ;  /* 0x0000007f07077812 */ /* 0x008fc600078ec0ff */
[----:B-1----:R-:W3:Y:S02]  /*20810*/  LDL.64 R244, [R1+0x1068] ;  /* 0x0010680001f47983 */ /* 0x002ee40000100a00 */
[----:B------:R-:W-:Y:S02]  /*20820*/  IMAD.SHL.U32 R7, R7, 0x4, RZ ;  /* 0x0000000407077824 */ /* 0x000fe400078e00ff */
[----:B------:R1:W-:Y:S03]  /*20830*/  LDGSTS.E [R0+0x1fa00], [R242.64], P1 ;  /* 0x1fa00000f2007fae */ /* 0x0003e60008921844 */
[----:B------:R-:W-:Y:S01]  /*20840*/  LOP3.LUT R7, R7, 0x60, RZ, 0x3c, !PT ;  /* 0x0000006007077812 */ /* 0x000fe200078e3cff */
[----:B------:R-:W3:Y:S03]  /*20850*/  LDL.64 R14, [R1+0x1070] ;  /* 0x00107000010e7983 */ /* 0x000ee60000100a00 */
[C---:B------:R-:W-:Y:S01]  /*20860*/  IADD3 R2, R7.reuse, 0x100000, RZ ;  /* 0x0010000007027810 */ /* 0x040fe20007ffe0ff */
[----:B-1----:R-:W3:Y:S01]  /*20870*/  LDL.64 R242, [R1+0x1078] ;  /* 0x0010780001f27983 */ /* 0x002ee20000100a00 */
[----:B------:R-:W-:-:S03]  /*20880*/  IADD3 R0, R7, 0x100000, RZ ;  /* 0x0010000007007810 */ /* 0x000fc60007ffe0ff */
[----:B------:R1:W-:Y:S04]  /*20890*/  LDGSTS.E [R2+0xc00], [R240.64], P1 ;  /* 0x00c00000f0027fae */ /* 0x0003e80008921844 */
[----:B------:R1:W-:Y:S04]  /*208a0*/  LDGSTS.E [R0+0x1c00], [R238.64], P1 ;  /* 0x01c00000ee007fae */ /* 0x0003e80008921844 */
[----:B-1----:R-:W3:Y:S04]  /*208b0*/  LDL.64 R240, [R1+0x1088] ;  /* 0x0010880001f07983 */ /* 0x002ee80000100a00 */
[----:B------:R-:W3:Y:S04]  /*208c0*/  LDL.64 R238, [R1+0x1090] ;  /* 0x0010900001ee7983 */ /* 0x000ee80000100a00 */
[----:B----4-:R1:W-:Y:S04]  /*208d0*/  LDGSTS.E [R2+0x2c00], [R236.64], P1 ;  /* 0x02c00000ec027fae */ /* 0x0103e80008921844 */
[----:B-1----:R-:W4:Y:S04]  /*208e0*/  LDL.64 R236, [R1+0x1098] ;  /* 0x0010980001ec7983 */ /* 0x002f280000100a00 */
[----:B-----5:R1:W-:Y:S04]  /*208f0*/  LDGSTS.E [R0+0x3c00], [R10.64], P1 ;  /* 0x03c000000a007fae */ /* 0x0203e80008921844 */
[----:B--2---:R2:W-:Y:S04]  /*20900*/  LDGSTS.E [R2+0x4c00], [R12.64], P1 ;  /* 0x04c000000c027fae */ /* 0x0045e80008921844 */
[----:B-1----:R-:W5:Y:S04]  /*20910*/  LDL.64 R10, [R1+0x10a8] ;  /* 0x0010a800010a7983 */ /* 0x002f680000100a00 */
[----:B--2---:R-:W2:Y:S04]  /*20920*/  LDL.64 R12, [R1+0x10b8] ;  /* 0x0010b800010c7983 */ /* 0x004ea80000100a00 */
[----:B------:R1:W-:Y:S04]  /*20930*/  LDGSTS.E [R0+0x5c00], [R8.64], P1 ;  /* 0x05c0000008007fae */ /* 0x0003e80008921844 */
[----:B------:R1:W-:Y:S04]  /*20940*/  LDGSTS.E [R2+0x6c00], [R16.64], P1 ;  /* 0x06c0000010027fae */ /* 0x0003e80008921844 */
[----:B------:R1:W-:Y:S04]  /*20950*/  LDGSTS.E [R0+0x7c00], [R4.64], P1 ;  /* 0x07c0000004007fae */ /* 0x0003e80008921844 */
[----:B-1----:R-:W2:Y:S04]  /*20960*/  LDL.64 R8, [R1+0x10c8] ;  /* 0x0010c80001087983 */ /* 0x002ea80000100a00 */
[----:B------:R-:W2:Y:S04]  /*20970*/  LDL.64 R16, [R1+0x10d0] ;  /* 0x0010d00001107983 */ /* 0x000ea80000100a00 */
[----:B------:R-:W2:Y:S04]  /*20980*/  LDL.64 R4, [R1+0x10d8] ;  /* 0x0010d80001047983 */ /* 0x000ea80000100a00 */
[----:B---3--:R1:W-:Y:S04]  /*20990*/  LDGSTS.E [R2+0x8c00], [R244.64], P1 ;  /* 0x08c00000f4027fae */ /* 0x0083e80008921844 */
[----:B------:R3:W-:Y:S04]  /*209a0*/  LDGSTS.E [R0+0x9c00], [R14.64], P1 ;  /* 0x09c000000e007fae */ /* 0x0007e80008921844 */
[----:B-1----:R-:W2:Y:S04]  /*209b0*/  LDL.64 R244, [R1+0x10e0] ;  /* 0x0010e00001f47983 */ /* 0x002ea80000100a00 */
[----:B------:R1:W-:Y:S04]  /*209c0*/  LDGSTS.E [R2+0xac00], [R242.64], P1 ;  /* 0x0ac00000f2027fae */ /* 0x0003e80008921844 */
[----:B---3--:R-:W3:Y:S04]  /*209d0*/  LDL.64 R14, [R1+0x10e8] ;  /* 0x0010e800010e7983 */ /* 0x008ee80000100a00 */
[----:B-1----:R-:W3:Y:S04]  /*209e0*/  LDL.64 R242, [R1+0x10f0] ;  /* 0x0010f00001f27983 */ /* 0x002ee80000100a00 */
        /* <DEDUP_REMOVED lines=16> */
[----:B------:R1:W-:Y:S04]  /*20af0*/  LDGSTS.E [R0+0x13c00], [R244.64], P1 ;  /* 0x13c00000f4007fae */ /* 0x0003e80008921844 */
[----:B---3--:R3:W-:Y:S04]  /*20b00*/  LDGSTS.E [R2+0x14c00], [R14.64], P1 ;  /* 0x14c000000e027fae */ /* 0x0087e80008921844 */
        /* <DEDUP_REMOVED lines=19> */
[----:B------:R-:W2:Y:S01]  /*20c40*/  LDL.64 R4, [R1+0x11b0] ;  /* 0x0011b00001047983 */ /* 0x000ea20000100a00 */
[----:B------:R-:W-:-:S03]  /*20c50*/  LOP3.LUT R6, R252, 0x70, RZ, 0x3c, !PT ;  /* 0x00000070fc067812 */ /* 0x000fc600078e3cff */
[----:B---3--:R1:W-:Y:S04]  /*20c60*/  LDGSTS.E [R2+0x1ec00], [R14.64], P1 ;  /* 0x1ec000000e027fae */ /* 0x0083e80008921844 */
[----:B------:R3:W-:Y:S01]  /*20c70*/  LDGSTS.E [R0+0x1fc00], [R242.64], P1 ;  /* 0x1fc00000f2007fae */ /* 0x0007e20008921844 */
[----:B-1----:R-:W-:-:S03]  /*20c80*/  IADD3 R2, R6, 0x100000, RZ ;  /* 0x0010000006027810 */ /* 0x002fc60007ffe0ff */
[----:B------:R-:W2:Y:S01]  /*20c90*/  LDL.64 R14, [R1+0x11c0] ;  /* 0x0011c000010e7983 */ /* 0x000ea20000100a00 */
[----:B---3--:R-:W-:-:S03]  /*20ca0*/  IADD3 R0, R6, 0x100000, RZ ;  /* 0x0010000006007810 */ /* 0x008fc60007ffe0ff */
[----:B------:R-:W3:Y:S04]  /*20cb0*/  LDL.64 R242, [R1+0x11d0] ;  /* 0x0011d00001f27983 */ /* 0x000ee80000100a00 */
[----:B------:R1:W-:Y:S04]  /*20cc0*/  LDGSTS.E [R2+0xe00], [R240.64], P1 ;  /* 0x00e00000f0027fae */ /* 0x0003e80008921844 */
[----:B------:R1:W-:Y:S04]  /*20cd0*/  LDGSTS.E [R0+0x1e00], [R244.64], P1 ;  /* 0x01e00000f4007fae */ /* 0x0003e80008921844 */
[----:B------:R1:W-:Y:S04]  /*20ce0*/  LDGSTS.E [R2+0x2e00], [R238.64], P1 ;  /* 0x02e00000ee027fae */ /* 0x0003e80008921844 */
[----:B-1----:R-:W3:Y:S04]  /*20cf0*/  LDL.64 R240, [R1+0x11d8] ;  /* 0x0011d80001f07983 */ /* 0x002ee80000100a00 */
[----:B------:R-:W3:Y:S04]  /*20d00*/  LDL.64 R244, [R1+0x1260] ;  /* 0x0012600001f47983 */ /* 0x000ee80000100a00 */
[----:B------:R-:W3:Y:S04]  /*20d10*/  LDL.64 R238, [R1+0x11e0] ;  /* 0x0011e00001ee7983 */ /* 0x000ee80000100a00 */
[----:B-----5:R1:W-:Y:S04]  /*20d20*/  LDGSTS.E [R0+0x3e00], [R10.64], P1 ;  /* 0x03e000000a007fae */ /* 0x0203e80008921844 */
[----:B----4-:R4:W-:Y:S04]  /*20d30*/  LDGSTS.E [R2+0x4e00], [R236.64], P1 ;  /* 0x04e00000ec027fae */ /* 0x0109e80008921844 */
[----:B--2---:R2:W-:Y:S04]  /*20d40*/  LDGSTS.E [R0+0x5e00], [R12.64], P1 ;  /* 0x05e000000c007fae */ /* 0x0045e80008921844 */
[----:B-1----:R-:W5:Y:S04]  /*20d50*/  LDL.64 R10, [R1+0x11f0] ;  /* 0x0011f000010a7983 */ /* 0x002f680000100a00 */
[----:B----4-:R-:W4:Y:S04]  /*20d60*/  LDL.64 R236, [R1+0x1200] ;  /* 0x0012000001ec7983 */ /* 0x010f280000100a00 */
[----:B--2---:R-:W2:Y:S04]  /*20d70*/  LDL.64 R12, [R1+0x11f8] ;  /* 0x0011f800010c7983 */ /* 0x004ea80000100a00 */
[----:B------:R1:W-:Y:S04]  /*20d80*/  LDGSTS.E [R2+0x6e00], [R8.64], P1 ;  /* 0x06e0000008027fae */ /* 0x0003e80008921844 */
[----:B------:R1:W-:Y:S04]  /*20d90*/  LDGSTS.E [R0+0x7e00], [R16.64], P1 ;  /* 0x07e0000010007fae */ /* 0x0003e80008921844 */
[----:B------:R1:W-:Y:S04]  /*20da0*/  LDGSTS.E [R2+0x8e00], [R4.64], P1 ;  /* 0x08e0000004027fae */ /* 0x0003e80008921844 */
[----:B-1----:R-:W4:Y:S04]  /*20db0*/  LDL.64 R8, [R1+0x1218] ;  /* 0x0012180001087983 */ /* 0x002f280000100a00 */
[----:B------:R-:W4:Y:S04]  /*20dc0*/  LDL.64 R16, [R1+0x1210] ;  /* 0x0012100001107983 */ /* 0x000f280000100a00 */
[----:B------:R-:W4:Y:S04]  /*20dd0*/  LDL.64 R4, [R1+0x1220] ;  /* 0x0012200001047983 */ /* 0x000f280000100a00 */
[----:B------:R1:W-:Y:S04]  /*20de0*/  LDGSTS.E [R0+0x9e00], [R14.64], P1 ;  /* 0x09e000000e007fae */ /* 0x0003e80008921844 */
[----:B---3--:R3:W-:Y:S04]  /*20df0*/  LDGSTS.E [R2+0xae00], [R242.64], P1 ;  /* 0x0ae00000f2027fae */ /* 0x0087e80008921844 */
[----:B-1----:R-:W4:Y:S04]  /*20e00*/  LDL.64 R14, [R1+0x1230] ;  /* 0x00123000010e7983 */ /* 0x002f280000100a00 */
[----:B---3--:R-:W3:Y:S04]  /*20e10*/  LDL.64 R242, [R1+0x1268] ;  /* 0x0012680001f27983 */ /* 0x008ee80000100a00 */
[----:B------:R1:W-:Y:S04]  /*20e20*/  LDGSTS.E [R0+0xbe00], [R240.64], P1 ;  /* 0x0be00000f0007fae */ /* 0x0003e80008921844 */
[----:B------:R1:W-:Y:S04]  /*20e30*/  LDGSTS.E [R2+0xce00], [R238.64], P1 ;  /* 0x0ce00000ee027fae */ /* 0x0003e80008921844 */
[----:B-1----:R-:W3:Y:S04]  /*20e40*/  LDL.64 R240, [R1+0x1270] ;  /* 0x0012700001f07983 */ /* 0x002ee80000100a00 */
[----:B------:R-:W3:Y:S04]  /*20e50*/  LDL.64 R238, [R1+0x1280] ;  /* 0x0012800001ee7983 */ /* 0x000ee80000100a00 */
[----:B-----5:R1:W-:Y:S04]  /*20e60*/  LDGSTS.E [R0+0xde00], [R10.64], P1 ;  /* 0x0de000000a007fae */ /* 0x0203e80008921844 */
[----:B--2---:R2:W-:Y:S04]  /*20e70*/  LDGSTS.E [R2+0xee00], [R12.64], P1 ;  /* 0x0ee000000c027fae */ /* 0x0045e80008921844 */
[----:B-1----:R-:W5:Y:S04]  /*20e80*/  LDL.64 R10, [R1+0x1288] ;  /* 0x00128800010a7983 */ /* 0x002f680000100a00 */
[----:B----4-:R1:W-:Y:S04]  /*20e90*/  LDGSTS.E [R0+0xfe00], [R236.64], P1 ;  /* 0x0fe00000ec007fae */ /* 0x0103e80008921844 */
[----:B--2---:R-:W2:Y:S04]  /*20ea0*/  LDL.64 R12, [R1+0x1290] ;  /* 0x00129000010c7983 */ /* 0x004ea80000100a00 */
[----:B-1----:R-:W4:Y:S04]  /*20eb0*/  LDL.64 R236, [R1+0x12a0] ;  /* 0x0012a00001ec7983 */ /* 0x002f280000100a00 */
[----:B------:R1:W-:Y:S04]  /*20ec0*/  LDGSTS.E [R2+0x10e00], [R16.64], P1 ;  /* 0x10e0000010027fae */ /* 0x0003e80008921844 */
[----:B------:R1:W-:Y:S04]  /*20ed0*/  LDGSTS.E [R0+0x11e00], [R8.64], P1 ;  /* 0x11e0000008007fae */ /* 0x0003e80008921844 */
[----:B------:R1:W-:Y:S04]  /*20ee0*/  LDGSTS.E [R2+0x12e00], [R4.64], P1 ;  /* 0x12e0000004027fae */ /* 0x0003e80008921844 */
[----:B-1----:R-:W4:Y:S04]  /*20ef0*/  LDL.LU.64 R16, [R1+0x3710] ;  /* 0x0037100001107983 */ /* 0x002f280000300a00 */
[----:B------:R-:W4:Y:S04]  /*20f00*/  LDL.64 R8, [R1+0x12a8] ;  /* 0x0012a80001087983 */ /* 0x000f280000100a00 */
[----:B------:R-:W4:Y:S04]  /*20f10*/  LDL.64 R4, [R1+0x1968] ;  /* 0x0019680001047983 */ /* 0x000f280000100a00 */
[----:B------:R1:W-:Y:S04]  /*20f20*/  LDGSTS.E [R0+0x13e00], [R14.64], P1 ;  /* 0x13e000000e007fae */ /* 0x0003e80008921844 */
[----:B------:R1:W-:Y:S04]  /*20f30*/  LDGSTS.E [R2+0x14e00], [R250.64], P1 ;  /* 0x14e00000fa027fae */ /* 0x0003e80008921844 */
[----:B------:R1:W-:Y:S04]  /*20f40*/  LDGSTS.E [R0+0x15e00], [R248.64], P1 ;  /* 0x15e00000f8007fae */ /* 0x0003e80008921844 */
[----:B------:R1:W-:Y:S04]  /*20f50*/  LDGSTS.E [R2+0x16e00], [R246.64], P1 ;  /* 0x16e00000f6027fae */ /* 0x0003e80008921844 */
[----:B------:R1:W-:Y:S01]  /*20f60*/  LDGSTS.E [R0+0x17e00], [R244.64], P1 ;  /* 0x17e00000f4007fae */ /* 0x0003e20008921844 */
[----:B------:R-:W-:-:S03]  /*20f70*/  IADD3 R3, R6, 0x100000, RZ ;  /* 0x0010000006037810 */ /* 0x000fc60007ffe0ff */
[----:B---3--:R3:W-:Y:S04]  /*20f80*/  LDGSTS.E [R2+0x18e00], [R242.64], P1 ;  /* 0x18e00000f2027fae */ /* 0x0087e80008921844 */
[----:B------:R2:W-:Y:S04]  /*20f90*/  LDGSTS.E [R0+0x19e00], [R240.64], P1 ;  /* 0x19e00000f0007fae */ /* 0x0005e80008921844 */
[----:B-1----:R-:W4:Y:S04]  /*20fa0*/  LDL.LU.64 R14, [R1+0x3708] ;  /* 0x00370800010e7983 */ /* 0x002f280000300a00 */
[----:B------:R3:W-:Y:S01]  /*20fb0*/  LDGSTS.E [R2+0x1ae00], [R238.64], P1 ;  /* 0x1ae00000ee027fae */ /* 0x0007e20008921844 */
[----:B------:R-:W-:Y:S01]  /*20fc0*/  MOV R7, c[0x0][0x180] ;  /* 0x0000600000077a02 */ /* 0x000fe20000000f00 */
[----:B------:R-:W-:-:S02]  /*20fd0*/  IMAD.MOV.U32 R6, RZ, RZ, c[0x0][0x188] ;  /* 0x00006200ff067624 */ /* 0x000fc400078e00ff */
[----:B-----5:R1:W-:Y:S04]  /*20fe0*/  LDGSTS.E [R0+0x1be00], [R10.64], P1 ;  /* 0x1be000000a007fae */ /* 0x0203e80008921844 */
[----:B--2---:R2:W-:Y:S04]  /*20ff0*/  LDGSTS.E [R3+0x1ce00], [R12.64], P1 ;  /* 0x1ce000000c037fae */ /* 0x0045e80008921844 */
[----:B-1----:R-:W5:Y:S04]  /*21000*/  LDL.LU.64 R10, [R1+0x698] ;  /* 0x00069800010a7983 */ /* 0x002f680000300a00 */
[----:B----4-:R1:W-:Y:S04]  /*21010*/  LDGSTS.E [R2+0x1de00], [R236.64], P1 ;  /* 0x1de00000ec027fae */ /* 0x0103e80008921844 */
[----:B--2---:R-:W2:Y:S04]  /*21020*/  LDL.LU.64 R12, [R1+0x690] ;  /* 0x00069000010c7983 */ /* 0x004ea80000300a00 */
[----:B-1----:R-:W4:Y:S04]  /*21030*/  LDL.LU.64 R236, [R1+0x688] ;  /* 0x0006880001ec7983 */ /* 0x002f280000300a00 */
[----:B------:R1:W-:Y:S01]  /*21040*/  LDGSTS.E [R0+0x1ee00], [R8.64], P1 ;  /* 0x1ee0000008007fae */ /* 0x0003e20008921844 */
[----:B---3--:R-:W-:-:S03]  /*21050*/  IMAD.SHL.U32 R2, R6, 0x80, RZ ;  /* 0x0000008006027824 */ /* 0x008fc600078e00ff */
[----:B------:R3:W-:Y:S04]  /*21060*/  LDGSTS.E [R3+0x1fe00], [R4.64], P1 ;  /* 0x1fe0000004037fae */ /* 0x0007e80008921844 */
[----:B------:R-:W0:Y:S04]  /*21070*/  LDGDEPBAR ;  /* 0x00000000000079af */ /* 0x000e280000000000 */
[----:B-1----:R-:W4:Y:S01]  /*21080*/  LDL.LU.64 R8, [R1+0x680] ;  /* 0x0006800001087983 */ /* 0x002f220000300a00 */
[----:B------:R-:W-:-:S03]  /*21090*/  IADD3 R0, R7, -0x99, RZ ;  /* 0xffffff6707007810 */ /* 0x000fc60007ffe0ff */
[----:B------:R-:W4:Y:S01]  /*210a0*/  LDL.LU.64 R240, [R1+0x678] ;  /* 0x0006780001f07983 */ /* 0x000f220000300a00 */
[----:B------:R-:W-:Y:S02]  /*210b0*/  ISETP.GE.U32.AND P1, PT, R0, 0x7ffffee8, PT ;  /* 0x7ffffee80000780c */ /* 0x000fe40003f26070 */
[----:B------:R-:W-:Y:S02]  /*210c0*/  IADD3 R0, R7, -0x9d, RZ ;  /* 0xffffff6307007810 */ /* 0x000fe40007ffe0ff */
[----:B------:R-:W4:Y:S01]  /*210d0*/  LDL.LU.64 R6, [R1+0x670] ;  /* 0x0006700001067983 */ /* 0x000f220000300a00 */
[----:B------:R-:W-:-:S03]  /*210e0*/  IMAD.WIDE R234, R2, 0x4, R234 ;  /* 0x0000000402ea7825 */ /* 0x000fc600078e02ea */
[----:B------:R-:W-:Y:S01]  /*210f0*/  BAR.SYNC.DEFER_BLOCKING 0x0 ;  /* 0x0000000000007b1d */ /* 0x000fe20000010000 */
[----:B------:R-:W-:-:S04]  /*21100*/  IMAD.WIDE R232, R2, 0x4, R232 ;  /* 0x0000000402e87825 */ /* 0x000fc800078e02e8 */
[C---:B------:R-:W-:Y:S01]  /*21110*/  IMAD.WIDE R230, R2.reuse, 0x4, R230 ;  /* 0x0000000402e67825 */ /* 0x040fe200078e02e6 */
[----:B------:R-:W4:Y:S03]  /*21120*/  LDL.LU.64 R244, [R1+0x5d8] ;  /* 0x0005d80001f47983 */ /* 0x000f260000300a00 */
[C---:B---3--:R-:W-:Y:S01]  /*21130*/  IMAD.WIDE R4, R2.reuse, 0x4, R228 ;  /* 0x0000000402047825 */ /* 0x048fe200078e02e4 */
[----:B------:R-:W3:Y:S04]  /*21140*/  LDL.LU.64 R242, [R1+0x5d0] ;  /* 0x0005d00001f27983 */ /* 0x000ee80000300a00 */
[----:B------:R-:W-:Y:S04]  /*21150*/  STL.64 [R1+0x1d78], R234 ;  /* 0x001d78ea01007387 */ /* 0x000fe80000100a00 */
[----:B------:R-:W-:Y:S04]  /*21160*/  STL.64 [R1+0x1d70], R232 ;  /* 0x001d70e801007387 */ /* 0x000fe80000100a00 */
[----:B------:R-:W-:Y:S01]  /*21170*/  @!PT LDS RZ, [RZ] ;  /* 0x00000000fffff984 */ /* 0x000fe20000000800 */
[----:B------:R-:W-:Y:S01]  /*21180*/  @!PT LDS RZ, [RZ] ;  /* 0x00000000fffff984 */ /* 0x000fe20000000800 */
[----:B------:R-:W-:Y:S01]  /*21190*/  @!PT LDS RZ, [RZ] ;  /* 0x00000000fffff984 */ /* 0x000fe20000000800 */
[----:B------:R1:W-:Y:S04]  /*211a0*/  LDGSTS.E [R252+0x40000], [R234.64], !P4 ;  /* 0x40000000eafc7fae */ /* 0x0003e8000e121844 */
[----:B------:R5:W-:Y:S04]  /*211b0*/  LDGSTS.E [R252+0x40200], [R232.64], !P4 ;  /* 0x40200000e8fc7fae */ /* 0x000be8000e121844 */
[----:B------:R-:W-:Y:S04]  /*211c0*/  STL.64 [R1+0x1d68], R230 ;  /* 0x001d68e601007387 */ /* 0x000fe80000100a00 */
[----:B------:R2:W-:Y:S04]  /*211d0*/  LDGSTS.E [R252+0x40400], [R230.64], !P4 ;  /* 0x40400000e6fc7fae */ /* 0x0005e8000e121844 */
[----:B------:R1:W-:Y:S04]  /*211e0*/  STL.64 [R1+0x1d60], R4 ;  /* 0x001d600401007387 */ /* 0x0003e80000100a00 */
[----:B------:R1:W-:Y:S04]  /*211f0*/  LDGSTS.E [R252+0x40600], [R4.64], !P4 ;  /* 0x4060000004fc7fae */ /* 0x0003e8000e121844 */
[----:B-1----:R-:W3:Y:S04]  /*21200*/  LDL.LU.64 R4, [R1+0x588] ;  /* 0x0005880001047983 */ /* 0x002ee80000300a00 */
[----:B------:R-:W3:Y:S01]  /*21210*/  LDL.LU.64 R238, [R1+0x580] ;  /* 0x0005800001ee7983 */ /* 0x000ee20000300a00 */
[----:B-----5:R-:W-:-:S05]  /*21220*/  IMAD.WIDE R232, R2, 0x4, R10 ;  /* 0x0000000402e87825 */ /* 0x020fca00078e020a */
[----:B------:R1:W-:Y:S01]  /*21230*/  STL.64 [R1+0x1d58], R232 ;  /* 0x001d58e801007387 */ /* 0x0003e20000100a00 */
[----:B--2---:R-:W-:-:S03]  /*21240*/  IMAD.WIDE R230, R2, 0x4, R12 ;  /* 0x0000000402e67825 */ /* 0x004fc600078e020c */
[----:B------:R1:W-:Y:S04]  /*21250*/  LDGSTS.E [R252+0x42000], [R232.64], !P6 ;  /* 0x42000000e8fc7fae */ /* 0x0003e8000f121844 */
[----:B------:R-:W2:Y:S04]  /*21260*/  LDL.LU.64 R12, [R1+0x578] ;  /* 0x00057800010c7983 */ /* 0x000ea80000300a00 */
[----:B------:R-:W5:Y:S01]  /*21270*/  LDL.LU.64 R10, [R1+0x570] ;  /* 0x00057000010a7983 */ /* 0x000f620000300a00 */
[----:B----4-:R-:W-:-:S03]  /*21280*/  IMAD.WIDE R228, R2, 0x4, R236 ;  /* 0x0000000402e47825 */ /* 0x010fc600078e02ec */
[----:B------:R-:W-:Y:S04]  /*21290*/  STL.64 [R1+0x1d50], R230 ;  /* 0x001d50e601007387 */ /* 0x000fe80000100a00 */
[----:B------:R-:W-:Y:S04]  /*212a0*/  STL.64 [R1+0x1d48], R228 ;  /* 0x001d48e401007387 */ /* 0x000fe80000100a00 */
[----:B------:R4:W-:Y:S04]  /*212b0*/  LDGSTS.E [R252+0x42200], [R230.64], !P6 ;  /* 0x42200000e6fc7fae */ /* 0x0009e8000f121844 */
[----:B------:R3:W-:Y:S01]  /*212c0*/  LDGSTS.E [R252+0x42400], [R228.64], !P6 ;  /* 0x42400000e4fc7fae */ /* 0x0007e2000f121844 */
[----:B------:R-:W-:-:S05]  /*212d0*/  IMAD.WIDE R8, R2, 0x4, R8 ;  /* 0x0000000402087825 */ /* 0x000fca00078e0208 */
[----:B------:R1:W-:Y:S04]  /*212e0*/  STL.64 [R1+0x1d40], R8 ;  /* 0x001d400801007387 */ /* 0x0003e80000100a00 */
[----:B------:R-:W5:Y:S04]  /*212f0*/  LDL.LU.64 R246, [R1+0x528] ;  /* 0x0005280001f67983 */ /* 0x000f680000300a00 */
[----:B------:R4:W-:Y:S04]  /*21300*/  LDGSTS.E [R252+0x42600], [R8.64], !P6 ;  /* 0x4260000008fc7fae */ /* 0x0009e8000f121844 */
[----:B------:R-:W5:Y:S01]  /*21310*/  LDL.LU.64 R236, [R1+0x520] ;  /* 0x0005200001ec7983 */ /* 0x000f620000300a00 */
[----:B-1----:R-:W-:-:S03]  /*21320*/  IMAD.WIDE R232, R2, 0x4, R6 ;  /* 0x0000000402e87825 */ /* 0x002fc600078e0206 */
[----:B----4-:R-:W4:Y:S04]  /*21330*/  LDL.LU.64 R8, [R1+0x518] ;  /* 0x0005180001087983 */ /* 0x010f280000300a00 */
[----:B------:R-:W4:Y:S01]  /*21340*/  LDL.LU.64 R6, [R1+0x510] ;  /* 0x0005100001067983 */ /* 0x000f220000300a00 */
[----:B------:R-:W-:-:S04]  /*21350*/  IMAD.WIDE R240, R2, 0x4, R240 ;  /* 0x0000000402f07825 */ /* 0x000fc800078e02f0 */
[C---:B------:R-:W-:Y:S01]  /*21360*/  IMAD.WIDE R230, R2.reuse, 0x4, R244 ;  /* 0x0000000402e67825 */ /* 0x040fe200078e02f4 */
[----:B------:R-:W-:Y:S03]  /*21370*/  STL.64 [R1+0x1d38], R240 ;  /* 0x001d38f001007387 */ /* 0x000fe60000100a00 */
[C---:B---3--:R-:W-:Y:S01]  /*21380*/  IMAD.WIDE R228, R2.reuse, 0x4, R242 ;  /* 0x0000000402e47825 */ /* 0x048fe200078e02f2 */
[----:B------:R-:W-:Y:S04]  /*21390*/  STL.64 [R1+0x1d30], R232 ;  /* 0x001d30e801007387 */ /* 0x000fe80000100a00 */
[----:B------:R1:W-:Y:S04]  /*213a0*/  LDGSTS.E [R252+0x44000], [R240.64], !P5 ;  /* 0x44000000f0fc7fae */ /* 0x0003e8000e921844 */
[----:B------:R3:W-:Y:S04]  /*213b0*/  STL.64 [R1+0x1d28], R230 ;  /* 0x001d28e601007387 */ /* 0x0007e80000100a00 */
[----:B------:R1:W-:Y:S04]  /*213c0*/  LDGSTS.E [R252+0x44200], [R232.64], !P5 ;  /* 0x44200000e8fc7fae */ /* 0x0003e8000e921844 */
[----:B------:R1:W-:Y:S04]  /*213d0*/  STL.64 [R1+0x1d20], R228 ;  /* 0x001d20e401007387 */ /* 0x0003e80000100a00 */
[----:B------:R3:W-:Y:S04]  /*213e0*/  LDGSTS.E [R252+0x44400], [R230.64], !P5 ;  /* 0x44400000e6fc7fae */ /* 0x0007e8000e921844 */
[----:B------:R1:W-:Y:S04]  /*213f0*/  LDGSTS.E [R252+0x44600], [R228.64], !P5 ;  /* 0x44600000e4fc7fae */ /* 0x0003e8000e921844 */
[----:B------:R-:W4:Y:S01]  /*21400*/  LDL.LU.64 R244, [R1+0x4c8] ;  /* 0x0004c80001f47983 */ /* 0x000f220000300a00 */
[----:B---3--:R-:W-:-:S03]  /*21410*/  IMAD.WIDE R230, R2, 0x4, R4 ;  /* 0x0000000402e67825 */ /* 0x008fc600078e0204 */
[----:B------:R-:W4:Y:S01]  /*21420*/  LDL.LU.64 R242, [R1+0x4c0] ;  /* 0x0004c00001f27983 */ /* 0x000f220000300a00 */
[----:B-1----:R-:W-:-:S03]  /*21430*/  IMAD.WIDE R228, R2, 0x4, R238 ;  /* 0x0000000402e47825 */ /* 0x002fc600078e02ee */
[----:B------:R-:W4:Y:S04]  /*21440*/  LDL.LU.64 R4, [R1+0x4b8] ;  /* 0x0004b80001047983 */ /* 0x000f280000300a00 */
[----:B------:R-:W4:Y:S04]  /*21450*/  LDL.LU.64 R238, [R1+0x4b0] ;  /* 0x0004b00001ee7983 */ /* 0x000f280000300a00 */
[----:B------:R-:W-:Y:S04]  /*21460*/  STL.64 [R1+0x1d18], R230 ;  /* 0x001d18e601007387 */ /* 0x000fe80000100a00 */
[----:B------:R-:W-:Y:S04]  /*21470*/  STL.64 [R1+0x1d10], R228 ;  /* 0x001d10e401007387 */ /* 0x000fe80000100a00 */
[----:B------:R1:W-:Y:S04]  /*21480*/  LDGSTS.E [R252+0x46000], [R230.64], !P0 ;  /* 0x46000000e6fc7fae */ /* 0x0003e8000c121844 */
[----:B------:R4:W-:Y:S01]  /*21490*/  LDGSTS.E [R252+0x46200], [R228.64], !P0 ;  /* 0x46200000e4fc7fae */ /* 0x0009e2000c121844 */
[----:B--2---:R-:W-:-:S04]  /*214a0*/  IMAD.WIDE R12, R2, 0x4, R12 ;  /* 0x00000004020c7825 */ /* 0x004fc800078e020c */
[C---:B-----5:R-:W-:Y:S01]  /*214b0*/  IMAD.WIDE R10, R2.reuse, 0x4, R10 ;  /* 0x00000004020a7825 */ /* 0x060fe200078e020a */
[----:B------:R2:W-:Y:S04]  /*214c0*/  STL.64 [R1+0x1d08], R12 ;  /* 0x001d080c01007387 */ /* 0x0005e80000100a00 */
[----:B------:R5:W-:Y:S04]  /*214d0*/  STL.64 [R1+0x1d00], R10 ;  /* 0x001d000a01007387 */ /* 0x000be80000100a00 */
[----:B------:R-:W3:Y:S04]  /*214e0*/  LDL.LU.64 R240, [R1+0x468] ;  /* 0x0004680001f07983 */ /* 0x000ee80000300a00 */
[----:B------:R2:W-:Y:S04]  /*214f0*/  LDGSTS.E [R252+0x46400], [R12.64], !P0 ;  /* 0x464000000cfc7fae */ /* 0x0005e8000c121844 */
[----:B------:R5:W-:Y:S04]  /*21500*/  LDGSTS.E [R252+0x46600], [R10.64], !P0 ;  /* 0x466000000afc7fae */ /* 0x000be8000c121844 */
[----:B--2---:R-:W2:Y:S01]  /*21510*/  LDL.LU.64 R12, [R1+0x460] ;  /* 0x00046000010c7983 */ /* 0x004ea20000300a00 */
[----:B------:R-:W-:-:S03]  /*21520*/  IMAD.WIDE R232, R2, 0x4, R246 ;  /* 0x0000000402e87825 */ /* 0x000fc600078e02f6 */
[----:B-----5:R-:W5:Y:S04]  /*21530*/  LDL.LU.64 R10, [R1+0x458] ;  /* 0x00045800010a7983 */ /* 0x020f680000300a00 */
[----:B------:R4:W-:Y:S01]  /*21540*/  LDGSTS.E [R252+0x48000], [R232.64], !P3 ;  /* 0x48000000e8fc7fae */ /* 0x0009e2000d921844 */
[----:B-1----:R-:W-:-:S05]  /*21550*/  IMAD.WIDE R230, R2, 0x4, R236 ;  /* 0x0000000402e67825 */ /* 0x002fca00078e02ec */
[----:B------:R1:W-:Y:S01]  /*21560*/  LDGSTS.E [R252+0x48200], [R230.64], !P3 ;  /* 0x48200000e6fc7fae */ /* 0x0003e2000d921844 */
[----:B----4-:R-:W-:-:S03]  /*21570*/  IMAD.WIDE R228, R2, 0x4, R8 ;  /* 0x0000000402e47825 */ /* 0x010fc600078e0208 */
[----:B------:R-:W4:Y:S01]  /*21580*/  LDL.LU.64 R8, [R1+0x450] ;  /* 0x0004500001087983 */ /* 0x000f220000300a00 */
[----:B------:R-:W-:-:S03]  /*21590*/  IMAD.WIDE R6, R2, 0x4, R6 ;  /* 0x0000000402067825 */ /* 0x000fc600078e0206 */
[----:B------:R1:W-:Y:S04]  /*215a0*/  STL.64 [R1+0x1cf8], R232 ;  /* 0x001cf8e801007387 */ /* 0x0003e80000100a00 */
[----:B------:R-:W-:Y:S04]  /*215b0*/  STL.64 [R1+0x1cf0], R230 ;  /* 0x001cf0e601007387 */ /* 0x000fe80000100a00 */
[----:B------:R-:W-:Y:S04]  /*215c0*/  STL.64 [R1+0x1ce8], R228 ;  /* 0x001ce8e401007387 */ /* 0x000fe80000100a00 */
[----:B------:R1:W-:Y:S04]  /*215d0*/  STL.64 [R1+0x1ce0], R6 ;  /* 0x001ce00601007387 */ /* 0x0003e80000100a00 */
[----:B------:R-:W4:Y:S04]  /*215e0*/  LDL.LU.64 R246, [R1+0x408] ;  /* 0x0004080001f67983 */ /* 0x000f280000300a00 */
[----:B------:R-:W4:Y:S04]  /*215f0*/  LDL.LU.64 R236, [R1+0x400] ;  /* 0x0004000001ec7983 */ /* 0x000f280000300a00 */
[----:B------:R1:W-:Y:S04]  /*21600*/  LDGSTS.E [R252+0x48400], [R228.64], !P3 ;  /* 0x48400000e4fc7fae */ /* 0x0003e8000d921844 */
[----:B------:R1:W-:Y:S02]  /*21610*/  LDGSTS.E [R252+0x48600], [R6.64], !P3 ;  /* 0x4860000006fc7fae */ /* 0x0003e4000d921844 */
[----:B-1----:R-:W-:-:S02]  /*21620*/  IMAD.WIDE R232, R2, 0x4, R244 ;  /* 0x0000000402e87825 */ /* 0x002fc400078e02f4 */
[----:B------:R-:W4:Y:S02]  /*21630*/  LDL.LU.64 R6, [R1+0x3f8] ;  /* 0x0003f80001067983 */ /* 0x000f240000300a00 */
[C---:B------:R-:W-:Y:S02]  /*21640*/  IMAD.WIDE R230, R2.reuse, 0x4, R242 ;  /* 0x0000000402e67825 */ /* 0x040fe400078e02f2 */
[----:B------:R-:W4:Y:S02]  /*21650*/  LDL.LU.64 R244, [R1+0x3f0] ;  /* 0x0003f00001f47983 */ /* 0x000f240000300a00 */
[----:B------:R-:W-:-:S04]  /*21660*/  IMAD.WIDE R4, R2, 0x4, R4 ;  /* 0x0000000402047825 */ /* 0x000fc800078e0204 */
[C---:B------:R-:W-:Y:S01]  /*21670*/  IMAD.WIDE R228, R2.reuse, 0x4, R238 ;  /* 0x0000000402e47825 */ /* 0x040fe200078e02ee */
[----:B------:R-:W-:Y:S04]  /*21680*/  STL.64 [R1+0x1cd8], R232 ;  /* 0x001cd8e801007387 */ /* 0x000fe80000100a00 */
[----:B------:R1:W-:Y:S04]  /*21690*/  LDGSTS.E [R252+0x4a000], [R232.64], !P2 ;  /* 0x4a000000e8fc7fae */ /* 0x0003e8000d121844 */
[----:B------:R-:W-:Y:S04]  /*216a0*/  STL.64 [R1+0x1cd0], R230 ;  /* 0x001cd0e601007387 */ /* 0x000fe80000100a00 */
[----:B------:R1:W-:Y:S04]  /*216b0*/  LDGSTS.E [R252+0x4a200], [R230.64], !P2 ;  /* 0x4a200000e6fc7fae */ /* 0x0003e8000d121844 */
[----:B------:R1:W-:Y:S04]  /*216c0*/  STL.64 [R1+0x1cc8], R4 ;  /* 0x001cc80401007387 */ /* 0x0003e80000100a00 */
[----:B------:R1:W-:Y:S04]  /*216d0*/  LDGSTS.E [R252+0x4a400], [R4.64], !P2 ;  /* 0x4a40000004fc7fae */ /* 0x0003e8000d121844 */
[----:B------:R3:W-:Y:S04]  /*216e0*/  STL.64 [R1+0x1cc0], R228 ;  /* 0x001cc0e401007387 */ /* 0x0007e80000100a00 */
[----:B------:R3:W-:Y:S04]  /*216f0*/  LDGSTS.E [R252+0x4a600], [R228.64], !P2 ;  /* 0x4a600000e4fc7fae */ /* 0x0007e8000d121844 */
[----:B------:R-:W4:Y:S04]  /*21700*/  LDL.LU.64 R238, [R1+0x3a8] ;  /* 0x0003a80001ee7983 */ /* 0x000f280000300a00 */
[----:B-1----:R-:W4:Y:S04]  /*21710*/  LDL.LU.64 R4, [R1+0x3a0] ;  /* 0x0003a00001047983 */ /* 0x002f280000300a00 */
[----:B------:R-:W4:Y:S01]  /*21720*/  LDL.LU.64 R242, [R1+0x398] ;  /* 0x0003980001f27983 */ /* 0x000f220000300a00 */
[----:B---3--:R-:W-:-:S05]  /*21730*/  IMAD.WIDE R228, R2, 0x4, R240 ;  /* 0x0000000402e47825 */ /* 0x008fca00078e02f0 */
[----:B------:R-:W-:Y:S04]  /*21740*/  STL.64 [R1+0x1cb8], R228 ;  /* 0x001cb8e401007387 */ /* 0x000fe80000100a00 */
[----:B------:R-:W3:Y:S04]  /*21750*/  LDL.LU.64 R240, [R1+0x390] ;  /* 0x0003900001f07983 */ /* 0x000ee80000300a00 */
[----:B------:R1:W-:Y:S01]  /*21760*/  LDGSTS.E [R252+0x4c000], [R228.64], !P1 ;  /* 0x4c000000e4fc7fae */ /* 0x0003e2000c921844 */
[----:B--2---:R-:W-:-:S04]  /*21770*/  IMAD.WIDE R12, R2, 0x4, R12 ;  /* 0x00000004020c7825 */ /* 0x004fc800078e020c */
[C---:B-----5:R-:W-:Y:S01]  /*21780*/  IMAD.WIDE R10, R2.reuse, 0x4, R10 ;  /* 0x00000004020a7825 */ /* 0x060fe200078e020a */
[----:B------:R-:W-:Y:S04]  /*21790*/  STL.64 [R1+0x1cb0], R12 ;  /* 0x001cb00c01007387 */ /* 0x000fe80000100a00 */
[----:B------:R2:W-:Y:S04]  /*217a0*/  LDGSTS.E [R252+0x4c200], [R12.64], !P1 ;  /* 0x4c2000000cfc7fae */ /* 0x0005e8000c921844 */
[----:B------:R-:W-:Y:S04]  /*217b0*/  STL.64 [R1+0x1ca8], R10 ;  /* 0x001ca80a01007387 */ /* 0x000fe80000100a00 */
[----:B------:R5:W-:Y:S01]  /*217c0*/  LDGSTS.E [R252+0x4c400], [R10.64], !P1 ;  /* 0x4c4000000afc7fae */ /* 0x000be2000c921844 */
[----:B----4-:R-:W-:-:S05]  /*217d0*/  IMAD.WIDE R8, R2, 0x4, R8 ;  /* 0x0000000402087825 */ /* 0x010fca00078e0208 */
[----:B------:R4:W-:Y:S04]  /*217e0*/  STL.64 [R1+0x1ca0], R8 ;  /* 0x001ca00801007387 */ /* 0x0009e80000100a00 */
[----:B------:R4:W-:Y:S04]  /*217f0*/  LDGSTS.E [R252+0x4c600], [R8.64], !P1 ;  /* 0x4c60000008fc7fae */ /* 0x0009e8000c921844 */
[----:B----4-:R-:W4:Y:S04]  /*21800*/  LDL.LU.64 R8, [R1+0x348] ;  /* 0x0003480001087983 */ /* 0x010f280000300a00 */
[----:B--2---:R-:W2:Y:S01]  /*21810*/  LDL.LU.64 R12, [R1+0x340] ;  /* 0x00034000010c7983 */ /* 0x004ea20000300a00 */
[----:B------:R-:W-:-:S03]  /*21820*/  IMAD.WIDE R230, R2, 0x4, R236 ;  /* 0x0000000402e67825 */ /* 0x000fc600078e02ec */
[----:B-----5:R-:W3:Y:S04]  /*21830*/  LDL.LU.64 R10, [R1+0x338] ;  /* 0x00033800010a7983 */ /* 0x020ee80000300a00 */
[----:B------:R-:W3:Y:S01]  /*21840*/  LDL.LU.64 R236, [R1+0x330] ;  /* 0x0003300001ec7983 */ /* 0x000ee20000300a00 */
[----:B------:R-:W-:Y:S02]  /*21850*/  ISETP.GE.U32.AND P4, PT, R0, 0x7ffffee4, PT ;  /* 0x7ffffee40000780c */ /* 0x000fe40003f86070 */
[----:B------:R-:W-:Y:S01]  /*21860*/  MOV R234, c[0x0][0x180] ;  /* 0x0000600000ea7a02 */ /* 0x000fe20000000f00 */
[----:B------:R-:W-:-:S03]  /*21870*/  IMAD.WIDE R232, R2, 0x4, R246 ;  /* 0x0000000402e87825 */ /* 0x000fc600078e02f6 */
[----:B------:R-:W-:Y:S01]  /*21880*/  IADD3 R0, R234, -0xa1, RZ ;  /* 0xffffff5fea007810 */ /* 0x000fe20007ffe0ff */
[----:B------:R-:W-:-:S03]  /*21890*/  IMAD.WIDE R6, R2, 0x4, R6 ;  /* 0x0000000402067825 */ /* 0x000fc600078e0206 */
[----:B------:R-:W-:Y:S01]  /*218a0*/  ISETP.GE.U32.AND P6, PT, R0, 0x7ffffee0, PT ;  /* 0x7ffffee00000780c */ /* 0x000fe20003fc6070 */
[----:B------:R-:W-:Y:S01]  /*218b0*/  STL.64 [R1+0x1c98], R232 ;  /* 0x001c98e801007387 */ /* 0x000fe20000100a00 */
[----:B-1----:R-:W-:-:S03]  /*218c0*/  IMAD.WIDE R228, R2, 0x4, R244 ;  /* 0x0000000402e47825 */ /* 0x002fc600078e02f4 */
[----:B------:R-:W-:Y:S04]  /*218d0*/  STL.64 [R1+0x1c90], R230 ;  /* 0x001c90e601007387 */ /* 0x000fe80000100a00 */
[----:B------:R1:W-:Y:S04]  /*218e0*/  LDGSTS.E [R252+0x4e000], [R232.64], !P4 ;  /* 0x4e000000e8fc7fae */ /* 0x0003e8000e121844 */
[----:B------:R1:W-:Y:S04]  /*218f0*/  STL.64 [R1+0x1c88], R6 ;  /* 0x001c880601007387 */ /* 0x0003e80000100a00 */
[----:B------:R1:W-:Y:S01]  /*21900*/  LDGSTS.E [R252+0x4e200], [R230.64], !P4 ;  /* 0x4e200000e6fc7fae */ /* 0x0003e2000e121844 */
[----:B------:R-:W-:-:S03]  /*21910*/  IADD3 R0, R234, -0xa5, RZ ;  /* 0xffffff5bea007810 */ /* 0x000fc60007ffe0ff */
[----:B------:R3:W-:Y:S04]  /*21920*/  STL.64 [R1+0x1c80], R228 ;  /* 0x001c80e401007387 */ /* 0x0007e80000100a00 */
[----:B------:R1:W-:Y:S04]  /*21930*/  LDGSTS.E [R252+0x4e400], [R6.64], !P4 ;  /* 0x4e40000006fc7fae */ /* 0x0003e8000e121844 */
[----:B------:R3:W-:Y:S01]  /*21940*/  LDGSTS.E [R252+0x4e600], [R228.64], !P4 ;  /* 0x4e600000e4fc7fae */ /* 0x0007e2000e121844 */
[----:B------:R-:W-:-:S03]  /*21950*/  ISETP.GE.U32.AND P5, PT, R0, 0x7ffffedc, PT ;  /* 0x7ffffedc0000780c */ /* 0x000fc60003fa6070 */
[----:B-1----:R-:W3:Y:S01]  /*21960*/  LDL.LU.64 R6, [R1+0x2e8] ;  /* 0x0002e80001067983 */ /* 0x002ee20000300a00 */
[----:B------:R-:W-:-:S04]  /*21970*/  IMAD.WIDE R238, R2, 0x4, R238 ;  /* 0x0000000402ee7825 */ /* 0x000fc800078e02ee */
[C---:B------:R-:W-:Y:S01]  /*21980*/  IMAD.WIDE R232, R2.reuse, 0x4, R4 ;  /* 0x0000000402e87825 */ /* 0x040fe200078e0204 */
[----:B------:R1:W-:Y:S03]  /*21990*/  LDGSTS.E [R252+0x50000], [R238.64], !P6 ;  /* 0x50000000eefc7fae */ /* 0x0003e6000f121844 */
[C---:B------:R-:W-:Y:S01]  /*219a0*/  IMAD.WIDE R230, R2.reuse, 0x4, R242 ;  /* 0x0000000402e67825 */ /* 0x040fe200078e02f2 */
[----:B------:R-:W3:Y:S04]  /*219b0*/  LDL.LU.64 R4, [R1+0x2e0] ;  /* 0x0002e00001047983 */ /* 0x000ee80000300a00 */
[----:B------:R-:W3:Y:S04]  /*219c0*/  LDL.LU.64 R246, [R1+0x2d8] ;  /* 0x0002d80001f67983 */ /* 0x000ee80000300a00 */
[----:B------:R-:W-:Y:S04]  /*219d0*/  STL.64 [R1+0x1c78], R238 ;  /* 0x001c78ee01007387 */ /* 0x000fe80000100a00 */
[----:B------:R-:W3:Y:S04]  /*219e0*/  LDL.LU.64 R244, [R1+0x2d0] ;  /* 0x0002d00001f47983 */ /* 0x000ee80000300a00 */
[----:B------:R4:W-:Y:S04]  /*219f0*/  STL.64 [R1+0x1c70], R232 ;  /* 0x001c70e801007387 */ /* 0x0009e80000100a00 */
[----:B------:R3:W-:Y:S04]  /*21a00*/  STL.64 [R1+0x1c68], R230 ;  /* 0x001c68e601007387 */ /* 0x0007e80000100a00 */
[----:B------:R4:W-:Y:S04]  /*21a10*/  LDGSTS.E [R252+0x50200], [R232.64], !P6 ;  /* 0x50200000e8fc7fae */ /* 0x0009e8000f121844 */
[----:B------:R3:W-:Y:S02]  /*21a20*/  LDGSTS.E [R252+0x50400], [R230.64], !P6 ;  /* 0x50400000e6fc7fae */ /* 0x0007e4000f121844 */
[----:B---3--:R-:W-:-:S05]  /*21a30*/  IMAD.WIDE R228, R2, 0x4, R240 ;  /* 0x0000000402e47825 */ /* 0x008fca00078e02f0 */
[----:B------:R3:W-:Y:S04]  /*21a40*/  STL.64 [R1+0x1c60], R228 ;  /* 0x001c60e401007387 */ /* 0x0007e80000100a00 */
[----:B------:R-:W5:Y:S04]  /*21a50*/  LDL.LU.64 R242, [R1+0x288] ;  /* 0x0002880001f27983 */ /* 0x000f680000300a00 */
[----:B------:R-:W5:Y:S04]  /*21a60*/  LDL.LU.64 R240, [R1+0x280] ;  /* 0x0002800001f07983 */ /* 0x000f680000300a00 */
[----:B------:R1:W-:Y:S01]  /*21a70*/  LDGSTS.E [R252+0x50600], [R228.64], !P6 ;  /* 0x50600000e4fc7fae */ /* 0x0003e2000f121844 */
[----:B----4-:R-:W-:-:S04]  /*21a80*/  IMAD.WIDE R232, R2, 0x4, R8 ;  /* 0x0000000402e87825 */ /* 0x010fc800078e0208 */
[C---:B--2---:R-:W-:Y:S01]  /*21a90*/  IMAD.WIDE R12, R2.reuse, 0x4, R12 ;  /* 0x00000004020c7825 */ /* 0x044fe200078e020c */
[----:B------:R2:W-:Y:S03]  /*21aa0*/  LDGSTS.E [R252+0x52000], [R232.64], !P5 ;  /* 0x52000000e8fc7fae */ /* 0x0005e6000e921844 */
[C---:B---3--:R-:W-:Y:S01]  /*21ab0*/  IMAD.WIDE R230, R2.reuse, 0x4, R10 ;  /* 0x0000000402e67825 */ /* 0x048fe200078e020a */
[----:B------:R3:W-:Y:S03]  /*21ac0*/  LDGSTS.E [R252+0x52200], [R12.64], !P5 ;  /* 0x522000000cfc7fae */ /* 0x0007e6000e921844 */
[----:B-1----:R-:W-:Y:S01]  /*21ad0*/  IMAD.WIDE R228, R2, 0x4, R236 ;  /* 0x0000000402e47825 */ /* 0x002fe200078e02ec */
[----:B------:R-:W4:Y:S04]  /*21ae0*/  LDL.LU.64 R10, [R1+0x278] ;  /* 0x00027800010a7983 */ /* 0x000f280000300a00 */
[----:B------:R-:W-:Y:S04]  /*21af0*/  STL.64 [R1+0x1c58], R232 ;  /* 0x001c58e801007387 */ /* 0x000fe80000100a00 */
[----:B------:R-:W4:Y:S04]  /*21b00*/  LDL.LU.64 R8, [R1+0x270] ;  /* 0x0002700001087983 */ /* 0x000f280000300a00 */
[----:B------:R3:W-:Y:S04]  /*21b10*/  STL.64 [R1+0x1c50], R12 ;  /* 0x001c500c01007387 */ /* 0x0007e80000100a00 */
[----:B------:R1:W-:Y:S04]  /*21b20*/  STL.64 [R1+0x1c48], R230 ;  /* 0x001c48e601007387 */ /* 0x0003e80000100a00 */
[----:B------:R1:W-:Y:S04]  /*21b30*/  STL.64 [R1+0x1c40], R228 ;  /* 0x001c40e401007387 */ /* 0x0003e80000100a00 */
[----:B---3--:R-:W3:Y:S01]  /*21b40*/  LDL.LU.64 R12, [R1+0x228] ;  /* 0x00022800010c7983 */ /* 0x008ee20000300a00 */
[----:B------:R-:W-:-:S03]  /*21b50*/  IADD3 R0, R234, -0xa9, RZ ;  /* 0xffffff57ea007810 */ /* 0x000fc60007ffe0ff */
[----:B------:R1:W-:Y:S01]  /*21b60*/  LDGSTS.E [R252+0x52400], [R230.64], !P5 ;  /* 0x52400000e6fc7fae */ /* 0x0003e2000e921844 */
[----:B------:R-:W-:-:S03]  /*21b70*/  ISETP.GE.U32.AND P0, PT, R0, 0x7ffffed8, PT ;  /* 0x7ffffed80000780c */ /* 0x000fc60003f06070 */
[----:B------:R-:W3:Y:S01]  /*21b80*/  LDL.LU.64 R238, [R1+0x220] ;  /* 0x0002200001ee7983 */ /* 0x000ee20000300a00 */
[----:B------:R-:W-:-:S03]  /*21b90*/  IADD3 R0, R234, -0xad, RZ ;  /* 0xffffff53ea007810 */ /* 0x000fc60007ffe0ff */
[----:B------:R1:W-:Y:S01]  /*21ba0*/  LDGSTS.E [R252+0x52600], [R228.64], !P5 ;  /* 0x52600000e4fc7fae */ /* 0x0003e2000e921844 */
[----:B------:R-:W-:Y:S01]  /*21bb0*/  ISETP.GE.U32.AND P3, PT, R0, 0x7ffffed4, PT ;  /* 0x7ffffed40000780c */ /* 0x000fe20003f66070 */
[C---:B--2---:R-:W-:Y:S02]  /*21bc0*/  IMAD.WIDE R232, R2.reuse, 0x4, R6 ;  /* 0x0000000402e87825 */ /* 0x044fe400078e0206 */
[----:B------:R-:W2:Y:S04]  /*21bd0*/  LDL.LU.64 R6, [R1+0x218] ;  /* 0x0002180001067983 */ /* 0x000ea80000300a00 */
[----:B------:R-:W2:Y:S01]  /*21be0*/  LDL.LU.64 R236, [R1+0x210] ;  /* 0x0002100001ec7983 */ /* 0x000ea20000300a00 */
[----:B------:R-:W-:-:S03]  /*21bf0*/  IMAD.WIDE R4, R2, 0x4, R4 ;  /* 0x0000000402047825 */ /* 0x000fc600078e0204 */
[----:B------:R-:W-:Y:S01]  /*21c00*/  STL.64 [R1+0x1c38], R232 ;  /* 0x001c38e801007387 */ /* 0x000fe20000100a00 */
[----:B-1----:R-:W-:-:S03]  /*21c10*/  IMAD.WIDE R230, R2, 0x4, R246 ;  /* 0x0000000402e67825 */ /* 0x002fc600078e02f6 */
[----:B------:R3:W-:Y:S04]  /*21c20*/  LDGSTS.E [R252+0x54000], [R232.64], !P0 ;  /* 0x54000000e8fc7fae */ /* 0x0007e8000c121844 */
[----:B------:R1:W-:Y:S01]  /*21c30*/  STL.64 [R1+0x1c30], R4 ;  /* 0x001c300401007387 */ /* 0x0003e20000100a00 */
[----:B------:R-:W-:-:S03]  /*21c40*/  IMAD.WIDE R228, R2, 0x4, R244 ;  /* 0x0000000402e47825 */ /* 0x000fc600078e02f4 */
[----:B------:R1:W-:Y:S04]  /*21c50*/  LDGSTS.E [R252+0x54200], [R4.64], !P0 ;  /* 0x5420000004fc7fae */ /* 0x0003e8000c121844 */
[----:B------:R5:W-:Y:S04]  /*21c60*/  STL.64 [R1+0x1c28], R230 ;  /* 0x001c28e601007387 */ /* 0x000be80000100a00 */
[----:B------:R5:W-:Y:S04]  /*21c70*/  LDGSTS.E [R252+0x54400], [R230.64], !P0 ;  /* 0x54400000e6fc7fae */ /* 0x000be8000c121844 */
[----:B------:R5:W-:Y:S04]  /*21c80*/  STL.64 [R1+0x1c20], R228 ;  /* 0x001c20e401007387 */ /* 0x000be80000100a00 */
[----:B-1----:R-:W2:Y:S04]  /*21c90*/  LDL.LU.64 R4, [R1+0x1c8] ;  /* 0x0001c80001047983 */ /* 0x002ea80000300a00 */
[----:B------:R-:W2:Y:S04]  /*21ca0*/  LDL.LU.64 R248, [R1+0x1c0] ;  /* 0x0001c00001f87983 */ /* 0x000ea80000300a00 */
[----:B------:R-:W2:Y:S04]  /*21cb0*/  LDL.LU.64 R246, [R1+0x1b8] ;  /* 0x0001b80001f67983 */ /* 0x000ea80000300a00 */
[----:B------:R1:W-:Y:S01]  /*21cc0*/  LDGSTS.E [R252+0x54600], [R228.64], !P0 ;  /* 0x54600000e4fc7fae */ /* 0x0003e2000c121844 */
[----:B-----5:R-:W-:-:S04]  /*21cd0*/  IMAD.WIDE R230, R2, 0x4, R242 ;  /* 0x0000000402e67825 */ /* 0x020fc800078e02f2 */
[C---:B-1----:R-:W-:Y:S01]  /*21ce0*/  IMAD.WIDE R228, R2.reuse, 0x4, R240 ;  /* 0x0000000402e47825 */ /* 0x042fe200078e02f0 */
[----:B------:R-:W-:Y:S04]  /*21cf0*/  STL.64 [R1+0x1c18], R230 ;  /* 0x001c18e601007387 */ /* 0x000fe80000100a00 */
[----:B------:R-:W5:Y:S04]  /*21d00*/  LDL.LU.64 R244, [R1+0x1b0] ;  /* 0x0001b00001f47983 */ /* 0x000f680000300a00 */
[----:B------:R-:W-:Y:S04]  /*21d10*/  STL.64 [R1+0x1c10], R228 ;  /* 0x001c10e401007387 */ /* 0x000fe80000100a00 */
[----:B------:R1:W-:Y:S04]  /*21d20*/  LDGSTS.E [R252+0x56000], [R230.64], !P3 ;  /* 0x56000000e6fc7fae */ /* 0x0003e8000d921844 */
[----:B------:R1:W-:Y:S01]  /*21d30*/  LDGSTS.E [R252+0x56200], [R228.64], !P3 ;  /* 0x56200000e4fc7fae */ /* 0x0003e2000d921844 */
[----:B----4-:R-:W-:-:S04]  /*21d40*/  IMAD.WIDE R10, R2, 0x4, R10 ;  /* 0x00000004020a7825 */ /* 0x010fc800078e020a */
[C---:B------:R-:W-:Y:S01]  /*21d50*/  IMAD.WIDE R8, R2.reuse, 0x4, R8 ;  /* 0x0000000402087825 */ /* 0x040fe200078e0208 */
[----:B------:R4:W-:Y:S04]  /*21d60*/  STL.64 [R1+0x1c08], R10 ;  /* 0x001c080a01007387 */ /* 0x0009e80000100a00 */
[----:B------:R1:W-:Y:S04]  /*21d70*/  STL.64 [R1+0x1c00], R8 ;  /* 0x001c000801007387 */ /* 0x0003e80000100a00 */
[----:B------:R4:W-:Y:S04]  /*21d80*/  LDGSTS.E [R252+0x56400], [R10.64], !P3 ;  /* 0x564000000afc7fae */ /* 0x0009e8000d921844 */
[----:B------:R1:W-:Y:S01]  /*21d90*/  LDGSTS.E [R252+0x56600], [R8.64], !P3 ;  /* 0x5660000008fc7fae */ /* 0x0003e2000d921844 */
[----:B---3--:R-:W-:-:S03]  /*21da0*/  IMAD.WIDE R232, R2, 0x4, R12 ;  /* 0x0000000402e87825 */ /* 0x008fc600078e020c */
[----:B------:R-:W3:Y:S04]  /*21db0*/  LDL.LU.64 R12, [R1+0x168] ;  /* 0x00016800010c7983 */ /* 0x000ee80000300a00 */
[----:B----4-:R-:W4:Y:S04]  /*21dc0*/  LDL.LU.64 R10, [R1+0x160] ;  /* 0x00016000010a7983 */ /* 0x010f280000300a00 */
[----:B-1----:R-:W4:Y:S01]  /*21dd0*/  LDL.LU.64 R8, [R1+0x158] ;  /* 0x0001580001087983 */ /* 0x002f220000300a00 */
[----:B------:R-:W-:-:S04]  /*21de0*/  IADD3 R0, R234, -0xb1, RZ ;  /* 0xffffff4fea007810 */ /* 0x000fc80007ffe0ff */
[----:B------:R-:W-:Y:S01]  /*21df0*/  ISETP.GE.U32.AND P2, PT, R0, 0x7ffffed0, PT ;  /* 0x7ffffed00000780c */ /* 0x000fe20003f46070 */
[----:B------:R-:W-:Y:S01]  /*21e00*/  IMAD.WIDE R230, R2, 0x4, R238 ;  /* 0x0000000402e67825 */ /* 0x000fe200078e02ee */
[----:B------:R-:W-:Y:S01]  /*21e10*/  IADD3 R0, R234, -0xb5, RZ ;  /* 0xffffff4bea007810 */ /* 0x000fe20007ffe0ff */
[----:B------:R-:W-:Y:S03]  /*21e20*/  STL.64 [R1+0x1bf8], R232 ;  /* 0x001bf8e801007387 */ /* 0x000fe60000100a00 */
[----:B------:R-:W-:Y:S01]  /*21e30*/  ISETP.GE.U32.AND P1, PT, R0, 0x7ffffecc, PT ;  /* 0x7ffffecc0000780c */ /* 0x000fe20003f26070 */
[----:B------:R-:W-:Y:S01]  /*21e40*/  STL.64 [R1+0x1bf0], R230 ;  /* 0x001bf0e601007387 */ /* 0x000fe20000100a00 */
[----:B--2---:R-:W-:-:S05]  /*21e50*/  IMAD.WIDE R6, R2, 0x4, R6 ;  /* 0x0000000402067825 */ /* 0x004fca00078e0206 */
[----:B------:R1:W-:Y:S01]  /*21e60*/  LDGSTS.E [R252+0x58000], [R232.64], !P2 ;  /* 0x58000000e8fc7fae */ /* 0x0003e2000d121844 */
[----:B------:R-:W-:-:S03]  /*21e70*/  IMAD.WIDE R228, R2, 0x4, R236 ;  /* 0x0000000402e47825 */ /* 0x000fc600078e02ec */
[----:B------:R2:W-:Y:S04]  /*21e80*/  STL.64 [R1+0x1be8], R6 ;  /* 0x001be80601007387 */ /* 0x0005e80000100a00 */
[----:B------:R1:W-:Y:S04]  /*21e90*/  LDGSTS.E [R252+0x58200], [R230.64], !P2 ;  /* 0x58200000e6fc7fae */ /* 0x0003e8000d121844 */
[----:B------:R5:W-:Y:S04]  /*21ea0*/  STL.64 [R1+0x1be0], R228 ;  /* 0x001be0e401007387 */ /* 0x000be80000100a00 */
[----:B------:R2:W-:Y:S04]  /*21eb0*/  LDGSTS.E [R252+0x58400], [R6.64], !P2 ;  /* 0x5840000006fc7fae */ /* 0x0005e8000d121844 */
[----:B------:R5:W-:Y:S04]  /*21ec0*/  LDGSTS.E [R252+0x58600], [R228.64], !P2 ;  /* 0x58600000e4fc7fae */ /* 0x000be8000d121844 */
[----:B--2---:R-:W5:Y:S01]  /*21ed0*/  LDL.LU.64 R6, [R1+0x150] ;  /* 0x0001500001067983 */ /* 0x004f620000300a00 */
[----:B------:R-:W-:-:S03]  /*21ee0*/  IMAD.WIDE R242, R2, 0x4, R4 ;  /* 0x0000000402f27825 */ /* 0x000fc600078e0204 */
[----:B------:R-:W5:Y:S01]  /*21ef0*/  LDL.LU.64 R4, [R1+0x108] ;  /* 0x0001080001047983 */ /* 0x000f620000300a00 */
[----:B-1----:R-:W-:-:S03]  /*21f00*/  IMAD.WIDE R232, R2, 0x4, R248 ;  /* 0x0000000402e87825 */ /* 0x002fc600078e02f8 */
[----:B------:R-:W5:Y:S01]  /*21f10*/  LDL.LU.64 R236, [R1+0x100] ;  /* 0x0001000001ec7983 */ /* 0x000f620000300a00 */
[----:B------:R-:W-:-:S03]  /*21f20*/  IMAD.WIDE R230, R2, 0x4, R246 ;  /* 0x0000000402e67825 */ /* 0x000fc600078e02f6 */
[----:B------:R-:W5:Y:S04]  /*21f30*/  LDL.LU.64 R238, [R1+0xf8] ;  /* 0x0000f80001ee7983 */ /* 0x000f680000300a00 */
[----:B------:R1:W-:Y:S04]  /*21f40*/  STL.64 [R1+0x1bd8], R242 ;  /* 0x001bd8f201007387 */ /* 0x0003e80000100a00 */
[----:B------:R-:W5:Y:S04]  /*21f50*/  LDL.LU.64 R240, [R1+0xf0] ;  /* 0x0000f00001f07983 */ /* 0x000f680000300a00 */
[----:B------:R1:W-:Y:S04]  /*21f60*/  STL.64 [R1+0x1bd0], R232 ;  /* 0x001bd0e801007387 */ /* 0x0003e80000100a00 */
[----:B------:R1:W-:Y:S04]  /*21f70*/  STL.64 [R1+0x1bc8], R230 ;  /* 0x001bc8e601007387 */ /* 0x0003e80000100a00 */
[----:B------:R1:W-:Y:S04]  /*21f80*/  LDGSTS.E [R252+0x5a000], [R242.64], !P1 ;  /* 0x5a000000f2fc7fae */ /* 0x0003e8000c921844 */
[----:B------:R1:W-:Y:S04]  /*21f90*/  LDGSTS.E [R252+0x5a200], [R232.64], !P1 ;  /* 0x5a200000e8fc7fae */ /* 0x0003e8000c921844 */
[----:B------:R1:W-:Y:S01]  /*21fa0*/  LDGSTS.E [R252+0x5a400], [R230.64], !P1 ;  /* 0x5a400000e6fc7fae */ /* 0x0003e2000c921844 */
[----:B-----5:R-:W-:-:S05]  /*21fb0*/  IMAD.WIDE R228, R2, 0x4, R244 ;  /* 0x0000000402e47825 */ /* 0x020fca00078e02f4 */
[----:B------:R5:W-:Y:S04]  /*21fc0*/  STL.64 [R1+0x1bc0], R228 ;  /* 0x001bc0e401007387 */ /* 0x000be80000100a00 */
[----:B-1----:R-:W2:Y:S04]  /*21fd0*/  LDL.LU.64 R242, [R1+0xa8] ;  /* 0x0000a80001f27983 */ /* 0x002ea80000300a00 */
[----:B------:R-:W2:Y:S04]  /*21fe0*/  LDL.LU.64 R244, [R1+0xa0] ;  /* 0x0000a00001f47983 */ /* 0x000ea80000300a00 */
[----:B------:R-:W2:Y:S04]  /*21ff0*/  LDL.LU.64 R246, [R1+0x98] ;  /* 0x0000980001f67983 */ /* 0x000ea80000300a00 */
[----:B------:R-:W2:Y:S04]  /*22000*/  LDL.LU.64 R248, [R1+0x90] ;  /* 0x0000900001f87983 */ /* 0x000ea80000300a00 */
[----:B------:R-:W2:Y:S04]  /*22010*/  LDL.LU.64 R250, [R1+0x48] ;  /* 0x0000480001fa7983 */ /* 0x000ea80000300a00 */
[----:B------:R5:W-:Y:S01]  /*22020*/  LDGSTS.E [R252+0x5a600], [R228.64], !P1 ;  /* 0x5a600000e4fc7fae */ /* 0x000be2000c921844 */
[----:B---3--:R-:W-:-:S04]  /*22030*/  IMAD.WIDE R12, R2, 0x4, R12 ;  /* 0x00000004020c7825 */ /* 0x008fc800078e020c */
[C---:B----4-:R-:W-:Y:S01]  /*22040*/  IMAD.WIDE R10, R2.reuse, 0x4, R10 ;  /* 0x00000004020a7825 */ /* 0x050fe200078e020a */
[----:B------:R1:W-:Y:S03]  /*22050*/  STL.64 [R1+0x1bb8], R12 ;  /* 0x001bb80c01007387 */ /* 0x0003e60000100a00 */
[----:B------:R-:W-:Y:S01]  /*22060*/  IMAD.WIDE R8, R2, 0x4, R8 ;  /* 0x0000000402087825 */ /* 0x000fe200078e0208 */
[----:B------:R-:W3:Y:S04]  /*22070*/  LDL.LU.64 R232, [R1+0x40] ;  /* 0x0000400001e87983 */ /* 0x000ee80000300a00 */
[----:B------:R4:W-:Y:S04]  /*22080*/  STL.64 [R1+0x1bb0], R10 ;  /* 0x001bb00a01007387 */ /* 0x0009e80000100a00 */
[----:B------:R-:W3:Y:S04]  /*22090*/  LDL.LU.64 R230, [R1+0x38] ;  /* 0x0000380001e67983 */ /* 0x000ee80000300a00 */
[----:B------:R1:W-:Y:S04]  /*220a0*/  STL.64 [R1+0x1ba8], R8 ;  /* 0x001ba80801007387 */ /* 0x0003e80000100a00 */
[----:B-----5:R-:W5:Y:S01]  /*220b0*/  LDL.LU.64 R228, [R1+0x30] ;  /* 0x0000300001e47983 */ /* 0x020f620000300a00 */
[----:B------:R-:W-:-:S04]  /*220c0*/  IADD3 R0, R234, -0xb9, RZ ;  /* 0xffffff47ea007810 */ /* 0x000fc80007ffe0ff */
[----:B------:R-:W-:Y:S02]  /*220d0*/  ISETP.GE.U32.AND P4, PT, R0, 0x7ffffec8, PT ;  /* 0x7ffffec80000780c */ /* 0x000fe40003f86070 */
[----:B------:R-:W-:-:S04]  /*220e0*/  IADD3 R0, R234, -0xbd, RZ ;  /* 0xffffff43ea007810 */ /* 0x000fc80007ffe0ff */
[----:B------:R-:W-:Y:S02]  /*220f0*/  ISETP.GE.U32.AND P6, PT, R0, 0x7ffffec4, PT ;  /* 0x7ffffec40000780c */ /* 0x000fe40003fc6070 */
[----:B------:R-:W-:-:S05]  /*22100*/  IADD3 R0, R234, -0xc1, RZ ;  /* 0xffffff3fea007810 */ /* 0x000fca0007ffe0ff */
[----:B------:R1:W-:Y:S01]  /*22110*/  LDGSTS.E [R252+0x5c000], [R12.64], !P4 ;  /* 0x5c0000000cfc7fae */ /* 0x0003e2000e121844 */
[----:B------:R-:W-:-:S03]  /*22120*/  ISETP.GE.U32.AND P5, PT, R0, 0x7ffffec0, PT ;  /* 0x7ffffec00000780c */ /* 0x000fc60003fa6070 */
[----:B------:R4:W-:Y:S01]  /*22130*/  LDGSTS.E [R252+0x5c200], [R10.64], !P4 ;  /* 0x5c2000000afc7fae */ /* 0x0009e2000e121844 */
[----:B------:R-:W-:-:S03]  /*22140*/  IMAD.WIDE R6, R2, 0x4, R6 ;  /* 0x0000000402067825 */ /* 0x000fc600078e0206 */
[----:B-1----:R-:W5:Y:S04]  /*22150*/  LDL.LU.64 R12, [R1+0x3700] ;  /* 0x00370000010c7983 */ /* 0x002f680000300a00 */
[----:B----4-:R-:W4:Y:S01]  /*22160*/  LDL.LU.64 R10, [R1+0x36f8] ;  /* 0x0036f800010a7983 */ /* 0x010f220000300a00 */
[----:B------:R-:W-:-:S03]  /*22170*/  IADD3 R0, R234, -0xc5, RZ ;  /* 0xffffff3bea007810 */ /* 0x000fc60007ffe0ff */
[----:B------:R1:W-:Y:S01]  /*22180*/  STL.64 [R1+0x1ba0], R6 ;  /* 0x001ba00601007387 */ /* 0x0003e20000100a00 */
[----:B------:R-:W-:-:S03]  /*22190*/  IMAD.WIDE R4, R2, 0x4, R4 ;  /* 0x0000000402047825 */ /* 0x000fc600078e0204 */
[----:B------:R1:W-:Y:S01]  /*221a0*/  LDGSTS.E [R252+0x5c400], [R8.64], !P4 ;  /* 0x5c40000008fc7fae */ /* 0x0003e2000e121844 */
[----:B------:R-:W-:-:S03]  /*221b0*/  IMAD.WIDE R236, R2, 0x4, R236 ;  /* 0x0000000402ec7825 */ /* 0x000fc600078e02ec */
[----:B------:R1:W-:Y:S01]  /*221c0*/  LDGSTS.E [R252+0x5c600], [R6.64], !P4 ;  /* 0x5c60000006fc7fae */ /* 0x0003e2000e121844 */
[----:B------:R-:W-:-:S03]  /*221d0*/  IMAD.WIDE R238, R2, 0x4, R238 ;  /* 0x0000000402ee7825 */ /* 0x000fc600078e02ee */
[----:B------:R1:W-:Y:S04]  /*221e0*/  LDGSTS.E [R252+0x5e000], [R4.64], !P6 ;  /* 0x5e00000004fc7fae */ /* 0x0003e8000f121844 */
[----:B-1----:R-:W4:Y:S01]  /*221f0*/  LDL.LU.64 R8, [R1+0x36f0] ;  /* 0x0036f00001087983 */ /* 0x002f220000300a00 */
[----:B------:R-:W-:-:S03]  /*22200*/  IMAD.WIDE R240, R2, 0x4, R240 ;  /* 0x0000000402f07825 */ /* 0x000fc600078e02f0 */
[----:B------:R-:W4:Y:S04]  /*22210*/  LDL.LU.64 R6, [R1+0x36e8] ;  /* 0x0036e80001067983 */ /* 0x000f280000300a00 */
[----:B------:R1:W-:Y:S01]  /*22220*/  STL.64 [R1+0x1b98], R4 ;  /* 0x001b980401007387 */ /* 0x0003e20000100a00 */
[----:B------:R-:W-:-:S03]  /*22230*/  ISETP.GE.U32.AND P0, PT, R0, 0x7ffffebc, PT ;  /* 0x7ffffebc0000780c */ /* 0x000fc60003f06070 */
[----:B------:R1:W-:Y:S04]  /*22240*/  STL.64 [R1+0x1b90], R236 ;  /* 0x001b90ec01007387 */ /* 0x0003e80000100a00 */
[----:B------:R1:W-:Y:S04]  /*22250*/  LDGSTS.E [R252+0x5e200], [R236.64], !P6 ;  /* 0x5e200000ecfc7fae */ /* 0x0003e8000f121844 */
[----:B-1----:R-:W4:Y:S04]  /*22260*/  LDL.LU.64 R4, [R1+0x36e0] ;  /* 0x0036e00001047983 */ /* 0x002f280000300a00 */
[----:B------:R1:W-:Y:S04]  /*22270*/  STL.64 [R1+0x1b88], R238 ;  /* 0x001b88ee01007387 */ /* 0x0003e80000100a00 */
[----:B------:R-:W4:Y:S04]  /*22280*/  LDL.LU.64 R236, [R1+0x36d8] ;  /* 0x0036d80001ec7983 */ /* 0x000f280000300a00 */
[----:B------:R1:W-:Y:S04]  /*22290*/  STL.64 [R1+0x1b80], R240 ;  /* 0x001b80f001007387 */ /* 0x0003e80000100a00 */
[----:B------:R1:W-:Y:S04]  /*222a0*/  LDGSTS.E [R252+0x5e400], [R238.64], !P6 ;  /* 0x5e400000eefc7fae */ /* 0x0003e8000f121844 */
[----:B------:R1:W-:Y:S04]  /*222b0*/  LDGSTS.E [R252+0x5e600], [R240.64], !P6 ;  /* 0x5e600000f0fc7fae */ /* 0x0003e8000f121844 */
[----:B-1----:R-:W4:Y:S04]  /*222c0*/  LDL.LU.64 R238, [R1+0x36d0] ;  /* 0x0036d00001ee7983 */ /* 0x002f280000300a00 */
[----:B------:R-:W4:Y:S01]  /*222d0*/  LDL.LU.64 R240, [R1+0x36c8] ;  /* 0x0036c80001f07983 */ /* 0x000f220000300a00 */
[----:B------:R-:W-:-:S04]  /*222e0*/  IMAD.WIDE R226, R2, 0x4, R226 ;  /* 0x0000000402e27825 */ /* 0x000fc800078e02e2 */
        /* <DEDUP_REMOVED lines=18> */
[----:B--2---:R-:W-:-:S04]  /*22410*/  IMAD.WIDE R242, R2, 0x4, R242 ;  /* 0x0000000402f27825 */ /* 0x004fc800078e02f2 */
[C---:B------:R-:W-:Y:S01]  /*22420*/  IMAD.WIDE R244, R2.reuse, 0x4, R244 ;  /* 0x0000000402f47825 */ /* 0x040fe200078e02f4 */
[----:B------:R1:W-:Y:S03]  /*22430*/  STL.64 [R1+0x1b78], R242 ;  /* 0x001b78f201007387 */ /* 0x0003e60000100a00 */
[C---:B------:R-:W-:Y:S01]  /*22440*/  IMAD.WIDE R246, R2.reuse, 0x4, R246 ;  /* 0x0000000402f67825 */ /* 0x040fe200078e02f6 */
[----:B------:R2:W-:Y:S03]  /*22450*/  STL.64 [R1+0x1b70], R244 ;  /* 0x001b70f401007387 */ /* 0x0005e60000100a00 */
[C---:B------:R-:W-:Y:S01]  /*22460*/  IMAD.WIDE R248, R2.reuse, 0x4, R248 ;  /* 0x0000000402f87825 */ /* 0x040fe200078e02f8 */
[----:B------:R1:W-:Y:S03]  /*22470*/  LDGSTS.E [R252+0x60000], [R242.64], !P5 ;  /* 0x60000000f2fc7fae */ /* 0x0003e6000e921844 */
[C---:B------:R-:W-:Y:S01]  /*22480*/  IMAD.WIDE R250, R2.reuse, 0x4, R250 ;  /* 0x0000000402fa7825 */ /* 0x040fe200078e02fa */
[----:B------:R2:W-:Y:S04]  /*22490*/  LDGSTS.E [R252+0x60200], [R244.64], !P5 ;  /* 0x60200000f4fc7fae */ /* 0x0005e8000e921844 */
[----:B------:R2:W-:Y:S04]  /*224a0*/  LDGSTS.E [R252+0x60400], [R246.64], !P5 ;  /* 0x60400000f6fc7fae */ /* 0x0005e8000e921844 */
[----:B-1----:R-:W4:Y:S04]  /*224b0*/  LDL.LU.64 R242, [R1+0x36c0] ;  /* 0x0036c00001f27983 */ /* 0x002f280000300a00 */
[----:B------:R1:W-:Y:S04]  /*224c0*/  STL.64 [R1+0x1b68], R246 ;  /* 0x001b68f601007387 */ /* 0x0003e80000100a00 */
[----:B--2---:R-:W2:Y:S04]  /*224d0*/  LDL.LU.64 R244, [R1+0x36b8] ;  /* 0x0036b80001f47983 */ /* 0x004ea80000300a00 */
[----:B------:R1:W-:Y:S04]  /*224e0*/  STL.64 [R1+0x1b60], R248 ;  /* 0x001b60f801007387 */ /* 0x0003e80000100a00 */
[----:B-1----:R-:W2:Y:S04]  /*224f0*/  LDL.LU.64 R246, [R1+0x36b0] ;  /* 0x0036b00001f67983 */ /* 0x002ea80000300a00 */
[----:B------:R1:W-:Y:S04]  /*22500*/  LDGSTS.E [R252+0x60600], [R248.64], !P5 ;  /* 0x60600000f8fc7fae */ /* 0x0003e8000e921844 */
[----:B------:R3:W-:Y:S04]  /*22510*/  LDGSTS.E [R252+0x62000], [R250.64], !P0 ;  /* 0x62000000fafc7fae */ /* 0x0007e8000c121844 */
[----:B-1----:R-:W2:Y:S04]  /*22520*/  LDL.LU.64 R248, [R1+0x36a8] ;  /* 0x0036a80001f87983 */ /* 0x002ea80000300a00 */
[----:B------:R1:W-:Y:S01]  /*22530*/  STL.64 [R1+0x1b58], R250 ;  /* 0x001b58fa01007387 */ /* 0x0003e20000100a00 */
[----:B---3--:R-:W-:-:S05]  /*22540*/  IMAD.WIDE R232, R2, 0x4, R232 ;  /* 0x0000000402e87825 */ /* 0x008fca00078e02e8 */
[----:B------:R3:W-:Y:S01]  /*22550*/  STL.64 [R1+0x1b50], R232 ;  /* 0x001b50e801007387 */ /* 0x0007e20000100a00 */
[----:B------:R-:W-:-:S03]  /*22560*/  IMAD.WIDE R230, R2, 0x4, R230 ;  /* 0x0000000402e67825 */ /* 0x000fc600078e02e6 */
[----:B-1----:R-:W2:Y:S01]  /*22570*/  LDL.LU.64 R250, [R1+0x36a0] ;  /* 0x0036a00001fa7983 */ /* 0x002ea20000300a00 */
[----:B-----5:R-:W-:-:S03]  /*22580*/  IMAD.WIDE R228, R2, 0x4, R228 ;  /* 0x0000000402e47825 */ /* 0x020fc600078e02e4 */
[----:B------:R-:W-:Y:S04]  /*22590*/  STL.64 [R1+0x1b48], R230 ;  /* 0x001b48e601007387 */ /* 0x000fe80000100a00 */
[----:B------:R-:W-:Y:S04]  /*225a0*/  STL.64 [R1+0x1b40], R228 ;  /* 0x001b40e401007387 */ /* 0x000fe80000100a00 */
[----:B------:R-:W-:Y:S04]  /*225b0*/  STL.64 [R1+0x1b38], R226 ;  /* 0x001b38e201007387 */ /* 0x000fe80000100a00 */
[----:B------:R-:W-:Y:S04]  /*225c0*/  STL.64 [R1+0x1b30], R224 ;  /* 0x001b30e001007387 */ /* 0x000fe80000100a00 */
[----:B------:R-:W-:Y:S04]  /*225d0*/  STL.64 [R1+0x1b28], R222 ;  /* 0x001b28de01007387 */ /* 0x000fe80000100a00 */
[----:B------:R1:W-:Y:S04]  /*225e0*/  STL.64 [R1+0x1b20], R220 ;  /* 0x001b20dc01007387 */ /* 0x0003e80000100a00 */
[----:B------:R-:W-:Y:S04]  /*225f0*/  STL.64 [R1+0x1b18], R218 ;  /* 0x001b18da01007387 */ /* 0x000fe80000100a00 */
[----:B------:R-:W-:Y:S04]  /*22600*/  STL.64 [R1+0x1b10], R216 ;  /* 0x001b10d801007387 */ /* 0x000fe80000100a00 */
[----:B------:R5:W-:Y:S04]  /*22610*/  STL.64 [R1+0x1b08], R214 ;  /* 0x001b08d601007387 */ /* 0x000be80000100a00 */
[----:B------:R-:W-:Y:S04]  /*22620*/  STL.64 [R1+0x1b00], R212 ;  /* 0x001b00d401007387 */ /* 0x000fe80000100a00 */
[----:B------:R-:W-:Y:S04]  /*22630*/  STL.64 [R1+0x1af8], R210 ;  /* 0x001af8d201007387 */ /* 0x000fe80000100a00 */
[----:B------:R-:W-:Y:S04]  /*22640*/  STL.64 [R1+0x1af0], R208 ;  /* 0x001af0d001007387 */ /* 0x000fe80000100a00 */
[----:B------:R-:W-:Y:S01]  /*22650*/  STL.64 [R1+0x1ae8], R206 ;  /* 0x001ae8ce01007387 */ /* 0x000fe20000100a00 */
[----:B------:R-:W-:-:S03]  /*22660*/  IMAD.WIDE R188, R2, 0x4, R188 ;  /* 0x0000000402bc7825 */ /* 0x000fc600078e02bc */
        /* <DEDUP_REMOVED lines=56> */
[----:B------:R-:W-:Y:S04]  /*229f0*/  STL.64 [R1+0x1a00], R148 ;  /* 0x001a009401007387 */ /* 0x000fe80000100a00 */
[----:B------:R-:W-:Y:S04]  /*22a00*/  STL.64 [R1+0x19f8], R146 ;  /* 0x0019f89201007387 */ /* 0x000fe80000100a00 */
[----:B------:R-:W-:Y:S04]  /*22a10*/  STL.64 [R1+0x19f0], R144 ;  /* 0x0019f09001007387 */ /* 0x000fe80000100a00 */
[----:B------:R-:W-:Y:S04]  /*22a20*/  STL.64 [R1+0x19e8], R142 ;  /* 0x0019e88e01007387 */ /* 0x000fe80000100a00 */
[----:B------:R-:W-:Y:S04]  /*22a30*/  STL.64 [R1+0x19e0], R140 ;  /* 0x0019e08c01007387 */ /* 0x000fe80000100a00 */
[----:B------:R-:W-:Y:S04]  /*22a40*/  STL.64 [R1+0x19d8], R138 ;  /* 0x0019d88a01007387 */ /* 0x000fe80000100a00 */
[----:B------:R-:W-:Y:S04]  /*22a50*/  STL.64 [R1+0x19d0], R136 ;  /* 0x0019d08801007387 */ /* 0x000fe80000100a00 */
[----:B------:R-:W-:Y:S04]  /*22a60*/  STL.64 [R1+0x19c8], R134 ;  /* 0x0019c88601007387 */ /* 0x000fe80000100a00 */
[----:B------:R3:W-:Y:S04]  /*22a70*/  LDGSTS.E [R252+0x62200], [R232.64], !P0 ;  /* 0x62200000e8fc7fae */ /* 0x0007e8000c121844 */
[----:B------:R-:W-:Y:S01]  /*22a80*/  STL.64 [R1+0x19c0], R132 ;  /* 0x0019c08401007387 */ /* 0x000fe20000100a00 */
[----:B------:R-:W-:-:S03]  /*22a90*/  IADD3 R0, R234, -0xc9, RZ ;  /* 0xffffff37ea007810 */ /* 0x000fc60007ffe0ff */
[----:B------:R1:W-:Y:S04]  /*22aa0*/  LDGSTS.E [R252+0x62400], [R230.64], !P0 ;  /* 0x62400000e6fc7fae */ /* 0x0003e8000c121844 */
[----:B---3--:R-:W3:Y:S01]  /*22ab0*/  LDL.LU.64 R232, [R1+0x658] ;  /* 0x0006580001e87983 */ /* 0x008ee20000300a00 */
[----:B------:R-:W-:Y:S02]  /*22ac0*/  ISETP.GE.U32.AND P3, PT, R0, 0x7ffffeb8, PT ;  /* 0x7ffffeb80000780c */ /* 0x000fe40003f66070 */
[----:B------:R-:W-:Y:S01]  /*22ad0*/  IADD3 R0, R234, -0xcd, RZ ;  /* 0xffffff33ea007810 */ /* 0x000fe20007ffe0ff */
[----:B------:R1:W-:Y:S03]  /*22ae0*/  LDGSTS.E [R252+0x62600], [R228.64], !P0 ;  /* 0x62600000e4fc7fae */ /* 0x0003e6000c121844 */
[----:B------:R-:W-:-:S02]  /*22af0*/  ISETP.GE.U32.AND P2, PT, R0, 0x7ffffeb4, PT ;  /* 0x7ffffeb40000780c */ /* 0x000fc40003f46070 */
[----:B------:R-:W-:-:S04]  /*22b00*/  IADD3 R0, R234, -0xd1, RZ ;  /* 0xffffff2fea007810 */ /* 0x000fc80007ffe0ff */
[----:B------:R-:W-:Y:S01]  /*22b10*/  ISETP.GE.U32.AND P1, PT, R0, 0x7ffffeb0, PT ;  /* 0x7ffffeb00000780c */ /* 0x000fe20003f26070 */
[----:B------:R1:W-:Y:S01]  /*22b20*/  LDGSTS.E [R252+0x64000], [R226.64], !P3 ;  /* 0x64000000e2fc7fae */ /* 0x0003e2000d921844 */
[----:B------:R-:W-:-:S03]  /*22b30*/  IADD3 R0, R234, -0xd5, RZ ;  /* 0xffffff2bea007810 */ /* 0x000fc60007ffe0ff */
[----:B------:R1:W-:Y:S01]  /*22b40*/  LDGSTS.E [R252+0x64200], [R224.64], !P3 ;  /* 0x64200000e0fc7fae */ /* 0x0003e2000d921844 */
[----:B------:R-:W-:Y:S02]  /*22b50*/  ISETP.GE.U32.AND P4, PT, R0, 0x7ffffeac, PT ;  /* 0x7ffffeac0000780c */ /* 0x000fe40003f86070 */
[----:B------:R-:W-:Y:S01]  /*22b60*/  IADD3 R0, R234, -0xd9, RZ ;  /* 0xffffff27ea007810 */ /* 0x000fe20007ffe0ff */
[----:B------:R1:W-:Y:S03]  /*22b70*/  LDGSTS.E [R252+0x64400], [R222.64], !P3 ;  /* 0x64400000defc7fae */ /* 0x0003e6000d921844 */
        /* <DEDUP_REMOVED lines=11> */
[----:B------:R-:W-:-:S03]  /*22c30*/  ISETP.GE.U32.AND P3, PT, R0, 0x7ffffe9c, PT ;  /* 0x7ffffe9c0000780c */ /* 0x000fc60003f66070 */
[----:B------:R1:W-:Y:S01]  /*22c40*/  LDGSTS.E [R252+0x68000], [R210.64], !P1 ;  /* 0x68000000d2fc7fae */ /* 0x0003e2000c921844 */
[----:B------:R-:W-:-:S03]  /*22c50*/  IADD3 R0, R234, -0xe9, RZ ;  /* 0xffffff17ea007810 */ /* 0x000fc60007ffe0ff */
[----:B------:R1:W-:Y:S04]  /*22c60*/  LDGSTS.E [R252+0x68200], [R208.64], !P1 ;  /* 0x68200000d0fc7fae */ /* 0x0003e8000c921844 */
[----:B------:R1:W-:Y:S04]  /*22c70*/  LDGSTS.E [R252+0x68400], [R206.64], !P1 ;  /* 0x68400000cefc7fae */ /* 0x0003e8000c921844 */
[----:B------:R1:W-:Y:S01]  /*22c80*/  LDGSTS.E [R252+0x68600], [R204.64], !P1 ;  /* 0x68600000ccfc7fae */ /* 0x0003e2000c921844 */
[----:B------:R-:W-:-:S03]  /*22c90*/  ISETP.GE.U32.AND P2, PT, R0, 0x7ffffe98, PT ;  /* 0x7ffffe980000780c */ /* 0x000fc60003f46070 */
[----:B------:R1:W-:Y:S01]  /*22ca0*/  LDGSTS.E [R252+0x6a000], [R202.64], !P4 ;  /* 0x6a000000cafc7fae */ /* 0x0003e2000e121844 */
[----:B------:R-:W-:-:S03]  /*22cb0*/  IADD3 R0, R234, -0xed, RZ ;  /* 0xffffff13ea007810 */ /* 0x000fc60007ffe0ff */
[----:B------:R1:W-:Y:S04]  /*22cc0*/  LDGSTS.E [R252+0x6a200], [R200.64], !P4 ;  /* 0x6a200000c8fc7fae */ /* 0x0003e8000e121844 */
        /* <DEDUP_REMOVED lines=22> */
[----:B------:R1:W-:Y:S01]  /*22e30*/  LDGSTS.E [R252+0x72400], [R166.64], !P3 ;  /* 0x72400000a6fc7fae */ /* 0x0003e2000d921844 */
[----:B------:R-:W-:-:S03]  /*22e40*/  IMAD.WIDE R130, R2, 0x4, R130 ;  /* 0x0000000402827825 */ /* 0x000fc600078e0282 */
[----:B------:R1:W-:Y:S01]  /*22e50*/  LDGSTS.E [R252+0x72600], [R164.64], !P3 ;  /* 0x72600000a4fc7fae */ /* 0x0003e2000d921844 */
[----:B------:R-:W-:-:S03]  /*22e60*/  ISETP.GE.U32.AND P5, PT, R0, 0x7ffffe88, PT ;  /* 0x7ffffe880000780c */ /* 0x000fc60003fa6070 */
[----:B------:R1:W-:Y:S01]  /*22e70*/  LDGSTS.E [R252+0x74000], [R162.64], !P2 ;  /* 0x74000000a2fc7fae */ /* 0x0003e2000d121844 */
[----:B------:R-:W-:-:S03]  /*22e80*/  IMAD.WIDE R126, R2, 0x4, R126 ;  /* 0x00000004027e7825 */ /* 0x000fc600078e027e */
[----:B------:R2:W-:Y:S01]  /*22e90*/  LDGSTS.E [R252+0x74200], [R160.64], !P2 ;  /* 0x74200000a0fc7fae */ /* 0x0005e2000d121844 */
[----:B------:R-:W-:-:S03]  /*22ea0*/  IMAD.WIDE R124, R2, 0x4, R124 ;  /* 0x00000004027c7825 */ /* 0x000fc600078e027c */
[----:B------:R2:W-:Y:S01]  /*22eb0*/  LDGSTS.E [R252+0x74400], [R158.64], !P2 ;  /* 0x744000009efc7fae */ /* 0x0005e2000d121844 */
[----:B------:R-:W-:-:S03]  /*22ec0*/  IMAD.WIDE R122, R2, 0x4, R122 ;  /* 0x00000004027a7825 */ /* 0x000fc600078e027a */
[----:B-1----:R-:W2:Y:S04]  /*22ed0*/  LDL.LU.64 R220, [R1+0x650] ;  /* 0x0006500001dc7983 */ /* 0x002ea80000300a00 */
[----:B------:R1:W-:Y:S04]  /*22ee0*/  LDGSTS.E [R252+0x74600], [R156.64], !P2 ;  /* 0x746000009cfc7fae */ /* 0x0003e8000d121844 */
[----:B------:R-:W4:Y:S04]  /*22ef0*/  LDL.LU.64 R222, [R1+0x648] ;  /* 0x0006480001de7983 */ /* 0x000f280000300a00 */
[----:B------:R1:W-:Y:S04]  /*22f00*/  LDGSTS.E [R252+0x76000], [R154.64], !P1 ;  /* 0x760000009afc7fae */ /* 0x0003e8000c921844 */
[----:B------:R-:W4:Y:S04]  /*22f10*/  LDL.LU.64 R224, [R1+0x640] ;  /* 0x0006400001e07983 */ /* 0x000f280000300a00 */
[----:B------:R1:W-:Y:S04]  /*22f20*/  LDGSTS.E [R252+0x76200], [R152.64], !P1 ;  /* 0x7620000098fc7fae */ /* 0x0003e8000c921844 */
[----:B------:R1:W-:Y:S04]  /*22f30*/  LDGSTS.E [R252+0x76400], [R150.64], !P1 ;  /* 0x7640000096fc7fae */ /* 0x0003e8000c921844 */
[----:B------:R1:W-:Y:S04]  /*22f40*/  LDGSTS.E [R252+0x76600], [R148.64], !P1 ;  /* 0x7660000094fc7fae */ /* 0x0003e8000c921844 */
[----:B------:R-:W-:Y:S01]  /*22f50*/  STL.64 [R1+0x19b8], R130 ;  /* 0x0019b88201007387 */ /* 0x000fe20000100a00 */
[----:B------:R-:W-:-:S03]  /*22f60*/  IADD3 R0, R234, -0xfd, RZ ;  /* 0xffffff03ea007810 */ /* 0x000fc60007ffe0ff */
[----:B------:R1:W-:Y:S04]  /*22f70*/  LDGSTS.E [R252+0x78000], [R146.64], !P4 ;  /* 0x7800000092fc7fae */ /* 0x0003e8000e121844 */
[----:B------:R-:W-:Y:S04]  /*22f80*/  STL.64 [R1+0x19b0], R126 ;  /* 0x0019b07e01007387 */ /* 0x000fe80000100a00 */
[----:B------:R1:W-:Y:S04]  /*22f90*/  LDGSTS.E [R252+0x78200], [R144.64], !P4 ;  /* 0x7820000090fc7fae */ /* 0x0003e8000e121844 */
[----:B------:R-:W-:Y:S04]  /*22fa0*/  STL.64 [R1+0x19a8], R124 ;  /* 0x0019a87c01007387 */ /* 0x000fe80000100a00 */
[----:B------:R1:W-:Y:S04]  /*22fb0*/  LDGSTS.E [R252+0x78400], [R142.64], !P4 ;  /* 0x784000008efc7fae */ /* 0x0003e8000e121844 */
[----:B------:R1:W-:Y:S04]  /*22fc0*/  STL.64 [R1+0x19a0], R122 ;  /* 0x0019a07a01007387 */ /* 0x0003e80000100a00 */
[----:B------:R1:W-:Y:S04]  /*22fd0*/  LDGSTS.E [R252+0x78600], [R140.64], !P4 ;  /* 0x786000008cfc7fae */ /* 0x0003e8000e121844 */
[----:B------:R-:W4:Y:S01]  /*22fe0*/  LDL.LU.64 R226, [R1+0x618] ;  /* 0x0006180001e27983 */ /* 0x000f220000300a00 */
[----:B------:R-:W-:-:S03]  /*22ff0*/  ISETP.GE.U32.AND P0, PT, R0, 0x7ffffe84, PT ;  /* 0x7ffffe840000780c */ /* 0x000fc60003f06070 */
[----:B------:R1:W-:Y:S04]  /*23000*/  LDGSTS.E [R252+0x7a000], [R138.64], !P6 ;  /* 0x7a0000008afc7fae */ /* 0x0003e8000f121844 */
[----:B------:R-:W4:Y:S04]  /*23010*/  LDL.LU.64 R228, [R1+0x610] ;  /* 0x0006100001e47983 */ /* 0x000f280000300a00 */
[----:B------:R1:W-:Y:S04]  /*23020*/  LDGSTS.E [R252+0x7a200], [R136.64], !P6 ;  /* 0x7a20000088fc7fae */ /* 0x0003e8000f121844 */
[----:B------:R1:W-:Y:S04]  /*23030*/  LDGSTS.E [R252+0x7a400], [R134.64], !P6 ;  /* 0x7a40000086fc7fae */ /* 0x0003e8000f121844 */
[----:B------:R1:W-:Y:S04]  /*23040*/  LDGSTS.E [R252+0x7a600], [R132.64], !P6 ;  /* 0x7a60000084fc7fae */ /* 0x0003e8000f121844 */
[----:B-----5:R-:W5:Y:S04]  /*23050*/  LDL.LU.64 R214, [R1+0x608] ;  /* 0x0006080001d67983 */ /* 0x020f680000300a00 */
[----:B------:R1:W-:Y:S04]  /*23060*/  LDGSTS.E [R252+0x7c000], [R130.64], !P5 ;  /* 0x7c00000082fc7fae */ /* 0x0003e8000e921844 */
[----:B------:R-:W5:Y:S04]  /*23070*/  LDL.LU.64 R230, [R1+0x600] ;  /* 0x0006000001e67983 */ /* 0x000f680000300a00 */
[----:B------:R1:W-:Y:S01]  /*23080*/  LDGSTS.E [R252+0x7c200], [R126.64], !P5 ;  /* 0x7c2000007efc7fae */ /* 0x0003e2000e921844 */
[----:B------:R-:W-:-:S03]  /*23090*/  IMAD.WIDE R120, R2, 0x4, R120 ;  /* 0x0000000402787825 */ /* 0x000fc600078e0278 */
[----:B------:R1:W-:Y:S01]  /*230a0*/  LDGSTS.E [R252+0x7c400], [R124.64], !P5 ;  /* 0x7c4000007cfc7fae */ /* 0x0003e2000e921844 */
[----:B------:R-:W-:-:S03]  /*230b0*/  IMAD.WIDE R118, R2, 0x4, R118 ;  /* 0x0000000402767825 */ /* 0x000fc600078e0276 */
[----:B------:R1:W-:Y:S01]  /*230c0*/  LDGSTS.E [R252+0x7c600], [R122.64], !P5 ;  /* 0x7c6000007afc7fae */ /* 0x0003e2000e921844 */
[----:B------:R-:W-:-:S04]  /*230d0*/  IMAD.WIDE R116, R2, 0x4, R116 ;  /* 0x0000000402747825 */ /* 0x000fc800078e0274 */
[----:B-1----:R-:W-:-:S05]  /*230e0*/  IMAD.WIDE R122, R2, 0x4, R128 ;  /* 0x00000004027a7825 */ /* 0x002fca00078e0280 */
[----:B------:R3:W-:Y:S04]  /*230f0*/  STL.64 [R1+0x1998], R122 ;  /* 0x0019987a01007387 */ /* 0x0007e80000100a00 */
[----:B------:R2:W-:Y:S04]  /*23100*/  STL.64 [R1+0x1990], R120 ;  /* 0x0019907801007387 */ /* 0x0005e80000100a00 */
[----:B------:R4:W-:Y:S04]  /*23110*/  STL.64 [R1+0x1988], R118 ;  /* 0x0019887601007387 */ /* 0x0009e80000100a00 */
[----:B------:R3:W-:Y:S04]  /*23120*/  LDGSTS.E [R252+0x7e000], [R122.64], !P0 ;  /* 0x7e0000007afc7fae */ /* 0x0007e8000c121844 */
[----:B------:R1:W-:Y:S04]  /*23130*/  STL.64 [R1+0x1980], R116 ;  /* 0x0019807401007387 */ /* 0x0003e80000100a00 */
[----:B------:R-:W5:Y:S01]  /*23140*/  LDL.LU.64 R216, [R1+0x5c8] ;  /* 0x0005c80001d87983 */ /* 0x000f620000300a00 */
[----:B---3--:R-:W-:-:S03]  /*23150*/  IMAD.WIDE R122, R2, 0x4, R232 ;  /* 0x00000004027a7825 */ /* 0x008fc600078e02e8 */
[----:B------:R-:W3:Y:S04]  /*23160*/  S2R R3, SR_TID.X ;  /* 0x0000000000037919 */ /* 0x000ee80000002100 */
[----:B------:R-:W5:Y:S01]  /*23170*/  LDL.LU.64 R232, [R1+0x5c0] ;  /* 0x0005c00001e87983 */ /* 0x000f620000300a00 */
[----:B------:R-:W-:-:S03]  /*23180*/  IADD3 R0, R234, -0x82, RZ ;  /* 0xffffff7eea007810 */ /* 0x000fc60007ffe0ff */
[----:B------:R2:W-:Y:S01]  /*23190*/  LDGSTS.E [R252+0x7e200], [R120.64], !P0 ;  /* 0x7e20000078fc7fae */ /* 0x0005e2000c121844 */
[----:B------:R-:W-:-:S03]  /*231a0*/  ISETP.GE.U32.AND P3, PT, R0, 0x7ffffeff, PT ;  /* 0x7ffffeff0000780c */ /* 0x000fc60003f66070 */
[----:B------:R4:W-:Y:S04]  /*231b0*/  LDGSTS.E [R252+0x7e400], [R118.64], !P0 ;  /* 0x7e40000076fc7fae */ /* 0x0009e8000c121844 */
[----:B------:R1:W-:Y:S01]  /*231c0*/  LDGSTS.E [R252+0x7e600], [R116.64], !P0 ;  /* 0x7e60000074fc7fae */ /* 0x0003e2000c121844 */
[----:B---3--:R-:W-:-:S03]  /*231d0*/  LOP3.LUT R3, R3, 0x7f, RZ, 0xc0, !PT ;  /* 0x0000007f03037812 */ /* 0x008fc600078ec0ff */
[----:B------:R3:W-:Y:S02]  /*231e0*/  STL.64 [R1+0x1978], R122 ;  /* 0x0019787a01007387 */ /* 0x0007e40000100a00 */
[----:B------:R-:W-:Y:S02]  /*231f0*/  IMAD.SHL.U32 R3, R3, 0x4, RZ ;  /* 0x0000000403037824 */ /* 0x000fe400078e00ff */
[----:B------:R-:W5:Y:S03]  /*23200*/  LDL.LU.64 R218, [R1+0x5b8] ;  /* 0x0005b80001da7983 */ /* 0x000f660000300a00 */
[----:B------:R-:W-:Y:S02]  /*23210*/  LOP3.LUT R235, R3, 0x20, RZ, 0x3c, !PT ;  /* 0x0000002003eb7812 */ /* 0x000fe400078e3cff */
[----:B------:R-:W-:-:S03]  /*23220*/  IADD3 R0, R234, -0x86, RZ ;  /* 0xffffff7aea007810 */ /* 0x000fc60007ffe0ff */
[----:B------:R3:W-:Y:S01]  /*23230*/  LDGSTS.E [R235+0x40800], [R122.64], !P3 ;  /* 0x408000007aeb7fae */ /* 0x0007e2000d921844 */
[----:B------:R-:W-:Y:S01]  /*23240*/  ISETP.GE.U32.AND P2, PT, R0, 0x7ffffefb, PT ;  /* 0x7ffffefb0000780c */ /* 0x000fe20003f46070 */
[C---:B--2---:R-:W-:Y:S02]  /*23250*/  IMAD.WIDE R120, R2.reuse, 0x4, R220 ;  /* 0x0000000402787825 */ /* 0x044fe400078e02dc */
[----:B------:R-:W2:Y:S02]  /*23260*/  LDL.LU.64 R220, [R1+0x5b0] ;  /* 0x0005b00001dc7983 */ /* 0x000ea40000300a00 */
[C---:B----4-:R-:W-:Y:S02]  /*23270*/  IMAD.WIDE R118, R2.reuse, 0x4, R222 ;  /* 0x0000000402767825 */ /* 0x050fe400078e02de */
[----:B------:R4:W-:Y:S02]  /*23280*/  STL.64 [R1+0x1970], R120 ;  /* 0x0019707801007387 */ /* 0x0009e40000100a00 */
[----:B-1----:R-:W-:-:S02]  /*23290*/  IMAD.WIDE R116, R2, 0x4, R224 ;  /* 0x0000000402747825 */ /* 0x002fc400078e02e0 */
[----:B------:R5:W-:Y:S04]  /*232a0*/  STL.64 [R1+0x1960], R118 ;  /* 0x0019607601007387 */ /* 0x000be80000100a00 */
[----:B------:R1:W-:Y:S04]  /*232b0*/  STL.64 [R1+0x1958], R116 ;  /* 0x0019587401007387 */ /* 0x0003e80000100a00 */
[----:B------:R-:W2:Y:S04]  /*232c0*/  LDL.LU.64 R222, [R1+0x568] ;  /* 0x0005680001de7983 */ /* 0x000ea80000300a00 */
[----:B------:R4:W-:Y:S04]  /*232d0*/  LDGSTS.E [R235+0x40a00], [R120.64], !P3 ;  /* 0x40a0000078eb7fae */ /* 0x0009e8000d921844 */
[----:B------:R-:W2:Y:S04]  /*232e0*/  LDL.LU.64 R224, [R1+0x560] ;  /* 0x0005600001e07983 */ /* 0x000ea80000300a00 */
[----:B------:R5:W-:Y:S04]  /*232f0*/  LDGSTS.E [R235+0x40c00], [R118.64], !P3 ;  /* 0x40c0000076eb7fae */ /* 0x000be8000d921844 */
[----:B------:R1:W-:Y:S01]  /*23300*/  LDGSTS.E [R235+0x40e00], [R116.64], !P3 ;  /* 0x40e0000074eb7fae */ /* 0x0003e2000d921844 */
[----:B---3--:R-:W-:-:S03]  /*23310*/  IMAD.WIDE R122, R2, 0x4, R226 ;  /* 0x00000004027a7825 */ /* 0x008fc600078e02e2 */
[----:B------:R-:W3:Y:S04]  /*23320*/  LDL.LU.64 R226, [R1+0x558] ;  /* 0x0005580001e27983 */ /* 0x000ee80000300a00 */
[----:B------:R1:W-:Y:S01]  /*23330*/  LDGSTS.E [R235+0x42800], [R122.64], !P2 ;  /* 0x428000007aeb7fae */ /* 0x0003e2000d121844 */
[----:B----4-:R-:W-:-:S03]  /*23340*/  IMAD.WIDE R120, R2, 0x4, R228 ;  /* 0x0000000402787825 */ /* 0x010fc600078e02e4 */
[----:B------:R-:W4:Y:S04]  /*23350*/  LDL.LU.64 R228, [R1+0x550] ;  /* 0x0005500001e47983 */ /* 0x000f280000300a00 */
[----:B------:R-:W-:Y:S04]  /*23360*/  STL.64 [R1+0x1950], R122 ;  /* 0x0019507a01007387 */ /* 0x000fe80000100a00 */
[----:B------:R1:W-:Y:S04]  /*23370*/  STL.64 [R1+0x1948], R120 ;  /* 0x0019487801007387 */ /* 0x0003e80000100a00 */
[----:B------:R5:W-:Y:S02]  /*23380*/  LDGSTS.E [R235+0x42a00], [R120.64], !P2 ;  /* 0x42a0000078eb7fae */ /* 0x000be4000d121844 */
[----:B-----5:R-:W-:-:S04]  /*23390*/  IMAD.WIDE R118, R2, 0x4, R214 ;  /* 0x0000000402767825 */ /* 0x020fc800078e02d6 */
[----:B-1----:R-:W-:Y:S01]  /*233a0*/  IMAD.WIDE R116, R2, 0x4, R230 ;  /* 0x0000000402747825 */ /* 0x002fe200078e02e6 */
[----:B------:R1:W-:Y:S04]  /*233b0*/  STL.64 [R1+0x1940], R118 ;  /* 0x0019407601007387 */ /* 0x0003e80000100a00 */
[----:B------:R2:W-:Y:S04]  /*233c0*/  STL.64 [R1+0x1938], R116 ;  /* 0x0019387401007387 */ /* 0x0005e80000100a00 */
[----:B------:R-:W5:Y:S04]  /*233d0*/  LDL.LU.64 R212, [R1+0x508] ;  /* 0x0005080001d47983 */ /* 0x000f680000300a00 */
[----:B------:R-:W5:Y:S04]  /*233e0*/  LDL.LU.64 R214, [R1+0x500] ;  /* 0x0005000001d67983 */ /* 0x000f680000300a00 */
[----:B------:R-:W5:Y:S01]  /*233f0*/  LDL.LU.64 R230, [R1+0x4f8] ;  /* 0x0004f80001e67983 */ /* 0x000f620000300a00 */
[----:B------:R-:W-:-:S03]  /*23400*/  IADD3 R0, R234, -0x8a, RZ ;  /* 0xffffff76ea007810 */ /* 0x000fc60007ffe0ff */
[----:B------:R1:W-:Y:S01]  /*23410*/  LDGSTS.E [R235+0x42c00], [R118.64], !P2 ;  /* 0x42c0000076eb7fae */ /* 0x0003e2000d121844 */
[----:B------:R-:W-:Y:S01]  /*23420*/  IMAD.WIDE R120, R2, 0x4, R232 ;  /* 0x0000000402787825 */ /* 0x000fe200078e02e8 */
[----:B------:R-:W-:Y:S02]  /*23430*/  ISETP.GE.U32.AND P1, PT, R0, 0x7ffffef7, PT ;  /* 0x7ffffef70000780c */ /* 0x000fe40003f26070 */
[----:B------:R-:W5:Y:S01]  /*23440*/  LDL.LU.64 R232, [R1+0x4f0] ;  /* 0x0004f00001e87983 */ /* 0x000f620000300a00 */
[----:B------:R-:W-:Y:S01]  /*23450*/  IMAD.WIDE R122, R2, 0x4, R216 ;  /* 0x00000004027a7825 */ /* 0x000fe200078e02d8 */
[----:B------:R-:W-:Y:S02]  /*23460*/  IADD3 R0, R234, -0x8e, RZ ;  /* 0xffffff72ea007810 */ /* 0x000fe40007ffe0ff */
[----:B------:R2:W-:Y:S02]  /*23470*/  LDGSTS.E [R235+0x42e00], [R116.64], !P2 ;  /* 0x42e0000074eb7fae */ /* 0x0005e4000d121844 */
[----:B------:R-:W-:-:S02]  /*23480*/  ISETP.GE.U32.AND P4, PT, R0, 0x7ffffef3, PT ;  /* 0x7ffffef30000780c */ /* 0x000fc40003f86070 */
[----:B------:R1:W-:Y:S04]  /*23490*/  STL.64 [R1+0x1930], R122 ;  /* 0x0019307a01007387 */ /* 0x0003e80000100a00 */
[----:B------:R1:W-:Y:S04]  /*234a0*/  STL.64 [R1+0x1928], R120 ;  /* 0x0019287801007387 */ /* 0x0003e80000100a00 */
[----:B------:R2:W-:Y:S04]  /*234b0*/  LDGSTS.E [R235+0x44800], [R122.64], !P1 ;  /* 0x448000007aeb7fae */ /* 0x0005e8000c921844 */
[----:B------:R2:W-:Y:S01]  /*234c0*/  LDGSTS.E [R235+0x44a00], [R120.64], !P1 ;  /* 0x44a0000078eb7fae */ /* 0x0005e2000c921844 */
[----:B-1----:R-:W-:-:S05]  /*234d0*/  IMAD.WIDE R118, R2, 0x4, R218 ;  /* 0x0000000402767825 */ /* 0x002fca00078e02da */
[----:B------:R3:W-:Y:S04]  /*234e0*/  STL.64 [R1+0x1920], R118 ;  /* 0x0019207601007387 */ /* 0x0007e80000100a00 */
[----:B------:R3:W-:Y:S01]  /*234f0*/  LDGSTS.E [R235+0x44c00], [R118.64], !P1 ;  /* 0x44c0000076eb7fae */ /* 0x0007e2000c921844 */
[----:B--2---:R-:W-:-:S05]  /*23500*/  IMAD.WIDE R116, R2, 0x4, R220 ;  /* 0x0000000402747825 */ /* 0x004fca00078e02dc */
[----:B------:R4:W-:Y:S04]  /*23510*/  STL.64 [R1+0x1918], R116 ;  /* 0x0019187401007387 */ /* 0x0009e80000100a00 */
[----:B------:R-:W2:Y:S04]  /*23520*/  LDL.LU.64 R216, [R1+0x4a8] ;  /* 0x0004a80001d87983 */ /* 0x000ea80000300a00 */
[----:B------:R4:W-:Y:S04]  /*23530*/  LDGSTS.E [R235+0x44e00], [R116.64], !P1 ;  /* 0x44e0000074eb7fae */ /* 0x0009e8000c921844 */
[----:B------:R-:W2:Y:S04]  /*23540*/  LDL.LU.64 R218, [R1+0x4a0] ;  /* 0x0004a00001da7983 */ /* 0x000ea80000300a00 */
[----:B------:R-:W2:Y:S01]  /*23550*/  LDL.LU.64 R220, [R1+0x498] ;  /* 0x0004980001dc7983 */ /* 0x000ea20000300a00 */
[----:B------:R-:W-:-:S03]  /*23560*/  IMAD.WIDE R122, R2, 0x4, R222 ;  /* 0x00000004027a7825 */ /* 0x000fc600078e02de */
[----:B------:R-:W2:Y:S01]  /*23570*/  LDL.LU.64 R222, [R1+0x490] ;  /* 0x0004900001de7983 */ /* 0x000ea20000300a00 */
[----:B------:R-:W-:-:S03]  /*23580*/  IMAD.WIDE R120, R2, 0x4, R224 ;  /* 0x0000000402787825 */ /* 0x000fc600078e02e0 */
[----:B------:R5:W-:Y:S04]  /*23590*/  STL.64 [R1+0x1910], R122 ;  /* 0x0019107a01007387 */ /* 0x000be80000100a00 */
[----:B------:R-:W-:Y:S04]  /*235a0*/  STL.64 [R1+0x1908], R120 ;  /* 0x0019087801007387 */ /* 0x000fe80000100a00 */
[----:B------:R5:W-:Y:S04]  /*235b0*/  LDGSTS.E [R235+0x46800], [R122.64], !P4 ;  /* 0x468000007aeb7fae */ /* 0x000be8000e121844 */
[----:B------:R1:W-:Y:S01]  /*235c0*/  LDGSTS.E [R235+0x46a00], [R120.64], !P4 ;  /* 0x46a0000078eb7fae */ /* 0x0003e2000e121844 */
[----:B---3--:R-:W-:-:S04]  /*235d0*/  IMAD.WIDE R118, R2, 0x4, R226 ;  /* 0x0000000402767825 */ /* 0x008fc800078e02e2 */
[C---:B----4-:R-:W-:Y:S01]  /*235e0*/  IMAD.WIDE R116, R2.reuse, 0x4, R228 ;  /* 0x0000000402747825 */ /* 0x050fe200078e02e4 */
[----:B------:R3:W-:Y:S04]  /*235f0*/  STL.64 [R1+0x1900], R118 ;  /* 0x0019007601007387 */ /* 0x0007e80000100a00 */
[----:B------:R4:W-:Y:S04]  /*23600*/  STL.64 [R1+0x18f8], R116 ;  /* 0x0018f87401007387 */ /* 0x0009e80000100a00 */
[----:B------:R-:W2:Y:S04]  /*23610*/  LDL.LU.64 R224, [R1+0x448] ;  /* 0x0004480001e07983 */ /* 0x000ea80000300a00 */
[----:B------:R3:W-:Y:S04]  /*23620*/  LDGSTS.E [R235+0x46c00], [R118.64], !P4 ;  /* 0x46c0000076eb7fae */ /* 0x0007e8000e121844 */
[----:B------:R-:W2:Y:S04]  /*23630*/  LDL.LU.64 R226, [R1+0x440] ;  /* 0x0004400001e27983 */ /* 0x000ea80000300a00 */
[----:B------:R-:W2:Y:S04]  /*23640*/  LDL.LU.64 R228, [R1+0x438] ;  /* 0x0004380001e47983 */ /* 0x000ea80000300a00 */
[----:B------:R4:W-:Y:S01]  /*23650*/  LDGSTS.E [R235+0x46e00], [R116.64], !P4 ;  /* 0x46e0000074eb7fae */ /* 0x0009e2000e121844 */
[----:B-----5:R-:W-:-:S04]  /*23660*/  IMAD.WIDE R122, R2, 0x4, R212 ;  /* 0x00000004027a7825 */ /* 0x020fc800078e02d4 */
[C---:B---3--:R-:W-:Y:S02]  /*23670*/  IMAD.WIDE R118, R2.reuse, 0x4, R230 ;  /* 0x0000000402767825 */ /* 0x048fe400078e02e6 */
[----:B------:R-:W2:Y:S02]  /*23680*/  LDL.LU.64 R230, [R1+0x430] ;  /* 0x0004300001e67983 */ /* 0x000ea40000300a00 */
[C---:B-1----:R-:W-:Y:S02]  /*23690*/  IMAD.WIDE R120, R2.reuse, 0x4, R214 ;  /* 0x0000000402787825 */ /* 0x042fe400078e02d6 */
[----:B------:R2:W-:Y:S04]  /*236a0*/  STL.64 [R1+0x18f0], R122 ;  /* 0x0018f07a01007387 */ /* 0x0005e80000100a00 */
[----:B------:R1:W-:Y:S04]  /*236b0*/  STL.64 [R1+0x18e8], R120 ;  /* 0x0018e87801007387 */ /* 0x0003e80000100a00 */
[----:B------:R5:W-:Y:S01]  /*236c0*/  STL.64 [R1+0x18e0], R118 ;  /* 0x0018e07601007387 */ /* 0x000be20000100a00 */
[----:B----4-:R-:W-:-:S05]  /*236d0*/  IMAD.WIDE R116, R2, 0x4, R232 ;  /* 0x0000000402747825 */ /* 0x010fca00078e02e8 */
[----:B------:R4:W-:Y:S04]  /*236e0*/  STL.64 [R1+0x18d8], R116 ;  /* 0x0018d87401007387 */ /* 0x0009e80000100a00 */
[----:B------:R-:W2:Y:S04]  /*236f0*/  LDL.LU.64 R212, [R1+0x3e8] ;  /* 0x0003e80001d47983 */ /* 0x000ea80000300a00 */
[----:B------:R-:W2:Y:S04]  /*23700*/  LDL.LU.64 R214, [R1+0x3e0] ;  /* 0x0003e00001d67983 */ /* 0x000ea80000300a00 */
[----:B------:R-:W2:Y:S01]  /*23710*/  LDL.LU.64 R232, [R1+0x3d8] ;  /* 0x0003d80001e87983 */ /* 0x000ea20000300a00 */
[----:B------:R-:W-:-:S04]  /*23720*/  IADD3 R0, R234, -0x92, RZ ;  /* 0xffffff6eea007810 */ /* 0x000fc80007ffe0ff */
[----:B------:R-:W-:Y:S02]  /*23730*/  ISETP.GE.U32.AND P6, PT, R0, 0x7ffffeef, PT ;  /* 0x7ffffeef0000780c */ /* 0x000fe40003fc6070 */
[----:B------:R-:W-:-:S04]  /*23740*/  IADD3 R0, R234, -0x96, RZ ;  /* 0xffffff6aea007810 */ /* 0x000fc80007ffe0ff */
[----:B------:R-:W-:-:S07]  /*23750*/  ISETP.GE.U32.AND P5, PT, R0, 0x7ffffeeb, PT ;  /* 0x7ffffeeb0000780c */ /* 0x000fce0003fa6070 */
[----:B------:R2:W-:Y:S04]  /*23760*/  LDGSTS.E [R235+0x48800], [R122.64], !P6 ;  /* 0x488000007aeb7fae */ /* 0x0005e8000f121844 */
[----:B------:R1:W-:Y:S04]  /*23770*/  LDGSTS.E [R235+0x48a00], [R120.64], !P6 ;  /* 0x48a0000078eb7fae */ /* 0x0003e8000f121844 */
[----:B------:R5:W-:Y:S04]  /*23780*/  LDGSTS.E [R235+0x48c00], [R118.64], !P6 ;  /* 0x48c0000076eb7fae */ /* 0x000be8000f121844 */
[----:B------:R4:W-:Y:S01]  /*23790*/  LDGSTS.E [R235+0x48e00], [R116.64], !P6 ;  /* 0x48e0000074eb7fae */ /* 0x0009e2000f121844 */
[----:B------:R-:W-:-:S04]  /*237a0*/  IADD3 R0, R234, -0x9a, RZ ;  /* 0xffffff66ea007810 */ /* 0x000fc80007ffe0ff */
[----:B------:R-:W-:Y:S01]  /*237b0*/  ISETP.GE.U32.AND P0, PT, R0, 0x7ffffee7, PT ;  /* 0x7ffffee70000780c */ /* 0x000fe20003f06070 */
[----:B--2---:R-:W-:-:S05]  /*237c0*/  IMAD.WIDE R122, R2, 0x4, R216 ;  /* 0x00000004027a7825 */ /* 0x004fca00078e02d8 */
[----:B------:R2:W-:Y:S01]  /*237d0*/  LDGSTS.E [R235+0x4a800], [R122.64], !P5 ;  /* 0x4a8000007aeb7fae */ /* 0x0005e2000e921844 */
[----:B-1----:R-:W-:-:S03]  /*237e0*/  IMAD.WIDE R120, R2, 0x4, R218 ;  /* 0x0000000402787825 */ /* 0x002fc600078e02da */
[----:B------:R-:W3:Y:S01]  /*237f0*/  LDL.LU.64 R218, [R1+0x3d0] ;  /* 0x0003d00001da7983 */ /* 0x000ee20000300a00 */
[----:B-----5:R-:W-:-:S03]  /*23800*/  IMAD.WIDE R118, R2, 0x4, R220 ;  /* 0x0000000402767825 */ /* 0x020fc600078e02dc */
[----:B------:R2:W-:Y:S01]  /*23810*/  STL.64 [R1+0x18d0], R122 ;  /* 0x0018d07a01007387 */ /* 0x0005e20000100a00 */
[----:B----4-:R-:W-:-:S03]  /*23820*/  IMAD.WIDE R116, R2, 0x4, R222 ;  /* 0x0000000402747825 */ /* 0x010fc600078e02de */
[----:B------:R1:W-:Y:S04]  /*23830*/  STL.64 [R1+0x18c8], R120 ;  /* 0x0018c87801007387 */ /* 0x0003e80000100a00 */
[----:B------:R4:W-:Y:S04]  /*23840*/  STL.64 [R1+0x18c0], R118 ;  /* 0x0018c07601007387 */ /* 0x0009e80000100a00 */
[----:B------:R5:W-:Y:S04]  /*23850*/  STL.64 [R1+0x18b8], R116 ;  /* 0x0018b87401007387 */ /* 0x000be80000100a00 */
[----:B------:R-:W3:Y:S04]  /*23860*/  LDL.LU.64 R220, [R1+0x388] ;  /* 0x0003880001dc7983 */ /* 0x000ee80000300a00 */
[----:B------:R1:W-:Y:S04]  /*23870*/  LDGSTS.E [R235+0x4aa00], [R120.64], !P5 ;  /* 0x4aa0000078eb7fae */ /* 0x0003e8000e921844 */
[----:B------:R-:W3:Y:S04]  /*23880*/  LDL.LU.64 R222, [R1+0x380] ;  /* 0x0003800001de7983 */ /* 0x000ee80000300a00 */
[----:B------:R4:W-:Y:S04]  /*23890*/  LDGSTS.E [R235+0x4ac00], [R118.64], !P5 ;  /* 0x4ac0000076eb7fae */ /* 0x0009e8000e921844 */
[----:B------:R5:W-:Y:S01]  /*238a0*/  LDGSTS.E [R235+0x4ae00], [R116.64], !P5 ;  /* 0x4ae0000074eb7fae */ /* 0x000be2000e921844 */
[----:B--2---:R-:W-:-:S03]  /*238b0*/  IMAD.WIDE R122, R2, 0x4, R224 ;  /* 0x00000004027a7825 */ /* 0x004fc600078e02e0 */
[----:B------:R-:W2:Y:S04]  /*238c0*/  LDL.LU.64 R224, [R1+0x378] ;  /* 0x0003780001e07983 */ /* 0x000ea80000300a00 */
[----:B------:R-:W-:Y:S01]  /*238d0*/  STL.64 [R1+0x18b0], R122 ;  /* 0x0018b07a01007387 */ /* 0x000fe20000100a00 */
[----:B-1----:R-:W-:-:S03]  /*238e0*/  IMAD.WIDE R120, R2, 0x4, R226 ;  /* 0x0000000402787825 */ /* 0x002fc600078e02e2 */
[----:B------:R-:W2:Y:S01]  /*238f0*/  LDL.LU.64 R226, [R1+0x370] ;  /* 0x0003700001e27983 */ /* 0x000ea20000300a00 */
[----:B----4-:R-:W-:-:S03]  /*23900*/  IMAD.WIDE R118, R2, 0x4, R228 ;  /* 0x0000000402767825 */ /* 0x010fc600078e02e4 */
[----:B------:R-:W-:Y:S04]  /*23910*/  STL.64 [R1+0x18a8], R120 ;  /* 0x0018a87801007387 */ /* 0x000fe80000100a00 */
[----:B------:R1:W-:Y:S04]  /*23920*/  STL.64 [R1+0x18a0], R118 ;  /* 0x0018a07601007387 */ /* 0x0003e80000100a00 */
[----:B------:R4:W-:Y:S04]  /*23930*/  LDGSTS.E [R235+0x4c800], [R122.64], !P0 ;  /* 0x4c8000007aeb7fae */ /* 0x0009e8000c121844 */
[----:B------:R1:W-:Y:S04]  /*23940*/  LDGSTS.E [R235+0x4ca00], [R120.64], !P0 ;  /* 0x4ca0000078eb7fae */ /* 0x0003e8000c121844 */
[----:B------:R1:W-:Y:S01]  /*23950*/  LDGSTS.E [R235+0x4cc00], [R118.64], !P0 ;  /* 0x4cc0000076eb7fae */ /* 0x0003e2000c121844 */
[----:B-----5:R-:W-:-:S05]  /*23960*/  IMAD.WIDE R116, R2, 0x4, R230 ;  /* 0x0000000402747825 */ /* 0x020fca00078e02e6 */
[----:B------:R3:W-:Y:S04]  /*23970*/  STL.64 [R1+0x1898], R116 ;  /* 0x0018987401007387 */ /* 0x0007e80000100a00 */
[----:B------:R-:W2:Y:S04]  /*23980*/  LDL.LU.64 R216, [R1+0x328] ;  /* 0x0003280001d87983 */ /* 0x000ea80000300a00 */
[----:B------:R-:W2:Y:S04]  /*23990*/  LDL.LU.64 R228, [R1+0x320] ;  /* 0x0003200001e47983 */ /* 0x000ea80000300a00 */
[----:B------:R-:W2:Y:S01]  /*239a0*/  LDL.LU.64 R230, [R1+0x318] ;  /* 0x0003180001e67983 */ /* 0x000ea20000300a00 */
[----:B------:R-:W-:-:S03]  /*239b0*/  IADD3 R0, R234, -0x9e, RZ ;  /* 0xffffff62ea007810 */ /* 0x000fc60007ffe0ff */
[----:B------:R3:W-:Y:S01]  /*239c0*/  LDGSTS.E [R235+0x4ce00], [R116.64], !P0 ;  /* 0x4ce0000074eb7fae */ /* 0x0007e2000c121844 */
[----:B-1----:R-:W-:-:S03]  /*239d0*/  IMAD.WIDE R118, R2, 0x4, R232 ;  /* 0x0000000402767825 */ /* 0x002fc600078e02e8 */
[----:B------:R-:W2:Y:S01]  /*239e0*/  LDL.LU.64 R232, [R1+0x310] ;  /* 0x0003100001e87983 */ /* 0x000ea20000300a00 */
[----:B------:R-:W-:Y:S01]  /*239f0*/  ISETP.GE.U32.AND P3, PT, R0, 0x7ffffee3, PT ;  /* 0x7ffffee30000780c */ /* 0x000fe20003f66070 */
[----:B----4-:R-:W-:Y:S01]  /*23a00*/  IMAD.WIDE R122, R2, 0x4, R212 ;  /* 0x00000004027a7825 */ /* 0x010fe200078e02d4 */
[----:B------:R-:W-:-:S03]  /*23a10*/  IADD3 R0, R234, -0xa2, RZ ;  /* 0xffffff5eea007810 */ /* 0x000fc60007ffe0ff */
[----:B------:R-:W-:Y:S01]  /*23a20*/  IMAD.WIDE R120, R2, 0x4, R214 ;  /* 0x0000000402787825 */ /* 0x000fe200078e02d6 */
[----:B------:R-:W-:Y:S01]  /*23a30*/  ISETP.GE.U32.AND P2, PT, R0, 0x7ffffedf, PT ;  /* 0x7ffffedf0000780c */ /* 0x000fe20003f46070 */
[----:B------:R1:W-:Y:S04]  /*23a40*/  STL.64 [R1+0x1890], R122 ;  /* 0x0018907a01007387 */ /* 0x0003e80000100a00 */
[----:B------:R4:W-:Y:S04]  /*23a50*/  STL.64 [R1+0x1888], R120 ;  /* 0x0018887801007387 */ /* 0x0009e80000100a00 */
[----:B------:R1:W-:Y:S04]  /*23a60*/  LDGSTS.E [R235+0x4e800], [R122.64], !P3 ;  /* 0x4e8000007aeb7fae */ /* 0x0003e8000d921844 */
[----:B------:R2:W-:Y:S04]  /*23a70*/  STL.64 [R1+0x1880], R118 ;  /* 0x0018807601007387 */ /* 0x0005e80000100a00 */
[----:B------:R4:W-:Y:S04]  /*23a80*/  LDGSTS.E [R235+0x4ea00], [R120.64], !P3 ;  /* 0x4ea0000078eb7fae */ /* 0x0009e8000d921844 */
[----:B------:R2:W-:Y:S01]  /*23a90*/  LDGSTS.E [R235+0x4ec00], [R118.64], !P3 ;  /* 0x4ec0000076eb7fae */ /* 0x0005e2000d921844 */
[----:B---3--:R-:W-:-:S05]  /*23aa0*/  IMAD.WIDE R116, R2, 0x4, R218 ;  /* 0x0000000402747825 */ /* 0x008fca00078e02da */
[----:B------:R3:W-:Y:S04]  /*23ab0*/  STL.64 [R1+0x1878], R116 ;  /* 0x0018787401007387 */ /* 0x0007e80000100a00 */
[----:B------:R-:W5:Y:S04]  /*23ac0*/  LDL.LU.64 R218, [R1+0x2c8] ;  /* 0x0002c80001da7983 */ /* 0x000f680000300a00 */
[----:B------:R3:W-:Y:S04]  /*23ad0*/  LDGSTS.E [R235+0x4ee00], [R116.64], !P3 ;  /* 0x4ee0000074eb7fae */ /* 0x0007e8000d921844 */
[----:B------:R-:W5:Y:S01]  /*23ae0*/  LDL.LU.64 R212, [R1+0x2c0] ;  /* 0x0002c00001d47983 */ /* 0x000f620000300a00 */
[----:B-1----:R-:W-:-:S03]  /*23af0*/  IMAD.WIDE R122, R2, 0x4, R220 ;  /* 0x00000004027a7825 */ /* 0x002fc600078e02dc */
[----:B------:R-:W5:Y:S01]  /*23b00*/  LDL.LU.64 R220, [R1+0x2b8] ;  /* 0x0002b80001dc7983 */ /* 0x000f620000300a00 */
[----:B----4-:R-:W-:-:S03]  /*23b10*/  IMAD.WIDE R120, R2, 0x4, R222 ;  /* 0x0000000402787825 */ /* 0x010fc600078e02de */
[----:B------:R1:W-:Y:S04]  /*23b20*/  STL.64 [R1+0x1870], R122 ;  /* 0x0018707a01007387 */ /* 0x0003e80000100a00 */
[----:B------:R-:W4:Y:S04]  /*23b30*/  LDL.LU.64 R222, [R1+0x2b0] ;  /* 0x0002b00001de7983 */ /* 0x000f280000300a00 */
[----:B------:R1:W-:Y:S04]  /*23b40*/  STL.64 [R1+0x1868], R120 ;  /* 0x0018687801007387 */ /* 0x0003e80000100a00 */
[----:B------:R1:W-:Y:S04]  /*23b50*/  LDGSTS.E [R235+0x50800], [R122.64], !P2 ;  /* 0x508000007aeb7fae */ /* 0x0003e8000d121844 */
[----:B------:R1:W-:Y:S01]  /*23b60*/  LDGSTS.E [R235+0x50a00], [R120.64], !P2 ;  /* 0x50a0000078eb7fae */ /* 0x0003e2000d121844 */
[----:B--2---:R-:W-:-:S04]  /*23b70*/  IMAD.WIDE R118, R2, 0x4, R224 ;  /* 0x0000000402767825 */ /* 0x004fc800078e02e0 */
[C---:B---3--:R-:W-:Y:S01]  /*23b80*/  IMAD.WIDE R116, R2.reuse, 0x4, R226 ;  /* 0x0000000402747825 */ /* 0x048fe200078e02e2 */
[----:B------:R2:W-:Y:S04]  /*23b90*/  STL.64 [R1+0x1860], R118 ;  /* 0x0018607601007387 */ /* 0x0005e80000100a00 */
[----:B------:R3:W-:Y:S04]  /*23ba0*/  STL.64 [R1+0x1858], R116 ;  /* 0x0018587401007387 */ /* 0x0007e80000100a00 */
[----:B------:R-:W4:Y:S04]  /*23bb0*/  LDL.LU.64 R224, [R1+0x268] ;  /* 0x0002680001e07983 */ /* 0x000f280000300a00 */
[----:B------:R-:W4:Y:S04]  /*23bc0*/  LDL.LU.64 R226, [R1+0x260] ;  /* 0x0002600001e27983 */ /* 0x000f280000300a00 */
[----:B------:R2:W-:Y:S04]  /*23bd0*/  LDGSTS.E [R235+0x50c00], [R118.64], !P2 ;  /* 0x50c0000076eb7fae */ /* 0x0005e8000d121844 */
[----:B------:R3:W-:Y:S01]  /*23be0*/  LDGSTS.E [R235+0x50e00], [R116.64], !P2 ;  /* 0x50e0000074eb7fae */ /* 0x0007e2000d121844 */
[----:B-1----:R-:W-:-:S04]  /*23bf0*/  IMAD.WIDE R122, R2, 0x4, R216 ;  /* 0x00000004027a7825 */ /* 0x002fc800078e02d8 */
[C---:B------:R-:W-:Y:S02]  /*23c00*/  IMAD.WIDE R120, R2.reuse, 0x4, R228 ;  /* 0x0000000402787825 */ /* 0x040fe400078e02e4 */
[----:B------:R-:W4:Y:S02]  /*23c10*/  LDL.LU.64 R228, [R1+0x258] ;  /* 0x0002580001e47983 */ /* 0x000f240000300a00 */
[C---:B--2---:R-:W-:Y:S02]  /*23c20*/  IMAD.WIDE R118, R2.reuse, 0x4, R230 ;  /* 0x0000000402767825 */ /* 0x044fe400078e02e6 */
[----:B------:R5:W-:Y:S04]  /*23c30*/  STL.64 [R1+0x1850], R122 ;  /* 0x0018507a01007387 */ /* 0x000be80000100a00 */
[----:B------:R-:W2:Y:S04]  /*23c40*/  LDL.LU.64 R230, [R1+0x250] ;  /* 0x0002500001e67983 */ /* 0x000ea80000300a00 */
[----:B------:R1:W-:Y:S04]  /*23c50*/  STL.64 [R1+0x1848], R120 ;  /* 0x0018487801007387 */ /* 0x0003e80000100a00 */
[----:B------:R1:W-:Y:S01]  /*23c60*/  STL.64 [R1+0x1840], R118 ;  /* 0x0018407601007387 */ /* 0x0003e20000100a00 */
[----:B---3--:R-:W-:-:S05]  /*23c70*/  IMAD.WIDE R116, R2, 0x4, R232 ;  /* 0x0000000402747825 */ /* 0x008fca00078e02e8 */
[----:B------:R4:W-:Y:S04]  /*23c80*/  STL.64 [R1+0x1838], R116 ;  /* 0x0018387401007387 */ /* 0x0009e80000100a00 */
[----:B------:R-:W3:Y:S01]  /*23c90*/  LDL.LU.64 R232, [R1+0x208] ;  /* 0x0002080001e87983 */ /* 0x000ee20000300a00 */
[----:B------:R-:W-:-:S03]  /*23ca0*/  IADD3 R0, R234, -0xa6, RZ ;  /* 0xffffff5aea007810 */ /* 0x000fc60007ffe0ff */
[----:B------:R-:W3:Y:S01]  /*23cb0*/  LDL.LU.64 R214, [R1+0x200] ;  /* 0x0002000001d67983 */ /* 0x000ee20000300a00 */
[----:B------:R-:W-:Y:S02]  /*23cc0*/  ISETP.GE.U32.AND P1, PT, R0, 0x7ffffedb, PT ;  /* 0x7ffffedb0000780c */ /* 0x000fe40003f26070 */
[----:B------:R-:W-:Y:S01]  /*23cd0*/  IADD3 R0, R234, -0xaa, RZ ;  /* 0xffffff56ea007810 */ /* 0x000fe20007ffe0ff */
[----:B------:R-:W3:Y:S03]  /*23ce0*/  LDL.LU.64 R216, [R1+0x1f8] ;  /* 0x0001f80001d87983 */ /* 0x000ee60000300a00 */
[----:B------:R-:W-:Y:S02]  /*23cf0*/  ISETP.GE.U32.AND P4, PT, R0, 0x7ffffed7, PT ;  /* 0x7ffffed70000780c */ /* 0x000fe40003f86070 */
[----:B------:R-:W-:-:S05]  /*23d00*/  IADD3 R0, R234, -0xae, RZ ;  /* 0xffffff52ea007810 */ /* 0x000fca0007ffe0ff */
[----:B------:R5:W-:Y:S04]  /*23d10*/  LDGSTS.E [R235+0x52800], [R122.64], !P1 ;  /* 0x528000007aeb7fae */ /* 0x000be8000c921844 */
[----:B------:R1:W-:Y:S04]  /*23d20*/  LDGSTS.E [R235+0x52a00], [R120.64], !P1 ;  /* 0x52a0000078eb7fae */ /* 0x0003e8000c921844 */
[----:B------:R1:W-:Y:S04]  /*23d30*/  LDGSTS.E [R235+0x52c00], [R118.64], !P1 ;  /* 0x52c0000076eb7fae */ /* 0x0003e8000c921844 */
[----:B------:R4:W-:Y:S01]  /*23d40*/  LDGSTS.E [R235+0x52e00], [R116.64], !P1 ;  /* 0x52e0000074eb7fae */ /* 0x0009e2000c921844 */
[----:B------:R-:W-:Y:S01]  /*23d50*/  ISETP.GE.U32.AND P6, PT, R0, 0x7ffffed3, PT ;  /* 0x7ffffed30000780c */ /* 0x000fe20003fc6070 */
[----:B-----5:R-:W-:-:S02]  /*23d60*/  IMAD.WIDE R122, R2, 0x4, R218 ;  /* 0x00000004027a7825 */ /* 0x020fc400078e02da */
[----:B------:R-:W5:Y:S02]  /*23d70*/  LDL.LU.64 R218, [R1+0x1f0] ;  /* 0x0001f00001da7983 */ /* 0x000f640000300a00 */
[C---:B-1----:R-:W-:Y:S02]  /*23d80*/  IMAD.WIDE R120, R2.reuse, 0x4, R212 ;  /* 0x0000000402787825 */ /* 0x042fe400078e02d4 */
[----:B------:R1:W-:Y:S02]  /*23d90*/  STL.64 [R1+0x1830], R122 ;  /* 0x0018307a01007387 */ /* 0x0003e40000100a00 */
[C---:B------:R-:W-:Y:S02]  /*23da0*/  IMAD.WIDE R118, R2.reuse, 0x4, R220 ;  /* 0x0000000402767825 */ /* 0x040fe400078e02dc */
[----:B------:R1:W-:Y:S04]  /*23db0*/  STL.64 [R1+0x1828], R120 ;  /* 0x0018287801007387 */ /* 0x0003e80000100a00 */
[----:B------:R1:W-:Y:S01]  /*23dc0*/  LDGSTS.E [R235+0x54800], [R122.64], !P4 ;  /* 0x548000007aeb7fae */ /* 0x0003e2000e121844 */
[----:B----4-:R-:W-:-:S03]  /*23dd0*/  IMAD.WIDE R116, R2, 0x4, R222 ;  /* 0x0000000402747825 */ /* 0x010fc600078e02de */
[----:B------:R4:W-:Y:S04]  /*23de0*/  STL.64 [R1+0x1820], R118 ;  /* 0x0018207601007387 */ /* 0x0009e80000100a00 */
[----:B------:R2:W-:Y:S04]  /*23df0*/  STL.64 [R1+0x1818], R116 ;  /* 0x0018187401007387 */ /* 0x0005e80000100a00 */
[----:B------:R-:W5:Y:S04]  /*23e00*/  LDL.LU.64 R220, [R1+0x1a8] ;  /* 0x0001a80001dc7983 */ /* 0x000f680000300a00 */
[----:B------:R1:W-:Y:S04]  /*23e10*/  LDGSTS.E [R235+0x54a00], [R120.64], !P4 ;  /* 0x54a0000078eb7fae */ /* 0x0003e8000e121844 */
[----:B------:R-:W5:Y:S04]  /*23e20*/  LDL.LU.64 R222, [R1+0x1a0] ;  /* 0x0001a00001de7983 */ /* 0x000f680000300a00 */
[----:B------:R4:W-:Y:S04]  /*23e30*/  LDGSTS.E [R235+0x54c00], [R118.64], !P4 ;  /* 0x54c0000076eb7fae */ /* 0x0009e8000e121844 */
[----:B------:R2:W-:Y:S01]  /*23e40*/  LDGSTS.E [R235+0x54e00], [R116.64], !P4 ;  /* 0x54e0000074eb7fae */ /* 0x0005e2000e121844 */
[----:B-1----:R-:W-:-:S03]  /*23e50*/  IMAD.WIDE R122, R2, 0x4, R224 ;  /* 0x00000004027a7825 */ /* 0x002fc600078e02e0 */
[----:B------:R-:W5:Y:S01]  /*23e60*/  LDL.LU.64 R224, [R1+0x198] ;  /* 0x0001980001e07983 */ /* 0x000f620000300a00 */
[----:B------:R-:W-:-:S03]  /*23e70*/  IMAD.WIDE R120, R2, 0x4, R226 ;  /* 0x0000000402787825 */ /* 0x000fc600078e02e2 */
[----:B------:R3:W-:Y:S04]  /*23e80*/  STL.64 [R1+0x1810], R122 ;  /* 0x0018107a01007387 */ /* 0x0007e80000100a00 */
[----:B------:R-:W5:Y:S04]  /*23e90*/  LDL.LU.64 R226, [R1+0x190] ;  /* 0x0001900001e27983 */ /* 0x000f680000300a00 */
[----:B------:R1:W-:Y:S04]  /*23ea0*/  STL.64 [R1+0x1808], R120 ;  /* 0x0018087801007387 */ /* 0x0003e80000100a00 */
[----:B------:R3:W-:Y:S01]  /*23eb0*/  LDGSTS.E [R235+0x56800], [R122.64], !P6 ;  /* 0x568000007aeb7fae */ /* 0x0007e2000f121844 */
[----:B------:R-:W-:-:S03]  /*23ec0*/  IADD3 R0, R234, -0xb2, RZ ;  /* 0xffffff4eea007810 */ /* 0x000fc60007ffe0ff */
[----:B------:R1:W-:Y:S01]  /*23ed0*/  LDGSTS.E [R235+0x56a00], [R120.64], !P6 ;  /* 0x56a0000078eb7fae */ /* 0x0003e2000f121844 */
[----:B----4-:R-:W-:-:S04]  /*23ee0*/  IMAD.WIDE R118, R2, 0x4, R228 ;  /* 0x0000000402767825 */ /* 0x010fc800078e02e4 */
[C---:B--2---:R-:W-:Y:S01]  /*23ef0*/  IMAD.WIDE R116, R2.reuse, 0x4, R230 ;  /* 0x0000000402747825 */ /* 0x044fe200078e02e6 */
[----:B------:R2:W-:Y:S04]  /*23f00*/  STL.64 [R1+0x1800], R118 ;  /* 0x0018007601007387 */ /* 0x0005e80000100a00 */
[----:B------:R5:W-:Y:S04]  /*23f10*/  STL.64 [R1+0x17f8], R116 ;  /* 0x0017f87401007387 */ /* 0x000be80000100a00 */
[----:B------:R-:W4:Y:S04]  /*23f20*/  LDL.LU.64 R228, [R1+0x148] ;  /* 0x0001480001e47983 */ /* 0x000f280000300a00 */
[----:B------:R-:W4:Y:S01]  /*23f30*/  LDL.LU.64 R230, [R1+0x140] ;  /* 0x0001400001e67983 */ /* 0x000f220000300a00 */
[----:B---3--:R-:W-:Y:S01]  /*23f40*/  IMAD.WIDE R122, R2, 0x4, R232 ;  /* 0x00000004027a7825 */ /* 0x008fe200078e02e8 */
[----:B------:R-:W-:-:S02]  /*23f50*/  ISETP.GE.U32.AND P5, PT, R0, 0x7ffffecf, PT ;  /* 0x7ffffecf0000780c */ /* 0x000fc40003fa6070 */
[----:B------:R-:W4:Y:S01]  /*23f60*/  LDL.LU.64 R232, [R1+0x138] ;  /* 0x0001380001e87983 */ /* 0x000f220000300a00 */
[----:B------:R-:W-:Y:S01]  /*23f70*/  IADD3 R0, R234, -0xb6, RZ ;  /* 0xffffff4aea007810 */ /* 0x000fe20007ffe0ff */
[----:B-1----:R-:W-:Y:S02]  /*23f80*/  IMAD.WIDE R120, R2, 0x4, R214 ;  /* 0x0000000402787825 */ /* 0x002fe400078e02d6 */
[----:B------:R2:W-:Y:S01]  /*23f90*/  LDGSTS.E [R235+0x56c00], [R118.64], !P6 ;  /* 0x56c0000076eb7fae */ /* 0x0005e2000f121844 */
[----:B------:R-:W-:-:S03]  /*23fa0*/  ISETP.GE.U32.AND P0, PT, R0, 0x7ffffecb, PT ;  /* 0x7ffffecb0000780c */ /* 0x000fc60003f06070 */
[----:B------:R5:W-:Y:S04]  /*23fb0*/  LDGSTS.E [R235+0x56e00], [R116.64], !P6 ;  /* 0x56e0000074eb7fae */ /* 0x000be8000f121844 */
[----:B------:R1:W-:Y:S01]  /*23fc0*/  STL.64 [R1+0x17f0], R122 ;  /* 0x0017f07a01007387 */ /* 0x0003e20000100a00 */
[----:B--2---:R-:W-:-:S03]  /*23fd0*/  IMAD.WIDE R118, R2, 0x4, R216 ;  /* 0x0000000402767825 */ /* 0x004fc600078e02d8 */
[----:B------:R2:W-:Y:S04]  /*23fe0*/  STL.64 [R1+0x17e8], R120 ;  /* 0x0017e87801007387 */ /* 0x0005e80000100a00 */
[----:B------:R1:W-:Y:S04]  /*23ff0*/  LDGSTS.E [R235+0x58800], [R122.64], !P5 ;  /* 0x588000007aeb7fae */ /* 0x0003e8000e921844 */
[----:B------:R1:W-:Y:S04]  /*24000*/  STL.64 [R1+0x17e0], R118 ;  /* 0x0017e07601007387 */ /* 0x0003e80000100a00 */
[----:B------:R2:W-:Y:S04]  /*24010*/  LDGSTS.E [R235+0x58a00], [R120.64], !P5 ;  /* 0x58a0000078eb7fae */ /* 0x0005e8000e921844 */
[----:B------:R1:W-:Y:S01]  /*24020*/  LDGSTS.E [R235+0x58c00], [R118.64], !P5 ;  /* 0x58c0000076eb7fae */ /* 0x0003e2000e921844 */
[----:B-----5:R-:W-:-:S05]  /*24030*/  IMAD.WIDE R116, R2, 0x4, R218 ;  /* 0x0000000402747825 */ /* 0x020fca00078e02da */
[----:B------:R5:W-:Y:S04]  /*24040*/  STL.64 [R1+0x17d8], R116 ;  /* 0x0017d87401007387 */ /* 0x000be80000100a00 */
[----:B------:R-:W3:Y:S04]  /*24050*/  LDL.LU.64 R208, [R1+0x130] ;  /* 0x0001300001d07983 */ /* 0x000ee80000300a00 */
[----:B------:R-:W3:Y:S04]  /*24060*/  LDL.LU.64 R210, [R1+0xe8] ;  /* 0x0000e80001d27983 */ /* 0x000ee80000300a00 */
[----:B------:R5:W-:Y:S04]  /*24070*/  LDGSTS.E [R235+0x58e00], [R116.64], !P5 ;  /* 0x58e0000074eb7fae */ /* 0x000be8000e921844 */
[----:B------:R-:W3:Y:S04]  /*24080*/  LDL.LU.64 R212, [R1+0xe0] ;  /* 0x0000e00001d47983 */ /* 0x000ee80000300a00 */
[----:B------:R-:W3:Y:S01]  /*24090*/  LDL.LU.64 R214, [R1+0xd8] ;  /* 0x0000d80001d67983 */ /* 0x000ee20000300a00 */
[----:B-1----:R-:W-:-:S05]  /*240a0*/  IMAD.WIDE R122, R2, 0x4, R220 ;  /* 0x00000004027a7825 */ /* 0x002fca00078e02dc */
[----:B------:R4:W-:Y:S01]  /*240b0*/  STL.64 [R1+0x17d0], R122 ;  /* 0x0017d07a01007387 */ /* 0x0009e20000100a00 */
[----:B--2---:R-:W-:-:S03]  /*240c0*/  IMAD.WIDE R120, R2, 0x4, R222 ;  /* 0x0000000402787825 */ /* 0x004fc600078e02de */
[----:B------:R-:W2:Y:S04]  /*240d0*/  LDL.LU.64 R216, [R1+0xd0] ;  /* 0x0000d00001d87983 */ /* 0x000ea80000300a00 */
[----:B------:R1:W-:Y:S04]  /*240e0*/  STL.64 [R1+0x17c8], R120 ;  /* 0x0017c87801007387 */ /* 0x0003e80000100a00 */
[----:B------:R4:W-:Y:S04]  /*240f0*/  LDGSTS.E [R235+0x5a800], [R122.64], !P0 ;  /* 0x5a8000007aeb7fae */ /* 0x0009e8000c121844 */
[----:B------:R1:W-:Y:S01]  /*24100*/  LDGSTS.E [R235+0x5aa00], [R120.64], !P0 ;  /* 0x5aa0000078eb7fae */ /* 0x0003e2000c121844 */
[----:B------:R-:W-:-:S04]  /*24110*/  IMAD.WIDE R118, R2, 0x4, R224 ;  /* 0x0000000402767825 */ /* 0x000fc800078e02e0 */
[----:B-----5:R-:W-:Y:S01]  /*24120*/  IMAD.WIDE R116, R2, 0x4, R226 ;  /* 0x0000000402747825 */ /* 0x020fe200078e02e2 */
[----:B------:R5:W-:Y:S04]  /*24130*/  STL.64 [R1+0x17c0], R118 ;  /* 0x0017c07601007387 */ /* 0x000be80000100a00 */
[----:B------:R3:W-:Y:S04]  /*24140*/  STL.64 [R1+0x17b8], R116 ;  /* 0x0017b87401007387 */ /* 0x0007e80000100a00 */
[----:B------:R-:W2:Y:S04]  /*24150*/  LDL.LU.64 R218, [R1+0x88] ;  /* 0x0000880001da7983 */ /* 0x000ea80000300a00 */
[----:B------:R-:W2:Y:S04]  /*24160*/  LDL.LU.64 R220, [R1+0x80] ;  /* 0x0000800001dc7983 */ /* 0x000ea80000300a00 */
[----:B------:R-:W2:Y:S04]  /*24170*/  LDL.LU.64 R222, [R1+0x78] ;  /* 0x0000780001de7983 */ /* 0x000ea80000300a00 */
[----:B------:R-:W2:Y:S04]  /*24180*/  LDL.LU.64 R224, [R1+0x70] ;  /* 0x0000700001e07983 */ /* 0x000ea80000300a00 */
[----:B------:R5:W-:Y:S04]  /*24190*/  LDGSTS.E [R235+0x5ac00], [R118.64], !P0 ;  /* 0x5ac0000076eb7fae */ /* 0x000be8000c121844 */
[----:B------:R-:W2:Y:S01]  /*241a0*/  LDL.LU.64 R226, [R1+0x28] ;  /* 0x0000280001e27983 */ /* 0x000ea20000300a00 */
[----:B------:R-:W-:-:S03]  /*241b0*/  IADD3 R0, R234, -0xba, RZ ;  /* 0xffffff46ea007810 */ /* 0x000fc60007ffe0ff */
[----:B------:R3:W-:Y:S01]  /*241c0*/  LDGSTS.E [R235+0x5ae00], [R116.64], !P0 ;  /* 0x5ae0000074eb7fae */ /* 0x0007e2000c121844 */
[----:B----4-:R-:W-:-:S04]  /*241d0*/  IMAD.WIDE R122, R2, 0x4, R228 ;  /* 0x00000004027a7825 */ /* 0x010fc800078e02e4 */
[C---:B-1----:R-:W-:Y:S01]  /*241e0*/  IMAD.WIDE R120, R2.reuse, 0x4, R230 ;  /* 0x0000000402787825 */ /* 0x042fe200078e02e6 */
[----:B------:R1:W-:Y:S04]  /*241f0*/  STL.64 [R1+0x17b0], R122 ;  /* 0x0017b07a01007387 */ /* 0x0003e80000100a00 */
[----:B------:R-:W4:Y:S04]  /*24200*/  LDL.LU.64 R228, [R1+0x20] ;  /* 0x0000200001e47983 */ /* 0x000f280000300a00 */
[----:B------:R1:W-:Y:S04]  /*24210*/  STL.64 [R1+0x17a8], R120 ;  /* 0x0017a87801007387 */ /* 0x0003e80000100a00 */
[----:B------:R-:W4:Y:S01]  /*24220*/  LDL.LU.64 R230, [R1+0x18] ;  /* 0x0000180001e67983 */ /* 0x000f220000300a00 */
[----:B-----5:R-:W-:-:S05]  /*24230*/  IMAD.WIDE R118, R2, 0x4, R232 ;  /* 0x0000000402767825 */ /* 0x020fca00078e02e8 */
[----:B------:R5:W-:Y:S04]  /*24240*/  STL.64 [R1+0x1788], R118 ;  /* 0x0017887601007387 */ /* 0x000be80000100a00 */
[----:B------:R-:W4:Y:S01]  /*24250*/  LDL.LU.64 R232, [R1+0x10] ;  /* 0x0000100001e87983 */ /* 0x000f220000300a00 */
[----:B------:R-:W-:Y:S02]  /*24260*/  ISETP.GE.U32.AND P3, PT, R0, 0x7ffffec7, PT ;  /* 0x7ffffec70000780c */ /* 0x000fe40003f66070 */
[----:B------:R-:W-:-:S04]  /*24270*/  IADD3 R0, R234, -0xbe, RZ ;  /* 0xffffff42ea007810 */ /* 0x000fc80007ffe0ff */
[----:B------:R-:W-:Y:S02]  /*24280*/  ISETP.GE.U32.AND P2, PT, R0, 0x7ffffec3, PT ;  /* 0x7ffffec30000780c */ /* 0x000fe40003f46070 */
[----:B------:R-:W-:-:S04]  /*24290*/  IADD3 R0, R234, -0xc2, RZ ;  /* 0xffffff3eea007810 */ /* 0x000fc80007ffe0ff */
[----:B------:R-:W-:Y:S01]  /*242a0*/  ISETP.GE.U32.AND P1, PT, R0, 0x7ffffebf, PT ;  /* 0x7ffffebf0000780c */ /* 0x000fe20003f26070 */
[----:B------:R1:W-:Y:S04]  /*242b0*/  LDGSTS.E [R235+0x5c800], [R122.64], !P3 ;  /* 0x5c8000007aeb7fae */ /* 0x0003e8000d921844 */
[----:B------:R1:W-:Y:S04]  /*242c0*/  LDGSTS.E [R235+0x5ca00], [R120.64], !P3 ;  /* 0x5ca0000078eb7fae */ /* 0x0003e8000d921844 */
[----:B------:R5:W-:Y:S01]  /*242d0*/  LDGSTS.E [R235+0x5cc00], [R118.64], !P3 ;  /* 0x5cc0000076eb7fae */ /* 0x000be2000d921844 */
        /* <DEDUP_REMOVED lines=21> */
[----:B---3--:R-:W-:-:S04]  /*24430*/  IMAD.WIDE R116, R2, 0x4, R208 ;  /* 0x0000000402747825 */ /* 0x008fc800078e02d0 */
[C---:B-1----:R-:W-:Y:S01]  /*24440*/  IMAD.WIDE R122, R2.reuse, 0x4, R210 ;  /* 0x00000004027a7825 */ /* 0x042fe200078e02d2 */
[----:B------:R2:W-:Y:S04]  /*24450*/  STL.64 [R1+0x1780], R116 ;  /* 0x0017807401007387 */ /* 0x0005e80000100a00 */
[----:B------:R2:W-:Y:S01]  /*24460*/  LDGSTS.E [R235+0x5ce00], [R116.64], !P3 ;  /* 0x5ce0000074eb7fae */ /* 0x0005e2000d921844 */
[----:B------:R-:W-:-:S03]  /*24470*/  IMAD.WIDE R120, R2, 0x4, R212 ;  /* 0x0000000402787825 */ /* 0x000fc600078e02d4 */
[----:B------:R1:W-:Y:S01]  /*24480*/  STL.64 [R1+0x1778], R122 ;  /* 0x0017787a01007387 */ /* 0x0003e20000100a00 */
[----:B-----5:R-:W-:-:S03]  /*24490*/  IMAD.WIDE R118, R2, 0x4, R214 ;  /* 0x0000000402767825 */ /* 0x020fc600078e02d6 */
[----:B------:R1:W-:Y:S04]  /*244a0*/  LDGSTS.E [R235+0x5e800], [R122.64], !P2 ;  /* 0x5e8000007aeb7fae */ /* 0x0003e8000d121844 */
[----:B------:R3:W-:Y:S04]  /*244b0*/  STL.64 [R1+0x1770], R120 ;  /* 0x0017707801007387 */ /* 0x0007e80000100a00 */
[----:B------:R3:W-:Y:S01]  /*244c0*/  LDGSTS.E [R235+0x5ea00], [R120.64], !P2 ;  /* 0x5ea0000078eb7fae */ /* 0x0007e2000d121844 */
[----:B--2---:R-:W-:-:S03]  /*244d0*/  IMAD.WIDE R116, R2, 0x4, R216 ;  /* 0x0000000402747825 */ /* 0x004fc600078e02d8 */
[----:B------:R2:W-:Y:S04]  /*244e0*/  STL.64 [R1+0x1760], R118 ;  /* 0x0017607601007387 */ /* 0x0005e80000100a00 */
[----:B------:R2:W-:Y:S04]  /*244f0*/  LDGSTS.E [R235+0x5ec00], [R118.64], !P2 ;  /* 0x5ec0000076eb7fae */ /* 0x0005e8000d121844 */
[----:B------:R5:W-:Y:S04]  /*24500*/  STL.64 [R1+0x1758], R116 ;  /* 0x0017587401007387 */ /* 0x000be80000100a00 */
[----:B------:R5:W-:Y:S01]  /*24510*/  LDGSTS.E [R235+0x5ee00], [R116.64], !P2 ;  /* 0x5ee0000074eb7fae */ /* 0x000be2000d121844 */
[----:B------:R-:W-:-:S04]  /*24520*/  IMAD.WIDE R72, R2, 0x4, R72 ;  /* 0x0000000402487825 */ /* 0x000fc800078e0248 */
[----:B-1----:R-:W-:-:S04]  /*24530*/  IMAD.WIDE R122, R2, 0x4, R218 ;  /* 0x00000004027a7825 */ /* 0x002fc800078e02da */
[C---:B---3--:R-:W-:Y:S01]  /*24540*/  IMAD.WIDE R120, R2.reuse, 0x4, R220 ;  /* 0x0000000402787825 */ /* 0x048fe200078e02dc */
[----:B------:R1:W-:Y:S03]  /*24550*/  STL.64 [R1+0x1750], R122 ;  /* 0x0017507a01007387 */ /* 0x0003e60000100a00 */
[C---:B--2---:R-:W-:Y:S01]  /*24560*/  IMAD.WIDE R118, R2.reuse, 0x4, R222 ;  /* 0x0000000402767825 */ /* 0x044fe200078e02de */
[----:B------:R1:W-:Y:S03]  /*24570*/  LDGSTS.E [R235+0x60800], [R122.64], !P1 ;  /* 0x608000007aeb7fae */ /* 0x0003e6000c921844 */
[C---:B-----5:R-:W-:Y:S01]  /*24580*/  IMAD.WIDE R116, R2.reuse, 0x4, R224 ;  /* 0x0000000402747825 */ /* 0x060fe200078e02e0 */
[----:B------:R4:W-:Y:S04]  /*24590*/  STL.64 [R1+0x1748], R120 ;  /* 0x0017487801007387 */ /* 0x0009e80000100a00 */
[----:B------:R4:W-:Y:S01]  /*245a0*/  LDGSTS.E [R235+0x60a00], [R120.64], !P1 ;  /* 0x60a0000078eb7fae */ /* 0x0009e2000c921844 */
[----:B-1----:R-:W-:-:S03]  /*245b0*/  IMAD.WIDE R122, R2, 0x4, R226 ;  /* 0x00000004027a7825 */ /* 0x002fc600078e02e2 */
[----:B------:R1:W-:Y:S04]  /*245c0*/  STL.64 [R1+0x1740], R118 ;  /* 0x0017407601007387 */ /* 0x0003e80000100a00 */
[----:B------:R1:W-:Y:S04]  /*245d0*/  LDGSTS.E [R235+0x60c00], [R118.64], !P1 ;  /* 0x60c0000076eb7fae */ /* 0x0003e8000c921844 */
[----:B------:R2:W-:Y:S04]  /*245e0*/  STL.64 [R1+0x1738], R116 ;  /* 0x0017387401007387 */ /* 0x0005e80000100a00 */
[----:B------:R2:W-:Y:S01]  /*245f0*/  LDGSTS.E [R235+0x60e00], [R116.64], !P1 ;  /* 0x60e0000074eb7fae */ /* 0x0005e2000c921844 */
[----:B----4-:R-:W-:-:S03]  /*24600*/  IMAD.WIDE R120, R2, 0x4, R228 ;  /* 0x0000000402787825 */ /* 0x010fc600078e02e4 */
[----:B------:R-:W-:Y:S01]  /*24610*/  STL.64 [R1+0x1730], R122 ;  /* 0x0017307a01007387 */ /* 0x000fe20000100a00 */
[----:B-1----:R-:W-:-:S03]  /*24620*/  IMAD.WIDE R118, R2, 0x4, R230 ;  /* 0x0000000402767825 */ /* 0x002fc600078e02e6 */
[----:B------:R-:W-:Y:S04]  /*24630*/  STL.64 [R1+0x1728], R120 ;  /* 0x0017287801007387 */ /* 0x000fe80000100a00 */
[----:B------:R-:W-:Y:S01]  /*24640*/  STL.64 [R1+0x1720], R118 ;  /* 0x0017207601007387 */ /* 0x000fe20000100a00 */
[----:B------:R-:W-:-:S04]  /*24650*/  IMAD.WIDE R70, R2, 0x4, R70 ;  /* 0x0000000402467825 */ /* 0x000fc800078e0246 */
[----:B--2---:R-:W-:-:S05]  /*24660*/  IMAD.WIDE R116, R2, 0x4, R232 ;  /* 0x0000000402747825 */ /* 0x004fca00078e02e8 */
        /* <DEDUP_REMOVED lines=74> */
[----:B------:R-:W2:Y:S01]  /*24b10*/  LDL.LU.64 R232, [R1+0x638] ;  /* 0x0006380001e87983 */ /* 0x000ea20000300a00 */
[----:B------:R-:W-:Y:S01]  /*24b20*/  IADD3 R0, R234, -0xc6, RZ ;  /* 0xffffff3aea007810 */ /* 0x000fe20007ffe0ff */
[----:B------:R-:W-:-:S02]  /*24b30*/  IMAD.WIDE R18, R2, 0x4, R18 ;  /* 0x0000000402127825 */ /* 0x000fc400078e0212 */
[----:B------:R-:W3:Y:S01]  /*24b40*/  LDL.LU.64 R224, [R1+0x630] ;  /* 0x0006300001e07983 */ /* 0x000ee20000300a00 */
[----:B------:R-:W-:Y:S02]  /*24b50*/  ISETP.GE.U32.AND P4, PT, R0, 0x7ffffebb, PT ;  /* 0x7ffffebb0000780c */ /* 0x000fe40003f86070 */
[----:B------:R-:W-:Y:S01]  /*24b60*/  IADD3 R0, R234, -0xca, RZ ;  /* 0xffffff36ea007810 */ /* 0x000fe20007ffe0ff */
[----:B------:R-:W4:Y:S03]  /*24b70*/  LDL.LU.64 R216, [R1+0x628] ;  /* 0x0006280001d87983 */ /* 0x000f260000300a00 */
[----:B------:R-:W-:Y:S01]  /*24b80*/  ISETP.GE.U32.AND P6, PT, R0, 0x7ffffeb7, PT ;  /* 0x7ffffeb70000780c */ /* 0x000fe20003fc6070 */
[----:B------:R-:W-:Y:S01]  /*24b90*/  IMAD.WIDE R16, R2, 0x4, R16 ;  /* 0x0000000402107825 */ /* 0x000fe200078e0210 */
[----:B------:R-:W-:Y:S01]  /*24ba0*/  IADD3 R0, R234, -0xce, RZ ;  /* 0xffffff32ea007810 */ /* 0x000fe20007ffe0ff */
[----:B------:R-:W3:Y:S03]  /*24bb0*/  LDL.LU.64 R226, [R1+0x620] ;  /* 0x0006200001e27983 */ /* 0x000ee60000300a00 */
        /* <DEDUP_REMOVED lines=56> */
[----:B------:R-:W-:-:S03]  /*24f40*/  IMAD.WIDE R12, R2, 0x4, R12 ;  /* 0x00000004020c7825 */ /* 0x000fc600078e020c */
[----:B------:R1:W-:Y:S04]  /*24f50*/  LDGSTS.E [R235+0x72a00], [R56.64], !P6 ;  /* 0x72a0000038eb7fae */ /* 0x0003e8000f121844 */
[----:B------:R1:W-:Y:S01]  /*24f60*/  LDGSTS.E [R235+0x72c00], [R54.64], !P6 ;  /* 0x72c0000036eb7fae */ /* 0x0003e2000f121844 */
[----:B------:R-:W-:-:S03]  /*24f70*/  ISETP.GE.U32.AND P1, PT, R0, 0x7ffffe87, PT ;  /* 0x7ffffe870000780c */ /* 0x000fc60003f26070 */
[----:B------:R1:W-:Y:S01]  /*24f80*/  LDGSTS.E [R235+0x72e00], [R52.64], !P6 ;  /* 0x72e0000034eb7fae */ /* 0x0003e2000f121844 */
[----:B------:R-:W-:-:S03]  /*24f90*/  IADD3 R0, R234, -0xfe, RZ ;  /* 0xffffff02ea007810 */ /* 0x000fc60007ffe0ff */
[----:B------:R1:W-:Y:S04]  /*24fa0*/  LDGSTS.E [R235+0x74800], [R50.64], !P5 ;  /* 0x7480000032eb7fae */ /* 0x0003e8000e921844 */
[----:B------:R1:W-:Y:S04]  /*24fb0*/  LDGSTS.E [R235+0x74a00], [R48.64], !P5 ;  /* 0x74a0000030eb7fae */ /* 0x0003e8000e921844 */
[----:B------:R-:W-:Y:S04]  /*24fc0*/  STL.64 [R1+0x1590], R18 ;  /* 0x0015901201007387 */ /* 0x000fe80000100a00 */
[----:B------:R1:W-:Y:S04]  /*24fd0*/  LDGSTS.E [R235+0x74c00], [R46.64], !P5 ;  /* 0x74c000002eeb7fae */ /* 0x0003e8000e921844 */
[----:B------:R-:W-:Y:S04]  /*24fe0*/  STL.64 [R1+0x1588], R16 ;  /* 0x0015881001007387 */ /* 0x000fe80000100a00 */
[----:B------:R1:W-:Y:S04]  /*24ff0*/  LDGSTS.E [R235+0x74e00], [R44.64], !P5 ;  /* 0x74e000002ceb7fae */ /* 0x0003e8000e921844 */
[----:B------:R-:W-:Y:S01]  /*25000*/  STL.64 [R1+0x1580], R14 ;  /* 0x0015800e01007387 */ /* 0x000fe20000100a00 */
[----:B------:R-:W-:-:S03]  /*25010*/  ISETP.GE.U32.AND P4, PT, R0, 0x7ffffe83, PT ;  /* 0x7ffffe830000780c */ /* 0x000fc60003f86070 */
[----:B------:R1:W-:Y:S04]  /*25020*/  LDGSTS.E [R235+0x76800], [R42.64], !P0 ;  /* 0x768000002aeb7fae */ /* 0x0003e8000c121844 */
[----:B------:R-:W-:Y:S04]  /*25030*/  STL.64 [R1+0x1578], R12 ;  /* 0x0015780c01007387 */ /* 0x000fe80000100a00 */
[----:B------:R1:W-:Y:S04]  /*25040*/  LDGSTS.E [R235+0x76a00], [R40.64], !P0 ;  /* 0x76a0000028eb7fae */ /* 0x0003e8000c121844 */
[----:B------:R-:W5:Y:S04]  /*25050*/  LDL.LU.64 R218, [R1+0x5f8] ;  /* 0x0005f80001da7983 */ /* 0x000f680000300a00 */
[----:B------:R1:W-:Y:S04]  /*25060*/  LDGSTS.E [R235+0x76c00], [R38.64], !P0 ;  /* 0x76c0000026eb7fae */ /* 0x0003e8000c121844 */
[----:B------:R-:W5:Y:S04]  /*25070*/  LDL.LU.64 R228, [R1+0x5f0] ;  /* 0x0005f00001e47983 */ /* 0x000f680000300a00 */
[----:B------:R1:W-:Y:S04]  /*25080*/  LDGSTS.E [R235+0x76e00], [R36.64], !P0 ;  /* 0x76e0000024eb7fae */ /* 0x0003e8000c121844 */
[----:B------:R1:W-:Y:S01]  /*25090*/  LDGSTS.E [R235+0x78800], [R34.64], !P3 ;  /* 0x7880000022eb7fae */ /* 0x0003e2000d921844 */
[----:B------:R-:W-:-:S03]  /*250a0*/  IMAD.WIDE R10, R2, 0x4, R10 ;  /* 0x00000004020a7825 */ /* 0x000fc600078e020a */
[----:B------:R1:W-:Y:S01]  /*250b0*/  LDGSTS.E [R235+0x78a00], [R32.64], !P3 ;  /* 0x78a0000020eb7fae */ /* 0x0003e2000d921844 */
[----:B------:R-:W-:-:S03]  /*250c0*/  IMAD.WIDE R8, R2, 0x4, R8 ;  /* 0x0000000402087825 */ /* 0x000fc600078e0208 */
[----:B------:R1:W-:Y:S01]  /*250d0*/  LDGSTS.E [R235+0x78c00], [R30.64], !P3 ;  /* 0x78c000001eeb7fae */ /* 0x0003e2000d921844 */
[----:B------:R-:W-:-:S03]  /*250e0*/  IMAD.WIDE R6, R2, 0x4, R6 ;  /* 0x0000000402067825 */ /* 0x000fc600078e0206 */
[----:B------:R1:W-:Y:S01]  /*250f0*/  LDGSTS.E [R235+0x78e00], [R28.64], !P3 ;  /* 0x78e000001ceb7fae */ /* 0x0003e2000d921844 */
[----:B------:R-:W-:-:S03]  /*25100*/  IMAD.WIDE R4, R2, 0x4, R4 ;  /* 0x0000000402047825 */ /* 0x000fc600078e0204 */
[----:B------:R1:W-:Y:S04]  /*25110*/  LDGSTS.E [R235+0x7a800], [R26.64], !P2 ;  /* 0x7a8000001aeb7fae */ /* 0x0003e8000d121844 */
[----:B------:R1:W-:Y:S04]  /*25120*/  LDGSTS.E [R235+0x7aa00], [R24.64], !P2 ;  /* 0x7aa0000018eb7fae */ /* 0x0003e8000d121844 */
[----:B------:R-:W5:Y:S04]  /*25130*/  LDL.LU.64 R220, [R1+0x5e8] ;  /* 0x0005e80001dc7983 */ /* 0x000f680000300a00 */
[----:B------:R1:W-:Y:S04]  /*25140*/  LDGSTS.E [R235+0x7ac00], [R22.64], !P2 ;  /* 0x7ac0000016eb7fae */ /* 0x0003e8000d121844 */
[----:B------:R-:W5:Y:S04]  /*25150*/  LDL.LU.64 R230, [R1+0x5e0] ;  /* 0x0005e00001e67983 */ /* 0x000f680000300a00 */
[----:B------:R1:W-:Y:S04]  /*25160*/  LDGSTS.E [R235+0x7ae00], [R20.64], !P2 ;  /* 0x7ae0000014eb7fae */ /* 0x0003e8000d121844 */
[----:B------:R1:W-:Y:S04]  /*25170*/  LDGSTS.E [R235+0x7c800], [R18.64], !P1 ;  /* 0x7c80000012eb7fae */ /* 0x0003e8000c921844 */
[----:B------:R1:W-:Y:S04]  /*25180*/  LDGSTS.E [R235+0x7ca00], [R16.64], !P1 ;  /* 0x7ca0000010eb7fae */ /* 0x0003e8000c921844 */
[----:B------:R2:W-:Y:S04]  /*25190*/  STL.64 [R1+0x1570], R10 ;  /* 0x0015700a01007387 */ /* 0x0005e80000100a00 */
[----:B------:R1:W-:Y:S04]  /*251a0*/  LDGSTS.E [R235+0x7cc00], [R14.64], !P1 ;  /* 0x7cc000000eeb7fae */ /* 0x0003e8000c921844 */
[----:B------:R3:W-:Y:S04]  /*251b0*/  STL.64 [R1+0x1568], R8 ;  /* 0x0015680801007387 */ /* 0x0007e80000100a00 */
[----:B------:R1:W-:Y:S04]  /*251c0*/  LDGSTS.E [R235+0x7ce00], [R12.64], !P1 ;  /* 0x7ce000000ceb7fae */ /* 0x0003e8000c921844 */
[----:B------:R4:W-:Y:S04]  /*251d0*/  STL.64 [R1+0x1560], R6 ;  /* 0x0015600601007387 */ /* 0x0009e80000100a00 */
[----:B------:R2:W-:Y:S04]  /*251e0*/  LDGSTS.E [R235+0x7e800], [R10.64], !P4 ;  /* 0x7e8000000aeb7fae */ /* 0x0005e8000e121844 */
[----:B------:R1:W-:Y:S04]  /*251f0*/  STL.64 [R1+0x1558], R4 ;  /* 0x0015580401007387 */ /* 0x0003e80000100a00 */
[----:B------:R-:W5:Y:S04]  /*25200*/  LDL.LU.64 R212, [R1+0x5a8] ;  /* 0x0005a80001d47983 */ /* 0x000f680000300a00 */
[----:B------:R-:W1:Y:S01]  /*25210*/  S2R R3, SR_TID.X ;  /* 0x0000000000037919 */ /* 0x000e620000002100 */
[----:B--2---:R-:W-:-:S03]  /*25220*/  IMAD.WIDE R10, R2, 0x4, R232 ;  /* 0x00000004020a7825 */ /* 0x004fc600078e02e8 */
[----:B------:R-:W2:Y:S01]  /*25230*/  LDL.LU.64 R232, [R1+0x5a0] ;  /* 0x0005a00001e87983 */ /* 0x000ea20000300a00 */
[----:B------:R-:W-:-:S03]  /*25240*/  IADD3 R0, R234, -0x83, RZ ;  /* 0xffffff7dea007810 */ /* 0x000fc60007ffe0ff */
[----:B------:R3:W-:Y:S01]  /*25250*/  LDGSTS.E [R235+0x7ea00], [R8.64], !P4 ;  /* 0x7ea0000008eb7fae */ /* 0x0007e2000e121844 */
[----:B------:R-:W-:-:S03]  /*25260*/  ISETP.GE.U32.AND P6, PT, R0, 0x7ffffefe, PT ;  /* 0x7ffffefe0000780c */ /* 0x000fc60003fc6070 */
[----:B------:R4:W-:Y:S04]  /*25270*/  LDGSTS.E [R235+0x7ec00], [R6.64], !P4 ;  /* 0x7ec0000006eb7fae */ /* 0x0009e8000e121844 */
[----:B------:R4:W-:Y:S01]  /*25280*/  LDGSTS.E [R235+0x7ee00], [R4.64], !P4 ;  /* 0x7ee0000004eb7fae */ /* 0x0009e2000e121844 */
[----:B-1----:R-:W-:Y:S01]  /*25290*/  LOP3.LUT R3, R3, 0x7f, RZ, 0xc0, !PT ;  /* 0x0000007f03037812 */ /* 0x002fe200078ec0ff */
[----:B---3--:R-:W-:Y:S02]  /*252a0*/  IMAD.WIDE R8, R2, 0x4, R224 ;  /* 0x0000000402087825 */ /* 0x008fe400078e02e0 */
[----:B------:R5:W-:Y:S02]  /*252b0*/  STL.64 [R1+0x1548], R10 ;  /* 0x0015480a01007387 */ /* 0x000be40000100a00 */
[----:B------:R-:W-:-:S02]  /*252c0*/  IMAD.SHL.U32 R3, R3, 0x4, RZ ;  /* 0x0000000403037824 */ /* 0x000fc400078e00ff */
[----:B------:R-:W3:Y:S01]  /*252d0*/  LDL.LU.64 R222, [R1+0x598] ;  /* 0x0005980001de7983 */ /* 0x000ee20000300a00 */
[C---:B----4-:R-:W-:Y:S02]  /*252e0*/  IMAD.WIDE R6, R2.reuse, 0x4, R216 ;  /* 0x0000000402067825 */ /* 0x050fe400078e02d8 */
[----:B------:R-:W-:Y:S02]  /*252f0*/  LOP3.LUT R235, R3, 0x40, RZ, 0x3c, !PT ;  /* 0x0000004003eb7812 */ /* 0x000fe400078e3cff */
[----:B------:R-:W-:Y:S01]  /*25300*/  IMAD.WIDE R4, R2, 0x4, R226 ;  /* 0x0000000402047825 */ /* 0x000fe200078e02e2 */
[----:B------:R-:W3:Y:S01]  /*25310*/  LDL.LU.64 R224, [R1+0x590] ;  /* 0x0005900001e07983 */ /* 0x000ee20000300a00 */
[----:B------:R-:W-:-:S03]  /*25320*/  IADD3 R0, R234, -0x87, RZ ;  /* 0xffffff79ea007810 */ /* 0x000fc60007ffe0ff */
[----:B------:R1:W-:Y:S04]  /*25330*/  STL.64 [R1+0x1538], R8 ;  /* 0x0015380801007387 */ /* 0x0003e80000100a00 */
[----:B------:R1:W-:Y:S04]  /*25340*/  STL.64 [R1+0x1528], R6 ;  /* 0x0015280601007387 */ /* 0x0003e80000100a00 */
[----:B------:R1:W-:Y:S01]  /*25350*/  STL.64 [R1+0x1518], R4 ;  /* 0x0015180401007387 */ /* 0x0003e20000100a00 */
[----:B------:R-:W-:-:S03]  /*25360*/  ISETP.GE.U32.AND P5, PT, R0, 0x7ffffefa, PT ;  /* 0x7ffffefa0000780c */ /* 0x000fc60003fa6070 */
[----:B------:R5:W-:Y:S04]  /*25370*/  LDGSTS.E [R235+0x41000], [R10.64], !P6 ;  /* 0x410000000aeb7fae */ /* 0x000be8000f121844 */
[----:B------:R-:W3:Y:S04]  /*25380*/  LDL.LU.64 R214, [R1+0x548] ;  /* 0x0005480001d67983 */ /* 0x000ee80000300a00 */
[----:B------:R1:W-:Y:S04]  /*25390*/  LDGSTS.E [R235+0x41200], [R8.64], !P6 ;  /* 0x4120000008eb7fae */ /* 0x0003e8000f121844 */
[----:B------:R-:W3:Y:S04]  /*253a0*/  LDL.LU.64 R226, [R1+0x540] ;  /* 0x0005400001e27983 */ /* 0x000ee80000300a00 */
[----:B------:R-:W3:Y:S04]  /*253b0*/  LDL.LU.64 R216, [R1+0x538] ;  /* 0x0005380001d87983 */ /* 0x000ee80000300a00 */
[----:B------:R1:W-:Y:S04]  /*253c0*/  LDGSTS.E [R235+0x41400], [R6.64], !P6 ;  /* 0x4140000006eb7fae */ /* 0x0003e8000f121844 */
[----:B------:R1:W-:Y:S01]  /*253d0*/  LDGSTS.E [R235+0x41600], [R4.64], !P6 ;  /* 0x4160000004eb7fae */ /* 0x0003e2000f121844 */
[----:B-----5:R-:W-:-:S05]  /*253e0*/  IMAD.WIDE R10, R2, 0x4, R218 ;  /* 0x00000004020a7825 */ /* 0x020fca00078e02da */
[----:B------:R5:W-:Y:S01]  /*253f0*/  LDGSTS.E [R235+0x43000], [R10.64], !P5 ;  /* 0x430000000aeb7fae */ /* 0x000be2000e921844 */
[----:B-1----:R-:W-:-:S03]  /*25400*/  IMAD.WIDE R8, R2, 0x4, R228 ;  /* 0x0000000402087825 */ /* 0x002fc600078e02e4 */
[----:B------:R-:W4:Y:S04]  /*25410*/  LDL.LU.64 R228, [R1+0x530] ;  /* 0x0005300001e47983 */ /* 0x000f280000300a00 */
[----:B------:R-:W-:Y:S04]  /*25420*/  STL.64 [R1+0x1510], R10 ;  /* 0x0015100a01007387 */ /* 0x000fe80000100a00 */
[----:B------:R2:W-:Y:S04]  /*25430*/  STL.64 [R1+0x1500], R8 ;  /* 0x0015000801007387 */ /* 0x0005e80000100a00 */
[----:B------:R2:W-:Y:S01]  /*25440*/  LDGSTS.E [R235+0x43200], [R8.64], !P5 ;  /* 0x4320000008eb7fae */ /* 0x0005e2000e921844 */
[----:B------:R-:W-:-:S04]  /*25450*/  IMAD.WIDE R6, R2, 0x4, R220 ;  /* 0x0000000402067825 */ /* 0x000fc800078e02dc */
[----:B------:R-:W-:Y:S01]  /*25460*/  IMAD.WIDE R4, R2, 0x4, R230 ;  /* 0x0000000402047825 */ /* 0x000fe200078e02e6 */
[----:B------:R3:W-:Y:S04]  /*25470*/  STL.64 [R1+0x14f0], R6 ;  /* 0x0014f00601007387 */ /* 0x0007e80000100a00 */
[----:B------:R1:W-:Y:S04]  /*25480*/  STL.64 [R1+0x14e0], R4 ;  /* 0x0014e00401007387 */ /* 0x0003e80000100a00 */
[----:B------:R-:W4:Y:S04]  /*25490*/  LDL.LU.64 R218, [R1+0x4e8] ;  /* 0x0004e80001da7983 */ /* 0x000f280000300a00 */
[----:B------:R-:W4:Y:S04]  /*254a0*/  LDL.LU.64 R220, [R1+0x4e0] ;  /* 0x0004e00001dc7983 */ /* 0x000f280000300a00 */
[----:B------:R-:W4:Y:S01]  /*254b0*/  LDL.LU.64 R230, [R1+0x4d8] ;  /* 0x0004d80001e67983 */ /* 0x000f220000300a00 */
[----:B------:R-:W-:-:S03]  /*254c0*/  IADD3 R0, R234, -0x8b, RZ ;  /* 0xffffff75ea007810 */ /* 0x000fc60007ffe0ff */
[----:B------:R3:W-:Y:S01]  /*254d0*/  LDGSTS.E [R235+0x43400], [R6.64], !P5 ;  /* 0x4340000006eb7fae */ /* 0x0007e2000e921844 */
[----:B--2---:R-:W-:Y:S01]  /*254e0*/  IMAD.WIDE R8, R2, 0x4, R232 ;  /* 0x0000000402087825 */ /* 0x004fe200078e02e8 */
[----:B------:R-:W-:Y:S02]  /*254f0*/  ISETP.GE.U32.AND P0, PT, R0, 0x7ffffef6, PT ;  /* 0x7ffffef60000780c */ /* 0x000fe40003f06070 */
[----:B------:R-:W2:Y:S01]  /*25500*/  LDL.LU.64 R232, [R1+0x4d0] ;  /* 0x0004d00001e87983 */ /* 0x000ea20000300a00 */
[----:B-----5:R-:W-:-:S03]  /*25510*/  IMAD.WIDE R10, R2, 0x4, R212 ;  /* 0x00000004020a7825 */ /* 0x020fc600078e02d4 */
[----:B------:R1:W-:Y:S01]  /*25520*/  LDGSTS.E [R235+0x43600], [R4.64], !P5 ;  /* 0x4360000004eb7fae */ /* 0x0003e2000e921844 */
[----:B------:R-:W-:-:S03]  /*25530*/  IADD3 R0, R234, -0x8f, RZ ;  /* 0xffffff71ea007810 */ /* 0x000fc60007ffe0ff */
[----:B------:R5:W-:Y:S04]  /*25540*/  STL.64 [R1+0x14d0], R10 ;  /* 0x0014d00a01007387 */ /* 0x000be80000100a00 */
[----:B------:R1:W-:Y:S01]  /*25550*/  STL.64 [R1+0x14c0], R8 ;  /* 0x0014c00801007387 */ /* 0x0003e20000100a00 */
[----:B------:R-:W-:-:S03]  /*25560*/  ISETP.GE.U32.AND P3, PT, R0, 0x7ffffef2, PT ;  /* 0x7ffffef20000780c */ /* 0x000fc60003f66070 */
[----:B------:R5:W-:Y:S04]  /*25570*/  LDGSTS.E [R235+0x45000], [R10.64], !P0 ;  /* 0x450000000aeb7fae */ /* 0x000be8000c121844 */
[----:B------:R3:W-:Y:S02]  /*25580*/  LDGSTS.E [R235+0x45200], [R8.64], !P0 ;  /* 0x4520000008eb7fae */ /* 0x0007e4000c121844 */
[----:B---3--:R-:W-:-:S04]  /*25590*/  IMAD.WIDE R6, R2, 0x4, R222 ;  /* 0x0000000402067825 */ /* 0x008fc800078e02de */
[C---:B-1----:R-:W-:Y:S01]  /*255a0*/  IMAD.WIDE R4, R2.reuse, 0x4, R224 ;  /* 0x0000000402047825 */ /* 0x042fe200078e02e0 */
[----:B------:R1:W-:Y:S04]  /*255b0*/  STL.64 [R1+0x14a8], R6 ;  /* 0x0014a80601007387 */ /* 0x0003e80000100a00 */
[----:B------:R4:W-:Y:S04]  /*255c0*/  STL.64 [R1+0x1498], R4 ;  /* 0x0014980401007387 */ /* 0x0009e80000100a00 */
[----:B------:R1:W-:Y:S04]  /*255d0*/  LDGSTS.E [R235+0x45400], [R6.64], !P0 ;  /* 0x4540000006eb7fae */ /* 0x0003e8000c121844 */
[----:B------:R-:W3:Y:S04]  /*255e0*/  LDL.LU.64 R212, [R1+0x488] ;  /* 0x0004880001d47983 */ /* 0x000ee80000300a00 */
[----:B------:R4:W-:Y:S01]  /*255f0*/  LDGSTS.E [R235+0x45600], [R4.64], !P0 ;  /* 0x4560000004eb7fae */ /* 0x0009e2000c121844 */
[----:B-----5:R-:W-:-:S03]  /*25600*/  IMAD.WIDE R10, R2, 0x4, R214 ;  /* 0x00000004020a7825 */ /* 0x020fc600078e02d6 */
[----:B------:R-:W5:Y:S04]  /*25610*/  LDL.LU.64 R222, [R1+0x480] ;  /* 0x0004800001de7983 */ /* 0x000f680000300a00 */
[----:B------:R-:W5:Y:S01]  /*25620*/  LDL.LU.64 R224, [R1+0x478] ;  /* 0x0004780001e07983 */ /* 0x000f620000300a00 */
[----:B------:R-:W-:-:S03]  /*25630*/  IMAD.WIDE R8, R2, 0x4, R226 ;  /* 0x0000000402087825 */ /* 0x000fc600078e02e2 */
[----:B------:R4:W-:Y:S01]  /*25640*/  LDGSTS.E [R235+0x47000], [R10.64], !P3 ;  /* 0x470000000aeb7fae */ /* 0x0009e2000d921844 */
[----:B-1----:R-:W-:-:S03]  /*25650*/  IMAD.WIDE R6, R2, 0x4, R216 ;  /* 0x0000000402067825 */ /* 0x002fc600078e02d8 */
[----:B------:R-:W5:Y:S04]  /*25660*/  LDL.LU.64 R226, [R1+0x470] ;  /* 0x0004700001e27983 */ /* 0x000f680000300a00 */
[----:B------:R1:W-:Y:S04]  /*25670*/  STL.64 [R1+0x1488], R10 ;  /* 0x0014880a01007387 */ /* 0x0003e80000100a00 */
[----:B------:R1:W-:Y:S04]  /*25680*/  STL.64 [R1+0x1478], R8 ;  /* 0x0014780801007387 */ /* 0x0003e80000100a00 */
[----:B------:R1:W-:Y:S04]  /*25690*/  STL.64 [R1+0x1468], R6 ;  /* 0x0014680601007387 */ /* 0x0003e80000100a00 */
[----:B------:R1:W-:Y:S04]  /*256a0*/  LDGSTS.E [R235+0x47200], [R8.64], !P3 ;  /* 0x4720000008eb7fae */ /* 0x0003e8000d921844 */
[----:B------:R1:W-:Y:S01]  /*256b0*/  LDGSTS.E [R235+0x47400], [R6.64], !P3 ;  /* 0x4740000006eb7fae */ /* 0x0003e2000d921844 */
[----:B----4-:R-:W-:-:S05]  /*256c0*/  IMAD.WIDE R4, R2, 0x4, R228 ;  /* 0x0000000402047825 */ /* 0x010fca00078e02e4 */
[----:B------:R2:W-:Y:S04]  /*256d0*/  STL.64 [R1+0x1458], R4 ;  /* 0x0014580401007387 */ /* 0x0005e80000100a00 */
[----:B------:R-:W4:Y:S04]  /*256e0*/  LDL.LU.64 R214, [R1+0x428] ;  /* 0x0004280001d67983 */ /* 0x000f280000300a00 */
[----:B------:R-:W4:Y:S04]  /*256f0*/  LDL.LU.64 R216, [R1+0x420] ;  /* 0x0004200001d87983 */ /* 0x000f280000300a00 */
[----:B------:R-:W4:Y:S04]  /*25700*/  LDL.LU.64 R228, [R1+0x418] ;  /* 0x0004180001e47983 */ /* 0x000f280000300a00 */
[----:B------:R2:W-:Y:S01]  /*25710*/  LDGSTS.E [R235+0x47600], [R4.64], !P3 ;  /* 0x4760000004eb7fae */ /* 0x0005e2000d921844 */
[----:B-1----:R-:W-:-:S03]  /*25720*/  IMAD.WIDE R10, R2, 0x4, R218 ;  /* 0x00000004020a7825 */ /* 0x002fc600078e02da */
[----:B------:R-:W4:Y:S01]  /*25730*/  LDL.LU.64 R218, [R1+0x410] ;  /* 0x0004100001da7983 */ /* 0x000f220000300a00 */
[----:B------:R-:W-:-:S04]  /*25740*/  IMAD.WIDE R8, R2, 0x4, R220 ;  /* 0x0000000402087825 */ /* 0x000fc800078e02dc */
[C---:B------:R-:W-:Y:S01]  /*25750*/  IMAD.WIDE R6, R2.reuse, 0x4, R230 ;  /* 0x0000000402067825 */ /* 0x040fe200078e02e6 */
[----:B------:R3:W-:Y:S04]  /*25760*/  STL.64 [R1+0x1448], R10 ;  /* 0x0014480a01007387 */ /* 0x0007e80000100a00 */
[----:B------:R5:W-:Y:S04]  /*25770*/  STL.64 [R1+0x1438], R8 ;  /* 0x0014380801007387 */ /* 0x000be80000100a00 */
[----:B------:R1:W-:Y:S01]  /*25780*/  STL.64 [R1+0x1428], R6 ;  /* 0x0014280601007387 */ /* 0x0003e20000100a00 */
[----:B--2---:R-:W-:-:S05]  /*25790*/  IMAD.WIDE R4, R2, 0x4, R232 ;  /* 0x0000000402047825 */ /* 0x004fca00078e02e8 */
[----:B------:R2:W-:Y:S04]  /*257a0*/  STL.64 [R1+0x1418], R4 ;  /* 0x0014180401007387 */ /* 0x0005e80000100a00 */
[----:B------:R-:W4:Y:S04]  /*257b0*/  LDL.LU.64 R220, [R1+0x3c8] ;  /* 0x0003c80001dc7983 */ /* 0x000f280000300a00 */
[----:B------:R-:W4:Y:S04]  /*257c0*/  LDL.LU.64 R230, [R1+0x3c0] ;  /* 0x0003c00001e67983 */ /* 0x000f280000300a00 */
[----:B------:R-:W4:Y:S01]  /*257d0*/  LDL.LU.64 R232, [R1+0x3b8] ;  /* 0x0003b80001e87983 */ /* 0x000f220000300a00 */
[----:B------:R-:W-:-:S04]  /*257e0*/  IADD3 R0, R234, -0x93, RZ ;  /* 0xffffff6dea007810 */ /* 0x000fc80007ffe0ff */
[----:B------:R-:W-:Y:S02]  /*257f0*/  ISETP.GE.U32.AND P2, PT, R0, 0x7ffffeee, PT ;  /* 0x7ffffeee0000780c */ /* 0x000fe40003f46070 */
[----:B------:R-:W-:-:S04]  /*25800*/  IADD3 R0, R234, -0x97, RZ ;  /* 0xffffff69ea007810 */ /* 0x000fc80007ffe0ff */
[----:B------:R-:W-:-:S07]  /*25810*/  ISETP.GE.U32.AND P1, PT, R0, 0x7ffffeea, PT ;  /* 0x7ffffeea0000780c */ /* 0x000fce0003f26070 */
[----:B------:R3:W-:Y:S04]  /*25820*/  LDGSTS.E [R235+0x49000], [R10.64], !P2 ;  /* 0x490000000aeb7fae */ /* 0x0007e8000d121844 */
[----:B------:R5:W-:Y:S04]  /*25830*/  LDGSTS.E [R235+0x49200], [R8.64], !P2 ;  /* 0x4920000008eb7fae */ /* 0x000be8000d121844 */
[----:B------:R1:W-:Y:S01]  /*25840*/  LDGSTS.E [R235+0x49400], [R6.64], !P2 ;  /* 0x4940000006eb7fae */ /* 0x0003e2000d121844 */
[----:B---3--:R-:W-:-:S03]  /*25850*/  IMAD.WIDE R10, R2, 0x4, R212 ;  /* 0x00000004020a7825 */ /* 0x008fc600078e02d4 */
[----:B------:R2:W-:Y:S01]  /*25860*/  LDGSTS.E [R235+0x49600], [R4.64], !P2 ;  /* 0x4960000004eb7fae */ /* 0x0005e2000d121844 */
[----:B-----5:R-:W-:Y:S01]  /*25870*/  IMAD.WIDE R8, R2, 0x4, R222 ;  /* 0x0000000402087825 */ /* 0x020fe200078e02de */
[----:B------:R-:W-:Y:S02]  /*25880*/  IADD3 R0, R234, -0x9b, RZ ;  /* 0xffffff65ea007810 */ /* 0x000fe40007ffe0ff */
[----:B------:R-:W3:Y:S01]  /*25890*/  LDL.LU.64 R222, [R1+0x3b0] ;  /* 0x0003b00001de7983 */ /* 0x000ee20000300a00 */
[----:B-1----:R-:W-:-:S03]  /*258a0*/  IMAD.WIDE R6, R2, 0x4, R224 ;  /* 0x0000000402067825 */ /* 0x002fc600078e02e0 */
[----:B------:R4:W-:Y:S01]  /*258b0*/  STL.64 [R1+0x1408], R10 ;  /* 0x0014080a01007387 */ /* 0x0009e20000100a00 */
[----:B--2---:R-:W-:-:S03]  /*258c0*/  IMAD.WIDE R4, R2, 0x4, R226 ;  /* 0x0000000402047825 */ /* 0x004fc600078e02e2 */
[----:B------:R-:W-:Y:S01]  /*258d0*/  STL.64 [R1+0x13f8], R8 ;  /* 0x0013f80801007387 */ /* 0x000fe20000100a00 */
[----:B------:R-:W-:-:S03]  /*258e0*/  ISETP.GE.U32.AND P4, PT, R0, 0x7ffffee6, PT ;  /* 0x7ffffee60000780c */ /* 0x000fc60003f86070 */
[----:B------:R4:W-:Y:S04]  /*258f0*/  LDGSTS.E [R235+0x4b000], [R10.64], !P1 ;  /* 0x4b0000000aeb7fae */ /* 0x0009e8000c921844 */
[----:B------:R1:W-:Y:S04]  /*25900*/  STL.64 [R1+0x13e8], R6 ;  /* 0x0013e80601007387 */ /* 0x0003e80000100a00 */
[----:B------:R2:W-:Y:S04]  /*25910*/  STL.64 [R1+0x13d8], R4 ;  /* 0x0013d80401007387 */ /* 0x0005e80000100a00 */
[----:B------:R-:W5:Y:S04]  /*25920*/  LDL.LU.64 R224, [R1+0x368] ;  /* 0x0003680001e07983 */ /* 0x000f680000300a00 */
[----:B------:R1:W-:Y:S04]  /*25930*/  LDGSTS.E [R235+0x4b200], [R8.64], !P1 ;  /* 0x4b20000008eb7fae */ /* 0x0003e8000c921844 */
[----:B------:R-:W5:Y:S04]  /*25940*/  LDL.LU.64 R226, [R1+0x360] ;  /* 0x0003600001e27983 */ /* 0x000f680000300a00 */
[----:B------:R1:W-:Y:S04]  /*25950*/  LDGSTS.E [R235+0x4b400], [R6.64], !P1 ;  /* 0x4b40000006eb7fae */ /* 0x0003e8000c921844 */
[----:B------:R2:W-:Y:S01]  /*25960*/  LDGSTS.E [R235+0x4b600], [R4.64], !P1 ;  /* 0x4b60000004eb7fae */ /* 0x0005e2000c921844 */
[----:B----4-:R-:W-:-:S03]  /*25970*/  IMAD.WIDE R10, R2, 0x4, R214 ;  /* 0x00000004020a7825 */ /* 0x010fc600078e02d6 */
[----:B------:R-:W4:Y:S04]  /*25980*/  LDL.LU.64 R214, [R1+0x358] ;  /* 0x0003580001d67983 */ /* 0x000f280000300a00 */
[----:B------:R2:W-:Y:S01]  /*25990*/  STL.64 [R1+0x13c8], R10 ;  /* 0x0013c80a01007387 */ /* 0x0005e20000100a00 */
[----:B-1----:R-:W-:-:S03]  /*259a0*/  IMAD.WIDE R6, R2, 0x4, R228 ;  /* 0x0000000402067825 */ /* 0x002fc600078e02e4 */
[----:B------:R-:W4:Y:S01]  /*259b0*/  LDL.LU.64 R228, [R1+0x350] ;  /* 0x0003500001e47983 */ /* 0x000f220000300a00 */
[----:B------:R-:W-:-:S03]  /*259c0*/  IMAD.WIDE R8, R2, 0x4, R216 ;  /* 0x0000000402087825 */ /* 0x000fc600078e02d8 */
[----:B------:R1:W-:Y:S04]  /*259d0*/  LDGSTS.E [R235+0x4d000], [R10.64], !P4 ;  /* 0x4d0000000aeb7fae */ /* 0x0003e8000e121844 */
[----:B------:R1:W-:Y:S04]  /*259e0*/  STL.64 [R1+0x13b8], R8 ;  /* 0x0013b80801007387 */ /* 0x0003e80000100a00 */
[----:B------:R1:W-:Y:S04]  /*259f0*/  STL.64 [R1+0x13a8], R6 ;  /* 0x0013a80601007387 */ /* 0x0003e80000100a00 */
[----:B------:R1:W-:Y:S04]  /*25a00*/  LDGSTS.E [R235+0x4d200], [R8.64], !P4 ;  /* 0x4d20000008eb7fae */ /* 0x0003e8000e121844 */
[----:B------:R1:W-:Y:S01]  /*25a10*/  LDGSTS.E [R235+0x4d400], [R6.64], !P4 ;  /* 0x4d40000006eb7fae */ /* 0x0003e2000e121844 */
[----:B--2---:R-:W-:-:S05]  /*25a20*/  IMAD.WIDE R4, R2, 0x4, R218 ;  /* 0x0000000402047825 */ /* 0x004fca00078e02da */
[----:B------:R3:W-:Y:S04]  /*25a30*/  STL.64 [R1+0x1398], R4 ;  /* 0x0013980401007387 */ /* 0x0007e80000100a00 */
[----:B------:R-:W2:Y:S04]  /*25a40*/  LDL.LU.64 R216, [R1+0x308] ;  /* 0x0003080001d87983 */ /* 0x000ea80000300a00 */
[----:B------:R-:W2:Y:S01]  /*25a50*/  LDL.LU.64 R218, [R1+0x300] ;  /* 0x0003000001da7983 */ /* 0x000ea20000300a00 */
[----:B------:R-:W-:-:S03]  /*25a60*/  IADD3 R0, R234, -0x9f, RZ ;  /* 0xffffff61ea007810 */ /* 0x000fc60007ffe0ff */
[----:B------:R3:W-:Y:S01]  /*25a70*/  LDGSTS.E [R235+0x4d600], [R4.64], !P4 ;  /* 0x4d60000004eb7fae */ /* 0x0007e2000e121844 */
[----:B-1----:R-:W-:-:S04]  /*25a80*/  IMAD.WIDE R10, R2, 0x4, R220 ;  /* 0x00000004020a7825 */ /* 0x002fc800078e02dc */
[C---:B------:R-:W-:Y:S02]  /*25a90*/  IMAD.WIDE R8, R2.reuse, 0x4, R230 ;  /* 0x0000000402087825 */ /* 0x040fe400078e02e6 */
[----:B------:R-:W2:Y:S02]  /*25aa0*/  LDL.LU.64 R230, [R1+0x2f8] ;  /* 0x0002f80001e67983 */ /* 0x000ea40000300a00 */
[----:B------:R-:W-:Y:S02]  /*25ab0*/  IMAD.WIDE R6, R2, 0x4, R232 ;  /* 0x0000000402067825 */ /* 0x000fe400078e02e8 */
[----:B------:R5:W-:Y:S04]  /*25ac0*/  STL.64 [R1+0x1388], R10 ;  /* 0x0013880a01007387 */ /* 0x000be80000100a00 */
[----:B------:R-:W2:Y:S01]  /*25ad0*/  LDL.LU.64 R232, [R1+0x2f0] ;  /* 0x0002f00001e87983 */ /* 0x000ea20000300a00 */
[----:B------:R-:W-:-:S02]  /*25ae0*/  ISETP.GE.U32.AND P6, PT, R0, 0x7ffffee2, PT ;  /* 0x7ffffee20000780c */ /* 0x000fc40003fc6070 */
[----:B------:R-:W-:Y:S01]  /*25af0*/  IADD3 R0, R234, -0xa3, RZ ;  /* 0xffffff5dea007810 */ /* 0x000fe20007ffe0ff */
[----:B------:R1:W-:Y:S04]  /*25b00*/  STL.64 [R1+0x1378], R8 ;  /* 0x0013780801007387 */ /* 0x0003e80000100a00 */
[----:B------:R4:W-:Y:S01]  /*25b10*/  STL.64 [R1+0x1368], R6 ;  /* 0x0013680601007387 */ /* 0x0009e20000100a00 */
[----:B------:R-:W-:-:S05]  /*25b20*/  ISETP.GE.U32.AND P5, PT, R0, 0x7ffffede, PT ;  /* 0x7ffffede0000780c */ /* 0x000fca0003fa6070 */
[----:B------:R5:W-:Y:S04]  /*25b30*/  LDGSTS.E [R235+0x4f000], [R10.64], !P6 ;  /* 0x4f0000000aeb7fae */ /* 0x000be8000f121844 */
[----:B------:R1:W-:Y:S04]  /*25b40*/  LDGSTS.E [R235+0x4f200], [R8.64], !P6 ;  /* 0x4f20000008eb7fae */ /* 0x0003e8000f121844 */
[----:B------:R4:W-:Y:S01]  /*25b50*/  LDGSTS.E [R235+0x4f400], [R6.64], !P6 ;  /* 0x4f40000006eb7fae */ /* 0x0009e2000f121844 */
[----:B---3--:R-:W-:-:S05]  /*25b60*/  IMAD.WIDE R4, R2, 0x4, R222 ;  /* 0x0000000402047825 */ /* 0x008fca00078e02de */
[----:B------:R3:W-:Y:S04]  /*25b70*/  STL.64 [R1+0x1358], R4 ;  /* 0x0013580401007387 */ /* 0x0007e80000100a00 */
[----:B------:R-:W2:Y:S04]  /*25b80*/  LDL.LU.64 R220, [R1+0x2a8] ;  /* 0x0002a80001dc7983 */ /* 0x000ea80000300a00 */
[----:B------:R-:W2:Y:S04]  /*25b90*/  LDL.LU.64 R222, [R1+0x2a0] ;  /* 0x0002a00001de7983 */ /* 0x000ea80000300a00 */
[----:B------:R3:W-:Y:S01]  /*25ba0*/  LDGSTS.E [R235+0x4f600], [R4.64], !P6 ;  /* 0x4f60000004eb7fae */ /* 0x0007e2000f121844 */
[----:B-----5:R-:W-:-:S03]  /*25bb0*/  IMAD.WIDE R10, R2, 0x4, R224 ;  /* 0x00000004020a7825 */ /* 0x020fc600078e02e0 */
[----:B------:R-:W2:Y:S04]  /*25bc0*/  LDL.LU.64 R224, [R1+0x298] ;  /* 0x0002980001e07983 */ /* 0x000ea80000300a00 */
[----:B------:R2:W-:Y:S01]  /*25bd0*/  LDGSTS.E [R235+0x51000], [R10.64], !P5 ;  /* 0x510000000aeb7fae */ /* 0x0005e2000e921844 */
[----:B-1----:R-:W-:-:S03]  /*25be0*/  IMAD.WIDE R8, R2, 0x4, R226 ;  /* 0x0000000402087825 */ /* 0x002fc600078e02e2 */
[----:B------:R-:W2:Y:S04]  /*25bf0*/  LDL.LU.64 R226, [R1+0x290] ;  /* 0x0002900001e27983 */ /* 0x000ea80000300a00 */
[----:B------:R2:W-:Y:S04]  /*25c00*/  STL.64 [R1+0x1348], R10 ;  /* 0x0013480a01007387 */ /* 0x0005e80000100a00 */
[----:B------:R1:W-:Y:S04]  /*25c10*/  STL.64 [R1+0x1338], R8 ;  /* 0x0013380801007387 */ /* 0x0003e80000100a00 */
[----:B------:R1:W-:Y:S01]  /*25c20*/  LDGSTS.E [R235+0x51200], [R8.64], !P5 ;  /* 0x5120000008eb7fae */ /* 0x0003e2000e921844 */
[----:B----4-:R-:W-:-:S04]  /*25c30*/  IMAD.WIDE R6, R2, 0x4, R214 ;  /* 0x0000000402067825 */ /* 0x010fc800078e02d6 */
[C---:B---3--:R-:W-:Y:S01]  /*25c40*/  IMAD.WIDE R4, R2.reuse, 0x4, R228 ;  /* 0x0000000402047825 */ /* 0x048fe200078e02e4 */
[----:B------:R3:W-:Y:S04]  /*25c50*/  STL.64 [R1+0x1328], R6 ;  /* 0x0013280601007387 */ /* 0x0007e80000100a00 */
[----:B------:R4:W-:Y:S04]  /*25c60*/  STL.64 [R1+0x1318], R4 ;  /* 0x0013180401007387 */ /* 0x0009e80000100a00 */
[----:B------:R-:W5:Y:S04]  /*25c70*/  LDL.LU.64 R228, [R1+0x248] ;  /* 0x0002480001e47983 */ /* 0x000f680000300a00 */
[----:B------:R3:W-:Y:S04]  /*25c80*/  LDGSTS.E [R235+0x51400], [R6.64], !P5 ;  /* 0x5140000006eb7fae */ /* 0x0007e8000e921844 */
[----:B------:R-:W5:Y:S04]  /*25c90*/  LDL.LU.64 R212, [R1+0x240] ;  /* 0x0002400001d47983 */ /* 0x000f680000300a00 */
[----:B------:R4:W-:Y:S04]  /*25ca0*/  LDGSTS.E [R235+0x51600], [R4.64], !P5 ;  /* 0x5160000004eb7fae */ /* 0x0009e8000e921844 */
[----:B------:R-:W5:Y:S01]  /*25cb0*/  LDL.LU.64 R214, [R1+0x238] ;  /* 0x0002380001d67983 */ /* 0x000f620000300a00 */
[----:B--2---:R-:W-:-:S04]  /*25cc0*/  IMAD.WIDE R10, R2, 0x4, R216 ;  /* 0x00000004020a7825 */ /* 0x004fc800078e02d8 */
[C---:B-1----:R-:W-:Y:S01]  /*25cd0*/  IMAD.WIDE R8, R2.reuse, 0x4, R218 ;  /* 0x0000000402087825 */ /* 0x042fe200078e02da */
[----:B------:R1:W-:Y:S04]  /*25ce0*/  STL.64 [R1+0x1308], R10 ;  /* 0x0013080a01007387 */ /* 0x0003e80000100a00 */
[----:B------:R-:W2:Y:S04]  /*25cf0*/  LDL.LU.64 R216, [R1+0x230] ;  /* 0x0002300001d87983 */ /* 0x000ea80000300a00 */
[----:B------:R1:W-:Y:S01]  /*25d00*/  STL.64 [R1+0x12f0], R8 ;  /* 0x0012f00801007387 */ /* 0x0003e20000100a00 */
[----:B---3--:R-:W-:-:S04]  /*25d10*/  IMAD.WIDE R6, R2, 0x4, R230 ;  /* 0x0000000402067825 */ /* 0x008fc800078e02e6 */
[----:B----4-:R-:W-:Y:S01]  /*25d20*/  IMAD.WIDE R4, R2, 0x4, R232 ;  /* 0x0000000402047825 */ /* 0x010fe200078e02e8 */
[----:B------:R3:W-:Y:S04]  /*25d30*/  STL.64 [R1+0x12e0], R6 ;  /* 0x0012e00601007387 */ /* 0x0007e80000100a00 */
[----:B------:R4:W-:Y:S04]  /*25d40*/  STL.64 [R1+0x538], R4 ;  /* 0x0005380401007387 */ /* 0x0009e80000100a00 */
[----:B------:R-:W2:Y:S01]  /*25d50*/  LDL.LU.64 R232, [R1+0x1e8] ;  /* 0x0001e80001e87983 */ /* 0x000ea20000300a00 */
[----:B------:R-:W-:-:S03]  /*25d60*/  IADD3 R0, R234, -0xa7, RZ ;  /* 0xffffff59ea007810 */ /* 0x000fc60007ffe0ff */
[----:B------:R-:W2:Y:S01]  /*25d70*/  LDL.LU.64 R230, [R1+0x1e0] ;  /* 0x0001e00001e67983 */ /* 0x000ea20000300a00 */
[----:B------:R-:W-:Y:S02]  /*25d80*/  ISETP.GE.U32.AND P0, PT, R0, 0x7ffffeda, PT ;  /* 0x7ffffeda0000780c */ /* 0x000fe40003f06070 */
[----:B------:R-:W-:Y:S01]  /*25d90*/  IADD3 R0, R234, -0xab, RZ ;  /* 0xffffff55ea007810 */ /* 0x000fe20007ffe0ff */
[----:B------:R-:W2:Y:S03]  /*25da0*/  LDL.LU.64 R218, [R1+0x1d8] ;  /* 0x0001d80001da7983 */ /* 0x000ea60000300a00 */
[----:B------:R-:W-:-:S07]  /*25db0*/  ISETP.GE.U32.AND P3, PT, R0, 0x7ffffed6, PT ;  /* 0x7ffffed60000780c */ /* 0x000fce0003f66070 */
[----:B------:R1:W-:Y:S04]  /*25dc0*/  LDGSTS.E [R235+0x53000], [R10.64], !P0 ;  /* 0x530000000aeb7fae */ /* 0x0003e8000c121844 */
[----:B------:R3:W-:Y:S04]  /*25dd0*/  LDGSTS.E [R235+0x53200], [R8.64], !P0 ;  /* 0x5320000008eb7fae */ /* 0x0007e8000c121844 */
[----:B------:R4:W-:Y:S01]  /*25de0*/  LDGSTS.E [R235+0x53400], [R6.64], !P0 ;  /* 0x5340000006eb7fae */ /* 0x0009e2000c121844 */
[----:B-1----:R-:W-:-:S03]  /*25df0*/  IMAD.WIDE R10, R2, 0x4, R220 ;  /* 0x00000004020a7825 */ /* 0x002fc600078e02dc */
[----:B------:R1:W-:Y:S01]  /*25e00*/  LDGSTS.E [R235+0x53600], [R4.64], !P0 ;  /* 0x5360000004eb7fae */ /* 0x0003e2000c121844 */
[----:B---3--:R-:W-:-:S03]  /*25e10*/  IMAD.WIDE R8, R2, 0x4, R222 ;  /* 0x0000000402087825 */ /* 0x008fc600078e02de */
[----:B------:R-:W3:Y:S01]  /*25e20*/  LDL.LU.64 R220, [R1+0x1d0] ;  /* 0x0001d00001dc7983 */ /* 0x000ee20000300a00 */
[----:B------:R-:W-:-:S03]  /*25e30*/  IADD3 R0, R234, -0xaf, RZ ;  /* 0xffffff51ea007810 */ /* 0x000fc60007ffe0ff */
[----:B------:R5:W-:Y:S04]  /*25e40*/  STL.64 [R1+0x528], R10 ;  /* 0x0005280a01007387 */ /* 0x000be80000100a00 */
[----:B------:R1:W-:Y:S01]  /*25e50*/  STL.64 [R1+0x518], R8 ;  /* 0x0005180801007387 */ /* 0x0003e20000100a00 */
[----:B----4-:R-:W-:-:S03]  /*25e60*/  IMAD.WIDE R6, R2, 0x4, R224 ;  /* 0x0000000402067825 */ /* 0x010fc600078e02e0 */
[----:B------:R5:W-:Y:S01]  /*25e70*/  LDGSTS.E [R235+0x55000], [R10.64], !P3 ;  /* 0x550000000aeb7fae */ /* 0x000be2000d921844 */
[----:B-1----:R-:W-:-:S03]  /*25e80*/  IMAD.WIDE R4, R2, 0x4, R226 ;  /* 0x0000000402047825 */ /* 0x002fc600078e02e2 */
[----:B------:R1:W-:Y:S01]  /*25e90*/  STL.64 [R1+0x508], R6 ;  /* 0x0005080601007387 */ /* 0x0003e20000100a00 */
[----:B------:R-:W-:-:S03]  /*25ea0*/  ISETP.GE.U32.AND P2, PT, R0, 0x7ffffed2, PT ;  /* 0x7ffffed20000780c */ /* 0x000fc60003f46070 */
[----:B------:R2:W-:Y:S04]  /*25eb0*/  STL.64 [R1+0x4f8], R4 ;  /* 0x0004f80401007387 */ /* 0x0005e80000100a00 */
[----:B------:R-:W3:Y:S04]  /*25ec0*/  LDL.LU.64 R222, [R1+0x188] ;  /* 0x0001880001de7983 */ /* 0x000ee80000300a00 */
[----:B------:R-:W3:Y:S04]  /*25ed0*/  LDL.LU.64 R224, [R1+0x180] ;  /* 0x0001800001e07983 */ /* 0x000ee80000300a00 */
[----:B------:R-:W3:Y:S04]  /*25ee0*/  LDL.LU.64 R226, [R1+0x178] ;  /* 0x0001780001e27983 */ /* 0x000ee80000300a00 */
[----:B------:R1:W-:Y:S04]  /*25ef0*/  LDGSTS.E [R235+0x55200], [R8.64], !P3 ;  /* 0x5520000008eb7fae */ /* 0x0003e8000d921844 */
[----:B------:R1:W-:Y:S04]  /*25f00*/  LDGSTS.E [R235+0x55400], [R6.64], !P3 ;  /* 0x5540000006eb7fae */ /* 0x0003e8000d921844 */
[----:B------:R2:W-:Y:S01]  /*25f10*/  LDGSTS.E [R235+0x55600], [R4.64], !P3 ;  /* 0x5560000004eb7fae */ /* 0x0005e2000d921844 */
[----:B-----5:R-:W-:-:S05]  /*25f20*/  IMAD.WIDE R10, R2, 0x4, R228 ;  /* 0x00000004020a7825 */ /* 0x020fca00078e02e4 */
[----:B------:R5:W-:Y:S04]  /*25f30*/  STL.64 [R1+0x4e8], R10 ;  /* 0x0004e80a01007387 */ /* 0x000be80000100a00 */
[----:B------:R-:W4:Y:S01]  /*25f40*/  LDL.LU.64 R228, [R1+0x170] ;  /* 0x0001700001e47983 */ /* 0x000f220000300a00 */
[----:B-1----:R-:W-:-:S03]  /*25f50*/  IMAD.WIDE R8, R2, 0x4, R212 ;  /* 0x0000000402087825 */ /* 0x002fc600078e02d4 */
[----:B------:R5:W-:Y:S01]  /*25f60*/  LDGSTS.E [R235+0x57000], [R10.64], !P2 ;  /* 0x570000000aeb7fae */ /* 0x000be2000d121844 */
[----:B------:R-:W-:-:S03]  /*25f70*/  IMAD.WIDE R6, R2, 0x4, R214 ;  /* 0x0000000402067825 */ /* 0x000fc600078e02d6 */
[----:B------:R1:W-:Y:S04]  /*25f80*/  STL.64 [R1+0x4d8], R8 ;  /* 0x0004d80801007387 */ /* 0x0003e80000100a00 */
[----:B------:R1:W-:Y:S01]  /*25f90*/  STL.64 [R1+0x4c8], R6 ;  /* 0x0004c80601007387 */ /* 0x0003e20000100a00 */
[----:B------:R-:W-:-:S03]  /*25fa0*/  IADD3 R0, R234, -0xb3, RZ ;  /* 0xffffff4dea007810 */ /* 0x000fc60007ffe0ff */
[----:B------:R1:W-:Y:S01]  /*25fb0*/  LDGSTS.E [R235+0x57200], [R8.64], !P2 ;  /* 0x5720000008eb7fae */ /* 0x0003e2000d121844 */
[----:B--2---:R-:W-:-:S04]  /*25fc0*/  IMAD.WIDE R4, R2, 0x4, R216 ;  /* 0x0000000402047825 */ /* 0x004fc800078e02d8 */
[----:B-----5:R-:W-:Y:S01]  /*25fd0*/  IMAD.WIDE R10, R2, 0x4, R232 ;  /* 0x00000004020a7825 */ /* 0x020fe200078e02e8 */
[----:B------:R3:W-:Y:S04]  /*25fe0*/  STL.64 [R1+0x4b8], R4 ;  /* 0x0004b80401007387 */ /* 0x0007e80000100a00 */
[----:B------:R-:W2:Y:S01]  /*25ff0*/  LDL.LU.64 R232, [R1+0x128] ;  /* 0x0001280001e87983 */ /* 0x000ea20000300a00 */
[----:B------:R-:W-:Y:S01]  /*26000*/  ISETP.GE.U32.AND P1, PT, R0, 0x7ffffece, PT ;  /* 0x7ffffece0000780c */ /* 0x000fe20003f26070 */
[----:B-1----:R-:W-:Y:S02]  /*26010*/  IMAD.WIDE R8, R2, 0x4, R230 ;  /* 0x0000000402087825 */ /* 0x002fe400078e02e6 */
[----:B------:R-:W5:Y:S04]  /*26020*/  LDL.LU.64 R210, [R1+0x120] ;  /* 0x0001200001d27983 */ /* 0x000f680000300a00 */
[----:B------:R1:W-:Y:S04]  /*26030*/  STL.64 [R1+0x4a8], R10 ;  /* 0x0004a80a01007387 */ /* 0x0003e80000100a00 */
[----:B------:R-:W5:Y:S04]  /*26040*/  LDL.LU.64 R230, [R1+0x118] ;  /* 0x0001180001e67983 */ /* 0x000f680000300a00 */
[----:B------:R1:W-:Y:S04]  /*26050*/  LDGSTS.E [R235+0x57400], [R6.64], !P2 ;  /* 0x5740000006eb7fae */ /* 0x0003e8000d121844 */
[----:B------:R3:W-:Y:S01]  /*26060*/  LDGSTS.E [R235+0x57600], [R4.64], !P2 ;  /* 0x5760000004eb7fae */ /* 0x0007e2000d121844 */
[----:B------:R-:W-:-:S03]  /*26070*/  IADD3 R0, R234, -0xb7, RZ ;  /* 0xffffff49ea007810 */ /* 0x000fc60007ffe0ff */
[----:B------:R3:W-:Y:S01]  /*26080*/  STL.64 [R1+0x498], R8 ;  /* 0x0004980801007387 */ /* 0x0007e20000100a00 */
[----:B-1----:R-:W-:-:S03]  /*26090*/  IMAD.WIDE R6, R2, 0x4, R218 ;  /* 0x0000000402067825 */ /* 0x002fc600078e02da */
[----:B------:R-:W5:Y:S01]  /*260a0*/  LDL.LU.64 R212, [R1+0x110] ;  /* 0x0001100001d47983 */ /* 0x000f620000300a00 */
[----:B---3--:R-:W-:-:S03]  /*260b0*/  IMAD.WIDE R4, R2, 0x4, R220 ;  /* 0x0000000402047825 */ /* 0x008fc600078e02dc */
[----:B------:R1:W-:Y:S04]  /*260c0*/  STL.64 [R1+0x488], R6 ;  /* 0x0004880601007387 */ /* 0x0003e80000100a00 */
[----:B------:R3:W-:Y:S01]  /*260d0*/  LDGSTS.E [R235+0x59000], [R10.64], !P1 ;  /* 0x590000000aeb7fae */ /* 0x0007e2000c921844 */
[----:B------:R-:W-:-:S03]  /*260e0*/  ISETP.GE.U32.AND P4, PT, R0, 0x7ffffeca, PT ;  /* 0x7ffffeca0000780c */ /* 0x000fc60003f86070 */
[----:B------:R4:W-:Y:S04]  /*260f0*/  STL.64 [R1+0x478], R4 ;  /* 0x0004780401007387 */ /* 0x0009e80000100a00 */
[----:B------:R1:W-:Y:S04]  /*26100*/  LDGSTS.E [R235+0x59200], [R8.64], !P1 ;  /* 0x5920000008eb7fae */ /* 0x0003e8000c921844 */
[----:B------:R-:W5:Y:S04]  /*26110*/  LDL.LU.64 R214, [R1+0xc8] ;  /* 0x0000c80001d67983 */ /* 0x000f680000300a00 */
[----:B------:R-:W5:Y:S04]  /*26120*/  LDL.LU.64 R216, [R1+0xc0] ;  /* 0x0000c00001d87983 */ /* 0x000f680000300a00 */
[----:B------:R3:W-:Y:S04]  /*26130*/  LDGSTS.E [R235+0x59400], [R6.64], !P1 ;  /* 0x5940000006eb7fae */ /* 0x0007e8000c921844 */
[----:B------:R-:W5:Y:S01]  /*26140*/  LDL.LU.64 R218, [R1+0xb8] ;  /* 0x0000b80001da7983 */ /* 0x000f620000300a00 */
[----:B---3--:R-:W-:-:S03]  /*26150*/  IMAD.WIDE R10, R2, 0x4, R222 ;  /* 0x00000004020a7825 */ /* 0x008fc600078e02de */
[----:B------:R-:W5:Y:S01]  /*26160*/  LDL.LU.64 R220, [R1+0xb0] ;  /* 0x0000b00001dc7983 */ /* 0x000f620000300a00 */
[----:B-1----:R-:W-:-:S03]  /*26170*/  IMAD.WIDE R8, R2, 0x4, R224 ;  /* 0x0000000402087825 */ /* 0x002fc600078e02e0 */
[----:B------:R4:W-:Y:S01]  /*26180*/  LDGSTS.E [R235+0x59600], [R4.64], !P1 ;  /* 0x5960000004eb7fae */ /* 0x0009e2000c921844 */
[----:B------:R-:W-:-:S03]  /*26190*/  IMAD.WIDE R6, R2, 0x4, R226 ;  /* 0x0000000402067825 */ /* 0x000fc600078e02e2 */
[----:B------:R2:W-:Y:S04]  /*261a0*/  STL.64 [R1+0x468], R10 ;  /* 0x0004680a01007387 */ /* 0x0005e80000100a00 */
[----:B------:R-:W5:Y:S04]  /*261b0*/  LDL.LU.64 R222, [R1+0x68] ;  /* 0x0000680001de7983 */ /* 0x000f680000300a00 */
[----:B------:R-:W-:Y:S04]  /*261c0*/  STL.64 [R1+0x458], R8 ;  /* 0x0004580801007387 */ /* 0x000fe80000100a00 */
[----:B------:R-:W5:Y:S04]  /*261d0*/  LDL.LU.64 R224, [R1+0x60] ;  /* 0x0000600001e07983 */ /* 0x000f680000300a00 */
[----:B------:R5:W-:Y:S04]  /*261e0*/  STL.64 [R1+0x448], R6 ;  /* 0x0004480601007387 */ /* 0x000be80000100a00 */
[----:B------:R-:W5:Y:S04]  /*261f0*/  LDL.LU.64 R226, [R1+0x58] ;  /* 0x0000580001e27983 */ /* 0x000f680000300a00 */
[----:B------:R2:W-:Y:S01]  /*26200*/  LDGSTS.E [R235+0x5b000], [R10.64], !P4 ;  /* 0x5b0000000aeb7fae */ /* 0x0005e2000e121844 */
[----:B------:R-:W-:-:S03]  /*26210*/  IADD3 R0, R234, -0xbb, RZ ;  /* 0xffffff45ea007810 */ /* 0x000fc60007ffe0ff */
[----:B------:R1:W-:Y:S01]  /*26220*/  LDGSTS.E [R235+0x5b200], [R8.64], !P4 ;  /* 0x5b20000008eb7fae */ /* 0x0003e2000e121844 */
[----:B----4-:R-:W-:-:S03]  /*26230*/  IMAD.WIDE R4, R2, 0x4, R228 ;  /* 0x0000000402047825 */ /* 0x010fc600078e02e4 */
[----:B------:R5:W-:Y:S04]  /*26240*/  LDGSTS.E [R235+0x5b400], [R6.64], !P4 ;  /* 0x5b40000006eb7fae */ /* 0x000be8000e121844 */
[----:B------:R4:W-:Y:S04]  /*26250*/  STL.64 [R1+0x438], R4 ;  /* 0x0004380401007387 */ /* 0x0009e80000100a00 */
[----:B------:R-:W3:Y:S01]  /*26260*/  LDL.LU.64 R228, [R1+0x50] ;  /* 0x0000500001e47983 */ /* 0x000ee20000300a00 */
[----:B--2---:R-:W-:Y:S01]  /*26270*/  IMAD.WIDE R10, R2, 0x4, R232 ;  /* 0x00000004020a7825 */ /* 0x004fe200078e02e8 */
[----:B------:R-:W-:-:S02]  /*26280*/  ISETP.GE.U32.AND P6, PT, R0, 0x7ffffec6, PT ;  /* 0x7ffffec60000780c */ /* 0x000fc40003fc6070 */
[----:B------:R-:W2:Y:S01]  /*26290*/  LDL.LU.64 R232, [R1+0x8] ;  /* 0x0000080001e87983 */ /* 0x000ea20000300a00 */
[----:B------:R-:W-:-:S03]  /*262a0*/  IADD3 R0, R234, -0xbf, RZ ;  /* 0xffffff41ea007810 */ /* 0x000fc60007ffe0ff */
[----:B------:R1:W-:Y:S01]  /*262b0*/  STL.64 [R1+0x428], R10 ;  /* 0x0004280a01007387 */ /* 0x0003e20000100a00 */
[----:B-----5:R-:W-:-:S03]  /*262c0*/  IMAD.WIDE R6, R2, 0x4, R230 ;  /* 0x0000000402067825 */ /* 0x020fc600078e02e6 */
[----:B------:R4:W-:Y:S04]  /*262d0*/  LDGSTS.E [R235+0x5b600], [R4.64], !P4 ;  /* 0x5b60000004eb7fae */ /* 0x0009e8000e121844 */
[----:B------:R-:W5:Y:S01]  /*262e0*/  LDL.LU.64 R230, [R1] ;  /* 0x0000000001e67983 */ /* 0x000f620000300a00 */
[----:B------:R-:W-:Y:S01]  /*262f0*/  ISETP.GE.U32.AND P5, PT, R0, 0x7ffffec2, PT ;  /* 0x7ffffec20000780c */ /* 0x000fe20003fa6070 */
[----:B-1----:R-:W-:Y:S01]  /*26300*/  IMAD.WIDE R8, R2, 0x4, R210 ;  /* 0x0000000402087825 */ /* 0x002fe200078e02d2 */
[----:B------:R-:W-:Y:S01]  /*26310*/  IADD3 R0, R234, -0xc3, RZ ;  /* 0xffffff3dea007810 */ /* 0x000fe20007ffe0ff */
[----:B------:R1:W-:Y:S03]  /*26320*/  LDGSTS.E [R235+0x5d000], [R10.64], !P6 ;  /* 0x5d0000000aeb7fae */ /* 0x0003e6000f121844 */
[----:B------:R-:W-:Y:S01]  /*26330*/  ISETP.GE.U32.AND P0, PT, R0, 0x7ffffebe, PT ;  /* 0x7ffffebe0000780c */ /* 0x000fe20003f06070 */
[----:B------:R1:W-:Y:S01]  /*26340*/  STL.64 [R1+0x418], R8 ;  /* 0x0004180801007387 */ /* 0x0003e20000100a00 */
[----:B----4-:R-:W-:-:S03]  /*26350*/  IMAD.WIDE R4, R2, 0x4, R212 ;  /* 0x0000000402047825 */ /* 0x010fc600078e02d4 */
[----:B------:R4:W-:Y:S04]  /*26360*/  LDGSTS.E [R235+0x5d200], [R8.64], !P6 ;  /* 0x5d20000008eb7fae */ /* 0x0009e8000f121844 */
[----:B------:R1:W-:Y:S04]  /*26370*/  STL.64 [R1+0x408], R6 ;  /* 0x0004080601007387 */ /* 0x0003e80000100a00 */
[----:B------:R4:W-:Y:S04]  /*26380*/  LDGSTS.E [R235+0x5d400], [R6.64], !P6 ;  /* 0x5d40000006eb7fae */ /* 0x0009e8000f121844 */
[----:B------:R4:W-:Y:S04]  /*26390*/  STL.64 [R1+0x3f8], R4 ;  /* 0x0003f80401007387 */ /* 0x0009e80000100a00 */
[----:B------:R4:W-:Y:S01]  /*263a0*/  LDGSTS.E [R235+0x5d600], [R4.64], !P6 ;  /* 0x5d60000004eb7fae */ /* 0x0009e2000f121844 */
[----:B-1----:R-:W-:-:S04]  /*263b0*/  IMAD.WIDE R10, R2, 0x4, R214 ;  /* 0x00000004020a7825 */ /* 0x002fc800078e02d6 */
[C---:B----4-:R-:W-:Y:S01]  /*263c0*/  IMAD.WIDE R8, R2.reuse, 0x4, R216 ;  /* 0x0000000402087825 */ /* 0x050fe200078e02d8 */
[----:B------:R1:W-:Y:S04]  /*263d0*/  STL.64 [R1+0x3e8], R10 ;  /* 0x0003e80a01007387 */ /* 0x0003e80000100a00 */
[----:B------:R1:W-:Y:S01]  /*263e0*/  LDGSTS.E [R235+0x5f000], [R10.64], !P5 ;  /* 0x5f0000000aeb7fae */ /* 0x0003e2000e921844 */
[----:B------:R-:W-:-:S03]  /*263f0*/  IMAD.WIDE R6, R2, 0x4, R218 ;  /* 0x0000000402067825 */ /* 0x000fc600078e02da */
[----:B------:R4:W-:Y:S01]  /*26400*/  STL.64 [R1+0x3d8], R8 ;  /* 0x0003d80801007387 */ /* 0x0009e20000100a00 */
[----:B------:R-:W-:-:S03]  /*26410*/  IMAD.WIDE R4, R2, 0x4, R220 ;  /* 0x0000000402047825 */ /* 0x000fc600078e02dc */
[----:B------:R4:W-:Y:S04]  /*26420*/  LDGSTS.E [R235+0x5f200], [R8.64], !P5 ;  /* 0x5f20000008eb7fae */ /* 0x0009e8000e921844 */
[----:B------:R4:W-:Y:S04]  /*26430*/  STL.64 [R1+0x3c8], R6 ;  /* 0x0003c80601007387 */ /* 0x0009e80000100a00 */
[----:B------:R4:W-:Y:S01]  /*26440*/  LDGSTS.E [R235+0x5f400], [R6.64], !P5 ;  /* 0x5f40000006eb7fae */ /* 0x0009e2000e921844 */
[----:B-1----:R-:W-:-:S03]  /*26450*/  IMAD.WIDE R10, R2, 0x4, R222 ;  /* 0x00000004020a7825 */ /* 0x002fc600078e02de */
[----:B------:R3:W-:Y:S04]  /*26460*/  STL.64 [R1+0x3b8], R4 ;  /* 0x0003b80401007387 */ /* 0x0007e80000100a00 */
[----:B------:R3:W-:Y:S01]  /*26470*/  LDGSTS.E [R235+0x5f600], [R4.64], !P5 ;  /* 0x5f60000004eb7fae */ /* 0x0007e2000e921844 */
[----:B----4-:R-:W-:-:S03]  /*26480*/  IMAD.WIDE R8, R2, 0x4, R224 ;  /* 0x0000000402087825 */ /* 0x010fc600078e02e0 */
[----:B------:R2:W-:Y:S01]  /*26490*/  STL.64 [R1+0x3a8], R10 ;  /* 0x0003a80a01007387 */ /* 0x0005e20000100a00 */
[----:B------:R-:W-:-:S03]  /*264a0*/  IMAD.WIDE R6, R2, 0x4, R226 ;  /* 0x0000000402067825 */ /* 0x000fc600078e02e2 */
[----:B------:R5:W-:Y:S04]  /*264b0*/  STL.64 [R1+0x398], R8 ;  /* 0x0003980801007387 */ /* 0x000be80000100a00 */
[----:B------:R1:W-:Y:S04]  /*264c0*/  STL.64 [R1+0x388], R6 ;  /* 0x0003880601007387 */ /* 0x0003e80000100a00 */
[----:B------:R2:W-:Y:S01]  /*264d0*/  LDGSTS.E [R235+0x61000], [R10.64], !P0 ;  /* 0x610000000aeb7fae */ /* 0x0005e2000c121844 */
[----:B------:R-:W-:-:S03]  /*264e0*/  IADD3 R0, R234, -0xc7, RZ ;  /* 0xffffff39ea007810 */ /* 0x000fc60007ffe0ff */
[----:B------:R5:W-:Y:S01]  /*264f0*/  LDGSTS.E [R235+0x61200], [R8.64], !P0 ;  /* 0x6120000008eb7fae */ /* 0x000be2000c121844 */
[----:B---3--:R-:W-:-:S04]  /*26500*/  IMAD.WIDE R4, R2, 0x4, R228 ;  /* 0x0000000402047825 */ /* 0x008fc800078e02e4 */
[----:B--2---:R-:W-:Y:S01]  /*26510*/  IMAD.WIDE R10, R2, 0x4, R232 ;  /* 0x00000004020a7825 */ /* 0x004fe200078e02e8 */
[----:B------:R2:W-:Y:S04]  /*26520*/  STL.64 [R1+0x378], R4 ;  /* 0x0003780401007387 */ /* 0x0005e80000100a00 */
[----:B------:R-:W3:Y:S04]  /*26530*/  LDL.LU.64 R222, [R1+0x660] ;  /* 0x0006600001de7983 */ /* 0x000ee80000300a00 */
[----:B------:R-:W4:Y:S01]  /*26540*/  LDL.LU.64 R232, [R1+0x668] ;  /* 0x0006680001e87983 */ /* 0x000f220000300a00 */
[----:B------:R-:W-:-:S03]  /*26550*/  ISETP.GE.U32.AND P3, PT, R0, 0x7ffffeba, PT ;  /* 0x7ffffeba0000780c */ /* 0x000fc60003f66070 */
[----:B------:R1:W-:Y:S01]  /*26560*/  LDGSTS.E [R235+0x61400], [R6.64], !P0 ;  /* 0x6140000006eb7fae */ /* 0x0003e2000c121844 */
[----:B-----5:R-:W-:-:S03]  /*26570*/  IMAD.WIDE R8, R2, 0x4, R230 ;  /* 0x0000000402087825 */ /* 0x020fc600078e02e6 */
[----:B------:R2:W-:Y:S04]  /*26580*/  LDGSTS.E [R235+0x61600], [R4.64], !P0 ;  /* 0x6160000004eb7fae */ /* 0x0005e8000c121844 */
[----:B------:R5:W-:Y:S01]  /*26590*/  STL.64 [R1+0x368], R10 ;  /* 0x0003680a01007387 */ /* 0x000be20000100a00 */
[----:B-1----:R-:W-:-:S03]  /*265a0*/  IMAD.WIDE R6, R2, 0x4, R236 ;  /* 0x0000000402067825 */ /* 0x002fc600078e02ec */
[----:B------:R1:W-:Y:S01]  /*265b0*/  STL.64 [R1+0x358], R8 ;  /* 0x0003580801007387 */ /* 0x0003e20000100a00 */
[----:B--2---:R-:W-:-:S03]  /*265c0*/  IMAD.WIDE R4, R2, 0x4, R238 ;  /* 0x0000000402047825 */ /* 0x004fc600078e02ee */
[----:B------:R2:W-:Y:S01]  /*265d0*/  STL.64 [R1+0x348], R6 ;  /* 0x0003480601007387 */ /* 0x0005e20000100a00 */
[----:B------:R-:W-:-:S03]  /*265e0*/  IADD3 R0, R234, -0xcb, RZ ;  /* 0xffffff35ea007810 */ /* 0x000fc60007ffe0ff */
[----:B------:R1:W-:Y:S04]  /*265f0*/  STL.64 [R1+0x338], R4 ;  /* 0x0003380401007387 */ /* 0x0003e80000100a00 */
[----:B------:R-:W4:Y:S01]  /*26600*/  LDL.LU.64 R228, [R1+0x6a0] ;  /* 0x0006a00001e47983 */ /* 0x000f220000300a00 */
[----:B------:R-:W-:-:S03]  /*26610*/  ISETP.GE.U32.AND P2, PT, R0, 0x7ffffeb6, PT ;  /* 0x7ffffeb60000780c */ /* 0x000fc60003f46070 */
[----:B------:R5:W-:Y:S04]  /*26620*/  LDGSTS.E [R235+0x63000], [R10.64], !P3 ;  /* 0x630000000aeb7fae */ /* 0x000be8000d921844 */
[----:B------:R-:W4:Y:S04]  /*26630*/  LDL.LU.64 R212, [R1+0x6a8] ;  /* 0x0006a80001d47983 */ /* 0x000f280000300a00 */
[----:B------:R1:W-:Y:S04]  /*26640*/  LDGSTS.E [R235+0x63200], [R8.64], !P3 ;  /* 0x6320000008eb7fae */ /* 0x0003e8000d921844 */
[----:B------:R-:W4:Y:S01]  /*26650*/  LDL.LU.64 R214, [R1+0x6b0] ;  /* 0x0006b00001d67983 */ /* 0x000f220000300a00 */
[----:B-----5:R-:W-:-:S03]  /*26660*/  IMAD.WIDE R10, R2, 0x4, R240 ;  /* 0x00000004020a7825 */ /* 0x020fc600078e02f0 */
[----:B------:R2:W-:Y:S04]  /*26670*/  LDGSTS.E [R235+0x63400], [R6.64], !P3 ;  /* 0x6340000006eb7fae */ /* 0x0005e8000d921844 */
[----:B------:R-:W5:Y:S01]  /*26680*/  LDL.LU.64 R224, [R1+0x6b8] ;  /* 0x0006b80001e07983 */ /* 0x000f620000300a00 */
[----:B-1----:R-:W-:-:S03]  /*26690*/  IMAD.WIDE R8, R2, 0x4, R242 ;  /* 0x0000000402087825 */ /* 0x002fc600078e02f2 */
[----:B------:R1:W-:Y:S01]  /*266a0*/  LDGSTS.E [R235+0x63600], [R4.64], !P3 ;  /* 0x6360000004eb7fae */ /* 0x0003e2000d921844 */
[----:B--2---:R-:W-:-:S03]  /*266b0*/  IMAD.WIDE R6, R2, 0x4, R244 ;  /* 0x0000000402067825 */ /* 0x004fc600078e02f4 */
[----:B------:R2:W-:Y:S04]  /*266c0*/  STL.64 [R1+0x328], R10 ;  /* 0x0003280a01007387 */ /* 0x0005e80000100a00 */
[----:B------:R2:W-:Y:S01]  /*266d0*/  STL.64 [R1+0x318], R8 ;  /* 0x0003180801007387 */ /* 0x0005e20000100a00 */
[----:B-1----:R-:W-:-:S03]  /*266e0*/  IMAD.WIDE R4, R2, 0x4, R246 ;  /* 0x0000000402047825 */ /* 0x002fc600078e02f6 */
[----:B------:R3:W-:Y:S04]  /*266f0*/  STL.64 [R1+0x308], R6 ;  /* 0x0003080601007387 */ /* 0x0007e80000100a00 */
[----:B------:R4:W-:Y:S04]  /*26700*/  STL.64 [R1+0x2f8], R4 ;  /* 0x0002f80401007387 */ /* 0x0009e80000100a00 */
[----:B------:R-:W5:Y:S04]  /*26710*/  LDL.LU.64 R230, [R1+0x6c0] ;  /* 0x0006c00001e67983 */ /* 0x000f680000300a00 */
[----:B------:R2:W-:Y:S04]  /*26720*/  LDGSTS.E [R235+0x65000], [R10.64], !P2 ;  /* 0x650000000aeb7fae */ /* 0x0005e8000d121844 */
[----:B------:R1:W-:Y:S04]  /*26730*/  LDGSTS.E [R235+0x65200], [R8.64], !P2 ;  /* 0x6520000008eb7fae */ /* 0x0003e8000d121844 */
[----:B------:R-:W5:Y:S01]  /*26740*/  LDL.LU.64 R218, [R1+0x6c8] ;  /* 0x0006c80001da7983 */ /* 0x000f620000300a00 */
[----:B--2---:R-:W-:-:S03]  /*26750*/  IMAD.WIDE R10, R2, 0x4, R248 ;  /* 0x00000004020a7825 */ /* 0x004fc600078e02f8 */
[----:B------:R3:W-:Y:S01]  /*26760*/  LDGSTS.E [R235+0x65400], [R6.64], !P2 ;  /* 0x6540000006eb7fae */ /* 0x0007e2000d121844 */
[----:B-1----:R-:W-:-:S03]  /*26770*/  IMAD.WIDE R8, R2, 0x4, R250 ;  /* 0x0000000402087825 */ /* 0x002fc600078e02fa */
[----:B------:R-:W2:Y:S04]  /*26780*/  LDL.LU.64 R220, [R1+0x6d0] ;  /* 0x0006d00001dc7983 */ /* 0x000ea80000300a00 */
[----:B------:R4:W-:Y:S04]  /*26790*/  LDGSTS.E [R235+0x65600], [R4.64], !P2 ;  /* 0x6560000004eb7fae */ /* 0x0009e8000d121844 */
[----:B------:R-:W2:Y:S04]  /*267a0*/  LDL.LU.64 R226, [R1+0x6d8] ;  /* 0x0006d80001e27983 */ /* 0x000ea80000300a00 */
[----:B------:R1:W-:Y:S04]  /*267b0*/  STL.64 [R1+0x2e8], R10 ;  /* 0x0002e80a01007387 */ /* 0x0003e80000100a00 */
[----:B------:R1:W-:Y:S01]  /*267c0*/  STL.64 [R1+0x88], R8 ;  /* 0x0000880801007387 */ /* 0x0003e20000100a00 */
[----:B---3--:R-:W-:-:S04]  /*267d0*/  IMAD.WIDE R6, R2, 0x4, R222 ;  /* 0x0000000402067825 */ /* 0x008fc800078e02de */
[----:B----4-:R-:W-:Y:S01]  /*267e0*/  IMAD.WIDE R4, R2, 0x4, R232 ;  /* 0x0000000402047825 */ /* 0x010fe200078e02e8 */
[----:B------:R3:W-:Y:S04]  /*267f0*/  STL.64 [R1+0x80], R6 ;  /* 0x0000800601007387 */ /* 0x0007e80000100a00 */
[----:B------:R5:W-:Y:S04]  /*26800*/  STL.64 [R1+0x78], R4 ;  /* 0x0000780401007387 */ /* 0x000be80000100a00 */
[----:B------:R-:W4:Y:S01]  /*26810*/  LDL.LU.64 R232, [R1+0x6e0] ;  /* 0x0006e00001e87983 */ /* 0x000f220000300a00 */
[----:B------:R-:W-:-:S03]  /*26820*/  IADD3 R0, R234, -0xcf, RZ ;  /* 0xffffff31ea007810 */ /* 0x000fc60007ffe0ff */
[----:B------:R-:W4:Y:S01]  /*26830*/  LDL.LU.64 R216, [R1+0x6e8] ;  /* 0x0006e80001d87983 */ /* 0x000f220000300a00 */
[----:B------:R-:W-:Y:S02]  /*26840*/  ISETP.GE.U32.AND P1, PT, R0, 0x7ffffeb2, PT ;  /* 0x7ffffeb20000780c */ /* 0x000fe40003f26070 */
[----:B------:R-:W-:Y:S01]  /*26850*/  IADD3 R0, R234, -0xd3, RZ ;  /* 0xffffff2dea007810 */ /* 0x000fe20007ffe0ff */
[----:B------:R-:W4:Y:S03]  /*26860*/  LDL.LU.64 R222, [R1+0x6f0] ;  /* 0x0006f00001de7983 */ /* 0x000f260000300a00 */
        /* <DEDUP_REMOVED lines=8> */
[----:B------:R-:W-:-:S03]  /*268f0*/  IMAD.WIDE R6, R2, 0x4, R214 ;  /* 0x0000000402067825 */ /* 0x000fc600078e02d6 */
[----:B------:R-:W-:Y:S01]  /*26900*/  STL.64 [R1+0x50], R10 ;  /* 0x0000500a01007387 */ /* 0x000fe20000100a00 */
[----:B------:R-:W-:Y:S01]  /*26910*/  IADD3 R0, R234, -0xd7, RZ ;  /* 0xffffff29ea007810 */ /* 0x000fe20007ffe0ff */
[----:B-----5:R-:W-:Y:S02]  /*26920*/  IMAD.WIDE R4, R2, 0x4, R224 ;  /* 0x0000000402047825 */ /* 0x020fe400078e02e0 */
[----:B------:R1:W-:Y:S04]  /*26930*/  STL.64 [R1+0x48], R8 ;  /* 0x0000480801007387 */ /* 0x0003e80000100a00 */
[----:B------:R5:W-:Y:S01]  /*26940*/  STL.64 [R1+0x40], R6 ;  /* 0x0000400601007387 */ /* 0x000be20000100a00 */
[----:B------:R-:W-:-:S03]  /*26950*/  ISETP.GE.U32.AND P6, PT, R0, 0x7ffffeaa, PT ;  /* 0x7ffffeaa0000780c */ /* 0x000fc60003fc6070 */
[----:B------:R2:W-:Y:S04]  /*26960*/  STL.64 [R1+0x38], R4 ;  /* 0x0000380401007387 */ /* 0x0005e80000100a00 */
[----:B------:R3:W-:Y:S04]  /*26970*/  LDGSTS.E [R235+0x69000], [R10.64], !P4 ;  /* 0x690000000aeb7fae */ /* 0x0007e8000e121844 */
[----:B------:R-:W3:Y:S04]  /*26980*/  LDL.LU.64 R224, [R1+0x700] ;  /* 0x0007000001e07983 */ /* 0x000ee80000300a00 */
[----:B------:R1:W-:Y:S04]  /*26990*/  LDGSTS.E [R235+0x69200], [R8.64], !P4 ;  /* 0x6920000008eb7fae */ /* 0x0003e8000e121844 */
[----:B------:R-:W3:Y:S04]  /*269a0*/  LDL.LU.64 R212, [R1+0x710] ;  /* 0x0007100001d47983 */ /* 0x000ee80000300a00 */
[----:B------:R-:W3:Y:S01]  /*269b0*/  LDL.LU.64 R214, [R1+0x718] ;  /* 0x0007180001d67983 */ /* 0x000ee20000300a00 */
[----:B-1----:R-:W-:-:S03]  /*269c0*/  IMAD.WIDE R8, R2, 0x4, R230 ;  /* 0x0000000402087825 */ /* 0x002fc600078e02e6 */
[----:B------:R5:W-:Y:S04]  /*269d0*/  LDGSTS.E [R235+0x69400], [R6.64], !P4 ;  /* 0x6940000006eb7fae */ /* 0x000be8000e121844 */
[----:B------:R-:W3:Y:S04]  /*269e0*/  LDL.LU.64 R230, [R1+0x720] ;  /* 0x0007200001e67983 */ /* 0x000ee80000300a00 */
[----:B------:R2:W-:Y:S01]  /*269f0*/  LDGSTS.E [R235+0x69600], [R4.64], !P4 ;  /* 0x6960000004eb7fae */ /* 0x0005e2000e121844 */
[----:B-----5:R-:W-:-:S03]  /*26a00*/  IMAD.WIDE R6, R2, 0x4, R218 ;  /* 0x0000000402067825 */ /* 0x020fc600078e02da */
[----:B------:R-:W-:Y:S01]  /*26a10*/  STL.64 [R1+0x10], R8 ;  /* 0x0000100801007387 */ /* 0x000fe20000100a00 */
[----:B--2---:R-:W-:-:S03]  /*26a20*/  IMAD.WIDE R4, R2, 0x4, R220 ;  /* 0x0000000402047825 */ /* 0x004fc600078e02dc */
[----:B------:R-:W-:Y:S04]  /*26a30*/  STL.64 [R1+0x8], R6 ;  /* 0x0000080601007387 */ /* 0x000fe80000100a00 */
[----:B------:R1:W-:Y:S01]  /*26a40*/  LDGSTS.E [R235+0x6b000], [R8.64], !P6 ;  /* 0x6b00000008eb7fae */ /* 0x0003e2000f121844 */
[----:B------:R-:W-:-:S03]  /*26a50*/  IMAD.WIDE R250, R2, 0x4, R226 ;  /* 0x0000000402fa7825 */ /* 0x000fc600078e02e2 */
[----:B------:R4:W-:Y:S04]  /*26a60*/  STL.64 [R1], R4 ;  /* 0x0000000401007387 */ /* 0x0009e80000100a00 */
[----:B------:R2:W-:Y:S04]  /*26a70*/  LDGSTS.E [R235+0x6b200], [R6.64], !P6 ;  /* 0x6b20000006eb7fae */ /* 0x0005e8000f121844 */
[----:B------:R-:W5:Y:S04]  /*26a80*/  LDL.LU.64 R218, [R1+0x728] ;  /* 0x0007280001da7983 */ /* 0x000f680000300a00 */
[----:B------:R4:W-:Y:S04]  /*26a90*/  LDGSTS.E [R235+0x6b400], [R4.64], !P6 ;  /* 0x6b40000004eb7fae */ /* 0x0009e8000f121844 */
[----:B------:R-:W5:Y:S04]  /*26aa0*/  LDL.LU.64 R220, [R1+0x730] ;  /* 0x0007300001dc7983 */ /* 0x000f680000300a00 */
[----:B------:R-:W5:Y:S01]  /*26ab0*/  LDL.LU.64 R226, [R1+0x738] ;  /* 0x0007380001e27983 */ /* 0x000f620000300a00 */
[----:B------:R-:W-:-:S03]  /*26ac0*/  IADD3 R0, R234, -0xdb, RZ ;  /* 0xffffff25ea007810 */ /* 0x000fc60007ffe0ff */
[----:B------:R1:W-:Y:S01]  /*26ad0*/  LDGSTS.E [R235+0x6b600], [R250.64], !P6 ;  /* 0x6b600000faeb7fae */ /* 0x0003e2000f121844 */
[----:B----4-:R-:W-:-:S03]  /*26ae0*/  IMAD.WIDE R4, R2, 0x4, R232 ;  /* 0x0000000402047825 */ /* 0x010fc600078e02e8 */
[----:B------:R-:W4:Y:S01]  /*26af0*/  LDL.LU.64 R232, [R1+0x740] ;  /* 0x0007400001e87983 */ /* 0x000f220000300a00 */
[----:B--2---:R-:W-:-:S04]  /*26b00*/  IMAD.WIDE R6, R2, 0x4, R216 ;  /* 0x0000000402067825 */ /* 0x004fc800078e02d8 */
[----:B-1----:R-:W-:-:S04]  /*26b10*/  IMAD.WIDE R8, R2, 0x4, R222 ;  /* 0x0000000402087825 */ /* 0x002fc800078e02de */
[C---:B---3--:R-:W-:Y:S02]  /*26b20*/  IMAD.WIDE R10, R2.reuse, 0x4, R228 ;  /* 0x00000004020a7825 */ /* 0x048fe400078e02e4 */
[----:B------:R-:W2:Y:S04]  /*26b30*/  LDL.LU.64 R228, [R1+0x748] ;  /* 0x0007480001e47983 */ /* 0x000ea80000300a00 */
[----:B------:R-:W3:Y:S04]  /*26b40*/  LDL.LU.64 R216, [R1+0x750] ;  /* 0x0007500001d87983 */ /* 0x000ee80000300a00 */
[----:B------:R-:W3:Y:S01]  /*26b50*/  LDL.LU.64 R222, [R1+0x758] ;  /* 0x0007580001de7983 */ /* 0x000ee20000300a00 */
[----:B------:R-:W-:-:S03]  /*26b60*/  IMAD.WIDE R12, R2, 0x4, R224 ;  /* 0x00000004020c7825 */ /* 0x000fc600078e02e0 */
[----:B------:R-:W3:Y:S01]  /*26b70*/  LDL.LU.64 R224, [R1+0x760] ;  /* 0x0007600001e07983 */ /* 0x000ee20000300a00 */
[----:B------:R-:W-:-:S04]  /*26b80*/  IMAD.WIDE R14, R2, 0x4, R212 ;  /* 0x00000004020e7825 */ /* 0x000fc800078e02d4 */
[C---:B------:R-:W-:Y:S02]  /*26b90*/  IMAD.WIDE R18, R2.reuse, 0x4, R230 ;  /* 0x0000000402127825 */ /* 0x040fe400078e02e6 */
[----:B------:R-:W3:Y:S02]  /*26ba0*/  LDL.LU.64 R230, [R1+0x768] ;  /* 0x0007680001e67983 */ /* 0x000ee40000300a00 */
[C---:B------:R-:W-:Y:S02]  /*26bb0*/  IMAD.WIDE R16, R2.reuse, 0x4, R214 ;  /* 0x0000000402107825 */ /* 0x040fe400078e02d6 */
[----:B------:R-:W3:Y:S04]  /*26bc0*/  LDL.LU.64 R212, [R1+0x770] ;  /* 0x0007700001d47983 */ /* 0x000ee80000300a00 */
[----:B------:R-:W3:Y:S01]  /*26bd0*/  LDL.LU.64 R214, [R1+0x778] ;  /* 0x0007780001d67983 */ /* 0x000ee20000300a00 */
[----:B-----5:R-:W-:-:S03]  /*26be0*/  IMAD.WIDE R20, R2, 0x4, R218 ;  /* 0x0000000402147825 */ /* 0x020fc600078e02da */
[----:B------:R-:W5:Y:S01]  /*26bf0*/  LDL.LU.64 R218, [R1+0x780] ;  /* 0x0007800001da7983 */ /* 0x000f620000300a00 */
[----:B----4-:R-:W-:-:S03]  /*26c00*/  IMAD.WIDE R26, R2, 0x4, R232 ;  /* 0x00000004021a7825 */ /* 0x010fc600078e02e8 */
[----:B------:R-:W4:Y:S01]  /*26c10*/  LDL.LU.64 R232, [R1+0x788] ;  /* 0x0007880001e87983 */ /* 0x000f220000300a00 */
[----:B------:R-:W-:-:S03]  /*26c20*/  IMAD.WIDE R22, R2, 0x4, R220 ;  /* 0x0000000402167825 */ /* 0x000fc600078e02dc */
[----:B------:R-:W5:Y:S01]  /*26c30*/  LDL.LU.64 R220, [R1+0x790] ;  /* 0x0007900001dc7983 */ /* 0x000f620000300a00 */
[----:B------:R-:W-:-:S03]  /*26c40*/  IMAD.WIDE R24, R2, 0x4, R226 ;  /* 0x0000000402187825 */ /* 0x000fc600078e02e2 */
[----:B------:R-:W5:Y:S01]  /*26c50*/  LDL.LU.64 R226, [R1+0x798] ;  /* 0x0007980001e27983 */ /* 0x000f620000300a00 */
[----:B--2---:R-:W-:-:S03]  /*26c60*/  IMAD.WIDE R28, R2, 0x4, R228 ;  /* 0x00000004021c7825 */ /* 0x004fc600078e02e4 */
[----:B------:R-:W2:Y:S01]  /*26c70*/  LDL.LU.64 R228, [R1+0x7a0] ;  /* 0x0007a00001e47983 */ /* 0x000ea20000300a00 */
[----:B---3--:R-:W-:-:S03]  /*26c80*/  IMAD.WIDE R30, R2, 0x4, R216 ;  /* 0x00000004021e7825 */ /* 0x008fc600078e02d8 */
[----:B------:R-:W3:Y:S01]  /*26c90*/  LDL.LU.64 R216, [R1+0x7a8] ;  /* 0x0007a80001d87983 */ /* 0x000ee20000300a00 */
[----:B------:R-:W-:-:S03]  /*26ca0*/  IMAD.WIDE R32, R2, 0x4, R222 ;  /* 0x0000000402207825 */ /* 0x000fc600078e02de */
        /* <DEDUP_REMOVED lines=8> */
[----:B------:R-:W3:Y:S04]  /*26d30*/  LDL.LU.64 R212, [R1+0x7e0] ;  /* 0x0007e00001d47983 */ /* 0x000ee80000300a00 */
[----:B------:R-:W3:Y:S01]  /*26d40*/  LDL.LU.64 R214, [R1+0x7f8] ;  /* 0x0007f80001d67983 */ /* 0x000ee20000300a00 */
[----:B----4-:R-:W-:-:S03]  /*26d50*/  IMAD.WIDE R44, R2, 0x4, R232 ;  /* 0x00000004022c7825 */ /* 0x010fc600078e02e8 */
[----:B------:R-:W4:Y:S01]  /*26d60*/  LDL.LU.64 R232, [R1+0x820] ;  /* 0x0008200001e87983 */ /* 0x000f220000300a00 */
[----:B-----5:R-:W-:-:S03]  /*26d70*/  IMAD.WIDE R42, R2, 0x4, R218 ;  /* 0x00000004022a7825 */ /* 0x020fc600078e02da */
[----:B------:R-:W5:Y:S01]  /*26d80*/  LDL.LU.64 R218, [R1+0x838] ;  /* 0x0008380001da7983 */ /* 0x000f620000300a00 */
[----:B------:R-:W-:-:S03]  /*26d90*/  IMAD.WIDE R48, R2, 0x4, R226 ;  /* 0x0000000402307825 */ /* 0x000fc600078e02e2 */
[----:B------:R-:W5:Y:S01]  /*26da0*/  LDL.LU.64 R226, [R1+0x850] ;  /* 0x0008500001e27983 */ /* 0x000f620000300a00 */
[----:B------:R-:W-:-:S03]  /*26db0*/  IMAD.WIDE R46, R2, 0x4, R220 ;  /* 0x00000004022e7825 */ /* 0x000fc600078e02dc */
[----:B------:R-:W5:Y:S01]  /*26dc0*/  LDL.LU.64 R220, [R1+0x868] ;  /* 0x0008680001dc7983 */ /* 0x000f620000300a00 */
[----:B--2---:R-:W-:-:S03]  /*26dd0*/  IMAD.WIDE R50, R2, 0x4, R228 ;  /* 0x0000000402327825 */ /* 0x004fc600078e02e4 */
[----:B------:R-:W2:Y:S01]  /*26de0*/  LDL.LU.64 R228, [R1+0x890] ;  /* 0x0008900001e47983 */ /* 0x000ea20000300a00 */
[----:B---3--:R-:W-:-:S04]  /*26df0*/  IMAD.WIDE R52, R2, 0x4, R216 ;  /* 0x0000000402347825 */ /* 0x008fc800078e02d8 */
[----:B------:R-:W-:-:S04]  /*26e00*/  IMAD.WIDE R54, R2, 0x4, R222 ;  /* 0x0000000402367825 */ /* 0x000fc800078e02de */
[----:B------:R-:W-:-:S04]  /*26e10*/  IMAD.WIDE R56, R2, 0x4, R224 ;  /* 0x0000000402387825 */ /* 0x000fc800078e02e0 */
[C---:B------:R-:W-:Y:S02]  /*26e20*/  IMAD.WIDE R58, R2.reuse, 0x4, R230 ;  /* 0x00000004023a7825 */ /* 0x040fe400078e02e6 */
[----:B------:R-:W3:Y:S04]  /*26e30*/  LDL.LU.64 R230, [R1+0x8a8] ;  /* 0x0008a80001e67983 */ /* 0x000ee80000300a00 */
[----:B------:R-:W3:Y:S04]  /*26e40*/  LDL.LU.64 R216, [R1+0x8c0] ;  /* 0x0008c00001d87983 */ /* 0x000ee80000300a00 */
        /* <DEDUP_REMOVED lines=8> */
[----:B------:R-:W-:-:S04]  /*26ed0*/  IMAD.WIDE R64, R2, 0x4, R214 ;  /* 0x0000000402407825 */ /* 0x000fc800078e02d6 */
[----:B------:R-:W-:-:S04]  /*26ee0*/  IMAD.WIDE R72, R2, 0x4, R220 ;  /* 0x0000000402487825 */ /* 0x000fc800078e02dc */
[C---:B--2---:R-:W-:Y:S02]  /*26ef0*/  IMAD.WIDE R74, R2.reuse, 0x4, R228 ;  /* 0x00000004024a7825 */ /* 0x044fe400078e02e4 */
[----:B------:R-:W2:Y:S04]  /*26f00*/  LDL.LU.64 R228, [R1+0x970] ;  /* 0x0009700001e47983 */ /* 0x000ea80000300a00 */
[----:B------:R-:W2:Y:S04]  /*26f10*/  LDL.LU.64 R214, [R1+0x988] ;  /* 0x0009880001d67983 */ /* 0x000ea80000300a00 */
[----:B------:R-:W2:Y:S01]  /*26f20*/  LDL.LU.64 R220, [R1+0x9a0] ;  /* 0x0009a00001dc7983 */ /* 0x000ea20000300a00 */
[----:B---3--:R-:W-:-:S03]  /*26f30*/  IMAD.WIDE R76, R2, 0x4, R230 ;  /* 0x00000004024c7825 */ /* 0x008fc600078e02e6 */
[----:B------:R-:W3:Y:S01]  /*26f40*/  LDL.LU.64 R230, [R1+0x9b8] ;  /* 0x0009b80001e67983 */ /* 0x000ee20000300a00 */
[----:B------:R-:W-:-:S03]  /*26f50*/  IMAD.WIDE R78, R2, 0x4, R216 ;  /* 0x00000004024e7825 */ /* 0x000fc600078e02d8 */
[----:B------:R-:W2:Y:S01]  /*26f60*/  LDL.LU.64 R216, [R1+0x9e0] ;  /* 0x0009e00001d87983 */ /* 0x000ea20000300a00 */
[----:B------:R-:W-:-:S03]  /*26f70*/  IMAD.WIDE R80, R2, 0x4, R222 ;  /* 0x0000000402507825 */ /* 0x000fc600078e02de */
[----:B------:R-:W2:Y:S01]  /*26f80*/  LDL.LU.64 R222, [R1+0x9f8] ;  /* 0x0009f80001de7983 */ /* 0x000ea20000300a00 */
[----:B------:R-:W-:-:S03]  /*26f90*/  IMAD.WIDE R82, R2, 0x4, R224 ;  /* 0x0000000402527825 */ /* 0x000fc600078e02e0 */
[----:B------:R-:W2:Y:S01]  /*26fa0*/  LDL.LU.64 R224, [R1+0xa10] ;  /* 0x000a100001e07983 */ /* 0x000ea20000300a00 */
[----:B----4-:R-:W-:-:S03]  /*26fb0*/  IMAD.WIDE R90, R2, 0x4, R232 ;  /* 0x00000004025a7825 */ /* 0x010fc600078e02e8 */
[----:B------:R-:W4:Y:S01]  /*26fc0*/  LDL.LU.64 R232, [R1+0xa28] ;  /* 0x000a280001e87983 */ /* 0x000f220000300a00 */
[----:B------:R-:W-:Y:S02]  /*26fd0*/  ISETP.GE.U32.AND P5, PT, R0, 0x7ffffea6, PT ;  /* 0x7ffffea60000780c */ /* 0x000fe40003fa6070 */
[----:B------:R-:W-:-:S04]  /*26fe0*/  IADD3 R0, R234, -0xdf, RZ ;  /* 0xffffff21ea007810 */ /* 0x000fc80007ffe0ff */
[----:B------:R-:W-:Y:S02]  /*26ff0*/  ISETP.GE.U32.AND P0, PT, R0, 0x7ffffea2, PT ;  /* 0x7ffffea20000780c */ /* 0x000fe40003f06070 */
        /* <DEDUP_REMOVED lines=20> */
[----:B------:R-:W1:Y:S04]  /*27140*/  S2R R3, SR_TID.X ;  /* 0x0000000000037919 */ /* 0x000e680000002100 */
        /* <DEDUP_REMOVED lines=17> */
[----:B------:R-:W-:-:S03]  /*27260*/  IMAD.WIDE R60, R2, 0x4, R210 ;  /* 0x00000004023c7825 */ /* 0x000fc600078e02d2 */
[----:B------:R1:W-:Y:S01]  /*27270*/  LDGSTS.E [R235+0x77200], [R46.64], !P4 ;  /* 0x772000002eeb7fae */ /* 0x0003e2000e121844 */
[----:B------:R-:W-:-:S03]  /*27280*/  IMAD.WIDE R62, R2, 0x4, R212 ;  /* 0x00000004023e7825 */ /* 0x000fc600078e02d4 */
[----:B------:R1:W-:Y:S04]  /*27290*/  LDGSTS.E [R235+0x77400], [R48.64], !P4 ;  /* 0x7740000030eb7fae */ /* 0x0003e8000e121844 */
[----:B------:R1:W-:Y:S04]  /*272a0*/  LDGSTS.E [R235+0x77600], [R50.64], !P4 ;  /* 0x7760000032eb7fae */ /* 0x0003e8000e121844 */
        /* <DEDUP_REMOVED lines=8> */
[----:B-1----:R-:W-:-:S03]  /*27330*/  LOP3.LUT R3, R3, 0x7f, RZ, 0xc0, !PT ;  /* 0x0000007f03037812 */ /* 0x002fc600078ec0ff */
[----:B------:R1:W-:Y:S04]  /*27340*/  LDGSTS.E [R235+0x7b400], [R64.64], !P5 ;  /* 0x7b40000040eb7fae */ /* 0x0003e8000e921844 */
[----:B------:R1:W-:Y:S04]  /*27350*/  LDGSTS.E [R235+0x7b600], [R66.64], !P5 ;  /* 0x7b60000042eb7fae */ /* 0x0003e8000e921844 */
[----:B------:R1:W-:Y:S01]  /*27360*/  LDGSTS.E [R235+0x7d000], [R68.64], !P0 ;  /* 0x7d00000044eb7fae */ /* 0x0003e2000c121844 */
[----:B------:R-:W-:-:S03]  /*27370*/  SHF.L.U32 R3, R3, 0x2, RZ ;  /* 0x0000000203037819 */ /* 0x000fc600000006ff */
[----:B------:R1:W-:Y:S04]  /*27380*/  LDGSTS.E [R235+0x7d200], [R70.64], !P0 ;  /* 0x7d20000046eb7fae */ /* 0x0003e8000c121844 */
[----:B------:R1:W-:Y:S04]  /*27390*/  LDGSTS.E [R235+0x7d400], [R72.64], !P0 ;  /* 0x7d40000048eb7fae */ /* 0x0003e8000c121844 */
[----:B------:R1:W-:Y:S01]  /*273a0*/  LDGSTS.E [R235+0x7d600], [R74.64], !P0 ;  /* 0x7d6000004aeb7fae */ /* 0x0003e2000c121844 */
[----:B-----5:R-:W-:-:S03]  /*273b0*/  IMAD.WIDE R86, R2, 0x4, R226 ;  /* 0x0000000402567825 */ /* 0x020fc600078e02e2 */
[----:B------:R1:W-:Y:S01]  /*273c0*/  LDGSTS.E [R235+0x7f000], [R76.64], !P3 ;  /* 0x7f0000004ceb7fae */ /* 0x0003e2000d921844 */
[----:B------:R-:W-:-:S03]  /*273d0*/  IMAD.WIDE R88, R2, 0x4, R218 ;  /* 0x0000000402587825 */ /* 0x000fc600078e02da */
[----:B------:R1:W-:Y:S04]  /*273e0*/  LDGSTS.E [R235+0x7f200], [R78.64], !P3 ;  /* 0x7f2000004eeb7fae */ /* 0x0003e8000d921844 */
[----:B------:R1:W-:Y:S01]  /*273f0*/  LDGSTS.E [R235+0x7f400], [R80.64], !P3 ;  /* 0x7f40000050eb7fae */ /* 0x0003e2000d921844 */
[----:B--2---:R-:W-:-:S03]  /*27400*/  IMAD.WIDE R84, R2, 0x4, R228 ;  /* 0x0000000402547825 */ /* 0x004fc600078e02e4 */
[----:B------:R1:W-:Y:S04]  /*27410*/  LDGSTS.E [R235+0x7f600], [R82.64], !P3 ;  /* 0x7f60000052eb7fae */ /* 0x0003e8000d921844 */
[----:B------:R2:W-:Y:S04]  /*27420*/  STL.64 [R1+0x2e0], R90 ;  /* 0x0002e05a01007387 */ /* 0x0005e80000100a00 */
[----:B------:R-:W5:Y:S01]  /*27430*/  LDL.LU.64 R226, [R1+0xa50] ;  /* 0x000a500001e27983 */ /* 0x000f620000300a00 */
[----:B-1----:R-:W-:-:S03]  /*27440*/  LOP3.LUT R235, R3, 0x60, RZ, 0x3c, !PT ;  /* 0x0000006003eb7812 */ /* 0x002fc600078e3cff */
[----:B------:R1:W-:Y:S01]  /*27450*/  STL.64 [R1+0x2d8], R88 ;  /* 0x0002d85801007387 */ /* 0x0003e20000100a00 */
[----:B------:R-:W-:-:S03]  /*27460*/  IADD3 R0, R234, -0x88, RZ ;  /* 0xffffff78ea007810 */ /* 0x000fc60007ffe0ff */
[----:B------:R2:W-:Y:S01]  /*27470*/  LDGSTS.E [R235+0x41800], [R90.64], !P2 ;  /* 0x418000005aeb7fae */ /* 0x0005e2000d121844 */
[----:B------:R-:W-:-:S03]  /*27480*/  ISETP.GE.U32.AND P1, PT, R0, 0x7ffffef9, PT ;  /* 0x7ffffef90000780c */ /* 0x000fc60003f26070 */
[----:B------:R3:W-:Y:S04]  /*27490*/  STL.64 [R1+0x2d0], R86 ;  /* 0x0002d05601007387 */ /* 0x0007e80000100a00 */
[----:B------:R1:W-:Y:S01]  /*274a0*/  STL.64 [R1+0x2c8], R84 ;  /* 0x0002c85401007387 */ /* 0x0003e20000100a00 */
[----:B--2---:R-:W-:-:S03]  /*274b0*/  IMAD.WIDE R90, R2, 0x4, R214 ;  /* 0x00000004025a7825 */ /* 0x004fc600078e02d6 */
[----:B------:R1:W-:Y:S04]  /*274c0*/  LDGSTS.E [R235+0x41a00], [R88.64], !P2 ;  /* 0x41a0000058eb7fae */ /* 0x0003e8000d121844 */
[----:B------:R-:W2:Y:S04]  /*274d0*/  LDL.LU.64 R218, [R1+0xa68] ;  /* 0x000a680001da7983 */ /* 0x000ea80000300a00 */
[----:B------:R-:W2:Y:S01]  /*274e0*/  LDL.LU.64 R228, [R1+0xa80] ;  /* 0x000a800001e47983 */ /* 0x000ea20000300a00 */
[----:B-1----:R-:W-:-:S03]  /*274f0*/  IMAD.WIDE R88, R2, 0x4, R220 ;  /* 0x0000000402587825 */ /* 0x002fc600078e02dc */
[----:B------:R3:W-:Y:S04]  /*27500*/  LDGSTS.E [R235+0x41c00], [R86.64], !P2 ;  /* 0x41c0000056eb7fae */ /* 0x0007e8000d121844 */
[----:B------:R-:W2:Y:S04]  /*27510*/  LDL.LU.64 R220, [R1+0xa98] ;  /* 0x000a980001dc7983 */ /* 0x000ea80000300a00 */
[----:B------:R1:W-:Y:S01]  /*27520*/  STL.64 [R1+0x2c0], R90 ;  /* 0x0002c05a01007387 */ /* 0x0003e20000100a00 */
[----:B---3--:R-:W-:-:S03]  /*27530*/  IMAD.WIDE R86, R2, 0x4, R230 ;  /* 0x0000000402567825 */ /* 0x008fc600078e02e6 */
[----:B------:R3:W-:Y:S04]  /*27540*/  LDGSTS.E [R235+0x41e00], [R84.64], !P2 ;  /* 0x41e0000054eb7fae */ /* 0x0007e8000d121844 */
[----:B------:R-:W2:Y:S04]  /*27550*/  LDL.LU.64 R230, [R1+0xab0] ;  /* 0x000ab00001e67983 */ /* 0x000ea80000300a00 */
[----:B------:R1:W-:Y:S01]  /*27560*/  STL.64 [R1+0x2b8], R88 ;  /* 0x0002b85801007387 */ /* 0x0003e20000100a00 */
[----:B---3--:R-:W-:-:S03]  /*27570*/  IMAD.WIDE R84, R2, 0x4, R216 ;  /* 0x0000000402547825 */ /* 0x008fc600078e02d8 */
[----:B------:R1:W-:Y:S04]  /*27580*/  LDGSTS.E [R235+0x43800], [R90.64], !P1 ;  /* 0x438000005aeb7fae */ /* 0x0003e8000c921844 */
[----:B------:R4:W-:Y:S04]  /*27590*/  STL.64 [R1+0x2b0], R86 ;  /* 0x0002b05601007387 */ /* 0x0009e80000100a00 */
[----:B------:R5:W-:Y:S01]  /*275a0*/  STL.64 [R1+0x2a8], R84 ;  /* 0x0002a85401007387 */ /* 0x000be20000100a00 */
[----:B-1----:R-:W-:-:S03]  /*275b0*/  IMAD.WIDE R90, R2, 0x4, R222 ;  /* 0x00000004025a7825 */ /* 0x002fc600078e02de */
[----:B------:R-:W3:Y:S04]  /*275c0*/  LDL.LU.64 R214, [R1+0xac8] ;  /* 0x000ac80001d67983 */ /* 0x000ee80000300a00 */
[----:B------:R1:W-:Y:S04]  /*275d0*/  LDGSTS.E [R235+0x43a00], [R88.64], !P1 ;  /* 0x43a0000058eb7fae */ /* 0x0003e8000c921844 */
[----:B------:R-:W3:Y:S04]  /*275e0*/  LDL.LU.64 R216, [R1+0xaf0] ;  /* 0x000af00001d87983 */ /* 0x000ee80000300a00 */
[----:B------:R4:W-:Y:S04]  /*275f0*/  LDGSTS.E [R235+0x43c00], [R86.64], !P1 ;  /* 0x43c0000056eb7fae */ /* 0x0009e8000c921844 */
[----:B------:R-:W3:Y:S04]  /*27600*/  LDL.LU.64 R222, [R1+0xb08] ;  /* 0x000b080001de7983 */ /* 0x000ee80000300a00 */
[----:B------:R2:W-:Y:S01]  /*27610*/  STL.64 [R1+0x2a0], R90 ;  /* 0x0002a05a01007387 */ /* 0x0005e20000100a00 */
[----:B------:R-:W-:Y:S01]  /*27620*/  IADD3 R0, R234, -0x8c, RZ ;  /* 0xffffff74ea007810 */ /* 0x000fe20007ffe0ff */
[----:B-1----:R-:W-:-:S02]  /*27630*/  IMAD.WIDE R88, R2, 0x4, R224 ;  /* 0x0000000402587825 */ /* 0x002fc400078e02e0 */
[----:B------:R5:W-:Y:S02]  /*27640*/  LDGSTS.E [R235+0x43e00], [R84.64], !P1 ;  /* 0x43e0000054eb7fae */ /* 0x000be4000c921844 */
[----:B----4-:R-:W-:Y:S02]  /*27650*/  IMAD.WIDE R86, R2, 0x4, R232 ;  /* 0x0000000402567825 */ /* 0x010fe400078e02e8 */
[----:B------:R-:W3:Y:S01]  /*27660*/  LDL.LU.64 R232, [R1+0xb30] ;  /* 0x000b300001e87983 */ /* 0x000ee20000300a00 */
[----:B------:R-:W-:-:S03]  /*27670*/  ISETP.GE.U32.AND P4, PT, R0, 0x7ffffef5, PT ;  /* 0x7ffffef50000780c */ /* 0x000fc60003f86070 */
[----:B------:R1:W-:Y:S01]  /*27680*/  STL.64 [R1+0x298], R88 ;  /* 0x0002985801007387 */ /* 0x0003e20000100a00 */
[----:B------:R-:W-:-:S03]  /*27690*/  IADD3 R0, R234, -0x90, RZ ;  /* 0xffffff70ea007810 */ /* 0x000fc60007ffe0ff */
[----:B------:R1:W-:Y:S01]  /*276a0*/  STL.64 [R1+0x290], R86 ;  /* 0x0002905601007387 */ /* 0x0003e20000100a00 */
[----:B------:R-:W-:-:S05]  /*276b0*/  ISETP.GE.U32.AND P6, PT, R0, 0x7ffffef1, PT ;  /* 0x7ffffef10000780c */ /* 0x000fca0003fc6070 */
[----:B------:R2:W-:Y:S04]  /*276c0*/  LDGSTS.E [R235+0x45800], [R90.64], !P4 ;  /* 0x458000005aeb7fae */ /* 0x0005e8000e121844 */
[----:B------:R1:W-:Y:S04]  /*276d0*/  LDGSTS.E [R235+0x45a00], [R88.64], !P4 ;  /* 0x45a0000058eb7fae */ /* 0x0003e8000e121844 */
[----:B------:R1:W-:Y:S01]  /*276e0*/  LDGSTS.E [R235+0x45c00], [R86.64], !P4 ;  /* 0x45c0000056eb7fae */ /* 0x0003e2000e121844 */
[----:B-----5:R-:W-:-:S05]  /*276f0*/  IMAD.WIDE R84, R2, 0x4, R226 ;  /* 0x0000000402547825 */ /* 0x020fca00078e02e2 */
[----:B------:R5:W-:Y:S04]  /*27700*/  STL.64 [R1+0x288], R84 ;  /* 0x0002885401007387 */ /* 0x000be80000100a00 */
[----:B------:R-:W4:Y:S04]  /*27710*/  LDL.LU.64 R224, [R1+0xb48] ;  /* 0x000b480001e07983 */ /* 0x000f280000300a00 */
[----:B------:R-:W4:Y:S04]  /*27720*/  LDL.LU.64 R226, [R1+0xb60] ;  /* 0x000b600001e27983 */ /* 0x000f280000300a00 */
[----:B------:R5:W-:Y:S01]  /*27730*/  LDGSTS.E [R235+0x45e00], [R84.64], !P4 ;  /* 0x45e0000054eb7fae */ /* 0x000be2000e121844 */
[----:B--2---:R-:W-:-:S03]  /*27740*/  IMAD.WIDE R90, R2, 0x4, R218 ;  /* 0x00000004025a7825 */ /* 0x004fc600078e02da */
[----:B------:R-:W2:Y:S01]  /*27750*/  LDL.LU.64 R218, [R1+0xb78] ;  /* 0x000b780001da7983 */ /* 0x000ea20000300a00 */
[----:B-1----:R-:W-:-:S03]  /*27760*/  IMAD.WIDE R88, R2, 0x4, R228 ;  /* 0x0000000402587825 */ /* 0x002fc600078e02e4 */
[----:B------:R-:W2:Y:S04]  /*27770*/  LDL.LU.64 R228, [R1+0xba0] ;  /* 0x000ba00001e47983 */ /* 0x000ea80000300a00 */
[----:B------:R3:W-:Y:S01]  /*27780*/  STL.64 [R1+0x280], R90 ;  /* 0x0002805a01007387 */ /* 0x0007e20000100a00 */
[----:B------:R-:W-:-:S03]  /*27790*/  IMAD.WIDE R86, R2, 0x4, R220 ;  /* 0x0000000402567825 */ /* 0x000fc600078e02dc */
[----:B------:R1:W-:Y:S04]  /*277a0*/  STL.64 [R1+0x278], R88 ;  /* 0x0002785801007387 */ /* 0x0003e80000100a00 */
[----:B------:R1:W-:Y:S04]  /*277b0*/  STL.64 [R1+0x270], R86 ;  /* 0x0002705601007387 */ /* 0x0003e80000100a00 */
[----:B------:R3:W-:Y:S01]  /*277c0*/  LDGSTS.E [R235+0x47800], [R90.64], !P6 ;  /* 0x478000005aeb7fae */ /* 0x0007e2000f121844 */
[----:B-----5:R-:W-:-:S03]  /*277d0*/  IMAD.WIDE R84, R2, 0x4, R230 ;  /* 0x0000000402547825 */ /* 0x020fc600078e02e6 */
[----:B------:R1:W-:Y:S04]  /*277e0*/  LDGSTS.E [R235+0x47a00], [R88.64], !P6 ;  /* 0x47a0000058eb7fae */ /* 0x0003e8000f121844 */
[----:B------:R5:W-:Y:S04]  /*277f0*/  STL.64 [R1+0x268], R84 ;  /* 0x0002685401007387 */ /* 0x000be80000100a00 */
[----:B------:R-:W2:Y:S04]  /*27800*/  LDL.LU.64 R220, [R1+0xbb8] ;  /* 0x000bb80001dc7983 */ /* 0x000ea80000300a00 */
[----:B------:R-:W2:Y:S04]  /*27810*/  LDL.LU.64 R230, [R1+0xbd0] ;  /* 0x000bd00001e67983 */ /* 0x000ea80000300a00 */
[----:B------:R1:W-:Y:S04]  /*27820*/  LDGSTS.E [R235+0x47c00], [R86.64], !P6 ;  /* 0x47c0000056eb7fae */ /* 0x0003e8000f121844 */
[----:B------:R5:W-:Y:S01]  /*27830*/  LDGSTS.E [R235+0x47e00], [R84.64], !P6 ;  /* 0x47e0000054eb7fae */ /* 0x000be2000f121844 */
[----:B---3--:R-:W-:-:S03]  /*27840*/  IMAD.WIDE R90, R2, 0x4, R214 ;  /* 0x00000004025a7825 */ /* 0x008fc600078e02d6 */
[----:B------:R-:W3:Y:S01]  /*27850*/  LDL.LU.64 R214, [R1+0xbe8] ;  /* 0x000be80001d67983 */ /* 0x000ee20000300a00 */
[----:B-1----:R-:W-:-:S03]  /*27860*/  IMAD.WIDE R88, R2, 0x4, R216 ;  /* 0x0000000402587825 */ /* 0x002fc600078e02d8 */
[----:B------:R-:W3:Y:S01]  /*27870*/  LDL.LU.64 R216, [R1+0xc00] ;  /* 0x000c000001d87983 */ /* 0x000ee20000300a00 */
[----:B------:R-:W-:-:S03]  /*27880*/  IMAD.WIDE R86, R2, 0x4, R222 ;  /* 0x0000000402567825 */ /* 0x000fc600078e02de */
[----:B------:R4:W-:Y:S04]  /*27890*/  STL.64 [R1+0x260], R90 ;  /* 0x0002605a01007387 */ /* 0x0009e80000100a00 */
[----:B------:R1:W-:Y:S04]  /*278a0*/  STL.64 [R1+0x258], R88 ;  /* 0x0002585801007387 */ /* 0x0003e80000100a00 */
[----:B------:R2:W-:Y:S01]  /*278b0*/  STL.64 [R1+0x250], R86 ;  /* 0x0002505601007387 */ /* 0x0005e20000100a00 */
[----:B-----5:R-:W-:-:S05]  /*278c0*/  IMAD.WIDE R84, R2, 0x4, R232 ;  /* 0x0000000402547825 */ /* 0x020fca00078e02e8 */
[----:B------:R5:W-:Y:S04]  /*278d0*/  STL.64 [R1+0x248], R84 ;  /* 0x0002485401007387 */ /* 0x000be80000100a00 */
[----:B------:R-:W3:Y:S01]  /*278e0*/  LDL.LU.64 R232, [R1+0xc08] ;  /* 0x000c080001e87983 */ /* 0x000ee20000300a00 */
[----:B------:R-:W-:-:S03]  /*278f0*/  IADD3 R0, R234, -0x94, RZ ;  /* 0xffffff6cea007810 */ /* 0x000fc60007ffe0ff */
[----:B------:R-:W3:Y:S01]  /*27900*/  LDL.LU.64 R222, [R1+0xc20] ;  /* 0x000c200001de7983 */ /* 0x000ee20000300a00 */
        /* <DEDUP_REMOVED lines=9> */
[C---:B----4-:R-:W-:Y:S02]  /*279a0*/  IMAD.WIDE R90, R2.reuse, 0x4, R224 ;  /* 0x00000004025a7825 */ /* 0x050fe400078e02e0 */
[----:B------:R-:W4:Y:S02]  /*279b0*/  LDL.LU.64 R224, [R1+0xc48] ;  /* 0x000c480001e07983 */ /* 0x000f240000300a00 */
[C---:B-1----:R-:W-:Y:S02]  /*279c0*/  IMAD.WIDE R88, R2.reuse, 0x4, R226 ;  /* 0x0000000402587825 */ /* 0x042fe400078e02e2 */
[----:B------:R1:W-:Y:S04]  /*279d0*/  STL.64 [R1+0x240], R90 ;  /* 0x0002405a01007387 */ /* 0x0003e80000100a00 */
[----:B------:R-:W4:Y:S04]  /*279e0*/  LDL.LU.64 R226, [R1+0xc60] ;  /* 0x000c600001e27983 */ /* 0x000f280000300a00 */
[----:B------:R1:W-:Y:S04]  /*279f0*/  STL.64 [R1+0x238], R88 ;  /* 0x0002385801007387 */ /* 0x0003e80000100a00 */
[----:B------:R1:W-:Y:S01]  /*27a00*/  LDGSTS.E [R235+0x4b800], [R90.64], !P0 ;  /* 0x4b8000005aeb7fae */ /* 0x0003e2000c121844 */
[----:B--2---:R-:W-:-:S03]  /*27a10*/  IMAD.WIDE R86, R2, 0x4, R218 ;  /* 0x0000000402567825 */ /* 0x004fc600078e02da */
[----:B------:R2:W-:Y:S01]  /*27a20*/  LDGSTS.E [R235+0x4ba00], [R88.64], !P0 ;  /* 0x4ba0000058eb7fae */ /* 0x0005e2000c121844 */
[----:B-----5:R-:W-:-:S03]  /*27a30*/  IMAD.WIDE R84, R2, 0x4, R228 ;  /* 0x0000000402547825 */ /* 0x020fc600078e02e4 */
[----:B------:R3:W-:Y:S04]  /*27a40*/  STL.64 [R1+0x230], R86 ;  /* 0x0002305601007387 */ /* 0x0007e80000100a00 */
[----:B------:R5:W-:Y:S04]  /*27a50*/  STL.64 [R1+0x228], R84 ;  /* 0x0002285401007387 */ /* 0x000be80000100a00 */
[----:B------:R-:W4:Y:S04]  /*27a60*/  LDL.LU.64 R218, [R1+0xc78] ;  /* 0x000c780001da7983 */ /* 0x000f280000300a00 */
[----:B------:R-:W4:Y:S04]  /*27a70*/  LDL.LU.64 R228, [R1+0xca0] ;  /* 0x000ca00001e47983 */ /* 0x000f280000300a00 */
[----:B------:R3:W-:Y:S04]  /*27a80*/  LDGSTS.E [R235+0x4bc00], [R86.64], !P0 ;  /* 0x4bc0000056eb7fae */ /* 0x0007e8000c121844 */
[----:B------:R5:W-:Y:S01]  /*27a90*/  LDGSTS.E [R235+0x4be00], [R84.64], !P0 ;  /* 0x4be0000054eb7fae */ /* 0x000be2000c121844 */
[----:B-1----:R-:W-:-:S03]  /*27aa0*/  IMAD.WIDE R90, R2, 0x4, R220 ;  /* 0x00000004025a7825 */ /* 0x002fc600078e02dc */
[----:B------:R-:W4:Y:S01]  /*27ab0*/  LDL.LU.64 R220, [R1+0xcc8] ;  /* 0x000cc80001dc7983 */ /* 0x000f220000300a00 */
[----:B--2---:R-:W-:-:S03]  /*27ac0*/  IMAD.WIDE R88, R2, 0x4, R230 ;  /* 0x0000000402587825 */ /* 0x004fc600078e02e6 */
[----:B------:R-:W2:Y:S04]  /*27ad0*/  LDL.LU.64 R230, [R1+0xcf0] ;  /* 0x000cf00001e67983 */ /* 0x000ea80000300a00 */
[----:B------:R1:W-:Y:S01]  /*27ae0*/  STL.64 [R1+0x220], R90 ;  /* 0x0002205a01007387 */ /* 0x0003e20000100a00 */
[----:B---3--:R-:W-:-:S03]  /*27af0*/  IMAD.WIDE R86, R2, 0x4, R214 ;  /* 0x0000000402567825 */ /* 0x008fc600078e02d6 */
[----:B------:R3:W-:Y:S01]  /*27b00*/  STL.64 [R1+0x218], R88 ;  /* 0x0002185801007387 */ /* 0x0007e20000100a00 */
[----:B-----5:R-:W-:-:S03]  /*27b10*/  IMAD.WIDE R84, R2, 0x4, R216 ;  /* 0x0000000402547825 */ /* 0x020fc600078e02d8 */
[----:B------:R4:W-:Y:S04]  /*27b20*/  STL.64 [R1+0x210], R86 ;  /* 0x0002105601007387 */ /* 0x0009e80000100a00 */
[----:B------:R5:W-:Y:S04]  /*27b30*/  STL.64 [R1+0x208], R84 ;  /* 0x0002085401007387 */ /* 0x000be80000100a00 */
[----:B------:R1:W-:Y:S04]  /*27b40*/  LDGSTS.E [R235+0x4d800], [R90.64], !P3 ;  /* 0x4d8000005aeb7fae */ /* 0x0003e8000d921844 */
[----:B------:R-:W2:Y:S04]  /*27b50*/  LDL.LU.64 R212, [R1+0xd08] ;  /* 0x000d080001d47983 */ /* 0x000ea80000300a00 */
[----:B------:R-:W2:Y:S01]  /*27b60*/  LDL.LU.64 R214, [R1+0xd20] ;  /* 0x000d200001d67983 */ /* 0x000ea20000300a00 */
[----:B------:R-:W-:-:S03]  /*27b70*/  IADD3 R0, R234, -0xa0, RZ ;  /* 0xffffff60ea007810 */ /* 0x000fc60007ffe0ff */
[----:B------:R3:W-:Y:S01]  /*27b80*/  LDGSTS.E [R235+0x4da00], [R88.64], !P3 ;  /* 0x4da0000058eb7fae */ /* 0x0007e2000d921844 */
[----:B-1----:R-:W-:Y:S01]  /*27b90*/  IMAD.WIDE R90, R2, 0x4, R232 ;  /* 0x00000004025a7825 */ /* 0x002fe200078e02e8 */
[----:B------:R-:W-:Y:S02]  /*27ba0*/  ISETP.GE.U32.AND P2, PT, R0, 0x7ffffee1, PT ;  /* 0x7ffffee10000780c */ /* 0x000fe40003f46070 */
[----:B------:R-:W2:Y:S01]  /*27bb0*/  LDL.LU.64 R232, [R1+0xd30] ;  /* 0x000d300001e87983 */ /* 0x000ea20000300a00 */
[----:B---3--:R-:W-:-:S03]  /*27bc0*/  IMAD.WIDE R88, R2, 0x4, R222 ;  /* 0x0000000402587825 */ /* 0x008fc600078e02de */
[----:B------:R4:W-:Y:S04]  /*27bd0*/  LDGSTS.E [R235+0x4dc00], [R86.64], !P3 ;  /* 0x4dc0000056eb7fae */ /* 0x0009e8000d921844 */
[----:B------:R1:W-:Y:S04]  /*27be0*/  STL.64 [R1+0x200], R90 ;  /* 0x0002005a01007387 */ /* 0x0003e80000100a00 */
[----:B------:R5:W-:Y:S04]  /*27bf0*/  LDGSTS.E [R235+0x4de00], [R84.64], !P3 ;  /* 0x4de0000054eb7fae */ /* 0x000be8000d921844 */
[----:B------:R-:W3:Y:S04]  /*27c00*/  LDL.LU.64 R216, [R1+0xd48] ;  /* 0x000d480001d87983 */ /* 0x000ee80000300a00 */
[----:B------:R1:W-:Y:S04]  /*27c10*/  STL.64 [R1+0x1f8], R88 ;  /* 0x0001f85801007387 */ /* 0x0003e80000100a00 */
[----:B------:R-:W3:Y:S04]  /*27c20*/  LDL.LU.64 R222, [R1+0xd60] ;  /* 0x000d600001de7983 */ /* 0x000ee80000300a00 */
[----:B------:R1:W-:Y:S04]  /*27c30*/  LDGSTS.E [R235+0x4f800], [R90.64], !P2 ;  /* 0x4f8000005aeb7fae */ /* 0x0003e8000d121844 */
[----:B------:R1:W-:Y:S01]  /*27c40*/  LDGSTS.E [R235+0x4fa00], [R88.64], !P2 ;  /* 0x4fa0000058eb7fae */ /* 0x0003e2000d121844 */
[----:B----4-:R-:W-:-:S05]  /*27c50*/  IMAD.WIDE R86, R2, 0x4, R224 ;  /* 0x0000000402567825 */ /* 0x010fca00078e02e0 */
[----:B------:R4:W-:Y:S01]  /*27c60*/  STL.64 [R1+0x1f0], R86 ;  /* 0x0001f05601007387 */ /* 0x0009e20000100a00 */
[----:B-----5:R-:W-:-:S03]  /*27c70*/  IMAD.WIDE R84, R2, 0x4, R226 ;  /* 0x0000000402547825 */ /* 0x020fc600078e02e2 */
[----:B------:R-:W5:Y:S04]  /*27c80*/  LDL.LU.64 R224, [R1+0xd70] ;  /* 0x000d700001e07983 */ /* 0x000f680000300a00 */
[----:B------:R2:W-:Y:S04]  /*27c90*/  STL.64 [R1+0x1e8], R84 ;  /* 0x0001e85401007387 */ /* 0x0005e80000100a00 */
[----:B------:R-:W5:Y:S04]  /*27ca0*/  LDL.LU.64 R226, [R1+0xd80] ;  /* 0x000d800001e27983 */ /* 0x000f680000300a00 */
[----:B------:R4:W-:Y:S04]  /*27cb0*/  LDGSTS.E [R235+0x4fc00], [R86.64], !P2 ;  /* 0x4fc0000056eb7fae */ /* 0x0009e8000d121844 */
[----:B------:R2:W-:Y:S01]  /*27cc0*/  LDGSTS.E [R235+0x4fe00], [R84.64], !P2 ;  /* 0x4fe0000054eb7fae */ /* 0x0005e2000d121844 */
[----:B-1----:R-:W-:-:S04]  /*27cd0*/  IMAD.WIDE R90, R2, 0x4, R218 ;  /* 0x00000004025a7825 */ /* 0x002fc800078e02da */
[C---:B------:R-:W-:Y:S02]  /*27ce0*/  IMAD.WIDE R88, R2.reuse, 0x4, R228 ;  /* 0x0000000402587825 */ /* 0x040fe400078e02e4 */
[----:B------:R-:W5:Y:S04]  /*27cf0*/  LDL.LU.64 R228, [R1+0xd98] ;  /* 0x000d980001e47983 */ /* 0x000f680000300a00 */
[----:B------:R1:W-:Y:S04]  /*27d00*/  STL.64 [R1+0x1e0], R90 ;  /* 0x0001e05a01007387 */ /* 0x0003e80000100a00 */
[----:B------:R5:W-:Y:S01]  /*27d10*/  STL.64 [R1+0x1d8], R88 ;  /* 0x0001d85801007387 */ /* 0x000be20000100a00 */
[----:B----4-:R-:W-:-:S04]  /*27d20*/  IMAD.WIDE R86, R2, 0x4, R220 ;  /* 0x0000000402567825 */ /* 0x010fc800078e02dc */
[C---:B--2---:R-:W-:Y:S01]  /*27d30*/  IMAD.WIDE R84, R2.reuse, 0x4, R230 ;  /* 0x0000000402547825 */ /* 0x044fe200078e02e6 */
[----:B------:R2:W-:Y:S04]  /*27d40*/  STL.64 [R1+0x1d0], R86 ;  /* 0x0001d05601007387 */ /* 0x0005e80000100a00 */
[----:B------:R4:W-:Y:S04]  /*27d50*/  STL.64 [R1+0x1c8], R84 ;  /* 0x0001c85401007387 */ /* 0x0009e80000100a00 */
[----:B------:R-:W4:Y:S04]  /*27d60*/  LDL.LU.64 R218, [R1+0xdc0] ;  /* 0x000dc00001da7983 */ /* 0x000f280000300a00 */
[----:B------:R-:W4:Y:S04]  /*27d70*/  LDL.LU.64 R220, [R1+0xdd8] ;  /* 0x000dd80001dc7983 */ /* 0x000f280000300a00 */
[----:B------:R-:W4:Y:S01]  /*27d80*/  LDL.LU.64 R230, [R1+0xdf0] ;  /* 0x000df00001e67983 */ /* 0x000f220000300a00 */
[----:B------:R-:W-:-:S03]  /*27d90*/  IMAD.WIDE R96, R2, 0x4, R232 ;  /* 0x0000000402607825 */ /* 0x000fc600078e02e8 */
[----:B------:R-:W4:Y:S01]  /*27da0*/  LDL.LU.64 R232, [R1+0xe18] ;  /* 0x000e180001e87983 */ /* 0x000f220000300a00 */
[----:B------:R-:W-:-:S04]  /*27db0*/  IADD3 R0, R234, -0xa4, RZ ;  /* 0xffffff5cea007810 */ /* 0x000fc80007ffe0ff */
[----:B------:R-:W-:Y:S02]  /*27dc0*/  ISETP.GE.U32.AND P1, PT, R0, 0x7ffffedd, PT ;  /* 0x7ffffedd0000780c */ /* 0x000fe40003f26070 */
[----:B------:R-:W-:Y:S01]  /*27dd0*/  IADD3 R0, R234, -0xa8, RZ ;  /* 0xffffff58ea007810 */ /* 0x000fe20007ffe0ff */
[----:B------:R-:W-:-:S03]  /*27de0*/  IMAD.WIDE R98, R2, 0x4, R212 ;  /* 0x0000000402627825 */ /* 0x000fc600078e02d4 */
[----:B------:R-:W-:Y:S02]  /*27df0*/  ISETP.GE.U32.AND P4, PT, R0, 0x7ffffed9, PT ;  /* 0x7ffffed90000780c */ /* 0x000fe40003f86070 */
[----:B------:R-:W-:Y:S01]  /*27e00*/  IADD3 R0, R234, -0xac, RZ ;  /* 0xffffff54ea007810 */ /* 0x000fe20007ffe0ff */
[----:B---3--:R-:W-:-:S04]  /*27e10*/  IMAD.WIDE R94, R2, 0x4, R216 ;  /* 0x00000004025e7825 */ /* 0x008fc800078e02d8 */
[----:B------:R1:W-:Y:S01]  /*27e20*/  LDGSTS.E [R235+0x51800], [R90.64], !P1 ;  /* 0x518000005aeb7fae */ /* 0x0003e2000c921844 */
[----:B------:R-:W-:-:S03]  /*27e30*/  ISETP.GE.U32.AND P6, PT, R0, 0x7ffffed5, PT ;  /* 0x7ffffed50000780c */ /* 0x000fc60003fc6070 */
[----:B------:R-:W-:Y:S01]  /*27e40*/  STL.64 [R1+0x1c0], R98 ;  /* 0x0001c06201007387 */ /* 0x000fe20000100a00 */
[----:B------:R-:W-:-:S03]  /*27e50*/  IMAD.WIDE R92, R2, 0x4, R222 ;  /* 0x00000004025c7825 */ /* 0x000fc600078e02de */
[----:B------:R5:W-:Y:S01]  /*27e60*/  LDGSTS.E [R235+0x51a00], [R88.64], !P1 ;  /* 0x51a0000058eb7fae */ /* 0x000be2000c921844 */
[----:B-1----:R-:W-:-:S03]  /*27e70*/  IMAD.WIDE R90, R2, 0x4, R214 ;  /* 0x00000004025a7825 */ /* 0x002fc600078e02d6 */
[----:B------:R2:W-:Y:S04]  /*27e80*/  LDGSTS.E [R235+0x51c00], [R86.64], !P1 ;  /* 0x51c0000056eb7fae */ /* 0x0005e8000c921844 */
[----:B------:R-:W-:Y:S04]  /*27e90*/  STL.64 [R1+0xb08], R90 ;  /* 0x000b085a01007387 */ /* 0x000fe80000100a00 */
[----:B------:R-:W-:Y:S04]  /*27ea0*/  STL.64 [R1+0x1b8], R96 ;  /* 0x0001b86001007387 */ /* 0x000fe80000100a00 */
[----:B------:R-:W-:Y:S04]  /*27eb0*/  STL.64 [R1+0x1b0], R94 ;  /* 0x0001b05e01007387 */ /* 0x000fe80000100a00 */
[----:B------:R-:W3:Y:S04]  /*27ec0*/  LDL.LU.64 R222, [R1+0xe40] ;  /* 0x000e400001de7983 */ /* 0x000ee80000300a00 */
[----:B------:R4:W-:Y:S04]  /*27ed0*/  LDGSTS.E [R235+0x51e00], [R84.64], !P1 ;  /* 0x51e0000054eb7fae */ /* 0x0009e8000c921844 */
[----:B------:R1:W-:Y:S04]  /*27ee0*/  STL.64 [R1+0x1a8], R92 ;  /* 0x0001a85c01007387 */ /* 0x0003e80000100a00 */
[----:B------:R1:W-:Y:S04]  /*27ef0*/  LDGSTS.E [R235+0x53800], [R98.64], !P4 ;  /* 0x5380000062eb7fae */ /* 0x0003e8000e121844 */
[----:B------:R1:W-:Y:S04]  /*27f00*/  LDGSTS.E [R235+0x53a00], [R96.64], !P4 ;  /* 0x53a0000060eb7fae */ /* 0x0003e8000e121844 */
[----:B------:R1:W-:Y:S04]  /*27f10*/  LDGSTS.E [R235+0x53c00], [R94.64], !P4 ;  /* 0x53c000005eeb7fae */ /* 0x0003e8000e121844 */
[----:B------:R1:W-:Y:S04]  /*27f20*/  LDGSTS.E [R235+0x53e00], [R92.64], !P4 ;  /* 0x53e000005ceb7fae */ /* 0x0003e8000e121844 */
[----:B------:R1:W-:Y:S01]  /*27f30*/  LDGSTS.E [R235+0x55800], [R90.64], !P6 ;  /* 0x558000005aeb7fae */ /* 0x0003e2000f121844 */
[----:B-----5:R-:W-:-:S03]  /*27f40*/  IMAD.WIDE R88, R2, 0x4, R224 ;  /* 0x0000000402587825 */ /* 0x020fc600078e02e0 */
[----:B------:R-:W5:Y:S04]  /*27f50*/  LDL.LU.64 R224, [R1+0xe58] ;  /* 0x000e580001e07983 */ /* 0x000f680000300a00 */
[----:B------:R1:W-:Y:S01]  /*27f60*/  STL.64 [R1+0x1a0], R88 ;  /* 0x0001a05801007387 */ /* 0x0003e20000100a00 */
[----:B--2---:R-:W-:-:S03]  /*27f70*/  IMAD.WIDE R86, R2, 0x4, R226 ;  /* 0x0000000402567825 */ /* 0x004fc600078e02e2 */
[----:B------:R-:W2:Y:S04]  /*27f80*/  LDL.LU.64 R226, [R1+0xe70] ;  /* 0x000e700001e27983 */ /* 0x000ea80000300a00 */
[----:B------:R1:W-:Y:S04]  /*27f90*/  STL.64 [R1+0x198], R86 ;  /* 0x0001985601007387 */ /* 0x0003e80000100a00 */
[----:B------:R1:W-:Y:S04]  /*27fa0*/  LDGSTS.E [R235+0x55a00], [R88.64], !P6 ;  /* 0x55a0000058eb7fae */ /* 0x0003e8000f121844 */
[----:B------:R1:W-:Y:S01]  /*27fb0*/  LDGSTS.E [R235+0x55c00], [R86.64], !P6 ;  /* 0x55c0000056eb7fae */ /* 0x0003e2000f121844 */
[----:B----4-:R-:W-:-:S05]  /*27fc0*/  IMAD.WIDE R84, R2, 0x4, R228 ;  /* 0x0000000402547825 */ /* 0x010fca00078e02e4 */
[----:B------:R-:W-:Y:S04]  /*27fd0*/  STL.64 [R1+0x190], R84 ;  /* 0x0001905401007387 */ /* 0x000fe80000100a00 */
[----:B------:R-:W4:Y:S04]  /*27fe0*/  LDL.LU.64 R228, [R1+0xea0] ;  /* 0x000ea00001e47983 */ /* 0x000f280000300a00 */
[----:B------:R-:W4:Y:S01]  /*27ff0*/  LDL.LU.64 R214, [R1+0xec0] ;  /* 0x000ec00001d67983 */ /* 0x000f220000300a00 */
[----:B------:R-:W-:-:S03]  /*28000*/  IADD3 R0, R234, -0xb0, RZ ;  /* 0xffffff50ea007810 */ /* 0x000fc60007ffe0ff */
[----:B------:R-:W3:Y:S01]  /*28010*/  S2R R3, SR_TID.X ;  /* 0x0000000000037919 */ /* 0x000ee20000002100 */
[----:B-1----:R-:W-:-:S03]  /*28020*/  IMAD.WIDE R92, R2, 0x4, R218 ;  /* 0x00000004025c7825 */ /* 0x002fc600078e02da */
[----:B------:R1:W-:Y:S01]  /*28030*/  LDGSTS.E [R235+0x55e00], [R84.64], !P6 ;  /* 0x55e0000054eb7fae */ /* 0x0003e2000f121844 */
[----:B------:R-:W-:-:S03]  /*28040*/  IMAD.WIDE R90, R2, 0x4, R220 ;  /* 0x00000004025a7825 */ /* 0x000fc600078e02dc */
[----:B------:R1:W-:Y:S01]  /*28050*/  STL.64 [R1+0x188], R92 ;  /* 0x0001885c01007387 */ /* 0x0003e20000100a00 */
[----:B------:R-:W-:-:S03]  /*28060*/  IMAD.WIDE R88, R2, 0x4, R230 ;  /* 0x0000000402587825 */ /* 0x000fc600078e02e6 */
[----:B------:R-:W4:Y:S04]  /*28070*/  LDL.LU.64 R220, [R1+0xed0] ;  /* 0x000ed00001dc7983 */ /* 0x000f280000300a00 */
[----:B------:R5:W-:Y:S04]  /*28080*/  STL.64 [R1+0x180], R90 ;  /* 0x0001805a01007387 */ /* 0x000be80000100a00 */
[----:B------:R-:W4:Y:S04]  /*28090*/  LDL.LU.64 R230, [R1+0xee0] ;  /* 0x000ee00001e67983 */ /* 0x000f280000300a00 */
[----:B------:R2:W-:Y:S01]  /*280a0*/  STL.64 [R1+0x178], R88 ;  /* 0x0001785801007387 */ /* 0x0005e20000100a00 */
[----:B------:R-:W-:-:S03]  /*280b0*/  IMAD.WIDE R86, R2, 0x4, R232 ;  /* 0x0000000402567825 */ /* 0x000fc600078e02e8 */
[----:B------:R-:W4:Y:S01]  /*280c0*/  LDL.LU.64 R232, [R1+0xf00] ;  /* 0x000f000001e87983 */ /* 0x000f220000300a00 */
[----:B------:R-:W-:Y:S02]  /*280d0*/  ISETP.GE.U32.AND P5, PT, R0, 0x7ffffed1, PT ;  /* 0x7ffffed10000780c */ /* 0x000fe40003fa6070 */
[----:B------:R-:W-:-:S04]  /*280e0*/  IADD3 R0, R234, -0xb4, RZ ;  /* 0xffffff4cea007810 */ /* 0x000fc80007ffe0ff */
[----:B------:R-:W-:Y:S02]  /*280f0*/  ISETP.GE.U32.AND P0, PT, R0, 0x7ffffecd, PT ;  /* 0x7ffffecd0000780c */ /* 0x000fe40003f06070 */
[----:B------:R-:W-:Y:S01]  /*28100*/  IADD3 R0, R234, -0xb8, RZ ;  /* 0xffffff48ea007810 */ /* 0x000fe20007ffe0ff */
[----:B------:R-:W-:-:S04]  /*28110*/  IMAD.MOV.U32 R217, RZ, RZ, c[0x0][0x180] ;  /* 0x00006000ffd97624 */ /* 0x000fc800078e00ff */
[----:B------:R1:W-:Y:S01]  /*28120*/  LDGSTS.E [R235+0x57800], [R92.64], !P5 ;  /* 0x578000005ceb7fae */ /* 0x0003e2000e921844 */
[----:B------:R-:W-:-:S03]  /*28130*/  ISETP.GE.U32.AND P3, PT, R0, 0x7ffffec9, PT ;  /* 0x7ffffec90000780c */ /* 0x000fc60003f66070 */
[----:B------:R5:W-:Y:S01]  /*28140*/  LDGSTS.E [R235+0x57a00], [R90.64], !P5 ;  /* 0x57a000005aeb7fae */ /* 0x000be2000e921844 */
[----:B------:R-:W-:Y:S01]  /*28150*/  IADD3 R0, R234, -0xbc, RZ ;  /* 0xffffff44ea007810 */ /* 0x000fe20007ffe0ff */
[----:B------:R-:W-:Y:S02]  /*28160*/  IMAD.MOV.U32 R219, RZ, RZ, c[0x0][0x180] ;  /* 0x00006000ffdb7624 */ /* 0x000fe400078e00ff */
[----:B------:R4:W-:Y:S04]  /*28170*/  STL.64 [R1+0x170], R86 ;  /* 0x0001705601007387 */ /* 0x0009e80000100a00 */
[----:B------:R2:W-:Y:S01]  /*28180*/  LDGSTS.E [R235+0x57c00], [R88.64], !P5 ;  /* 0x57c0000058eb7fae */ /* 0x0005e2000e921844 */
[----:B------:R-:W-:-:S03]  /*28190*/  ISETP.GE.U32.AND P2, PT, R0, 0x7ffffec5, PT ;  /* 0x7ffffec50000780c */ /* 0x000fc60003f46070 */
[----:B------:R-:W4:Y:S01]  /*281a0*/  LDL.LU.64 R212, [R1+0xf20] ;  /* 0x000f200001d47983 */ /* 0x000f220000300a00 */
[----:B------:R-:W-:Y:S02]  /*281b0*/  IADD3 R0, R234, -0xc0, RZ ;  /* 0xffffff40ea007810 */ /* 0x000fe40007ffe0ff */
[----:B------:R-:W-:Y:S01]  /*281c0*/  IADD3 R217, R217, -0x80, RZ ;  /* 0xffffff80d9d97810 */ /* 0x000fe20007ffe0ff */
[----:B------:R4:W-:Y:S01]  /*281d0*/  LDGSTS.E [R235+0x57e00], [R86.64], !P5 ;  /* 0x57e0000056eb7fae */ /* 0x0009e2000e921844 */
[----:B---3--:R-:W-:Y:S01]  /*281e0*/  LOP3.LUT R3, R3, 0x7f, RZ, 0xc0, !PT ;  /* 0x0000007f03037812 */ /* 0x008fe200078ec0ff */
[----:B-1----:R-:W-:-:S05]  /*281f0*/  IMAD.WIDE R92, R2, 0x4, R222 ;  /* 0x00000004025c7825 */ /* 0x002fca00078e02de */
[----:B------:R-:W-:Y:S04]  /*28200*/  STL.64 [R1+0x168], R92 ;  /* 0x0001685c01007387 */ /* 0x000fe80000100a00 */
[----:B------:R-:W3:Y:S01]  /*28210*/  LDL.LU.64 R222, [R1+0xf40] ;  /* 0x000f400001de7983 */ /* 0x000ee20000300a00 */
[----:B------:R-:W-:Y:S02]  /*28220*/  IADD3 R219, R219, 0x7f, RZ ;  /* 0x0000007fdbdb7810 */ /* 0x000fe40007ffe0ff */
[----:B------:R-:W-:Y:S01]  /*28230*/  ISETP.GE.U32.AND P1, PT, R0, 0x7ffffec1, PT ;  /* 0x7ffffec10000780c */ /* 0x000fe20003f26070 */
[----:B------:R1:W-:Y:S01]  /*28240*/  LDGSTS.E [R235+0x59800], [R92.64], !P0 ;  /* 0x598000005ceb7fae */ /* 0x0003e2000c121844 */
[----:B------:R-:W-:Y:S02]  /*28250*/  IADD3 R0, R234, -0xc4, RZ ;  /* 0xffffff3cea007810 */ /* 0x000fe40007ffe0ff */
[----:B------:R-:W-:-:S02]  /*28260*/  ISETP.GE.AND P6, PT, R3, R217, PT ;  /* 0x000000d90300720c */ /* 0x000fc40003fc6270 */
[C---:B------:R-:W-:Y:S02]  /*28270*/  IADD3 R85, R234.reuse, -0xc8, RZ ;  /* 0xffffff38ea557810 */ /* 0x040fe40007ffe0ff */
[----:B------:R-:W-:Y:S02]  /*28280*/  IADD3 R84, R234, -0xcc, RZ ;  /* 0xffffff34ea547810 */ /* 0x000fe40007ffe0ff */
[----:B------:R-:W-:Y:S02]  /*28290*/  ISETP.GT.AND P5, PT, R219, 0xff, PT ;  /* 0x000000ffdb00780c */ /* 0x000fe40003fa4270 */
[----:B------:R-:W-:Y:S02]  /*282a0*/  ISETP.GE.U32.AND P4, PT, R0, 0x7ffffebd, PT ;  /* 0x7ffffebd0000780c */ /* 0x000fe40003f86070 */
[----:B------:R-:W-:Y:S02]  /*282b0*/  SEL R0, RZ, 0x4, P6 ;  /* 0x00000004ff007807 */ /* 0x000fe40003000000 */
[----:B------:R-:W-:Y:S01]  /*282c0*/  ISETP.GE.U32.AND P6, PT, R84, 0x7ffffeb5, PT ;  /* 0x7ffffeb55400780c */ /* 0x000fe20003fc6070 */
[----:B-----5:R-:W-:-:S05]  /*282d0*/  IMAD.WIDE R90, R2, 0x4, R224 ;  /* 0x00000004025a7825 */ /* 0x020fca00078e02e0 */
[----:B------:R5:W-:Y:S01]  /*282e0*/  STL.64 [R1+0x160], R90 ;  /* 0x0001605a01007387 */ /* 0x000be20000100a00 */
[----:B--2---:R-:W-:-:S03]  /*282f0*/  IMAD.WIDE R88, R2, 0x4, R226 ;  /* 0x0000000402587825 */ /* 0x004fc600078e02e2 */
[----:B------:R-:W2:Y:S04]  /*28300*/  LDL.LU.64 R224, [R1+0xf60] ;  /* 0x000f600001e07983 */ /* 0x000ea80000300a00 */
[----:B------:R1:W-:Y:S04]  /*28310*/  STL.64 [R1+0x158], R88 ;  /* 0x0001585801007387 */ /* 0x0003e80000100a00 */
[----:B------:R-:W2:Y:S04]  /*28320*/  LDL.LU.64 R226, [R1+0xf80] ;  /* 0x000f800001e27983 */ /* 0x000ea80000300a00 */
[----:B------:R5:W-:Y:S04]  /*28330*/  LDGSTS.E [R235+0x59a00], [R90.64], !P0 ;  /* 0x59a000005aeb7fae */ /* 0x000be8000c121844 */
[----:B------:R1:W-:Y:S01]  /*28340*/  LDGSTS.E [R235+0x59c00], [R88.64], !P0 ;  /* 0x59c0000058eb7fae */ /* 0x0003e2000c121844 */
[----:B----4-:R-:W-:-:S05]  /*28350*/  IMAD.WIDE R86, R2, 0x4, R228 ;  /* 0x0000000402567825 */ /* 0x010fca00078e02e4 */
[----:B------:R4:W-:Y:S01]  /*28360*/  STL.64 [R1+0x150], R86 ;  /* 0x0001505601007387 */ /* 0x0009e20000100a00 */
[----:B-----5:R-:W-:-:S03]  /*28370*/  IMAD.WIDE R90, R2, 0x4, R214 ;  /* 0x00000004025a7825 */ /* 0x020fc600078e02d6 */
[----:B------:R-:W5:Y:S04]  /*28380*/  LDL.LU.64 R216, [R1+0xfb0] ;  /* 0x000fb00001d87983 */ /* 0x000f680000300a00 */
[----:B------:R4:W-:Y:S01]  /*28390*/  LDGSTS.E [R235+0x59e00], [R86.64], !P0 ;  /* 0x59e0000056eb7fae */ /* 0x0009e2000c121844 */
[----:B------:R-:W-:-:S03]  /*283a0*/  ISETP.GE.U32.AND P0, PT, R85, 0x7ffffeb9, PT ;  /* 0x7ffffeb95500780c */ /* 0x000fc60003f06070 */
[----:B------:R-:W5:Y:S04]  /*283b0*/  LDL.LU.64 R218, [R1+0xfd0] ;  /* 0x000fd00001da7983 */ /* 0x000f680000300a00 */
[----:B------:R-:W5:Y:S04]  /*283c0*/  LDL.LU.64 R228, [R1+0xff0] ;  /* 0x000ff00001e47983 */ /* 0x000f680000300a00 */
[----:B------:R4:W-:Y:S01]  /*283d0*/  LDGSTS.E [R235+0x5b800], [R90.64], !P3 ;  /* 0x5b8000005aeb7fae */ /* 0x0009e2000d921844 */
[----:B-1----:R-:W-:-:S05]  /*283e0*/  IMAD.WIDE R88, R2, 0x4, R220 ;  /* 0x0000000402587825 */ /* 0x002fca00078e02dc */
[----:B------:R3:W-:Y:S01]  /*283f0*/  LDGSTS.E [R235+0x5ba00], [R88.64], !P3 ;  /* 0x5ba0000058eb7fae */ /* 0x0007e2000d921844 */
[----:B----4-:R-:W-:-:S03]  /*28400*/  IMAD.WIDE R86, R2, 0x4, R230 ;  /* 0x0000000402567825 */ /* 0x010fc600078e02e6 */
[----:B------:R-:W4:Y:S04]  /*28410*/  LDL.LU.64 R230, [R1+0x1010] ;  /* 0x0010100001e67983 */ /* 0x000f280000300a00 */
[----:B------:R1:W-:Y:S04]  /*28420*/  STL.64 [R1+0x148], R90 ;  /* 0x0001485a01007387 */ /* 0x0003e80000100a00 */
[----:B------:R3:W-:Y:S04]  /*28430*/  STL.64 [R1+0x140], R88 ;  /* 0x0001405801007387 */ /* 0x0007e80000100a00 */
[----:B------:R2:W-:Y:S04]  /*28440*/  STL.64 [R1+0x138], R86 ;  /* 0x0001385601007387 */ /* 0x0005e80000100a00 */
[----:B------:R2:W-:Y:S01]  /*28450*/  LDGSTS.E [R235+0x5bc00], [R86.64], !P3 ;  /* 0x5bc0000056eb7fae */ /* 0x0005e2000d921844 */
[----:B------:R-:W-:-:S05]  /*28460*/  IMAD.WIDE R84, R2, 0x4, R232 ;  /* 0x0000000402547825 */ /* 0x000fca00078e02e8 */
[----:B------:R1:W-:Y:S04]  /*28470*/  STL.64 [R1+0x130], R84 ;  /* 0x0001305401007387 */ /* 0x0003e80000100a00 */
[----:B------:R-:W4:Y:S04]  /*28480*/  LDL.LU.64 R214, [R1+0x1020] ;  /* 0x0010200001d67983 */ /* 0x000f280000300a00 */
[----:B------:R-:W4:Y:S04]  /*28490*/  LDL.LU.64 R220, [R1+0x1040] ;  /* 0x0010400001dc7983 */ /* 0x000f280000300a00 */
[----:B------:R-:W4:Y:S04]  /*284a0*/  LDL.LU.64 R232, [R1+0x1060] ;  /* 0x0010600001e87983 */ /* 0x000f280000300a00 */
[----:B------:R2:W-:Y:S01]  /*284b0*/  LDGSTS.E [R235+0x5be00], [R84.64], !P3 ;  /* 0x5be0000054eb7fae */ /* 0x0005e2000d921844 */
[----:B-1----:R-:W-:-:S05]  /*284c0*/  IMAD.WIDE R90, R2, 0x4, R212 ;  /* 0x00000004025a7825 */ /* 0x002fca00078e02d4 */
[----:B------:R5:W-:Y:S01]  /*284d0*/  LDGSTS.E [R235+0x5d800], [R90.64], !P2 ;  /* 0x5d8000005aeb7fae */ /* 0x000be2000d121844 */
[----:B---3--:R-:W-:-:S03]  /*284e0*/  IMAD.WIDE R88, R2, 0x4, R222 ;  /* 0x0000000402587825 */ /* 0x008fc600078e02de */
[----:B------:R-:W4:Y:S04]  /*284f0*/  LDL.LU.64 R222, [R1+0x1080] ;  /* 0x0010800001de7983 */ /* 0x000f280000300a00 */
[----:B------:R5:W-:Y:S04]  /*28500*/  STL.64 [R1+0x128], R90 ;  /* 0x0001285a01007387 */ /* 0x000be80000100a00 */
[----:B------:R1:W-:Y:S04]  /*28510*/  STL.64 [R1+0x120], R88 ;  /* 0x0001205801007387 */ /* 0x0003e80000100a00 */
[----:B------:R1:W-:Y:S01]  /*28520*/  LDGSTS.E [R235+0x5da00], [R88.64], !P2 ;  /* 0x5da0000058eb7fae */ /* 0x0003e2000d121844 */
[----:B--2---:R-:W-:-:S04]  /*28530*/  IMAD.WIDE R86, R2, 0x4, R224 ;  /* 0x0000000402567825 */ /* 0x004fc800078e02e0 */
[C---:B------:R-:W-:Y:S01]  /*28540*/  IMAD.WIDE R84, R2.reuse, 0x4, R226 ;  /* 0x0000000402547825 */ /* 0x040fe200078e02e2 */
[----:B------:R2:W-:Y:S04]  /*28550*/  STL.64 [R1+0x118], R86 ;  /* 0x0001185601007387 */ /* 0x0005e80000100a00 */
[----:B------:R4:W-:Y:S04]  /*28560*/  STL.64 [R1+0x110], R84 ;  /* 0x0001105401007387 */ /* 0x0009e80000100a00 */
[----:B------:R2:W-:Y:S04]  /*28570*/  LDGSTS.E [R235+0x5dc00], [R86.64], !P2 ;  /* 0x5dc0000056eb7fae */ /* 0x0005e8000d121844 */
[----:B------:R-:W3:Y:S04]  /*28580*/  LDL.LU.64 R224, [R1+0x10a0] ;  /* 0x0010a00001e07983 */ /* 0x000ee80000300a00 */
[----:B------:R-:W3:Y:S04]  /*28590*/  LDL.LU.64 R226, [R1+0x10c0] ;  /* 0x0010c00001e27983 */ /* 0x000ee80000300a00 */
[----:B------:R4:W-:Y:S01]  /*285a0*/  LDGSTS.E [R235+0x5de00], [R84.64], !P2 ;  /* 0x5de0000054eb7fae */ /* 0x0009e2000d121844 */
[----:B-----5:R-:W-:-:S03]  /*285b0*/  IMAD.WIDE R90, R2, 0x4, R216 ;  /* 0x00000004025a7825 */ /* 0x020fc600078e02d8 */
[----:B------:R-:W5:Y:S01]  /*285c0*/  LDL.LU.64 R216, [R1+0x10f8] ;  /* 0x0010f80001d87983 */ /* 0x000f620000300a00 */
[----:B-1----:R-:W-:-:S03]  /*285d0*/  IMAD.WIDE R88, R2, 0x4, R218 ;  /* 0x0000000402587825 */ /* 0x002fc600078e02da */
[----:B------:R1:W-:Y:S01]  /*285e0*/  STL.64 [R1+0x108], R90 ;  /* 0x0001085a01007387 */ /* 0x0003e20000100a00 */
[----:B--2---:R-:W-:-:S03]  /*285f0*/  IMAD.WIDE R86, R2, 0x4, R228 ;  /* 0x0000000402567825 */ /* 0x004fc600078e02e4 */
[----:B------:R1:W-:Y:S04]  /*28600*/  LDGSTS.E [R235+0x5f800], [R90.64], !P1 ;  /* 0x5f8000005aeb7fae */ /* 0x0003e8000c921844 */
[----:B------:R-:W2:Y:S04]  /*28610*/  LDL.LU.64 R228, [R1+0x1118] ;  /* 0x0011180001e47983 */ /* 0x000ea80000300a00 */
[----:B------:R1:W-:Y:S01]  /*28620*/  STL.64 [R1+0x100], R88 ;  /* 0x0001005801007387 */ /* 0x0003e20000100a00 */
[----:B----4-:R-:W-:-:S03]  /*28630*/  IMAD.WIDE R84, R2, 0x4, R230 ;  /* 0x0000000402547825 */ /* 0x010fc600078e02e6 */
[----:B------:R4:W-:Y:S04]  /*28640*/  STL.64 [R1+0xf8], R86 ;  /* 0x0000f85601007387 */ /* 0x0009e80000100a00 */
[----:B------:R1:W-:Y:S04]  /*28650*/  STL.64 [R1+0xf0], R84 ;  /* 0x0000f05401007387 */ /* 0x0003e80000100a00 */
[----:B------:R-:W2:Y:S04]  /*28660*/  LDL.LU.64 R218, [R1+0x1138] ;  /* 0x0011380001da7983 */ /* 0x000ea80000300a00 */
[----:B------:R1:W-:Y:S04]  /*28670*/  LDGSTS.E [R235+0x5fa00], [R88.64], !P1 ;  /* 0x5fa0000058eb7fae */ /* 0x0003e8000c921844 */
[----:B------:R-:W2:Y:S04]  /*28680*/  LDL.LU.64 R230, [R1+0x1168] ;  /* 0x0011680001e67983 */ /* 0x000ea80000300a00 */
[----:B------:R4:W-:Y:S04]  /*28690*/  LDGSTS.E [R235+0x5fc00], [R86.64], !P1 ;  /* 0x5fc0000056eb7fae */ /* 0x0009e8000c921844 */
[----:B------:R1:W-:Y:S02]  /*286a0*/  LDGSTS.E [R235+0x5fe00], [R84.64], !P1 ;  /* 0x5fe0000054eb7fae */ /* 0x0003e4000c921844 */
[----:B-1----:R-:W-:-:S04]  /*286b0*/  IMAD.WIDE R90, R2, 0x4, R214 ;  /* 0x00000004025a7825 */ /* 0x002fc800078e02d6 */
[C---:B------:R-:W-:Y:S01]  /*286c0*/  IMAD.WIDE R88, R2.reuse, 0x4, R220 ;  /* 0x0000000402587825 */ /* 0x040fe200078e02dc */
[----:B------:R3:W-:Y:S03]  /*286d0*/  LDGSTS.E [R235+0x61800], [R90.64], !P4 ;  /* 0x618000005aeb7fae */ /* 0x0007e6000e121844 */
[C---:B----4-:R-:W-:Y:S01]  /*286e0*/  IMAD.WIDE R86, R2.reuse, 0x4, R232 ;  /* 0x0000000402567825 */ /* 0x050fe200078e02e8 */
[----:B------:R-:W4:Y:S04]  /*286f0*/  LDL.LU.64 R220, [R1+0x1170] ;  /* 0x0011700001dc7983 */ /* 0x000f280000300a00 */
[----:B------:R3:W-:Y:S04]  /*28700*/  STL.64 [R1+0xe8], R90 ;  /* 0x0000e85a01007387 */ /* 0x0007e80000100a00 */
[----:B------:R-:W4:Y:S04]  /*28710*/  LDL.LU.64 R232, [R1+0x1178] ;  /* 0x0011780001e87983 */ /* 0x000f280000300a00 */
[----:B------:R1:W-:Y:S04]  /*28720*/  STL.64 [R1+0xe0], R88 ;  /* 0x0000e05801007387 */ /* 0x0003e80000100a00 */
[----:B------:R5:W-:Y:S04]  /*28730*/  STL.64 [R1+0xd8], R86 ;  /* 0x0000d85601007387 */ /* 0x000be80000100a00 */
[----:B------:R1:W-:Y:S04]  /*28740*/  LDGSTS.E [R235+0x61a00], [R88.64], !P4 ;  /* 0x61a0000058eb7fae */ /* 0x0003e8000e121844 */
[----:B------:R5:W-:Y:S01]  /*28750*/  LDGSTS.E [R235+0x61c00], [R86.64], !P4 ;  /* 0x61c0000056eb7fae */ /* 0x000be2000e121844 */
[----:B------:R-:W-:-:S05]  /*28760*/  IMAD.WIDE R84, R2, 0x4, R222 ;  /* 0x0000000402547825 */ /* 0x000fca00078e02de */
[----:B------:R2:W-:Y:S04]  /*28770*/  STL.64 [R1+0xd0], R84 ;  /* 0x0000d05401007387 */ /* 0x0005e80000100a00 */
[----:B------:R-:W4:Y:S04]  /*28780*/  LDL.LU.64 R222, [R1+0x1188] ;  /* 0x0011880001de7983 */ /* 0x000f280000300a00 */
[----:B------:R2:W-:Y:S04]  /*28790*/  LDGSTS.E [R235+0x61e00], [R84.64], !P4 ;  /* 0x61e0000054eb7fae */ /* 0x0005e8000e121844 */
[----:B------:R-:W4:Y:S01]  /*287a0*/  LDL.LU.64 R212, [R1+0x11c8] ;  /* 0x0011c80001d47983 */ /* 0x000f220000300a00 */
[----:B---3--:R-:W-:-:S03]  /*287b0*/  IMAD.WIDE R90, R2, 0x4, R224 ;  /* 0x00000004025a7825 */ /* 0x008fc600078e02e0 */
[----:B------:R-:W3:Y:S01]  /*287c0*/  LDL.LU.64 R224, [R1+0x11e8] ;  /* 0x0011e80001e07983 */ /* 0x000ee20000300a00 */
[----:B-1----:R-:W-:-:S03]  /*287d0*/  IMAD.WIDE R88, R2, 0x4, R226 ;  /* 0x0000000402587825 */ /* 0x002fc600078e02e2 */
[----:B------:R1:W-:Y:S04]  /*287e0*/  STL.64 [R1+0xc8], R90 ;  /* 0x0000c85a01007387 */ /* 0x0003e80000100a00 */
[----:B------:R-:W3:Y:S01]  /*287f0*/  LDL.LU.64 R226, [R1+0x1208] ;  /* 0x0012080001e27983 */ /* 0x000ee20000300a00 */
[----:B-----5:R-:W-:-:S03]  /*28800*/  IMAD.WIDE R86, R2, 0x4, R216 ;  /* 0x0000000402567825 */ /* 0x020fc600078e02d8 */
[----:B------:R5:W-:Y:S04]  /*28810*/  STL.64 [R1+0xc0], R88 ;  /* 0x0000c05801007387 */ /* 0x000be80000100a00 */
[----:B------:R1:W-:Y:S04]  /*28820*/  LDGSTS.E [R235+0x63800], [R90.64], !P0 ;  /* 0x638000005aeb7fae */ /* 0x0003e8000c121844 */
[----:B------:R4:W-:Y:S04]  /*28830*/  STL.64 [R1+0xb8], R86 ;  /* 0x0000b85601007387 */ /* 0x0009e80000100a00 */
[----:B------:R5:W-:Y:S01]  /*28840*/  LDGSTS.E [R235+0x63a00], [R88.64], !P0 ;  /* 0x63a0000058eb7fae */ /* 0x000be2000c121844 */
[----:B--2---:R-:W-:-:S03]  /*28850*/  IMAD.WIDE R84, R2, 0x4, R228 ;  /* 0x0000000402547825 */ /* 0x004fc600078e02e4 */
[----:B------:R4:W-:Y:S04]  /*28860*/  LDGSTS.E [R235+0x63c00], [R86.64], !P0 ;  /* 0x63c0000056eb7fae */ /* 0x0009e8000c121844 */
[----:B------:R2:W-:Y:S04]  /*28870*/  STL.64 [R1+0xb0], R84 ;  /* 0x0000b05401007387 */ /* 0x0005e80000100a00 */
[----:B------:R-:W3:Y:S04]  /*28880*/  LDL.LU.64 R228, [R1+0x1238] ;  /* 0x0012380001e47983 */ /* 0x000ee80000300a00 */
[----:B------:R-:W3:Y:S04]  /*28890*/  LDL.LU.64 R214, [R1+0x1258] ;  /* 0x0012580001d67983 */ /* 0x000ee80000300a00 */
[----:B------:R-:W3:Y:S01]  /*288a0*/  LDL.LU.64 R216, [R1+0x1278] ;  /* 0x0012780001d87983 */ /* 0x000ee20000300a00 */
[----:B-1----:R-:W-:-:S03]  /*288b0*/  IMAD.WIDE R90, R2, 0x4, R218 ;  /* 0x00000004025a7825 */ /* 0x002fc600078e02da */
[----:B------:R2:W-:Y:S04]  /*288c0*/  LDGSTS.E [R235+0x63e00], [R84.64], !P0 ;  /* 0x63e0000054eb7fae */ /* 0x0005e8000c121844 */
[----:B------:R1:W-:Y:S01]  /*288d0*/  STL.64 [R1+0xa8], R90 ;  /* 0x0000a85a01007387 */ /* 0x0003e20000100a00 */
[----:B-----5:R-:W-:-:S03]  /*288e0*/  IMAD.WIDE R88, R2, 0x4, R230 ;  /* 0x0000000402587825 */ /* 0x020fc600078e02e6 */
[----:B------:R-:W5:Y:S04]  /*288f0*/  LDL.LU.64 R230, [R1+0x1298] ;  /* 0x0012980001e67983 */ /* 0x000f680000300a00 */
[----:B------:R1:W-:Y:S01]  /*28900*/  STL.64 [R1+0xa0], R88 ;  /* 0x0000a05801007387 */ /* 0x0003e20000100a00 */
[----:B------:R-:W-:Y:S02]  /*28910*/  IADD3 R3, R234, -0xd0, RZ ;  /* 0xffffff30ea037810 */ /* 0x000fe40007ffe0ff */
[----:B------:R-:W-:Y:S01]  /*28920*/  SEL R0, R0, RZ, P5 ;  /* 0x000000ff00007207 */ /* 0x000fe20002800000 */
[----:B------:R1:W-:Y:S01]  /*28930*/  LDGSTS.E [R235+0x65800], [R90.64], !P6 ;  /* 0x658000005aeb7fae */ /* 0x0003e2000f121844 */
[----:B----4-:R-:W-:-:S04]  /*28940*/  IMAD.WIDE R86, R2, 0x4, R220 ;  /* 0x0000000402567825 */ /* 0x010fc800078e02dc */
[----:B--2---:R-:W-:Y:S01]  /*28950*/  IMAD.WIDE R84, R2, 0x4, R232 ;  /* 0x0000000402547825 */ /* 0x004fe200078e02e8 */
[----:B------:R3:W-:Y:S04]  /*28960*/  STL.64 [R1+0x98], R86 ;  /* 0x0000985601007387 */ /* 0x0007e80000100a00 */
[----:B------:R2:W-:Y:S04]  /*28970*/  STL.64 [R1+0x90], R84 ;  /* 0x0000905401007387 */ /* 0x0005e80000100a00 */
[----:B------:R-:W4:Y:S01]  /*28980*/  LDL.LU.64 R232, [R1+0x12b8] ;  /* 0x0012b80001e87983 */ /* 0x000f220000300a00 */
[----:B------:R-:W-:-:S02]  /*28990*/  ISETP.GE.U32.AND P5, PT, R3, 0x7ffffeb1, PT ;  /* 0x7ffffeb10300780c */ /* 0x000fc40003fa6070 */
[----:B------:R-:W-:Y:S01]  /*289a0*/  IADD3 R3, R234, -0xd4, RZ ;  /* 0xffffff2cea037810 */ /* 0x000fe20007ffe0ff */
[----:B------:R1:W-:Y:S03]  /*289b0*/  LDGSTS.E [R235+0x65a00], [R88.64], !P6 ;  /* 0x65a0000058eb7fae */ /* 0x0003e6000f121844 */
[----:B------:R-:W-:Y:S01]  /*289c0*/  ISETP.GE.U32.AND P3, PT, R3, 0x7ffffead, PT ;  /* 0x7ffffead0300780c */ /* 0x000fe20003f66070 */
[----:B------:R3:W-:Y:S04]  /*289d0*/  LDGSTS.E [R235+0x65c00], [R86.64], !P6 ;  /* 0x65c0000056eb7fae */ /* 0x0007e8000f121844 */
[----:B------:R2:W-:Y:S04]  /*289e0*/  LDGSTS.E [R235+0x65e00], [R84.64], !P6 ;  /* 0x65e0000054eb7fae */ /* 0x0005e8000f121844 */
[----:B------:R-:W4:Y:S04]  /*289f0*/  LDL.LU.64 R218, [R1+0x12c0] ;  /* 0x0012c00001da7983 */ /* 0x000f280000300a00 */
[----:B------:R-:W4:Y:S01]  /*28a00*/  LDL.LU.64 R220, [R1+0x12c8] ;  /* 0x0012c80001dc7983 */ /* 0x000f220000300a00 */
[----:B-1----:R-:W-:-:S03]  /*28a10*/  IMAD.WIDE R90, R2, 0x4, R222 ;  /* 0x00000004025a7825 */ /* 0x002fc600078e02de */
[----:B------:R-:W4:Y:S01]  /*28a20*/  LDL.LU.64 R222, [R1+0x12d0] ;  /* 0x0012d00001de7983 */ /* 0x000f220000300a00 */
[----:B------:R-:W-:-:S03]  /*28a30*/  IMAD.WIDE R88, R2, 0x4, R212 ;  /* 0x0000000402587825 */ /* 0x000fc600078e02d4 */
[----:B------:R1:W-:Y:S04]  /*28a40*/  STL.64 [R1+0x70], R90 ;  /* 0x0000705a01007387 */ /* 0x0003e80000100a00 */
[----:B------:R1:W-:Y:S04]  /*28a50*/  STL.64 [R1+0x68], R88 ;  /* 0x0000685801007387 */ /* 0x0003e80000100a00 */
[----:B------:R1:W-:Y:S04]  /*28a60*/  LDGSTS.E [R235+0x67800], [R90.64], !P5 ;  /* 0x678000005aeb7fae */ /* 0x0003e8000e921844 */
[----:B------:R1:W-:Y:S01]  /*28a70*/  LDGSTS.E [R235+0x67a00], [R88.64], !P5 ;  /* 0x67a0000058eb7fae */ /* 0x0003e2000e921844 */
[----:B---3--:R-:W-:-:S04]  /*28a80*/  IMAD.WIDE R86, R2, 0x4, R224 ;  /* 0x0000000402567825 */ /* 0x008fc800078e02e0 */
[C---:B--2---:R-:W-:Y:S01]  /*28a90*/  IMAD.WIDE R84, R2.reuse, 0x4, R226 ;  /* 0x0000000402547825 */ /* 0x044fe200078e02e2 */
[----:B------:R2:W-:Y:S04]  /*28aa0*/  STL.64 [R1+0x60], R86 ;  /* 0x0000605601007387 */ /* 0x0005e80000100a00 */
[----:B------:R5:W-:Y:S04]  /*28ab0*/  STL.64 [R1+0x58], R84 ;  /* 0x0000585401007387 */ /* 0x000be80000100a00 */
[----:B------:R2:W-:Y:S04]  /*28ac0*/  LDGSTS.E [R235+0x67c00], [R86.64], !P5 ;  /* 0x67c0000056eb7fae */ /* 0x0005e8000e921844 */
[----:B------:R-:W3:Y:S04]  /*28ad0*/  LDL.LU.64 R224, [R1+0x12d8] ;  /* 0x0012d80001e07983 */ /* 0x000ee80000300a00 */
[----:B------:R5:W-:Y:S04]  /*28ae0*/  LDGSTS.E [R235+0x67e00], [R84.64], !P5 ;  /* 0x67e0000054eb7fae */ /* 0x000be8000e921844 */
[----:B------:R-:W3:Y:S04]  /*28af0*/  LDL.LU.64 R212, [R1+0x12e8] ;  /* 0x0012e80001d47983 */ /* 0x000ee80000300a00 */
[----:B------:R-:W3:Y:S01]  /*28b00*/  LDL.LU.64 R226, [R1+0x12f8] ;  /* 0x0012f80001e27983 */ /* 0x000ee20000300a00 */
[----:B-1----:R-:W-:-:S03]  /*28b10*/  IMAD.WIDE R90, R2, 0x4, R228 ;  /* 0x00000004025a7825 */ /* 0x002fc600078e02e4 */
[----:B------:R-:W3:Y:S01]  /*28b20*/  LDL.LU.64 R228, [R1+0x1310] ;  /* 0x0013100001e47983 */ /* 0x000ee20000300a00 */
[----:B------:R-:W-:-:S04]  /*28b30*/  IMAD.WIDE R88, R2, 0x4, R214 ;  /* 0x0000000402587825 */ /* 0x000fc800078e02d6 */
[C---:B--2---:R-:W-:Y:S01]  /*28b40*/  IMAD.WIDE R86, R2.reuse, 0x4, R216 ;  /* 0x0000000402567825 */ /* 0x044fe200078e02d8 */
[----:B------:R-:W-:Y:S04]  /*28b50*/  STL.64 [R1+0x30], R90 ;  /* 0x0000305a01007387 */ /* 0x000fe80000100a00 */
[----:B------:R-:W-:Y:S04]  /*28b60*/  STL.64 [R1+0x28], R88 ;  /* 0x0000285801007387 */ /* 0x000fe80000100a00 */
[----:B------:R1:W-:Y:S01]  /*28b70*/  LDGSTS.E [R235+0x69800], [R90.64], !P3 ;  /* 0x698000005aeb7fae */ /* 0x0003e2000d921844 */
[----:B-----5:R-:W-:-:S03]  /*28b80*/  IMAD.WIDE R84, R2, 0x4, R230 ;  /* 0x0000000402547825 */ /* 0x020fc600078e02e6 */
[----:B------:R-:W-:Y:S04]  /*28b90*/  STL.64 [R1+0x20], R86 ;  /* 0x0000205601007387 */ /* 0x000fe80000100a00 */
[----:B------:R2:W-:Y:S04]  /*28ba0*/  LDGSTS.E [R235+0x69a00], [R88.64], !P3 ;  /* 0x69a0000058eb7fae */ /* 0x0005e8000d921844 */
[----:B------:R4:W-:Y:S04]  /*28bb0*/  STL.64 [R1+0x18], R84 ;  /* 0x0000185401007387 */ /* 0x0009e80000100a00 */
[----:B------:R-:W5:Y:S04]  /*28bc0*/  LDL.LU.64 R230, [R1+0x1320] ;  /* 0x0013200001e67983 */ /* 0x000f680000300a00 */
[----:B------:R1:W-:Y:S04]  /*28bd0*/  LDGSTS.E [R235+0x69c00], [R86.64], !P3 ;  /* 0x69c0000056eb7fae */ /* 0x0003e8000d921844 */
[----:B------:R4:W-:Y:S04]  /*28be0*/  LDGSTS.E [R235+0x69e00], [R84.64], !P3 ;  /* 0x69e0000054eb7fae */ /* 0x0009e8000d921844 */
[----:B------:R-:W5:Y:S04]  /*28bf0*/  LDL.LU.64 R214, [R1+0x1330] ;  /* 0x0013300001d67983 */ /* 0x000f680000300a00 */
[----:B------:R-:W5:Y:S01]  /*28c00*/  LDL.LU.64 R216, [R1+0x1340] ;  /* 0x0013400001d87983 */ /* 0x000f620000300a00 */
[----:B----4-:R-:W-:-:S03]  /*28c10*/  IMAD.WIDE R84, R2, 0x4, R232 ;  /* 0x0000000402547825 */ /* 0x010fc600078e02e8 */
[----:B------:R-:W4:Y:S01]  /*28c20*/  LDL.LU.64 R232, [R1+0x1350] ;  /* 0x0013500001e87983 */ /* 0x000f220000300a00 */
[----:B-1----:R-:W-:-:S03]  /*28c30*/  IMAD.WIDE R86, R2, 0x4, R218 ;  /* 0x0000000402567825 */ /* 0x002fc600078e02da */
[----:B------:R-:W4:Y:S01]  /*28c40*/  LDL.LU.64 R218, [R1+0x1360] ;  /* 0x0013600001da7983 */ /* 0x000f220000300a00 */
[----:B--2---:R-:W-:-:S03]  /*28c50*/  IMAD.WIDE R88, R2, 0x4, R220 ;  /* 0x0000000402587825 */ /* 0x004fc600078e02dc */
[----:B------:R-:W2:Y:S01]  /*28c60*/  LDL.LU.64 R220, [R1+0x1370] ;  /* 0x0013700001dc7983 */ /* 0x000ea20000300a00 */
[----:B------:R-:W-:-:S03]  /*28c70*/  IMAD.WIDE R90, R2, 0x4, R222 ;  /* 0x00000004025a7825 */ /* 0x000fc600078e02de */
[----:B------:R-:W2:Y:S01]  /*28c80*/  LDL.LU.64 R222, [R1+0x1380] ;  /* 0x0013800001de7983 */ /* 0x000ea20000300a00 */
[----:B---3--:R-:W-:-:S03]  /*28c90*/  IMAD.WIDE R92, R2, 0x4, R224 ;  /* 0x00000004025c7825 */ /* 0x008fc600078e02e0 */
[----:B------:R-:W3:Y:S04]  /*28ca0*/  LDL.LU.64 R224, [R1+0x1390] ;  /* 0x0013900001e07983 */ /* 0x000ee80000300a00 */
[----:B------:R-:W3:Y:S01]  /*28cb0*/  LDL.LU.64 R210, [R1+0x13a0] ;  /* 0x0013a00001d27983 */ /* 0x000ee20000300a00 */
[----:B------:R-:W-:-:S03]  /*28cc0*/  IMAD.WIDE R96, R2, 0x4, R226 ;  /* 0x0000000402607825 */ /* 0x000fc600078e02e2 */
[----:B------:R-:W3:Y:S01]  /*28cd0*/  LDL.LU.64 R226, [R1+0x13b0] ;  /* 0x0013b00001e27983 */ /* 0x000ee20000300a00 */
[----:B------:R-:W-:-:S03]  /*28ce0*/  IMAD.WIDE R98, R2, 0x4, R228 ;  /* 0x0000000402627825 */ /* 0x000fc600078e02e4 */
[----:B------:R-:W3:Y:S01]  /*28cf0*/  LDL.LU.64 R228, [R1+0x13c0] ;  /* 0x0013c00001e47983 */ /* 0x000ee20000300a00 */
[----:B-----5:R-:W-:-:S03]  /*28d00*/  IMAD.WIDE R100, R2, 0x4, R230 ;  /* 0x0000000402647825 */ /* 0x020fc600078e02e6 */
[----:B------:R-:W5:Y:S01]  /*28d10*/  LDL.LU.64 R230, [R1+0x13d0] ;  /* 0x0013d00001e67983 */ /* 0x000f620000300a00 */
[----:B----4-:R-:W-:-:S03]  /*28d20*/  IMAD.WIDE R106, R2, 0x4, R232 ;  /* 0x00000004026a7825 */ /* 0x010fc600078e02e8 */
[----:B------:R-:W4:Y:S01]  /*28d30*/  LDL.LU.64 R232, [R1+0x13e0] ;  /* 0x0013e00001e87983 */ /* 0x000f220000300a00 */
[----:B------:R-:W-:-:S03]  /*28d40*/  IMAD.WIDE R94, R2, 0x4, R212 ;  /* 0x00000004025e7825 */ /* 0x000fc600078e02d4 */
[----:B------:R-:W4:Y:S01]  /*28d50*/  LDL.LU.64 R212, [R1+0x13f0] ;  /* 0x0013f00001d47983 */ /* 0x000f220000300a00 */
[----:B------:R-:W-:-:S03]  /*28d60*/  IMAD.WIDE R102, R2, 0x4, R214 ;  /* 0x0000000402667825 */ /* 0x000fc600078e02d6 */
[----:B------:R-:W4:Y:S01]  /*28d70*/  LDL.LU.64 R214, [R1+0x1400] ;  /* 0x0014000001d67983 */ /* 0x000f220000300a00 */
[----:B------:R-:W-:-:S03]  /*28d80*/  IMAD.WIDE R104, R2, 0x4, R216 ;  /* 0x0000000402687825 */ /* 0x000fc600078e02d8 */
[----:B------:R-:W4:Y:S01]  /*28d90*/  LDL.LU.64 R216, [R1+0x1410] ;  /* 0x0014100001d87983 */ /* 0x000f220000300a00 */
[----:B------:R-:W-:-:S03]  /*28da0*/  IMAD.WIDE R108, R2, 0x4, R218 ;  /* 0x00000004026c7825 */ /* 0x000fc600078e02da */
[----:B------:R-:W4:Y:S01]  /*28db0*/  LDL.LU.64 R218, [R1+0x1420] ;  /* 0x0014200001da7983 */ /* 0x000f220000300a00 */
[----:B--2---:R-:W-:-:S03]  /*28dc0*/  IMAD.WIDE R110, R2, 0x4, R220 ;  /* 0x00000004026e7825 */ /* 0x004fc600078e02dc */
[----:B------:R-:W2:Y:S01]  /*28dd0*/  LDL.LU.64 R220, [R1+0x1430] ;  /* 0x0014300001dc7983 */ /* 0x000ea20000300a00 */
[----:B------:R-:W-:-:S03]  /*28de0*/  IMAD.WIDE R112, R2, 0x4, R222 ;  /* 0x0000000402707825 */ /* 0x000fc600078e02de */
[----:B------:R-:W2:Y:S01]  /*28df0*/  LDL.LU.64 R222, [R1+0x1440] ;  /* 0x0014400001de7983 */ /* 0x000ea20000300a00 */
[----:B---3--:R-:W-:-:S03]  /*28e00*/  IMAD.WIDE R114, R2, 0x4, R224 ;  /* 0x0000000402727825 */ /* 0x008fc600078e02e0 */
        /* <DEDUP_REMOVED lines=16> */
[----:B------:R-:W4:Y:S04]  /*28f10*/  LDL.LU.64 R214, [R1+0x14c8] ;  /* 0x0014c80001d67983 */ /* 0x000f280000300a00 */
        /* <DEDUP_REMOVED lines=17> */
[----:B------:R-:W-:-:S04]  /*29030*/  IADD3 R3, R234, -0xd8, RZ ;  /* 0xffffff28ea037810 */ /* 0x000fc80007ffe0ff */
        /* <DEDUP_REMOVED lines=9> */
[C---:B------:R-:W-:Y:S01]  /*290d0*/  IADD3 R3, R234.reuse, -0xe8, RZ ;  /* 0xffffff18ea037810 */ /* 0x040fe20007ffe0ff */
[----:B------:R1:W-:Y:S03]  /*290e0*/  LDGSTS.E [R235+0x6bc00], [R88.64], !P2 ;  /* 0x6bc0000058eb7fae */ /* 0x0003e6000d121844 */
        /* <DEDUP_REMOVED lines=17> */
[----:B------:R1:W-:Y:S04]  /*29200*/  LDGSTS.E [R235+0x6fc00], [R104.64], !P4 ;  /* 0x6fc0000068eb7fae */ /* 0x0003e8000e121844 */
[----:B------:R1:W-:Y:S01]  /*29210*/  LDGSTS.E [R235+0x6fe00], [R106.64], !P4 ;  /* 0x6fe000006aeb7fae */ /* 0x0003e2000e121844 */
[----:B------:R-:W-:Y:S02]  /*29220*/  ISETP.GE.U32.AND P4, PT, R3, 0x7ffffe85, PT ;  /* 0x7ffffe850300780c */ /* 0x000fe40003f86070 */
[----:B------:R-:W-:Y:S01]  /*29230*/  IADD3 R3, R234, -0x101, RZ ;  /* 0xfffffeffea037810 */ /* 0x000fe20007ffe0ff */
        /* <DEDUP_REMOVED lines=18> */
[----:B------:R-:W-:-:S03]  /*29360*/  IMAD.WIDE R148, R2, 0x4, R208 ;  /* 0x0000000402947825 */ /* 0x000fc600078e02d0 */
[----:B------:R1:W-:Y:S01]  /*29370*/  LDGSTS.E [R235+0x77a00], [R134.64], !P3 ;  /* 0x77a0000086eb7fae */ /* 0x0003e2000d921844 */
[----:B------:R-:W-:Y:S01]  /*29380*/  IADD3 R3, R234, -0x10d, RZ ;  /* 0xfffffef3ea037810 */ /* 0x000fe20007ffe0ff */
[C---:B------:R-:W-:Y:S02]  /*29390*/  IMAD.WIDE R150, R2.reuse, 0x4, R212 ;  /* 0x0000000402967825 */ /* 0x040fe400078e02d4 */
[----:B------:R1:W-:Y:S02]  /*293a0*/  LDGSTS.E [R235+0x77c00], [R136.64], !P3 ;  /* 0x77c0000088eb7fae */ /* 0x0003e4000d921844 */
[C---:B------:R-:W-:Y:S02]  /*293b0*/  IMAD.WIDE R152, R2.reuse, 0x4, R214 ;  /* 0x0000000402987825 */ /* 0x040fe400078e02d6 */
[----:B------:R1:W-:Y:S02]  /*293c0*/  LDGSTS.E [R235+0x77e00], [R138.64], !P3 ;  /* 0x77e000008aeb7fae */ /* 0x0003e4000d921844 */
[----:B------:R-:W-:-:S02]  /*293d0*/  IMAD.WIDE R154, R2, 0x4, R216 ;  /* 0x00000004029a7825 */ /* 0x000fc400078e02d8 */
[----:B------:R1:W-:Y:S01]  /*293e0*/  LDGSTS.E [R235+0x79800], [R140.64], !P2 ;  /* 0x798000008ceb7fae */ /* 0x0003e2000d121844 */
[----:B------:R-:W-:-:S03]  /*293f0*/  ISETP.GE.U32.AND P3, PT, R3, 0x7ffffe74, PT ;  /* 0x7ffffe740300780c */ /* 0x000fc60003f66070 */
[----:B------:R1:W-:Y:S01]  /*29400*/  LDGSTS.E [R235+0x79a00], [R142.64], !P2 ;  /* 0x79a000008eeb7fae */ /* 0x0003e2000d121844 */
[----:B------:R-:W-:-:S03]  /*29410*/  IADD3 R164, R234, -0x100, RZ ;  /* 0xffffff00eaa47810 */ /* 0x000fc60007ffe0ff */
[----:B------:R1:W-:Y:S01]  /*29420*/  LDGSTS.E [R235+0x79c00], [R144.64], !P2 ;  /* 0x79c0000090eb7fae */ /* 0x0003e2000d121844 */
[----:B------:R-:W-:-:S03]  /*29430*/  IADD3 R3, R234, -0x111, RZ ;  /* 0xfffffeefea037810 */ /* 0x000fc60007ffe0ff */
[----:B------:R1:W-:Y:S04]  /*29440*/  LDGSTS.E [R235+0x79e00], [R146.64], !P2 ;  /* 0x79e0000092eb7fae */ /* 0x0003e8000d121844 */
[----:B------:R1:W-:Y:S04]  /*29450*/  LDGSTS.E [R235+0x7b800], [R148.64], !P1 ;  /* 0x7b80000094eb7fae */ /* 0x0003e8000c921844 */
[----:B------:R1:W-:Y:S01]  /*29460*/  LDGSTS.E [R235+0x7ba00], [R150.64], !P1 ;  /* 0x7ba0000096eb7fae */ /* 0x0003e2000c921844 */
[----:B------:R-:W-:-:S03]  /*29470*/  ISETP.GE.U32.AND P2, PT, R3, 0x7ffffe70, PT ;  /* 0x7ffffe700300780c */ /* 0x000fc60003f46070 */
[----:B------:R1:W-:Y:S01]  /*29480*/  LDGSTS.E [R235+0x7bc00], [R152.64], !P1 ;  /* 0x7bc0000098eb7fae */ /* 0x0003e2000c921844 */
[----:B------:R-:W-:-:S03]  /*29490*/  MOV R3, c[0x0][0x18c] ;  /* 0x0000630000037a02 */ /* 0x000fc60000000f00 */
[----:B------:R1:W-:Y:S01]  /*294a0*/  LDGSTS.E [R235+0x7be00], [R154.64], !P1 ;  /* 0x7be000009aeb7fae */ /* 0x0003e2000c921844 */
[----:B------:R-:W-:Y:S01]  /*294b0*/  ISETP.GE.U32.AND P1, PT, R164, 0x7ffffe81, PT ;  /* 0x7ffffe81a400780c */ /* 0x000fe20003f26070 */
[----:B------:R-:W-:-:S04]  /*294c0*/  IMAD.WIDE R162, R2, 0x4, R210 ;  /* 0x0000000402a27825 */ /* 0x000fc800078e02d2 */
[C---:B------:R-:W-:Y:S01]  /*294d0*/  IMAD.WIDE R156, R2.reuse, 0x4, R218 ;  /* 0x00000004029c7825 */ /* 0x040fe200078e02da */
[----:B------:R3:W-:Y:S03]  /*294e0*/  STL.64 [R1+0xaf0], R162 ;  /* 0x000af0a201007387 */ /* 0x0007e60000100a00 */
[C---:B--2---:R-:W-:Y:S01]  /*294f0*/  IMAD.WIDE R158, R2.reuse, 0x4, R220 ;  /* 0x00000004029e7825 */ /* 0x044fe200078e02dc */
[----:B------:R3:W-:Y:S03]  /*29500*/  LDGSTS.E [R235+0x7d800], [R162.64], !P4 ;  /* 0x7d800000a2eb7fae */ /* 0x0007e6000e121844 */
[----:B------:R-:W-:Y:S01]  /*29510*/  IMAD.WIDE R160, R2, 0x4, R222 ;  /* 0x0000000402a07825 */ /* 0x000fe200078e02de */
[----:B------:R-:W2:Y:S03]  /*29520*/  LDL.LU.64 R216, [R1+0x7d8] ;  /* 0x0007d80001d87983 */ /* 0x000ea60000300a00 */
[----:B------:R-:W-:Y:S01]  /*29530*/  IMAD.SHL.U32 R3, R3, 0x80, RZ ;  /* 0x0000008003037824 */ /* 0x000fe200078e00ff */
[----:B------:R1:W-:Y:S04]  /*29540*/  LDGSTS.E [R235+0x7da00], [R156.64], !P4 ;  /* 0x7da000009ceb7fae */ /* 0x0003e8000e121844 */
[----:B------:R-:W2:Y:S04]  /*29550*/  LDL.LU.64 R218, [R1+0x7e8] ;  /* 0x0007e80001da7983 */ /* 0x000ea80000300a00 */
[----:B------:R1:W-:Y:S04]  /*29560*/  LDGSTS.E [R235+0x7dc00], [R158.64], !P4 ;  /* 0x7dc000009eeb7fae */ /* 0x0003e8000e121844 */
[----:B------:R-:W2:Y:S04]  /*29570*/  LDL.LU.64 R220, [R1+0x7f0] ;  /* 0x0007f00001dc7983 */ /* 0x000ea80000300a00 */
[----:B------:R1:W-:Y:S01]  /*29580*/  LDGSTS.E [R235+0x7de00], [R160.64], !P4 ;  /* 0x7de00000a0eb7fae */ /* 0x0003e2000e121844 */
[----:B------:R-:W-:Y:S01]  /*29590*/  IADD3 R172, R234, -0x115, RZ ;  /* 0xfffffeebeaac7810 */ /* 0x000fe20007ffe0ff */
[----:B---3--:R-:W-:-:S05]  /*295a0*/  IMAD.WIDE R162, R2, 0x4, R224 ;  /* 0x0000000402a27825 */ /* 0x008fca00078e02e0 */
[----:B------:R1:W-:Y:S01]  /*295b0*/  LDGSTS.E [R235+0x7f800], [R162.64], !P1 ;  /* 0x7f800000a2eb7fae */ /* 0x0003e2000c921844 */
[----:B------:R-:W-:-:S05]  /*295c0*/  IMAD.WIDE R164, R2, 0x4, R226 ;  /* 0x0000000402a47825 */ /* 0x000fca00078e02e2 */
[----:B------:R1:W-:Y:S01]  /*295d0*/  LDGSTS.E [R235+0x7fa00], [R164.64], !P1 ;  /* 0x7fa00000a4eb7fae */ /* 0x0003e2000c921844 */
[----:B------:R-:W-:-:S05]  /*295e0*/  IMAD.WIDE R166, R2, 0x4, R228 ;  /* 0x0000000402a67825 */ /* 0x000fca00078e02e4 */
[----:B------:R1:W-:Y:S01]  /*295f0*/  LDGSTS.E [R235+0x7fc00], [R166.64], !P1 ;  /* 0x7fc00000a6eb7fae */ /* 0x0003e2000c921844 */
[----:B-----5:R-:W-:-:S05]  /*29600*/  IMAD.WIDE R168, R2, 0x4, R230 ;  /* 0x0000000402a87825 */ /* 0x020fca00078e02e6 */
[----:B------:R1:W-:Y:S01]  /*29610*/  LDGSTS.E [R235+0x7fe00], [R168.64], !P1 ;  /* 0x7fe00000a8eb7fae */ /* 0x0003e2000c921844 */
[----:B----4-:R-:W-:Y:S01]  /*29620*/  IMAD.WIDE R170, R3, 0x4, R232 ;  /* 0x0000000403aa7825 */ /* 0x010fe200078e02e8 */
[----:B------:R-:W-:Y:S02]  /*29630*/  ISETP.NE.U32.AND P4, PT, R0, RZ, PT ;  /* 0x000000ff0000720c */ /* 0x000fe40003f85070 */
[----:B------:R-:W3:Y:S04]  /*29640*/  LDL.LU.64 R232, [R1+0x800] ;  /* 0x0008000001e87983 */ /* 0x000ee80000300a00 */
[----:B-1----:R-:W4:Y:S04]  /*29650*/  LDL.LU.64 R234, [R1+0x808] ;  /* 0x0008080001ea7983 */ /* 0x002f280000300a00 */
[----:B------:R-:W5:Y:S04]  /*29660*/  LDL.LU.64 R222, [R1+0x810] ;  /* 0x0008100001de7983 */ /* 0x000f680000300a00 */
[----:B------:R-:W5:Y:S04]  /*29670*/  LDL.LU.64 R224, [R1+0x818] ;  /* 0x0008180001e07983 */ /* 0x000f680000300a00 */
[----:B------:R-:W5:Y:S04]  /*29680*/  LDL.LU.64 R226, [R1+0x828] ;  /* 0x0008280001e27983 */ /* 0x000f680000300a00 */
[----:B------:R-:W5:Y:S04]  /*29690*/  LDL.LU.64 R228, [R1+0x830] ;  /* 0x0008300001e47983 */ /* 0x000f680000300a00 */
[----:B------:R-:W5:Y:S04]  /*296a0*/  LDL.LU.64 R230, [R1+0x840] ;  /* 0x0008400001e67983 */ /* 0x000f680000300a00 */
[----:B------:R1:W-:Y:S01]  /*296b0*/  STL.64 [R1+0x37a8], R138 ;  /* 0x0037a88a01007387 */ /* 0x0003e20000100a00 */
[----:B------:R-:W-:-:S03]  /*296c0*/  ISETP.GE.U32.AND P1, PT, R172, 0x7ffffe6c, PT ;  /* 0x7ffffe6cac00780c */ /* 0x000fc60003f26070 */
[----:B------:R-:W0:Y:S04]  /*296d0*/  LDGDEPBAR ;  /* 0x00000000000079af */ /* 0x000e280000000000 */
[----:B-1----:R-:W1:Y:S04]  /*296e0*/  S2R R139, SR_TID.X ;  /* 0x00000000008b7919 */ /* 0x002e680000002100 */
[----:B------:R1:W-:Y:S04]  /*296f0*/  STL.64 [R1+0x37a0], R140 ;  /* 0x0037a08c01007387 */ /* 0x0003e80000100a00 */
[----:B------:R-:W-:Y:S04]  /*29700*/  STL.64 [R1+0x3798], R142 ;  /* 0x0037988e01007387 */ /* 0x000fe80000100a00 */
[----:B------:R-:W-:Y:S04]  /*29710*/  STL.64 [R1+0x3790], R144 ;  /* 0x0037909001007387 */ /* 0x000fe80000100a00 */
[----:B------:R-:W-:Y:S04]  /*29720*/  STL.64 [R1+0x3788], R146 ;  /* 0x0037889201007387 */ /* 0x000fe80000100a00 */
[----:B------:R-:W-:Y:S04]  /*29730*/  STL.64 [R1+0x3780], R148 ;  /* 0x0037809401007387 */ /* 0x000fe80000100a00 */
[----:B------:R-:W-:Y:S01]  /*29740*/  STL.64 [R1+0x3778], R150 ;  /* 0x0037789601007387 */ /* 0x000fe20000100a00 */
[----:B-1----:R-:W-:-:S03]  /*29750*/  LOP3.LUT R141, R139, 0x7f, RZ, 0xc0, !PT ;  /* 0x0000007f8b8d7812 */ /* 0x002fc600078ec0ff */
[----:B------:R-:W-:Y:S04]  /*29760*/  STL.64 [R1+0x3770], R152 ;  /* 0x0037709801007387 */ /* 0x000fe80000100a00 */
[----:B------:R-:W-:Y:S04]  /*29770*/  STL.64 [R1+0x3768], R154 ;  /* 0x0037689a01007387 */ /* 0x000fe80000100a00 */
[----:B------:R-:W-:Y:S04]  /*29780*/  STL.64 [R1+0x3760], R156 ;  /* 0x0037609c01007387 */ /* 0x000fe80000100a00 */
[----:B------:R1:W-:Y:S04]  /*29790*/  STL.64 [R1+0x3758], R158 ;  /* 0x0037589e01007387 */ /* 0x0003e80000100a00 */
[----:B------:R-:W-:Y:S01]  /*297a0*/  STL.64 [R1+0x3750], R160 ;  /* 0x003750a001007387 */ /* 0x000fe20000100a00 */
[----:B------:R-:W-:-:S03]  /*297b0*/  IADD3 R0, R252, 0x100000, RZ ;  /* 0x00100000fc007810 */ /* 0x000fc60007ffe0ff */
[----:B------:R-:W-:Y:S01]  /*297c0*/  STL.64 [R1+0x3748], R162 ;  /* 0x003748a201007387 */ /* 0x000fe20000100a00 */
[----:B-1----:R-:W-:-:S03]  /*297d0*/  IMAD.SHL.U32 R159, R141, 0x4, RZ ;  /* 0x000000048d9f7824 */ /* 0x002fc600078e00ff */
[----:B------:R1:W-:Y:S04]  /*297e0*/  STL.64 [R1+0x3740], R164 ;  /* 0x003740a401007387 */ /* 0x0003e80000100a00 */
[----:B------:R-:W-:Y:S01]  /*297f0*/  STL.64 [R1+0x3738], R166 ;  /* 0x003738a601007387 */ /* 0x000fe20000100a00 */
[----:B------:R-:W-:-:S03]  /*29800*/  IADD3 R185, R159, 0x100000, RZ ;  /* 0x001000009fb97810 */ /* 0x000fc60007ffe0ff */
[----:B------:R-:W-:Y:S01]  /*29810*/  STL.64 [R1+0x3730], R168 ;  /* 0x003730a801007387 */ /* 0x000fe20000100a00 */
[C---:B------:R-:W-:Y:S02]  /*29820*/  IADD3 R184, R159.reuse, 0x100000, RZ ;  /* 0x001000009fb87810 */ /* 0x040fe40007ffe0ff */
[C---:B------:R-:W-:Y:S01]  /*29830*/  IADD3 R183, R159.reuse, 0x100000, RZ ;  /* 0x001000009fb77810 */ /* 0x040fe20007ffe0ff */
[----:B------:R1:W-:Y:S01]  /*29840*/  LDGSTS.E [R0+0x20000], [R170.64], P4 ;  /* 0x20000000aa007fae */ /* 0x0003e2000a121844 */
[----:B------:R-:W-:Y:S01]  /*29850*/  IADD3 R182, R159, 0x100000, RZ ;  /* 0x001000009fb67810 */ /* 0x000fe20007ffe0ff */
[C---:B--2---:R-:W-:Y:S02]  /*29860*/  IMAD.WIDE R172, R3.reuse, 0x4, R216 ;  /* 0x0000000403ac7825 */ /* 0x044fe400078e02d8 */
[----:B------:R-:W2:Y:S04]  /*29870*/  LDL.LU.64 R216, [R1+0x848] ;  /* 0x0008480001d87983 */ /* 0x000ea80000300a00 */
[----:B------:R5:W-:Y:S01]  /*29880*/  LDGSTS.E [R185+0x21000], [R172.64], P4 ;  /* 0x21000000acb97fae */ /* 0x000be2000a121844 */
[----:B------:R-:W-:-:S03]  /*29890*/  IMAD.WIDE R174, R3, 0x4, R218 ;  /* 0x0000000403ae7825 */ /* 0x000fc600078e02da */
[----:B------:R-:W2:Y:S04]  /*298a0*/  LDL.LU.64 R218, [R1+0x858] ;  /* 0x0008580001da7983 */ /* 0x000ea80000300a00 */
[----:B------:R5:W-:Y:S01]  /*298b0*/  LDGSTS.E [R184+0x22000], [R174.64], P4 ;  /* 0x22000000aeb87fae */ /* 0x000be2000a121844 */
[----:B------:R-:W-:-:S03]  /*298c0*/  IMAD.WIDE R176, R3, 0x4, R220 ;  /* 0x0000000403b07825 */ /* 0x000fc600078e02dc */
[----:B------:R-:W2:Y:S04]  /*298d0*/  LDL.LU.64 R220, [R1+0x860] ;  /* 0x0008600001dc7983 */ /* 0x000ea80000300a00 */
[----:B------:R1:W-:Y:S01]  /*298e0*/  LDGSTS.E [R183+0x23000], [R176.64], P4 ;  /* 0x23000000b0b77fae */ /* 0x0003e2000a121844 */
[----:B---3--:R-:W-:-:S03]  /*298f0*/  IMAD.WIDE R178, R3, 0x4, R232 ;  /* 0x0000000403b27825 */ /* 0x008fc600078e02e8 */
[----:B------:R-:W3:Y:S01]  /*29900*/  LDL.LU.64 R232, [R1+0x870] ;  /* 0x0008700001e87983 */ /* 0x000ee20000300a00 */
[----:B----4-:R-:W-:-:S03]  /*29910*/  IMAD.WIDE R180, R3, 0x4, R234 ;  /* 0x0000000403b47825 */ /* 0x010fc600078e02ea */
[----:B------:R-:W4:Y:S04]  /*29920*/  LDL.LU.64 R234, [R1+0x878] ;  /* 0x0008780001ea7983 */ /* 0x000f280000300a00 */
[----:B------:R1:W-:Y:S01]  /*29930*/  LDGSTS.E [R182+0x24000], [R178.64], P4 ;  /* 0x24000000b2b67fae */ /* 0x0003e2000a121844 */
[----:B-----5:R-:W-:-:S04]  /*29940*/  IMAD.WIDE R184, R3, 0x4, R224 ;  /* 0x0000000403b87825 */ /* 0x020fc800078e02e0 */
[----:B------:R-:W-:-:S04]  /*29950*/  IMAD.WIDE R186, R3, 0x4, R226 ;  /* 0x0000000403ba7825 */ /* 0x000fc800078e02e2 */
[C---:B-1----:R-:W-:Y:S02]  /*29960*/  IMAD.WIDE R182, R3.reuse, 0x4, R222 ;  /* 0x0000000403b67825 */ /* 0x042fe400078e02de */
[----:B------:R-:W5:Y:S02]  /*29970*/  LDL.LU.64 R222, [R1+0x880] ;  /* 0x0008800001de7983 */ /* 0x000f640000300a00 */
[C---:B------:R-:W-:Y:S02]  /*29980*/  IMAD.WIDE R188, R3.reuse, 0x4, R228 ;  /* 0x0000000403bc7825 */ /* 0x040fe400078e02e4 */
[----:B------:R-:W5:Y:S02]  /*29990*/  LDL.LU.64 R224, [R1+0x888] ;  /* 0x0008880001e07983 */ /* 0x000f640000300a00 */
[----:B------:R-:W-:Y:S02]  /*299a0*/  IMAD.WIDE R190, R3, 0x4, R230 ;  /* 0x0000000403be7825 */ /* 0x000fe400078e02e6 */
[----:B------:R-:W5:Y:S04]  /*299b0*/  LDL.LU.64 R226, [R1+0x898] ;  /* 0x0008980001e27983 */ /* 0x000f680000300a00 */
[----:B------:R-:W5:Y:S04]  /*299c0*/  LDL.LU.64 R228, [R1+0x8a0] ;  /* 0x0008a00001e47983 */ /* 0x000f680000300a00 */
[----:B------:R-:W5:Y:S01]  /*299d0*/  LDL.LU.64 R230, [R1+0x8b0] ;  /* 0x0008b00001e67983 */ /* 0x000f620000300a00 */
[----:B------:R-:W-:-:S02]  /*299e0*/  IADD3 R0, R159, 0x100000, RZ ;  /* 0x001000009f007810 */ /* 0x000fc40007ffe0ff */
[C---:B------:R-:W-:Y:S02]  /*299f0*/  IADD3 R195, R159.reuse, 0x100000, RZ ;  /* 0x001000009fc37810 */ /* 0x040fe40007ffe0ff */
[C---:B------:R-:W-:Y:S01]  /*29a00*/  IADD3 R194, R159.reuse, 0x100000, RZ ;  /* 0x001000009fc27810 */ /* 0x040fe20007ffe0ff */
[----:B------:R1:W-:Y:S01]  /*29a10*/  LDGSTS.E [R0+0x25000], [R180.64], P4 ;  /* 0x25000000b4007fae */ /* 0x0003e2000a121844 */
[C---:B------:R-:W-:Y:S02]  /*29a20*/  IADD3 R193, R159.reuse, 0x100000, RZ ;  /* 0x001000009fc17810 */ /* 0x040fe40007ffe0ff */
[C---:B------:R-:W-:Y:S01]  /*29a30*/  IADD3 R192, R159.reuse, 0x100000, RZ ;  /* 0x001000009fc07810 */ /* 0x040fe20007ffe0ff */
[----:B------:R1:W-:Y:S04]  /*29a40*/  LDGSTS.E [R195+0x26000], [R182.64], P4 ;  /* 0x26000000b6c37fae */ /* 0x0003e8000a121844 */
[----:B------:R1:W-:Y:S04]  /*29a50*/  LDGSTS.E [R194+0x27000], [R184.64], P4 ;  /* 0x27000000b8c27fae */ /* 0x0003e8000a121844 */
[----:B------:R2:W-:Y:S04]  /*29a60*/  LDGSTS.E [R193+0x28000], [R186.64], P4 ;  /* 0x28000000bac17fae */ /* 0x0005e8000a121844 */
[----:B------:R2:W-:Y:S01]  /*29a70*/  LDGSTS.E [R192+0x29000], [R188.64], P4 ;  /* 0x29000000bcc07fae */ /* 0x0005e2000a121844 */
[----:B------:R-:W-:-:S02]  /*29a80*/  IADD3 R205, R159, 0x100000, RZ ;  /* 0x001000009fcd7810 */ /* 0x000fc40007ffe0ff */
[----:B------:R-:W-:Y:S01]  /*29a90*/  IADD3 R204, R159, 0x100000, RZ ;  /* 0x001000009fcc7810 */ /* 0x000fe20007ffe0ff */
[----:B------:R1:W-:Y:S01]  /*29aa0*/  LDGSTS.E [R0+0x2a000], [R190.64], P4 ;  /* 0x2a000000be007fae */ /* 0x0003e2000a121844 */
[----:B--2---:R-:W-:-:S03]  /*29ab0*/  IMAD.WIDE R192, R3, 0x4, R216 ;  /* 0x0000000403c07825 */ /* 0x004fc600078e02d8 */
[----:B------:R-:W2:Y:S01]  /*29ac0*/  LDL.LU.64 R216, [R1+0x8b8] ;  /* 0x0008b80001d87983 */ /* 0x000ea20000300a00 */
[C---:B------:R-:W-:Y:S02]  /*29ad0*/  IADD3 R203, R159.reuse, 0x100000, RZ ;  /* 0x001000009fcb7810 */ /* 0x040fe40007ffe0ff */
[----:B------:R-:W-:Y:S01]  /*29ae0*/  IADD3 R202, R159, 0x100000, RZ ;  /* 0x001000009fca7810 */ /* 0x000fe20007ffe0ff */
[----:B------:R3:W-:Y:S01]  /*29af0*/  LDGSTS.E [R205+0x2b000], [R192.64], P4 ;  /* 0x2b000000c0cd7fae */ /* 0x0007e2000a121844 */
[----:B-1----:R-:W-:-:S03]  /*29b00*/  IMAD.WIDE R194, R3, 0x4, R218 ;  /* 0x0000000403c27825 */ /* 0x002fc600078e02da */
[----:B------:R-:W2:Y:S01]  /*29b10*/  LDL.LU.64 R218, [R1+0x8c8] ;  /* 0x0008c80001da7983 */ /* 0x000ea20000300a00 */
[----:B------:R-:W-:-:S03]  /*29b20*/  IADD3 R215, R159, 0x100000, RZ ;  /* 0x001000009fd77810 */ /* 0x000fc60007ffe0ff */
[----:B------:R1:W-:Y:S01]  /*29b30*/  LDGSTS.E [R204+0x2c000], [R194.64], P4 ;  /* 0x2c000000c2cc7fae */ /* 0x0003e2000a121844 */
[----:B------:R-:W-:-:S03]  /*29b40*/  IMAD.WIDE R196, R3, 0x4, R220 ;  /* 0x0000000403c47825 */ /* 0x000fc600078e02dc */
[----:B------:R-:W2:Y:S01]  /*29b50*/  LDL.LU.64 R220, [R1+0x8d0] ;  /* 0x0008d00001dc7983 */ /* 0x000ea20000300a00 */
[----:B------:R-:W-:-:S03]  /*29b60*/  IADD3 R214, R159, 0x100000, RZ ;  /* 0x001000009fd67810 */ /* 0x000fc60007ffe0ff */
[----:B------:R1:W-:Y:S01]  /*29b70*/  LDGSTS.E [R203+0x2d000], [R196.64], P4 ;  /* 0x2d000000c4cb7fae */ /* 0x0003e2000a121844 */
[----:B---3--:R-:W-:-:S03]  /*29b80*/  IMAD.WIDE R198, R3, 0x4, R232 ;  /* 0x0000000403c67825 */ /* 0x008fc600078e02e8 */
[----:B------:R-:W3:Y:S01]  /*29b90*/  LDL.LU.64 R232, [R1+0x8e0] ;  /* 0x0008e00001e87983 */ /* 0x000ee20000300a00 */
[----:B----4-:R-:W-:-:S03]  /*29ba0*/  IMAD.WIDE R200, R3, 0x4, R234 ;  /* 0x0000000403c87825 */ /* 0x010fc600078e02ea */
[----:B------:R-:W4:Y:S04]  /*29bb0*/  LDL.LU.64 R234, [R1+0x8e8] ;  /* 0x0008e80001ea7983 */ /* 0x000f280000300a00 */
[----:B------:R-:W4:Y:S04]  /*29bc0*/  LDL.LU.64 R244, [R1+0x8f0] ;  /* 0x0008f00001f47983 */ /* 0x000f280000300a00 */
[----:B------:R-:W4:Y:S01]  /*29bd0*/  LDL.LU.64 R242, [R1+0x8f8] ;  /* 0x0008f80001f27983 */ /* 0x000f220000300a00 */
[----:B------:R-:W-:-:S03]  /*29be0*/  IADD3 R213, R159, 0x100000, RZ ;  /* 0x001000009fd57810 */ /* 0x000fc60007ffe0ff */
[----:B------:R1:W-:Y:S01]  /*29bf0*/  LDGSTS.E [R202+0x2e000], [R198.64], P4 ;  /* 0x2e000000c6ca7fae */ /* 0x0003e2000a121844 */
[----:B------:R-:W-:-:S03]  /*29c00*/  IADD3 R212, R159, 0x100000, RZ ;  /* 0x001000009fd47810 */ /* 0x000fc60007ffe0ff */
[----:B------:R1:W-:Y:S01]  /*29c10*/  LDGSTS.E [R0+0x2f000], [R200.64], P4 ;  /* 0x2f000000c8007fae */ /* 0x0003e2000a121844 */
[----:B-----5:R-:W-:-:S03]  /*29c20*/  IMAD.WIDE R206, R3, 0x4, R226 ;  /* 0x0000000403ce7825 */ /* 0x020fc600078e02e2 */
[----:B------:R-:W5:Y:S01]  /*29c30*/  LDL.LU.64 R226, [R1+0x908] ;  /* 0x0009080001e27983 */ /* 0x000f620000300a00 */
[----:B------:R-:W-:-:S03]  /*29c40*/  IMAD.WIDE R208, R3, 0x4, R228 ;  /* 0x0000000403d07825 */ /* 0x000fc600078e02e4 */
[----:B------:R-:W5:Y:S01]  /*29c50*/  LDL.LU.64 R228, [R1+0x910] ;  /* 0x0009100001e47983 */ /* 0x000f620000300a00 */
[----:B------:R-:W-:-:S03]  /*29c60*/  IMAD.WIDE R210, R3, 0x4, R230 ;  /* 0x0000000403d27825 */ /* 0x000fc600078e02e6 */
[----:B------:R-:W5:Y:S04]  /*29c70*/  LDL.LU.64 R230, [R1+0x920] ;  /* 0x0009200001e67983 */ /* 0x000f680000300a00 */
[----:B------:R-:W5:Y:S04]  /*29c80*/  LDL.LU.64 R146, [R1+0x928] ;  /* 0x0009280001927983 */ /* 0x000f680000300a00 */
[----:B------:R-:W5:Y:S01]  /*29c90*/  LDL.LU.64 R144, [R1+0x938] ;  /* 0x0009380001907983 */ /* 0x000f620000300a00 */
[----:B-1----:R-:W-:-:S03]  /*29ca0*/  IMAD.WIDE R202, R3, 0x4, R222 ;  /* 0x0000000403ca7825 */ /* 0x002fc600078e02de */
[----:B------:R-:W5:Y:S01]  /*29cb0*/  LDL.LU.64 R236, [R1+0x940] ;  /* 0x0009400001ec7983 */ /* 0x000f620000300a00 */
[----:B------:R-:W-:-:S03]  /*29cc0*/  IMAD.WIDE R204, R3, 0x4, R224 ;  /* 0x0000000403cc7825 */ /* 0x000fc600078e02e0 */
[----:B------:R-:W5:Y:S04]  /*29cd0*/  LDL.LU.64 R238, [R1+0x950] ;  /* 0x0009500001ee7983 */ /* 0x000f680000300a00 */
[----:B------:R-:W5:Y:S04]  /*29ce0*/  LDL.LU.64 R240, [R1+0x958] ;  /* 0x0009580001f07983 */ /* 0x000f680000300a00 */
[----:B------:R-:W5:Y:S04]  /*29cf0*/  LDL.LU.64 R154, [R1+0x960] ;  /* 0x00096000019a7983 */ /* 0x000f680000300a00 */
[----:B------:R-:W5:Y:S04]  /*29d00*/  LDL.LU.64 R152, [R1+0x968] ;  /* 0x0009680001987983 */ /* 0x000f680000300a00 */
[----:B------:R-:W5:Y:S04]  /*29d10*/  LDL.LU.64 R246, [R1+0x978] ;  /* 0x0009780001f67983 */ /* 0x000f680000300a00 */
[----:B------:R-:W5:Y:S04]  /*29d20*/  LDL.LU.64 R248, [R1+0x980] ;  /* 0x0009800001f87983 */ /* 0x000f680000300a00 */
[----:B------:R1:W-:Y:S04]  /*29d30*/  LDGSTS.E [R215+0x30000], [R202.64], P4 ;  /* 0x30000000cad77fae */ /* 0x0003e8000a121844 */
[----:B------:R-:W5:Y:S01]  /*29d40*/  LDL.LU.64 R142, [R1+0x990] ;  /* 0x00099000018e7983 */ /* 0x000f620000300a00 */
[----:B------:R-:W-:-:S03]  /*29d50*/  IADD3 R225, R159, 0x100000, RZ ;  /* 0x001000009fe17810 */ /* 0x000fc60007ffe0ff */
[----:B------:R1:W-:Y:S01]  /*29d60*/  LDGSTS.E [R214+0x31000], [R204.64], P4 ;  /* 0x31000000ccd67fae */ /* 0x0003e2000a121844 */
[----:B------:R-:W-:-:S03]  /*29d70*/  IADD3 R224, R159, 0x100000, RZ ;  /* 0x001000009fe07810 */ /* 0x000fc60007ffe0ff */
[----:B------:R2:W-:Y:S01]  /*29d80*/  LDGSTS.E [R213+0x32000], [R206.64], P4 ;  /* 0x32000000ced57fae */ /* 0x0005e2000a121844 */
[----:B------:R-:W-:-:S03]  /*29d90*/  IADD3 R223, R159, 0x100000, RZ ;  /* 0x001000009fdf7810 */ /* 0x000fc60007ffe0ff */
[----:B------:R2:W-:Y:S01]  /*29da0*/  LDGSTS.E [R212+0x33000], [R208.64], P4 ;  /* 0x33000000d0d47fae */ /* 0x0005e2000a121844 */
[----:B------:R-:W-:-:S03]  /*29db0*/  IADD3 R222, R159, 0x100000, RZ ;  /* 0x001000009fde7810 */ /* 0x000fc60007ffe0ff */
[----:B------:R1:W-:Y:S04]  /*29dc0*/  LDGSTS.E [R0+0x34000], [R210.64], P4 ;  /* 0x34000000d2007fae */ /* 0x0003e8000a121844 */
[----:B------:R-:W5:Y:S04]  /*29dd0*/  LDL.LU.64 R164, [R1+0x998] ;  /* 0x0009980001a47983 */ /* 0x000f680000300a00 */
[----:B------:R-:W5:Y:S04]  /*29de0*/  LDL.LU.64 R156, [R1+0x9a8] ;  /* 0x0009a800019c7983 */ /* 0x000f680000300a00 */
[----:B------:R-:W5:Y:S04]  /*29df0*/  LDL.LU.64 R150, [R1+0x9b0] ;  /* 0x0009b00001967983 */ /* 0x000f680000300a00 */
[----:B------:R-:W5:Y:S01]  /*29e00*/  LDL.LU.64 R148, [R1+0x9c0] ;  /* 0x0009c00001947983 */ /* 0x000f620000300a00 */
[----:B--2---:R-:W-:-:S05]  /*29e10*/  IMAD.WIDE R212, R3, 0x4, R216 ;  /* 0x0000000403d47825 */ /* 0x004fca00078e02d8 */
[----:B------:R2:W-:Y:S01]  /*29e20*/  LDGSTS.E [R225+0x35000], [R212.64], P4 ;  /* 0x35000000d4e17fae */ /* 0x0005e2000a121844 */
[----:B-1----:R-:W-:-:S05]  /*29e30*/  IMAD.WIDE R214, R3, 0x4, R218 ;  /* 0x0000000403d67825 */ /* 0x002fca00078e02da */
[----:B------:R2:W-:Y:S01]  /*29e40*/  LDGSTS.E [R224+0x36000], [R214.64], P4 ;  /* 0x36000000d6e07fae */ /* 0x0005e2000a121844 */
[----:B------:R-:W-:-:S05]  /*29e50*/  IMAD.WIDE R216, R3, 0x4, R220 ;  /* 0x0000000403d87825 */ /* 0x000fca00078e02dc */
[----:B------:R1:W-:Y:S01]  /*29e60*/  LDGSTS.E [R223+0x37000], [R216.64], P4 ;  /* 0x37000000d8df7fae */ /* 0x0003e2000a121844 */
[----:B---3--:R-:W-:-:S04]  /*29e70*/  IMAD.WIDE R218, R3, 0x4, R232 ;  /* 0x0000000403da7825 */ /* 0x008fc800078e02e8 */
[----:B----4-:R-:W-:Y:S01]  /*29e80*/  IMAD.WIDE R220, R3, 0x4, R234 ;  /* 0x0000000403dc7825 */ /* 0x010fe200078e02ea */
[----:B------:R1:W-:Y:S01]  /*29e90*/  LDGSTS.E [R222+0x38000], [R218.64], P4 ;  /* 0x38000000dade7fae */ /* 0x0003e2000a121844 */
[C---:B------:R-:W-:Y:S02]  /*29ea0*/  IADD3 R235, R159.reuse, 0x100000, RZ ;  /* 0x001000009feb7810 */ /* 0x040fe40007ffe0ff */
[----:B------:R-:W-:Y:S01]  /*29eb0*/  IADD3 R234, R159, 0x100000, RZ ;  /* 0x001000009fea7810 */ /* 0x000fe20007ffe0ff */
[----:B------:R3:W-:Y:S01]  /*29ec0*/  LDGSTS.E [R0+0x39000], [R220.64], P4 ;  /* 0x39000000dc007fae */ /* 0x0007e2000a121844 */
[----:B--2---:R-:W-:-:S04]  /*29ed0*/  IMAD.WIDE R224, R3, 0x4, R242 ;  /* 0x0000000403e07825 */ /* 0x004fc800078e02f2 */
[----:B-1----:R-:W-:-:S05]  /*29ee0*/  IMAD.WIDE R222, R3, 0x4, R244 ;  /* 0x0000000403de7825 */ /* 0x002fca00078e02f4 */
[----:B------:R5:W-:Y:S04]  /*29ef0*/  LDGSTS.E [R235+0x3a000], [R222.64], P4 ;  /* 0x3a000000deeb7fae */ /* 0x000be8000a121844 */
[----:B------:R5:W-:Y:S02]  /*29f00*/  LDGSTS.E [R234+0x3b000], [R224.64], P4 ;  /* 0x3b000000e0ea7fae */ /* 0x000be4000a121844 */
[----:B-----5:R-:W-:Y:S02]  /*29f10*/  IMAD.WIDE R234, R3, 0x4, R144 ;  /* 0x0000000403ea7825 */ /* 0x020fe400078e0290 */
[----:B------:R-:W2:Y:S01]  /*29f20*/  LDL.LU.64 R144, [R1+0x9c8] ;  /* 0x0009c80001907983 */ /* 0x000ea20000300a00 */
[----:B------:R-:W-:Y:S01]  /*29f30*/  IADD3 R233, R159, 0x100000, RZ ;  /* 0x001000009fe97810 */ /* 0x000fe20007ffe0ff */
[----:B------:R-:W-:Y:S01]  /*29f40*/  IMAD.WIDE R226, R3, 0x4, R226 ;  /* 0x0000000403e27825 */ /* 0x000fe200078e02e2 */
[----:B------:R-:W-:-:S03]  /*29f50*/  IADD3 R232, R159, 0x100000, RZ ;  /* 0x001000009fe87810 */ /* 0x000fc60007ffe0ff */
[----:B------:R-:W-:Y:S01]  /*29f60*/  IMAD.WIDE R228, R3, 0x4, R228 ;  /* 0x0000000403e47825 */ /* 0x000fe200078e02e4 */
[----:B------:R-:W-:Y:S01]  /*29f70*/  LOP3.LUT R138, R252, 0x10, RZ, 0x3c, !PT ;  /* 0x00000010fc8a7812 */ /* 0x000fe200078e3cff */
[----:B------:R1:W-:Y:S01]  /*29f80*/  LDGSTS.E [R233+0x3c000], [R226.64], P4 ;  /* 0x3c000000e2e97fae */ /* 0x0003e2000a121844 */
[----:B------:R-:W-:Y:S01]  /*29f90*/  IADD3 R245, R159, 0x100000, RZ ;  /* 0x001000009ff57810 */ /* 0x000fe20007ffe0ff */
[C---:B------:R-:W-:Y:S02]  /*29fa0*/  IMAD.WIDE R230, R3.reuse, 0x4, R230 ;  /* 0x0000000403e67825 */ /* 0x040fe400078e02e6 */
[----:B------:R1:W-:Y:S01]  /*29fb0*/  LDGSTS.E [R232+0x3d000], [R228.64], P4 ;  /* 0x3d000000e4e87fae */ /* 0x0003e2000a121844 */
[C---:B------:R-:W-:Y:S01]  /*29fc0*/  IADD3 R244, R138.reuse, 0x100000, RZ ;  /* 0x001000008af47810 */ /* 0x040fe20007ffe0ff */
[C---:B------:R-:W-:Y:S01]  /*29fd0*/  IMAD.WIDE R236, R3.reuse, 0x4, R236 ;  /* 0x0000000403ec7825 */ /* 0x040fe200078e02ec */
[C---:B------:R-:W-:Y:S01]  /*29fe0*/  IADD3 R243, R138.reuse, 0x100000, RZ ;  /* 0x001000008af37810 */ /* 0x040fe20007ffe0ff */
[----:B------:R3:W-:Y:S01]  /*29ff0*/  LDGSTS.E [R0+0x3e000], [R230.64], P4 ;  /* 0x3e000000e6007fae */ /* 0x0007e2000a121844 */
[----:B------:R-:W-:Y:S01]  /*2a000*/  IADD3 R242, R138, 0x100000, RZ ;  /* 0x001000008af27810 */ /* 0x000fe20007ffe0ff */
[----:B------:R-:W-:-:S04]  /*2a010*/  IMAD.WIDE R238, R3, 0x4, R238 ;  /* 0x0000000403ee7825 */ /* 0x000fc800078e02ee */
[----:B-1----:R-:W-:Y:S01]  /*2a020*/  IMAD.WIDE R232, R3, 0x4, R146 ;  /* 0x0000000403e87825 */ /* 0x002fe200078e0292 */
[----:B------:R-:W-:-:S04]  /*2a030*/  IADD3 R147, R138, 0x100000, RZ ;  /* 0x001000008a937810 */ /* 0x000fc80007ffe0ff */
[----:B------:R1:W-:Y:S01]  /*2a040*/  LDGSTS.E [R245+0x3f000], [R232.64], P4 ;  /* 0x3f000000e8f57fae */ /* 0x0003e2000a121844 */
[C---:B---3--:R-:W-:Y:S01]  /*2a050*/  IADD3 R0, R138.reuse, 0x100000, RZ ;  /* 0x001000008a007810 */ /* 0x048fe20007ffe0ff */
[C---:B------:R-:W-:Y:S02]  /*2a060*/  IMAD.WIDE R240, R3.reuse, 0x4, R240 ;  /* 0x0000000403f07825 */ /* 0x040fe400078e02f0 */
[----:B------:R1:W-:Y:S01]  /*2a070*/  LDGSTS.E [R244+0x20200], [R234.64], P4 ;  /* 0x20200000eaf47fae */ /* 0x0003e2000a121844 */
[C---:B------:R-:W-:Y:S01]  /*2a080*/  IADD3 R146, R138.reuse, 0x100000, RZ ;  /* 0x001000008a927810 */ /* 0x040fe20007ffe0ff */
[----:B------:R-:W-:Y:S02]  /*2a090*/  IMAD.WIDE R142, R3, 0x4, R142 ;  /* 0x00000004038e7825 */ /* 0x000fe400078e028e */
[----:B------:R3:W-:Y:S01]  /*2a0a0*/  LDGSTS.E [R243+0x21200], [R236.64], P4 ;  /* 0x21200000ecf37fae */ /* 0x0007e2000a121844 */
[----:B------:R-:W-:-:S03]  /*2a0b0*/  IADD3 R140, R138, 0x100000, RZ ;  /* 0x001000008a8c7810 */ /* 0x000fc60007ffe0ff */
[----:B------:R3:W-:Y:S01]  /*2a0c0*/  LDGSTS.E [R242+0x22200], [R238.64], P4 ;  /* 0x22200000eef27fae */ /* 0x0007e2000a121844 */
[C---:B------:R-:W-:Y:S01]  /*2a0d0*/  IMAD.WIDE R246, R3.reuse, 0x4, R246 ;  /* 0x0000000403f67825 */ /* 0x040fe200078e02f6 */
[----:B------:R-:W-:Y:S02]  /*2a0e0*/  IADD3 R252, R138, 0x100000, RZ ;  /* 0x001000008afc7810 */ /* 0x000fe40007ffe0ff */
[----:B------:R4:W-:Y:S01]  /*2a0f0*/  LDGSTS.E [R0+0x23200], [R240.64], P4 ;  /* 0x23200000f0007fae */ /* 0x0009e2000a121844 */
[----:B-1----:R-:W-:-:S04]  /*2a100*/  IMAD.WIDE R244, R3, 0x4, R152 ;  /* 0x0000000403f47825 */ /* 0x002fc800078e0298 */
[----:B------:R-:W-:-:S04]  /*2a110*/  IMAD.WIDE R248, R3, 0x4, R248 ;  /* 0x0000000403f87825 */ /* 0x000fc800078e02f8 */
[C---:B---3--:R-:W-:Y:S01]  /*2a120*/  IMAD.WIDE R242, R3.reuse, 0x4, R154 ;  /* 0x0000000403f27825 */ /* 0x048fe200078e029a */
[----:B------:R1:W-:Y:S04]  /*2a130*/  STL.64 [R1+0x2f0], R142 ;  /* 0x0002f08e01007387 */ /* 0x0003e80000100a00 */
[----:B------:R3:W-:Y:S04]  /*2a140*/  LDGSTS.E [R147+0x24200], [R242.64], P4 ;  /* 0x24200000f2937fae */ /* 0x0007e8000a121844 */
[----:B------:R3:W-:Y:S04]  /*2a150*/  LDGSTS.E [R146+0x25200], [R244.64], P4 ;  /* 0x25200000f4927fae */ /* 0x0007e8000a121844 */
[----:B------:R-:W5:Y:S04]  /*2a160*/  LDL.LU.64 R162, [R1+0x9d0] ;  /* 0x0009d00001a27983 */ /* 0x000f680000300a00 */
[----:B------:R1:W-:Y:S04]  /*2a170*/  LDGSTS.E [R140+0x26200], [R246.64], P4 ;  /* 0x26200000f68c7fae */ /* 0x0003e8000a121844 */
[----:B------:R-:W4:Y:S04]  /*2a180*/  LDL.LU.64 R160, [R1+0x9d8] ;  /* 0x0009d80001a07983 */ /* 0x000f280000300a00 */
[----:B------:R-:W4:Y:S04]  /*2a190*/  LDL.LU.64 R152, [R1+0x9e8] ;  /* 0x0009e80001987983 */ /* 0x000f280000300a00 */
[----:B------:R1:W-:Y:S04]  /*2a1a0*/  LDGSTS.E [R252+0x27200], [R248.64], P4 ;  /* 0x27200000f8fc7fae */ /* 0x0003e8000a121844 */
[----:B---3--:R-:W4:Y:S04]  /*2a1b0*/  LDL.LU.64 R146, [R1+0x9f0] ;  /* 0x0009f00001927983 */ /* 0x008f280000300a00 */
[----:B------:R1:W-:Y:S01]  /*2a1c0*/  LDGSTS.E [R0+0x28200], [R142.64], P4 ;  /* 0x282000008e007fae */ /* 0x0003e2000a121844 */
[----:B------:R-:W-:-:S03]  /*2a1d0*/  IMAD.WIDE R164, R3, 0x4, R164 ;  /* 0x0000000403a47825 */ /* 0x000fc600078e02a4 */
[----:B-1----:R-:W4:Y:S01]  /*2a1e0*/  LDL.LU.64 R142, [R1+0xa00] ;  /* 0x000a0000018e7983 */ /* 0x002f220000300a00 */
[----:B------:R-:W-:Y:S01]  /*2a1f0*/  IMAD.WIDE R156, R3, 0x4, R156 ;  /* 0x00000004039c7825 */ /* 0x000fe200078e029c */
[----:B------:R-:W-:-:S03]  /*2a200*/  IADD3 R155, R138, 0x100000, RZ ;  /* 0x001000008a9b7810 */ /* 0x000fc60007ffe0ff */
[C---:B------:R-:W-:Y:S01]  /*2a210*/  IMAD.WIDE R150, R3.reuse, 0x4, R150 ;  /* 0x0000000403967825 */ /* 0x040fe200078e0296 */
[----:B------:R-:W-:Y:S01]  /*2a220*/  IADD3 R154, R138, 0x100000, RZ ;  /* 0x001000008a9a7810 */ /* 0x000fe20007ffe0ff */
[----:B------:R1:W-:Y:S02]  /*2a230*/  STL.64 [R1+0x300], R164 ;  /* 0x000300a401007387 */ /* 0x0003e40000100a00 */
[C---:B------:R-:W-:Y:S02]  /*2a240*/  IMAD.WIDE R148, R3.reuse, 0x4, R148 ;  /* 0x0000000403947825 */ /* 0x040fe400078e0294 */
[----:B------:R1:W-:Y:S04]  /*2a250*/  STL.64 [R1+0x310], R156 ;  /* 0x0003109c01007387 */ /* 0x0003e80000100a00 */
[----:B------:R1:W-:Y:S04]  /*2a260*/  STL.64 [R1+0x320], R150 ;  /* 0x0003209601007387 */ /* 0x0003e80000100a00 */
[----:B------:R1:W-:Y:S04]  /*2a270*/  STL.64 [R1+0x330], R148 ;  /* 0x0003309401007387 */ /* 0x0003e80000100a00 */
[----:B------:R1:W-:Y:S04]  /*2a280*/  LDGSTS.E [R155+0x29200], [R164.64], P4 ;  /* 0x29200000a49b7fae */ /* 0x0003e8000a121844 */
[----:B------:R1:W-:Y:S04]  /*2a290*/  LDGSTS.E [R154+0x2a200], [R156.64], P4 ;  /* 0x2a2000009c9a7fae */ /* 0x0003e8000a121844 */
[----:B------:R1:W-:Y:S04]  /*2a2a0*/  LDGSTS.E [R140+0x2b200], [R150.64], P4 ;  /* 0x2b200000968c7fae */ /* 0x0003e8000a121844 */
[----:B------:R1:W-:Y:S01]  /*2a2b0*/  LDGSTS.E [R252+0x2c200], [R148.64], P4 ;  /* 0x2c20000094fc7fae */ /* 0x0003e2000a121844 */
[----:B--2---:R-:W-:-:S05]  /*2a2c0*/  IMAD.WIDE R144, R3, 0x4, R144 ;  /* 0x0000000403907825 */ /* 0x004fca00078e0290 */
[----:B------:R2:W-:Y:S04]  /*2a2d0*/  STL.64 [R1+0x340], R144 ;  /* 0x0003409001007387 */ /* 0x0005e80000100a00 */
[----:B-1----:R-:W3:Y:S04]  /*2a2e0*/  LDL.LU.64 R164, [R1+0xa08] ;  /* 0x000a080001a47983 */ /* 0x002ee80000300a00 */
[----:B------:R-:W3:Y:S04]  /*2a2f0*/  LDL.LU.64 R156, [R1+0xa18] ;  /* 0x000a1800019c7983 */ /* 0x000ee80000300a00 */
[----:B------:R-:W3:Y:S04]  /*2a300*/  LDL.LU.64 R150, [R1+0xa20] ;  /* 0x000a200001967983 */ /* 0x000ee80000300a00 */
[----:B------:R-:W3:Y:S04]  /*2a310*/  LDL.LU.64 R148, [R1+0xa30] ;  /* 0x000a300001947983 */ /* 0x000ee80000300a00 */
[----:B------:R2:W-:Y:S04]  /*2a320*/  LDGSTS.E [R0+0x2d200], [R144.64], P4 ;  /* 0x2d20000090007fae */ /* 0x0005e8000a121844 */
[----:B--2---:R-:W2:Y:S01]  /*2a330*/  LDL.LU.64 R144, [R1+0xa38] ;  /* 0x000a380001907983 */ /* 0x004ea20000300a00 */
[----:B-----5:R-:W-:-:S04]  /*2a340*/  IMAD.WIDE R162, R3, 0x4, R162 ;  /* 0x0000000403a27825 */ /* 0x020fc800078e02a2 */
[C---:B----4-:R-:W-:Y:S01]  /*2a350*/  IMAD.WIDE R160, R3.reuse, 0x4, R160 ;  /* 0x0000000403a07825 */ /* 0x050fe200078e02a0 */
[----:B------:R1:W-:Y:S03]  /*2a360*/  STL.64 [R1+0x350], R162 ;  /* 0x000350a201007387 */ /* 0x0003e60000100a00 */
[C---:B------:R-:W-:Y:S01]  /*2a370*/  IMAD.WIDE R152, R3.reuse, 0x4, R152 ;  /* 0x0000000403987825 */ /* 0x040fe200078e0298 */
[----:B------:R4:W-:Y:S03]  /*2a380*/  STL.64 [R1+0x360], R160 ;  /* 0x000360a001007387 */ /* 0x0009e60000100a00 */
[C---:B------:R-:W-:Y:S01]  /*2a390*/  IMAD.WIDE R146, R3.reuse, 0x4, R146 ;  /* 0x0000000403927825 */ /* 0x040fe200078e0292 */
[----:B------:R5:W-:Y:S04]  /*2a3a0*/  STL.64 [R1+0x370], R152 ;  /* 0x0003709801007387 */ /* 0x000be80000100a00 */
[----:B------:R1:W-:Y:S04]  /*2a3b0*/  STL.64 [R1+0x380], R146 ;  /* 0x0003809201007387 */ /* 0x0003e80000100a00 */
[----:B------:R1:W-:Y:S04]  /*2a3c0*/  LDGSTS.E [R155+0x2e200], [R162.64], P4 ;  /* 0x2e200000a29b7fae */ /* 0x0003e8000a121844 */
[----:B------:R4:W-:Y:S01]  /*2a3d0*/  LDGSTS.E [R154+0x2f200], [R160.64], P4 ;  /* 0x2f200000a09a7fae */ /* 0x0009e2000a121844 */
[----:B------:R-:W-:-:S03]  /*2a3e0*/  IMAD.WIDE R142, R3, 0x4, R142 ;  /* 0x00000004038e7825 */ /* 0x000fc600078e028e */
[----:B------:R5:W-:Y:S04]  /*2a3f0*/  LDGSTS.E [R140+0x30200], [R152.64], P4 ;  /* 0x30200000988c7fae */ /* 0x000be8000a121844 */
[----:B------:R5:W-:Y:S04]  /*2a400*/  STL.64 [R1+0x390], R142 ;  /* 0x0003908e01007387 */ /* 0x000be80000100a00 */
[----:B-1----:R-:W2:Y:S04]  /*2a410*/  LDL.LU.64 R162, [R1+0xa40] ;  /* 0x000a400001a27983 */ /* 0x002ea80000300a00 */
[----:B----4-:R-:W4:Y:S04]  /*2a420*/  LDL.LU.64 R160, [R1+0xa48] ;  /* 0x000a480001a07983 */ /* 0x010f280000300a00 */
[----:B------:R1:W-:Y:S04]  /*2a430*/  LDGSTS.E [R252+0x31200], [R146.64], P4 ;  /* 0x3120000092fc7fae */ /* 0x0003e8000a121844 */
[----:B-----5:R-:W4:Y:S04]  /*2a440*/  LDL.LU.64 R152, [R1+0xa58] ;  /* 0x000a580001987983 */ /* 0x020f280000300a00 */
[----:B------:R1:W-:Y:S04]  /*2a450*/  LDGSTS.E [R0+0x32200], [R142.64], P4 ;  /* 0x322000008e007fae */ /* 0x0003e8000a121844 */
[----:B-1----:R-:W4:Y:S04]  /*2a460*/  LDL.LU.64 R146, [R1+0xa60] ;  /* 0x000a600001927983 */ /* 0x002f280000300a00 */
[----:B------:R-:W4:Y:S01]  /*2a470*/  LDL.LU.64 R142, [R1+0xa70] ;  /* 0x000a7000018e7983 */ /* 0x000f220000300a00 */
[----:B---3--:R-:W-:-:S04]  /*2a480*/  IMAD.WIDE R164, R3, 0x4, R164 ;  /* 0x0000000403a47825 */ /* 0x008fc800078e02a4 */
[C---:B------:R-:W-:Y:S01]  /*2a490*/  IMAD.WIDE R156, R3.reuse, 0x4, R156 ;  /* 0x00000004039c7825 */ /* 0x040fe200078e029c */
        /* <DEDUP_REMOVED lines=8> */
[----:B--2---:R-:W-:-:S03]  /*2a520*/  IMAD.WIDE R144, R3, 0x4, R144 ;  /* 0x0000000403907825 */ /* 0x004fc600078e0290 */
[----:B------:R2:W-:Y:S04]  /*2a530*/  LDGSTS.E [R140+0x35200], [R150.64], P4 ;  /* 0x35200000968c7fae */ /* 0x0005e8000a121844 */
[----:B------:R2:W-:Y:S04]  /*2a540*/  STL.64 [R1+0x3e0], R144 ;  /* 0x0003e09001007387 */ /* 0x0005e80000100a00 */
[----:B-1----:R-:W5:Y:S04]  /*2a550*/  LDL.LU.64 R164, [R1+0xa78] ;  /* 0x000a780001a47983 */ /* 0x002f680000300a00 */
[----:B---3--:R-:W3:Y:S04]  /*2a560*/  LDL.LU.64 R156, [R1+0xa88] ;  /* 0x000a8800019c7983 */ /* 0x008ee80000300a00 */
[----:B------:R1:W-:Y:S04]  /*2a570*/  LDGSTS.E [R252+0x36200], [R148.64], P4 ;  /* 0x3620000094fc7fae */ /* 0x0003e8000a121844 */
[----:B--2---:R-:W2:Y:S04]  /*2a580*/  LDL.LU.64 R150, [R1+0xa90] ;  /* 0x000a900001967983 */ /* 0x004ea80000300a00 */
[----:B------:R1:W-:Y:S04]  /*2a590*/  LDGSTS.E [R0+0x37200], [R144.64], P4 ;  /* 0x3720000090007fae */ /* 0x0003e8000a121844 */
[----:B-1----:R-:W2:Y:S04]  /*2a5a0*/  LDL.LU.64 R148, [R1+0xae0] ;  /* 0x000ae00001947983 */ /* 0x002ea80000300a00 */
[----:B------:R-:W2:Y:S01]  /*2a5b0*/  LDL.LU.64 R144, [R1+0xaa0] ;  /* 0x000aa00001907983 */ /* 0x000ea20000300a00 */
[----:B------:R-:W-:-:S02]  /*2a5c0*/  IADD3 R158, R138, 0x100000, RZ ;  /* 0x001000008a9e7810 */ /* 0x000fc40007ffe0ff */
[----:B------:R-:W-:Y:S01]  /*2a5d0*/  IADD3 R138, R138, 0x100000, RZ ;  /* 0x001000008a8a7810 */ /* 0x000fe20007ffe0ff */
[----:B------:R-:W-:-:S04]  /*2a5e0*/  IMAD.WIDE R162, R3, 0x4, R162 ;  /* 0x0000000403a27825 */ /* 0x000fc800078e02a2 */
[C---:B----4-:R-:W-:Y:S01]  /*2a5f0*/  IMAD.WIDE R160, R3.reuse, 0x4, R160 ;  /* 0x0000000403a07825 */ /* 0x050fe200078e02a0 */
[----:B------:R1:W-:Y:S03]  /*2a600*/  STL.64 [R1+0x3f0], R162 ;  /* 0x0003f0a201007387 */ /* 0x0003e60000100a00 */
[C---:B------:R-:W-:Y:S01]  /*2a610*/  IMAD.WIDE R152, R3.reuse, 0x4, R152 ;  /* 0x0000000403987825 */ /* 0x040fe200078e0298 */
[----:B------:R-:W-:Y:S03]  /*2a620*/  STL.64 [R1+0x400], R160 ;  /* 0x000400a001007387 */ /* 0x000fe60000100a00 */
[C---:B------:R-:W-:Y:S01]  /*2a630*/  IMAD.WIDE R146, R3.reuse, 0x4, R146 ;  /* 0x0000000403927825 */ /* 0x040fe200078e0292 */
[----:B------:R4:W-:Y:S03]  /*2a640*/  STL.64 [R1+0x410], R152 ;  /* 0x0004109801007387 */ /* 0x0009e60000100a00 */
[----:B------:R-:W-:Y:S01]  /*2a650*/  IMAD.WIDE R142, R3, 0x4, R142 ;  /* 0x00000004038e7825 */ /* 0x000fe200078e028e */
[----:B------:R1:W-:Y:S04]  /*2a660*/  STL.64 [R1+0x420], R146 ;  /* 0x0004209201007387 */ /* 0x0003e80000100a00 */
[----:B------:R1:W-:Y:S04]  /*2a670*/  LDGSTS.E [R155+0x38200], [R162.64], P4 ;  /* 0x38200000a29b7fae */ /* 0x0003e8000a121844 */
[----:B------:R4:W-:Y:S04]  /*2a680*/  STL.64 [R1+0x430], R142 ;  /* 0x0004308e01007387 */ /* 0x0009e80000100a00 */
[----:B------:R4:W-:Y:S04]  /*2a690*/  LDGSTS.E [R154+0x39200], [R160.64], P4 ;  /* 0x39200000a09a7fae */ /* 0x0009e8000a121844 */
[----:B-1----:R-:W2:Y:S04]  /*2a6a0*/  LDL.LU.64 R162, [R1+0xaa8] ;  /* 0x000aa80001a27983 */ /* 0x002ea80000300a00 */
[----:B------:R1:W-:Y:S04]  /*2a6b0*/  LDGSTS.E [R140+0x3a200], [R152.64], P4 ;  /* 0x3a200000988c7fae */ /* 0x0003e8000a121844 */
[----:B----4-:R-:W2:Y:S04]  /*2a6c0*/  LDL.LU.64 R154, [R1+0xab8] ;  /* 0x000ab800019a7983 */ /* 0x010ea80000300a00 */
[----:B------:R1:W-:Y:S04]  /*2a6d0*/  LDGSTS.E [R252+0x3b200], [R146.64], P4 ;  /* 0x3b20000092fc7fae */ /* 0x0003e8000a121844 */
[----:B-1----:R-:W2:Y:S04]  /*2a6e0*/  LDL.LU.64 R152, [R1+0xac0] ;  /* 0x000ac00001987983 */ /* 0x002ea80000300a00 */
[----:B------:R1:W-:Y:S04]  /*2a6f0*/  LDGSTS.E [R0+0x3c200], [R142.64], P4 ;  /* 0x3c2000008e007fae */ /* 0x0003e8000a121844 */
[----:B------:R-:W2:Y:S04]  /*2a700*/  LDL.LU.64 R146, [R1+0xad0] ;  /* 0x000ad00001927983 */ /* 0x000ea80000300a00 */
[----:B-1----:R-:W2:Y:S01]  /*2a710*/  LDL.LU.64 R142, [R1+0xad8] ;  /* 0x000ad800018e7983 */ /* 0x002ea20000300a00 */
[----:B------:R-:W-:-:S04]  /*2a720*/  LOP3.LUT R161, R159, 0x20, RZ, 0x3c, !PT ;  /* 0x000000209fa17812 */ /* 0x000fc800078e3cff */
[C---:B------:R-:W-:Y:S02]  /*2a730*/  IADD3 R252, R161.reuse, 0x100000, RZ ;  /* 0x00100000a1fc7810 */ /* 0x040fe40007ffe0ff */
[----:B------:R-:W-:Y:S01]  /*2a740*/  IADD3 R0, R161, 0x100000, RZ ;  /* 0x00100000a1007810 */ /* 0x000fe20007ffe0ff */
[----:B-----5:R-:W-:-:S04]  /*2a750*/  IMAD.WIDE R164, R3, 0x4, R164 ;  /* 0x0000000403a47825 */ /* 0x020fc800078e02a4 */
[C---:B---3--:R-:W-:Y:S01]  /*2a760*/  IMAD.WIDE R156, R3.reuse, 0x4, R156 ;  /* 0x00000004039c7825 */ /* 0x048fe200078e029c */
[----:B------:R1:W-:Y:S03]  /*2a770*/  STL.64 [R1+0x440], R164 ;  /* 0x000440a401007387 */ /* 0x0003e60000100a00 */
[C---:B--2---:R-:W-:Y:S01]  /*2a780*/  IMAD.WIDE R150, R3.reuse, 0x4, R150 ;  /* 0x0000000403967825 */ /* 0x044fe200078e0296 */
[----:B------:R2:W-:Y:S03]  /*2a790*/  STL.64 [R1+0x450], R156 ;  /* 0x0004509c01007387 */ /* 0x0005e60000100a00 */
[C---:B------:R-:W-:Y:S01]  /*2a7a0*/  IMAD.WIDE R148, R3.reuse, 0x4, R148 ;  /* 0x0000000403947825 */ /* 0x040fe200078e0294 */
[----:B------:R3:W-:Y:S03]  /*2a7b0*/  STL.64 [R1+0x460], R150 ;  /* 0x0004609601007387 */ /* 0x0007e60000100a00 */
[----:B------:R-:W-:Y:S01]  /*2a7c0*/  IMAD.WIDE R144, R3, 0x4, R144 ;  /* 0x0000000403907825 */ /* 0x000fe200078e0290 */
[----:B------:R5:W-:Y:S04]  /*2a7d0*/  STL.64 [R1+0x470], R148 ;  /* 0x0004709401007387 */ /* 0x000be80000100a00 */
[----:B------:R1:W-:Y:S04]  /*2a7e0*/  LDGSTS.E [R158+0x3d200], [R164.64], P4 ;  /* 0x3d200000a49e7fae */ /* 0x0003e8000a121844 */
[----:B------:R2:W-:Y:S04]  /*2a7f0*/  STL.64 [R1+0x480], R144 ;  /* 0x0004809001007387 */ /* 0x0005e80000100a00 */
[----:B------:R2:W-:Y:S04]  /*2a800*/  LDGSTS.E [R140+0x3e200], [R156.64], P4 ;  /* 0x3e2000009c8c7fae */ /* 0x0005e8000a121844 */
[----:B-1----:R-:W4:Y:S04]  /*2a810*/  LDL.LU.64 R164, [R1+0xae8] ;  /* 0x000ae80001a47983 */ /* 0x002f280000300a00 */
[----:B------:R3:W-:Y:S04]  /*2a820*/  LDGSTS.E [R138+0x3f200], [R150.64], P4 ;  /* 0x3f200000968a7fae */ /* 0x0007e8000a121844 */
[----:B--2---:R-:W2:Y:S04]  /*2a830*/  LDL.LU.64 R156, [R1+0xaf8] ;  /* 0x000af800019c7983 */ /* 0x004ea80000300a00 */
[----:B------:R5:W-:Y:S04]  /*2a840*/  LDGSTS.E [R252+0x20400], [R148.64], P4 ;  /* 0x2040000094fc7fae */ /* 0x000be8000a121844 */
[----:B---3--:R-:W3:Y:S04]  /*2a850*/  LDL.LU.64 R150, [R1+0xb00] ;  /* 0x000b000001967983 */ /* 0x008ee80000300a00 */
[----:B------:R1:W-:Y:S04]  /*2a860*/  LDGSTS.E [R0+0x21400], [R144.64], P4 ;  /* 0x2140000090007fae */ /* 0x0003e8000a121844 */
[----:B-----5:R-:W5:Y:S04]  /*2a870*/  LDL.LU.64 R148, [R1+0xb10] ;  /* 0x000b100001947983 */ /* 0x020f680000300a00 */
[----:B-1----:R-:W5:Y:S01]  /*2a880*/  LDL.LU.64 R144, [R1+0xb18] ;  /* 0x000b180001907983 */ /* 0x002f620000300a00 */
[----:B------:R-:W-:-:S02]  /*2a890*/  IADD3 R158, R161, 0x100000, RZ ;  /* 0x00100000a19e7810 */ /* 0x000fc40007ffe0ff */
[C---:B------:R-:W-:Y:S02]  /*2a8a0*/  IADD3 R140, R161.reuse, 0x100000, RZ ;  /* 0x00100000a18c7810 */ /* 0x040fe40007ffe0ff */
[----:B------:R-:W-:Y:S01]  /*2a8b0*/  IADD3 R138, R161, 0x100000, RZ ;  /* 0x00100000a18a7810 */ /* 0x000fe20007ffe0ff */
[----:B------:R-:W-:-:S04]  /*2a8c0*/  IMAD.WIDE R162, R3, 0x4, R162 ;  /* 0x0000000403a27825 */ /* 0x000fc800078e02a2 */
[C---:B------:R-:W-:Y:S01]  /*2a8d0*/  IMAD.WIDE R154, R3.reuse, 0x4, R154 ;  /* 0x00000004039a7825 */ /* 0x040fe200078e029a */
[----:B------:R1:W-:Y:S03]  /*2a8e0*/  STL.64 [R1+0x490], R162 ;  /* 0x000490a201007387 */ /* 0x0003e60000100a00 */
[C---:B------:R-:W-:Y:S01]  /*2a8f0*/  IMAD.WIDE R152, R3.reuse, 0x4, R152 ;  /* 0x0000000403987825 */ /* 0x040fe200078e0298 */
[----:B------:R1:W-:Y:S03]  /*2a900*/  STL.64 [R1+0x4a0], R154 ;  /* 0x0004a09a01007387 */ /* 0x0003e60000100a00 */
[C---:B------:R-:W-:Y:S01]  /*2a910*/  IMAD.WIDE R146, R3.reuse, 0x4, R146 ;  /* 0x0000000403927825 */ /* 0x040fe200078e0292 */
[----:B------:R1:W-:Y:S03]  /*2a920*/  STL.64 [R1+0x4b0], R152 ;  /* 0x0004b09801007387 */ /* 0x0003e60000100a00 */
[C---:B------:R-:W-:Y:S01]  /*2a930*/  IMAD.WIDE R142, R3.reuse, 0x4, R142 ;  /* 0x00000004038e7825 */ /* 0x040fe200078e028e */
[----:B------:R1:W-:Y:S04]  /*2a940*/  STL.64 [R1+0x4c0], R146 ;  /* 0x0004c09201007387 */ /* 0x0003e80000100a00 */
[----:B------:R1:W-:Y:S04]  /*2a950*/  LDGSTS.E [R158+0x22400], [R162.64], P4 ;  /* 0x22400000a29e7fae */ /* 0x0003e8000a121844 */
[----:B------:R1:W-:Y:S04]  /*2a960*/  STL.64 [R1+0x4d0], R142 ;  /* 0x0004d08e01007387 */ /* 0x0003e80000100a00 */
[----:B------:R1:W-:Y:S04]  /*2a970*/  LDGSTS.E [R140+0x23400], [R154.64], P4 ;  /* 0x234000009a8c7fae */ /* 0x0003e8000a121844 */
[----:B-1----:R-:W5:Y:S04]  /*2a980*/  LDL.LU.64 R162, [R1+0xb20] ;  /* 0x000b200001a27983 */ /* 0x002f680000300a00 */
[----:B------:R1:W-:Y:S04]  /*2a990*/  LDGSTS.E [R138+0x24400], [R152.64], P4 ;  /* 0x24400000988a7fae */ /* 0x0003e8000a121844 */
[----:B------:R-:W5:Y:S04]  /*2a9a0*/  LDL.LU.64 R154, [R1+0xb28] ;  /* 0x000b2800019a7983 */ /* 0x000f680000300a00 */
[----:B------:R1:W-:Y:S04]  /*2a9b0*/  LDGSTS.E [R252+0x25400], [R146.64], P4 ;  /* 0x2540000092fc7fae */ /* 0x0003e8000a121844 */
[----:B-1----:R-:W5:Y:S04]  /*2a9c0*/  LDL.LU.64 R152, [R1+0xb38] ;  /* 0x000b380001987983 */ /* 0x002f680000300a00 */
[----:B------:R1:W-:Y:S04]  /*2a9d0*/  LDGSTS.E [R0+0x26400], [R142.64], P4 ;  /* 0x264000008e007fae */ /* 0x0003e8000a121844 */
[----:B------:R-:W5:Y:S04]  /*2a9e0*/  LDL.LU.64 R146, [R1+0xb40] ;  /* 0x000b400001927983 */ /* 0x000f680000300a00 */
[----:B-1----:R-:W5:Y:S01]  /*2a9f0*/  LDL.LU.64 R142, [R1+0xb50] ;  /* 0x000b5000018e7983 */ /* 0x002f620000300a00 */
[----:B----4-:R-:W-:-:S04]  /*2aa00*/  IMAD.WIDE R164, R3, 0x4, R164 ;  /* 0x0000000403a47825 */ /* 0x010fc800078e02a4 */
[C---:B--2---:R-:W-:Y:S01]  /*2aa10*/  IMAD.WIDE R156, R3.reuse, 0x4, R156 ;  /* 0x00000004039c7825 */ /* 0x044fe200078e029c */
[----:B------:R1:W-:Y:S03]  /*2aa20*/  STL.64 [R1+0x4e0], R164 ;  /* 0x0004e0a401007387 */ /* 0x0003e60000100a00 */
[C---:B---3--:R-:W-:Y:S01]  /*2aa30*/  IMAD.WIDE R150, R3.reuse, 0x4, R150 ;  /* 0x0000000403967825 */ /* 0x048fe200078e0296 */
[----:B------:R2:W-:Y:S03]  /*2aa40*/  STL.64 [R1+0x4f0], R156 ;  /* 0x0004f09c01007387 */ /* 0x0005e60000100a00 */
[C---:B-----5:R-:W-:Y:S01]  /*2aa50*/  IMAD.WIDE R148, R3.reuse, 0x4, R148 ;  /* 0x0000000403947825 */ /* 0x060fe200078e0294 */
        /* <DEDUP_REMOVED lines=8> */
[----:B--2---:R-:W2:Y:S04]  /*2aae0*/  LDL.LU.64 R156, [R1+0xb68] ;  /* 0x000b6800019c7983 */ /* 0x004ea80000300a00 */
[----:B------:R4:W-:Y:S04]  /*2aaf0*/  LDGSTS.E [R252+0x2a400], [R148.64], P4 ;  /* 0x2a40000094fc7fae */ /* 0x0009e8000a121844 */
[----:B---3--:R-:W3:Y:S04]  /*2ab00*/  LDL.LU.64 R150, [R1+0xb70] ;  /* 0x000b700001967983 */ /* 0x008ee80000300a00 */
[----:B------:R1:W-:Y:S04]  /*2ab10*/  LDGSTS.E [R0+0x2b400], [R144.64], P4 ;  /* 0x2b40000090007fae */ /* 0x0003e8000a121844 */
[----:B----4-:R-:W4:Y:S04]  /*2ab20*/  LDL.LU.64 R148, [R1+0xb80] ;  /* 0x000b800001947983 */ /* 0x010f280000300a00 */
[----:B-1----:R-:W4:Y:S01]  /*2ab30*/  LDL.LU.64 R144, [R1+0xb88] ;  /* 0x000b880001907983 */ /* 0x002f220000300a00 */
        /* <DEDUP_REMOVED lines=12> */
[----:B-1----:R-:W4:Y:S04]  /*2ac00*/  LDL.LU.64 R162, [R1+0xb90] ;  /* 0x000b900001a27983 */ /* 0x002f280000300a00 */
[----:B------:R1:W-:Y:S04]  /*2ac10*/  LDGSTS.E [R138+0x2e400], [R152.64], P4 ;  /* 0x2e400000988a7fae */ /* 0x0003e8000a121844 */
[----:B------:R-:W4:Y:S04]  /*2ac20*/  LDL.LU.64 R154, [R1+0xb98] ;  /* 0x000b9800019a7983 */ /* 0x000f280000300a00 */
[----:B------:R1:W-:Y:S04]  /*2ac30*/  LDGSTS.E [R252+0x2f400], [R146.64], P4 ;  /* 0x2f40000092fc7fae */ /* 0x0003e8000a121844 */
[----:B-1----:R-:W4:Y:S04]  /*2ac40*/  LDL.LU.64 R152, [R1+0xba8] ;  /* 0x000ba80001987983 */ /* 0x002f280000300a00 */
[----:B------:R1:W-:Y:S04]  /*2ac50*/  LDGSTS.E [R0+0x30400], [R142.64], P4 ;  /* 0x304000008e007fae */ /* 0x0003e8000a121844 */
[----:B------:R-:W4:Y:S04]  /*2ac60*/  LDL.LU.64 R146, [R1+0xbb0] ;  /* 0x000bb00001927983 */ /* 0x000f280000300a00 */
[----:B-1----:R-:W4:Y:S01]  /*2ac70*/  LDL.LU.64 R142, [R1+0xbc0] ;  /* 0x000bc000018e7983 */ /* 0x002f220000300a00 */
[----:B-----5:R-:W-:-:S04]  /*2ac80*/  IMAD.WIDE R164, R3, 0x4, R164 ;  /* 0x0000000403a47825 */ /* 0x020fc800078e02a4 */
[C---:B--2---:R-:W-:Y:S01]  /*2ac90*/  IMAD.WIDE R156, R3.reuse, 0x4, R156 ;  /* 0x00000004039c7825 */ /* 0x044fe200078e029c */
[----:B------:R1:W-:Y:S03]  /*2aca0*/  STL.64 [R1+0x560], R164 ;  /* 0x000560a401007387 */ /* 0x0003e60000100a00 */
[C---:B---3--:R-:W-:Y:S01]  /*2acb0*/  IMAD.WIDE R150, R3.reuse, 0x4, R150 ;  /* 0x0000000403967825 */ /* 0x048fe200078e0296 */
[----:B------:R-:W-:Y:S03]  /*2acc0*/  STL.64 [R1+0x568], R156 ;  /* 0x0005689c01007387 */ /* 0x000fe60000100a00 */
[C---:B----4-:R-:W-:Y:S01]  /*2acd0*/  IMAD.WIDE R148, R3.reuse, 0x4, R148 ;  /* 0x0000000403947825 */ /* 0x050fe200078e0294 */
[----:B------:R2:W-:Y:S03]  /*2ace0*/  STL.64 [R1+0x570], R150 ;  /* 0x0005709601007387 */ /* 0x0005e60000100a00 */
[----:B------:R-:W-:Y:S01]  /*2acf0*/  IMAD.WIDE R144, R3, 0x4, R144 ;  /* 0x0000000403907825 */ /* 0x000fe200078e0290 */
[----:B------:R3:W-:Y:S04]  /*2ad00*/  STL.64 [R1+0x578], R148 ;  /* 0x0005789401007387 */ /* 0x0007e80000100a00 */
[----:B------:R1:W-:Y:S04]  /*2ad10*/  LDGSTS.E [R158+0x31400], [R164.64], P4 ;  /* 0x31400000a49e7fae */ /* 0x0003e8000a121844 */
[----:B------:R2:W-:Y:S04]  /*2ad20*/  STL.64 [R1+0x580], R144 ;  /* 0x0005809001007387 */ /* 0x0005e80000100a00 */
[----:B------:R5:W-:Y:S04]  /*2ad30*/  LDGSTS.E [R140+0x32400], [R156.64], P4 ;  /* 0x324000009c8c7fae */ /* 0x000be8000a121844 */
[----:B------:R-:W4:Y:S04]  /*2ad40*/  LDL.LU.64 R166, [R1+0xbc8] ;  /* 0x000bc80001a67983 */ /* 0x000f280000300a00 */
[----:B------:R2:W-:Y:S04]  /*2ad50*/  LDGSTS.E [R138+0x33400], [R150.64], P4 ;  /* 0x33400000968a7fae */ /* 0x0005e8000a121844 */
[----:B-1----:R-:W4:Y:S04]  /*2ad60*/  LDL.LU.64 R164, [R1+0xbd8] ;  /* 0x000bd80001a47983 */ /* 0x002f280000300a00 */
[----:B------:R3:W-:Y:S04]  /*2ad70*/  LDGSTS.E [R252+0x34400], [R148.64], P4 ;  /* 0x3440000094fc7fae */ /* 0x0007e8000a121844 */
[----:B--2---:R-:W2:Y:S04]  /*2ad80*/  LDL.LU.64 R150, [R1+0xbe0] ;  /* 0x000be00001967983 */ /* 0x004ea80000300a00 */
[----:B------:R1:W-:Y:S04]  /*2ad90*/  LDGSTS.E [R0+0x35400], [R144.64], P4 ;  /* 0x3540000090007fae */ /* 0x0003e8000a121844 */
[----:B---3--:R-:W3:Y:S04]  /*2ada0*/  LDL.LU.64 R148, [R1+0xbf0] ;  /* 0x000bf00001947983 */ /* 0x008ee80000300a00 */
[----:B-1----:R-:W3:Y:S01]  /*2adb0*/  LDL.LU.64 R144, [R1+0xbf8] ;  /* 0x000bf80001907983 */ /* 0x002ee20000300a00 */
[----:B-----5:R-:W-:Y:S01]  /*2adc0*/  IADD3 R156, R161, 0x100000, RZ ;  /* 0x00100000a19c7810 */ /* 0x020fe20007ffe0ff */
[----:B------:R-:W-:-:S04]  /*2add0*/  IMAD.WIDE R162, R3, 0x4, R162 ;  /* 0x0000000403a27825 */ /* 0x000fc800078e02a2 */
[C---:B------:R-:W-:Y:S01]  /*2ade0*/  IMAD.WIDE R154, R3.reuse, 0x4, R154 ;  /* 0x00000004039a7825 */ /* 0x040fe200078e029a */
        /* <DEDUP_REMOVED lines=10> */
[----:B-1----:R-:W3:Y:S04]  /*2ae90*/  LDL.LU.64 R162, [R1+0xce8] ;  /* 0x000ce80001a27983 */ /* 0x002ee80000300a00 */
[----:B------:R5:W-:Y:S04]  /*2aea0*/  LDGSTS.E [R138+0x38400], [R152.64], P4 ;  /* 0x38400000988a7fae */ /* 0x000be8000a121844 */
[----:B------:R-:W3:Y:S04]  /*2aeb0*/  LDL.LU.64 R156, [R1+0xc98] ;  /* 0x000c9800019c7983 */ /* 0x000ee80000300a00 */
[----:B------:R1:W-:Y:S04]  /*2aec0*/  LDGSTS.E [R252+0x39400], [R146.64], P4 ;  /* 0x3940000092fc7fae */ /* 0x0003e8000a121844 */
[----:B-----5:R-:W3:Y:S04]  /*2aed0*/  LDL.LU.64 R152, [R1+0xc40] ;  /* 0x000c400001987983 */ /* 0x020ee80000300a00 */
[----:B------:R1:W-:Y:S04]  /*2aee0*/  LDGSTS.E [R0+0x3a400], [R142.64], P4 ;  /* 0x3a4000008e007fae */ /* 0x0003e8000a121844 */
[----:B-1----:R-:W3:Y:S04]  /*2aef0*/  LDL.LU.64 R146, [R1+0xc10] ;  /* 0x000c100001927983 */ /* 0x002ee80000300a00 */
[----:B------:R-:W3:Y:S01]  /*2af00*/  LDL.LU.64 R142, [R1+0xc18] ;  /* 0x000c1800018e7983 */ /* 0x000ee20000300a00 */
[----:B------:R-:W-:-:S02]  /*2af10*/  IADD3 R155, R161, 0x100000, RZ ;  /* 0x00100000a19b7810 */ /* 0x000fc40007ffe0ff */
[----:B------:R-:W-:Y:S01]  /*2af20*/  IADD3 R154, R161, 0x100000, RZ ;  /* 0x00100000a19a7810 */ /* 0x000fe20007ffe0ff */
[----:B----4-:R-:W-:-:S04]  /*2af30*/  IMAD.WIDE R166, R3, 0x4, R166 ;  /* 0x0000000403a67825 */ /* 0x010fc800078e02a6 */
[C---:B------:R-:W-:Y:S01]  /*2af40*/  IMAD.WIDE R164, R3.reuse, 0x4, R164 ;  /* 0x0000000403a47825 */ /* 0x040fe200078e02a4 */
[----:B------:R1:W-:Y:S03]  /*2af50*/  STL.64 [R1+0x5b0], R166 ;  /* 0x0005b0a601007387 */ /* 0x0003e60000100a00 */
[C---:B--2---:R-:W-:Y:S01]  /*2af60*/  IMAD.WIDE R150, R3.reuse, 0x4, R150 ;  /* 0x0000000403967825 */ /* 0x044fe200078e0296 */
[----:B------:R2:W-:Y:S03]  /*2af70*/  STL.64 [R1+0x5b8], R164 ;  /* 0x0005b8a401007387 */ /* 0x0005e60000100a00 */
[C---:B---3--:R-:W-:Y:S01]  /*2af80*/  IMAD.WIDE R148, R3.reuse, 0x4, R148 ;  /* 0x0000000403947825 */ /* 0x048fe200078e0294 */
[----:B------:R3:W-:Y:S03]  /*2af90*/  STL.64 [R1+0x5c0], R150 ;  /* 0x0005c09601007387 */ /* 0x0007e60000100a00 */
[----:B------:R-:W-:Y:S01]  /*2afa0*/  IMAD.WIDE R144, R3, 0x4, R144 ;  /* 0x0000000403907825 */ /* 0x000fe200078e0290 */
        /* <DEDUP_REMOVED lines=11> */
[----:B-1----:R-:W4:Y:S04]  /*2b060*/  LDL.LU.64 R144, [R1+0xc58] ;  /* 0x000c580001907983 */ /* 0x002f280000300a00 */
[----:B------:R-:W1:Y:S02]  /*2b070*/  S2R R138, SR_TID.X ;  /* 0x00000000008a7919 */ /* 0x000e640000002100 */
[----:B-1----:R-:W-:-:S04]  /*2b080*/  LOP3.LUT R138, R138, 0x7f, RZ, 0xc0, !PT ;  /* 0x0000007f8a8a7812 */ /* 0x002fc800078ec0ff */
[----:B------:R-:W-:Y:S01]  /*2b090*/  SHF.L.U32 R138, R138, 0x2, RZ ;  /* 0x000000028a8a7819 */ /* 0x000fe200000006ff */
[----:B------:R-:W-:-:S03]  /*2b0a0*/  IMAD.WIDE R162, R3, 0x4, R162 ;  /* 0x0000000403a27825 */ /* 0x000fc600078e02a2 */
[----:B------:R-:W-:Y:S01]  /*2b0b0*/  LOP3.LUT R138, R138, 0x30, RZ, 0x3c, !PT ;  /* 0x000000308a8a7812 */ /* 0x000fe200078e3cff */
[----:B------:R-:W-:-:S03]  /*2b0c0*/  IMAD.WIDE R156, R3, 0x4, R156 ;  /* 0x00000004039c7825 */ /* 0x000fc600078e029c */
[C---:B------:R-:W-:Y:S01]  /*2b0d0*/  IADD3 R155, R138.reuse, 0x100000, RZ ;  /* 0x001000008a9b7810 */ /* 0x040fe20007ffe0ff */
[----:B------:R1:W-:Y:S01]  /*2b0e0*/  STL.64 [R1+0x5d8], R162 ;  /* 0x0005d8a201007387 */ /* 0x0003e20000100a00 */
[C---:B------:R-:W-:Y:S01]  /*2b0f0*/  IADD3 R154, R138.reuse, 0x100000, RZ ;  /* 0x001000008a9a7810 */ /* 0x040fe20007ffe0ff */
[C---:B------:R-:W-:Y:S01]  /*2b100*/  IMAD.WIDE R152, R3.reuse, 0x4, R152 ;  /* 0x0000000403987825 */ /* 0x040fe200078e0298 */
[C---:B------:R-:W-:Y:S01]  /*2b110*/  IADD3 R140, R138.reuse, 0x100000, RZ ;  /* 0x001000008a8c7810 */ /* 0x040fe20007ffe0ff */
[----:B------:R1:W-:Y:S01]  /*2b120*/  STL.64 [R1+0x5e0], R156 ;  /* 0x0005e09c01007387 */ /* 0x0003e20000100a00 */
[C---:B------:R-:W-:Y:S01]  /*2b130*/  IADD3 R252, R138.reuse, 0x100000, RZ ;  /* 0x001000008afc7810 */ /* 0x040fe20007ffe0ff */
[C---:B------:R-:W-:Y:S02]  /*2b140*/  IMAD.WIDE R146, R3.reuse, 0x4, R146 ;  /* 0x0000000403927825 */ /* 0x040fe400078e0292 */
[----:B------:R1:W-:Y:S01]  /*2b150*/  STL.64 [R1+0x5e8], R152 ;  /* 0x0005e89801007387 */ /* 0x0003e20000100a00 */
[----:B------:R-:W-:Y:S01]  /*2b160*/  IADD3 R0, R138, 0x100000, RZ ;  /* 0x001000008a007810 */ /* 0x000fe20007ffe0ff */
[----:B------:R-:W-:-:S02]  /*2b170*/  IMAD.WIDE R142, R3, 0x4, R142 ;  /* 0x00000004038e7825 */ /* 0x000fc400078e028e */
        /* <DEDUP_REMOVED lines=16> */
[----:B------:R2:W-:Y:S03]  /*2b280*/  STL.64 [R1+0x608], R164 ;  /* 0x000608a401007387 */ /* 0x0005e60000100a00 */
[C---:B----4-:R-:W-:Y:S01]  /*2b290*/  IMAD.WIDE R148, R3.reuse, 0x4, R148 ;  /* 0x0000000403947825 */ /* 0x050fe200078e0294 */
        /* <DEDUP_REMOVED lines=12> */
[----:B-1----:R-:W3:Y:S04]  /*2b360*/  LDL.LU.64 R148, [R1+0xcc0] ;  /* 0x000cc00001947983 */ /* 0x002ee80000300a00 */
[----:B-----5:R-:W5:Y:S01]  /*2b370*/  LDL.LU.64 R144, [R1+0xcd0] ;  /* 0x000cd00001907983 */ /* 0x020f620000300a00 */
        /* <DEDUP_REMOVED lines=25> */
[C---:B------:R-:W-:Y:S01]  /*2b510*/  IMAD.WIDE R148, R3.reuse, 0x4, R148 ;  /* 0x0000000403947825 */ /* 0x040fe200078e0294 */
[----:B------:R3:W-:Y:S03]  /*2b520*/  STL.64 [R1+0x660], R150 ;  /* 0x0006609601007387 */ /* 0x0007e60000100a00 */
[C---:B-----5:R-:W-:Y:S01]  /*2b530*/  IMAD.WIDE R144, R3.reuse, 0x4, R144 ;  /* 0x0000000403907825 */ /* 0x060fe200078e0290 */
        /* <DEDUP_REMOVED lines=34> */
[----:B------:R-:W-:Y:S03]  /*2b760*/  STL.64 [R1+0x6a0], R166 ;  /* 0x0006a0a601007387 */ /* 0x000fe60000100a00 */
[C---:B---3--:R-:W-:Y:S01]  /*2b770*/  IMAD.WIDE R150, R3.reuse, 0x4, R150 ;  /* 0x0000000403967825 */ /* 0x048fe200078e0296 */
[----:B------:R1:W-:Y:S03]  /*2b780*/  STL.64 [R1+0x6a8], R164 ;  /* 0x0006a8a401007387 */ /* 0x0003e60000100a00 */
[C---:B----4-:R-:W-:Y:S01]  /*2b790*/  IMAD.WIDE R148, R3.reuse, 0x4, R148 ;  /* 0x0000000403947825 */ /* 0x050fe200078e0294 */
[----:B------:R2:W-:Y:S04]  /*2b7a0*/  STL.64 [R1+0x6b0], R150 ;  /* 0x0006b09601007387 */ /* 0x0005e80000100a00 */
[----:B------:R3:W-:Y:S01]  /*2b7b0*/  LDGSTS.E [R155+0x39600], [R166.64], P4 ;  /* 0x39600000a69b7fae */ /* 0x0007e2000a121844 */
[----:B------:R-:W-:-:S03]  /*2b7c0*/  IMAD.WIDE R144, R3, 0x4, R144 ;  /* 0x0000000403907825 */ /* 0x000fc600078e0290 */
[----:B------:R2:W-:Y:S04]  /*2b7d0*/  STL.64 [R1+0x6b8], R148 ;  /* 0x0006b89401007387 */ /* 0x0005e80000100a00 */
[----:B------:R1:W-:Y:S04]  /*2b7e0*/  LDGSTS.E [R154+0x3a600], [R164.64], P4 ;  /* 0x3a600000a49a7fae */ /* 0x0003e8000a121844 */
[----:B------:R5:W-:Y:S04]  /*2b7f0*/  STL.64 [R1+0x6c0], R144 ;  /* 0x0006c09001007387 */ /* 0x000be80000100a00 */
[----:B------:R2:W-:Y:S04]  /*2b800*/  LDGSTS.E [R140+0x3b600], [R150.64], P4 ;  /* 0x3b600000968c7fae */ /* 0x0005e8000a121844 */
[----:B-1----:R-:W4:Y:S04]  /*2b810*/  LDL.LU.64 R164, [R1+0xd78] ;  /* 0x000d780001a47983 */ /* 0x002f280000300a00 */
[----:B---3--:R-:W3:Y:S04]  /*2b820*/  LDL.LU.64 R154, [R1+0xd88] ;  /* 0x000d8800019a7983 */ /* 0x008ee80000300a00 */
[----:B------:R1:W-:Y:S04]  /*2b830*/  LDGSTS.E [R252+0x3c600], [R148.64], P4 ;  /* 0x3c60000094fc7fae */ /* 0x0003e8000a121844 */
[----:B--2---:R-:W2:Y:S04]  /*2b840*/  LDL.LU.64 R150, [R1+0xd90] ;  /* 0x000d900001967983 */ /* 0x004ea80000300a00 */
[----:B------:R5:W-:Y:S04]  /*2b850*/  LDGSTS.E [R0+0x3d600], [R144.64], P4 ;  /* 0x3d60000090007fae */ /* 0x000be8000a121844 */
[----:B-1----:R-:W2:Y:S04]  /*2b860*/  LDL.LU.64 R148, [R1+0xda0] ;  /* 0x000da00001947983 */ /* 0x002ea80000300a00 */
[----:B-----5:R-:W5:Y:S01]  /*2b870*/  LDL.LU.64 R144, [R1+0xda8] ;  /* 0x000da80001907983 */ /* 0x020f620000300a00 */
[----:B------:R-:W-:-:S02]  /*2b880*/  LOP3.LUT R167, R159, 0x40, RZ, 0x3c, !PT ;  /* 0x000000409fa77812 */ /* 0x000fc400078e3cff */
[----:B------:R-:W-:Y:S02]  /*2b890*/  IADD3 R158, R138, 0x100000, RZ ;  /* 0x001000008a9e7810 */ /* 0x000fe40007ffe0ff */
[C---:B------:R-:W-:Y:S02]  /*2b8a0*/  IADD3 R138, R167.reuse, 0x100000, RZ ;  /* 0x00100000a78a7810 */ /* 0x040fe40007ffe0ff */
        /* <DEDUP_REMOVED lines=22> */
[----:B------:R-:W-:-:S02]  /*2ba10*/  IADD3 R158, R167, 0x100000, RZ ;  /* 0x00100000a79e7810 */ /* 0x000fc40007ffe0ff */
[----:B------:R-:W-:Y:S01]  /*2ba20*/  IADD3 R140, R167, 0x100000, RZ ;  /* 0x00100000a78c7810 */ /* 0x000fe20007ffe0ff */
[----:B----4-:R-:W-:-:S04]  /*2ba30*/  IMAD.WIDE R164, R3, 0x4, R164 ;  /* 0x0000000403a47825 */ /* 0x010fc800078e02a4 */
[C---:B---3--:R-:W-:Y:S01]  /*2ba40*/  IMAD.WIDE R154, R3.reuse, 0x4, R154 ;  /* 0x00000004039a7825 */ /* 0x048fe200078e029a */
[----:B------:R1:W-:Y:S03]  /*2ba50*/  STL.64 [R1+0x6f0], R164 ;  /* 0x0006f0a401007387 */ /* 0x0003e60000100a00 */
[C---:B--2---:R-:W-:Y:S01]  /*2ba60*/  IMAD.WIDE R150, R3.reuse, 0x4, R150 ;  /* 0x0000000403967825 */ /* 0x044fe200078e0296 */
        /* <DEDUP_REMOVED lines=56> */
[----:B------:R-:W-:Y:S01]  /*2bdf0*/  LOP3.LUT R139, R139, 0x7f, RZ, 0xc0, !PT ;  /* 0x0000007f8b8b7812 */ /* 0x000fe200078ec0ff */
        /* <DEDUP_REMOVED lines=26> */
[----:B------:R3:W-:Y:S04]  /*2bfa0*/  STL.64 [R1+0x7a8], R150 ;  /* 0x0007a89601007387 */ /* 0x0007e80000100a00 */
[----:B------:R1:W-:Y:S01]  /*2bfb0*/  LDGSTS.E [R158+0x37800], [R164.64], P4 ;  /* 0x37800000a49e7fae */ /* 0x0003e2000a121844 */
[----:B-----5:R-:W-:-:S03]  /*2bfc0*/  IMAD.WIDE R144, R3, 0x4, R144 ;  /* 0x0000000403907825 */ /* 0x020fc600078e0290 */
[----:B------:R-:W-:Y:S04]  /*2bfd0*/  STL.64 [R1+0x7b0], R148 ;  /* 0x0007b09401007387 */ /* 0x000fe80000100a00 */
[----:B------:R4:W-:Y:S04]  /*2bfe0*/  LDGSTS.E [R140+0x38800], [R154.64], P4 ;  /* 0x388000009a8c7fae */ /* 0x0009e8000a121844 */
[----:B------:R2:W-:Y:S04]  /*2bff0*/  STL.64 [R1+0x7b8], R144 ;  /* 0x0007b89001007387 */ /* 0x0005e80000100a00 */
[----:B------:R3:W-:Y:S04]  /*2c000*/  LDGSTS.E [R138+0x39800], [R150.64], P4 ;  /* 0x39800000968a7fae */ /* 0x0007e8000a121844 */
[----:B-1----:R-:W5:Y:S01]  /*2c010*/  LDL.LU.64 R164, [R1+0xfa0] ;  /* 0x000fa00001a47983 */ /* 0x002f620000300a00 */
[----:B----4-:R-:W-:-:S03]  /*2c020*/  IMAD.SHL.U32 R140, R139, 0x4, RZ ;  /* 0x000000048b8c7824 */ /* 0x010fc600078e00ff */
[----:B------:R1:W-:Y:S04]  /*2c030*/  LDGSTS.E [R252+0x3a800], [R148.64], P4 ;  /* 0x3a80000094fc7fae */ /* 0x0003e8000a121844 */
[----:B--2---:R-:W2:Y:S04]  /*2c040*/  LDL.LU.64 R154, [R1+0xf10] ;  /* 0x000f1000019a7983 */ /* 0x004ea80000300a00 */
[----:B------:R4:W-:Y:S04]  /*2c050*/  LDGSTS.E [R0+0x3b800], [R144.64], P4 ;  /* 0x3b80000090007fae */ /* 0x0009e8000a121844 */
[----:B---3--:R-:W3:Y:S04]  /*2c060*/  LDL.LU.64 R150, [R1+0xed8] ;  /* 0x000ed80001967983 */ /* 0x008ee80000300a00 */
[----:B----4-:R-:W4:Y:S04]  /*2c070*/  LDL.LU.64 R144, [R1+0xee8] ;  /* 0x000ee80001907983 */ /* 0x010f280000300a00 */
[----:B------:R-:W4:Y:S01]  /*2c080*/  LDL.LU.64 R138, [R1+0xef0] ;  /* 0x000ef000018a7983 */ /* 0x000f220000300a00 */
[----:B------:R-:W-:-:S02]  /*2c090*/  LOP3.LUT R140, R140, 0x50, RZ, 0x3c, !PT ;  /* 0x000000508c8c7812 */ /* 0x000fc400078e3cff */
[C---:B-1----:R-:W-:Y:S02]  /*2c0a0*/  IADD3 R149, R167.reuse, 0x100000, RZ ;  /* 0x00100000a7957810 */ /* 0x042fe40007ffe0ff */
[----:B------:R-:W-:Y:S02]  /*2c0b0*/  IADD3 R148, R167, 0x100000, RZ ;  /* 0x00100000a7947810 */ /* 0x000fe40007ffe0ff */
        /* <DEDUP_REMOVED lines=21> */
[----:B------:R-:W-:-:S02]  /*2c210*/  IADD3 R158, R140, 0x100000, RZ ;  /* 0x001000008c9e7810 */ /* 0x000fc40007ffe0ff */
[C---:B------:R-:W-:Y:S02]  /*2c220*/  IADD3 R149, R140.reuse, 0x100000, RZ ;  /* 0x001000008c957810 */ /* 0x040fe40007ffe0ff */
[C---:B------:R-:W-:Y:S02]  /*2c230*/  IADD3 R148, R140.reuse, 0x100000, RZ ;  /* 0x001000008c947810 */ /* 0x040fe40007ffe0ff */
[----:B------:R-:W-:Y:S01]  /*2c240*/  IADD3 R252, R140, 0x100000, RZ ;  /* 0x001000008cfc7810 */ /* 0x000fe20007ffe0ff */
        /* <DEDUP_REMOVED lines=68> */
[----:B------:R-:W-:Y:S04]  /*2c690*/  STL.64 [R1+0x878], R146 ;  /* 0x0008789201007387 */ /* 0x000fe80000100a00 */
        /* <DEDUP_REMOVED lines=8> */
[----:B------:R-:W4:Y:S04]  /*2c720*/  LDL.LU.64 R148, [R1+0x1000] ;  /* 0x0010000001947983 */ /* 0x000f280000300a00 */
[----:B------:R1:W-:Y:S04]  /*2c730*/  LDGSTS.E [R0+0x34a00], [R142.64], P4 ;  /* 0x34a000008e007fae */ /* 0x0003e8000a121844 */
[----:B-1----:R-:W4:Y:S01]  /*2c740*/  LDL.LU.64 R142, [R1+0x1008] ;  /* 0x00100800018e7983 */ /* 0x002f220000300a00 */
[----:B------:R-:W-:-:S02]  /*2c750*/  IADD3 R147, R140, 0x100000, RZ ;  /* 0x001000008c937810 */ /* 0x000fc40007ffe0ff */
        /* <DEDUP_REMOVED lines=21> */
[----:B------:R-:W-:-:S02]  /*2c8b0*/  IMAD.SHL.U32 R141, R141, 0x4, RZ ;  /* 0x000000048d8d7824 */ /* 0x000fc400078e00ff */
[----:B------:R-:W-:-:S04]  /*2c8c0*/  IMAD.WIDE R162, R3, 0x4, R162 ;  /* 0x0000000403a27825 */ /* 0x000fc800078e02a2 */
        /* <DEDUP_REMOVED lines=12> */
[----:B-1----:R-:W5:Y:S04]  /*2c990*/  LDL.LU.64 R162, [R1+0x1038] ;  /* 0x0010380001a27983 */ /* 0x002f680000300a00 */
[----:B------:R-:W5:Y:S04]  /*2c9a0*/  LDL.LU.64 R156, [R1+0x1048] ;  /* 0x00104800019c7983 */ /* 0x000f680000300a00 */
[----:B------:R1:W-:Y:S04]  /*2c9b0*/  LDGSTS.E [R252+0x3da00], [R148.64], P4 ;  /* 0x3da0000094fc7fae */ /* 0x0003e8000a121844 */
[----:B------:R-:W5:Y:S04]  /*2c9c0*/  LDL.LU.64 R152, [R1+0x1050] ;  /* 0x0010500001987983 */ /* 0x000f680000300a00 */
[----:B------:R1:W-:Y:S04]  /*2c9d0*/  LDGSTS.E [R0+0x3ea00], [R142.64], P4 ;  /* 0x3ea000008e007fae */ /* 0x0003e8000a121844 */
[----:B-1----:R-:W5:Y:S04]  /*2c9e0*/  LDL.LU.64 R148, [R1+0x1058] ;  /* 0x0010580001947983 */ /* 0x002f680000300a00 */
[----:B------:R-:W5:Y:S01]  /*2c9f0*/  LDL.LU.64 R142, [R1+0x1068] ;  /* 0x00106800018e7983 */ /* 0x000f620000300a00 */
[----:B------:R-:W-:-:S04]  /*2ca00*/  LOP3.LUT R146, R141, 0x60, RZ, 0x3c, !PT ;  /* 0x000000608d927812 */ /* 0x000fc800078e3cff */
[C---:B------:R-:W-:Y:S02]  /*2ca10*/  IADD3 R147, R146.reuse, 0x100000, RZ ;  /* 0x0010000092937810 */ /* 0x040fe40007ffe0ff */
[C---:B------:R-:W-:Y:S02]  /*2ca20*/  IADD3 R140, R146.reuse, 0x100000, RZ ;  /* 0x00100000928c7810 */ /* 0x040fe40007ffe0ff */
[C---:B------:R-:W-:Y:S02]  /*2ca30*/  IADD3 R252, R146.reuse, 0x100000, RZ ;  /* 0x0010000092fc7810 */ /* 0x040fe40007ffe0ff */
[----:B------:R-:W-:Y:S01]  /*2ca40*/  IADD3 R0, R146, 0x100000, RZ ;  /* 0x0010000092007810 */ /* 0x000fe20007ffe0ff */
        /* <DEDUP_REMOVED lines=115> */
[----:B------:R1:W-:Y:S04]  /*2d180*/  LDGSTS.E [R252+0x3bc00], [R148.64], P4 ;  /* 0x3bc0000094fc7fae */ /* 0x0003e8000a121844 */
[----:B------:R-:W4:Y:S01]  /*2d190*/  LDL.LU.64 R156, [R1+0x11a8] ;  /* 0x0011a800019c7983 */ /* 0x000f220000300a00 */
[----:B------:R-:W-:-:S03]  /*2d1a0*/  LOP3.LUT R153, R141, 0x70, RZ, 0x3c, !PT ;  /* 0x000000708d997812 */ /* 0x000fc600078e3cff */
[----:B------:R1:W-:Y:S04]  /*2d1b0*/  LDGSTS.E [R0+0x3cc00], [R142.64], P4 ;  /* 0x3cc000008e007fae */ /* 0x0003e8000a121844 */
[----:B-1----:R-:W4:Y:S04]  /*2d1c0*/  LDL.LU.64 R148, [R1+0x1180] ;  /* 0x0011800001947983 */ /* 0x002f280000300a00 */
[----:B------:R-:W4:Y:S04]  /*2d1d0*/  LDL.LU.64 R142, [R1+0x1190] ;  /* 0x00119000018e7983 */ /* 0x000f280000300a00 */
[----:B------:R-:W4:Y:S01]  /*2d1e0*/  LDL.LU.64 R140, [R1+0x1198] ;  /* 0x00119800018c7983 */ /* 0x000f220000300a00 */
[----:B------:R-:W-:-:S02]  /*2d1f0*/  IADD3 R152, R146, 0x100000, RZ ;  /* 0x0010000092987810 */ /* 0x000fc40007ffe0ff */
[----:B------:R-:W-:Y:S02]  /*2d200*/  IADD3 R146, R146, 0x100000, RZ ;  /* 0x0010000092927810 */ /* 0x000fe40007ffe0ff */
        /* <DEDUP_REMOVED lines=47> */
[----:B------:R-:W-:Y:S03]  /*2d500*/  STL.64 [R1+0xa18], R164 ;  /* 0x000a18a401007387 */ /* 0x000fe60000100a00 */
[C---:B---3--:R-:W-:Y:S01]  /*2d510*/  IMAD.WIDE R150, R3.reuse, 0x4, R150 ;  /* 0x0000000403967825 */ /* 0x048fe200078e0296 */
[----:B------:R-:W-:Y:S04]  /*2d520*/  STL.64 [R1+0xa20], R154 ;  /* 0x000a209a01007387 */ /* 0x000fe80000100a00 */
[----:B------:R1:W-:Y:S01]  /*2d530*/  LDGSTS.E [R152+0x27e00], [R164.64], P4 ;  /* 0x27e00000a4987fae */ /* 0x0003e2000a121844 */
[----:B------:R-:W-:-:S03]  /*2d540*/  IMAD.WIDE R144, R3, 0x4, R144 ;  /* 0x0000000403907825 */ /* 0x000fc600078e0290 */
[----:B------:R-:W-:Y:S04]  /*2d550*/  STL.64 [R1+0xa28], R150 ;  /* 0x000a289601007387 */ /* 0x000fe80000100a00 */
[----:B------:R2:W-:Y:S01]  /*2d560*/  LDGSTS.E [R147+0x28e00], [R154.64], P4 ;  /* 0x28e000009a937fae */ /* 0x0005e2000a121844 */
[----:B-----5:R-:W-:-:S03]  /*2d570*/  IMAD.WIDE R138, R3, 0x4, R138 ;  /* 0x00000004038a7825 */ /* 0x020fc600078e028a */
[----:B------:R3:W-:Y:S04]  /*2d580*/  STL.64 [R1+0xa30], R144 ;  /* 0x000a309001007387 */ /* 0x0007e80000100a00 */
[----:B------:R4:W-:Y:S04]  /*2d590*/  LDGSTS.E [R146+0x29e00], [R150.64], P4 ;  /* 0x29e0000096927fae */ /* 0x0009e8000a121844 */
[----:B------:R5:W-:Y:S04]  /*2d5a0*/  STL.64 [R1+0xa38], R138 ;  /* 0x000a388a01007387 */ /* 0x000be80000100a00 */
[----:B------:R3:W-:Y:S04]  /*2d5b0*/  LDGSTS.E [R252+0x2ae00], [R144.64], P4 ;  /* 0x2ae0000090fc7fae */ /* 0x0007e8000a121844 */
[----:B------:R5:W-:Y:S04]  /*2d5c0*/  LDGSTS.E [R0+0x2be00], [R138.64], P4 ;  /* 0x2be000008a007fae */ /* 0x000be8000a121844 */
[----:B---3--:R-:W3:Y:S04]  /*2d5d0*/  LDL.LU.64 R144, [R1+0x1218] ;  /* 0x0012180001907983 */ /* 0x008ee80000300a00 */
[----:B--2---:R-:W2:Y:S04]  /*2d5e0*/  LDL.LU.64 R154, [R1+0x1220] ;  /* 0x00122000019a7983 */ /* 0x004ea80000300a00 */
[----:B-1----:R-:W2:Y:S04]  /*2d5f0*/  LDL.LU.64 R164, [R1+0x1230] ;  /* 0x0012300001a47983 */ /* 0x002ea80000300a00 */
[----:B----4-:R-:W4:Y:S04]  /*2d600*/  LDL.LU.64 R150, [R1+0x1240] ;  /* 0x0012400001967983 */ /* 0x010f280000300a00 */
[----:B-----5:R-:W5:Y:S01]  /*2d610*/  LDL.LU.64 R138, [R1+0x1248] ;  /* 0x00124800018a7983 */ /* 0x020f620000300a00 */
[----:B------:R-:W-:-:S04]  /*2d620*/  IMAD.WIDE R162, R3, 0x4, R162 ;  /* 0x0000000403a27825 */ /* 0x000fc800078e02a2 */
[C---:B------:R-:W-:Y:S01]  /*2d630*/  IMAD.WIDE R156, R3.reuse, 0x4, R156 ;  /* 0x00000004039c7825 */ /* 0x040fe200078e029c */
[----:B------:R1:W-:Y:S03]  /*2d640*/  STL.64 [R1+0xa40], R162 ;  /* 0x000a40a201007387 */ /* 0x0003e60000100a00 */
[C---:B------:R-:W-:Y:S01]  /*2d650*/  IMAD.WIDE R148, R3.reuse, 0x4, R148 ;  /* 0x0000000403947825 */ /* 0x040fe200078e0294 */
[----:B------:R-:W-:Y:S04]  /*2d660*/  STL.64 [R1+0xa48], R156 ;  /* 0x000a489c01007387 */ /* 0x000fe80000100a00 */
[----:B------:R1:W-:Y:S01]  /*2d670*/  LDGSTS.E [R152+0x2ce00], [R162.64], P4 ;  /* 0x2ce00000a2987fae */ /* 0x0003e2000a121844 */
[----:B------:R-:W-:-:S03]  /*2d680*/  IMAD.WIDE R142, R3, 0x4, R142 ;  /* 0x00000004038e7825 */ /* 0x000fc600078e028e */
[----:B------:R-:W-:Y:S04]  /*2d690*/  STL.64 [R1+0xa50], R148 ;  /* 0x000a509401007387 */ /* 0x000fe80000100a00 */
[----:B------:R1:W-:Y:S01]  /*2d6a0*/  LDGSTS.E [R147+0x2de00], [R156.64], P4 ;  /* 0x2de000009c937fae */ /* 0x0003e2000a121844 */
[----:B------:R-:W-:-:S03]  /*2d6b0*/  IMAD.WIDE R140, R3, 0x4, R140 ;  /* 0x00000004038c7825 */ /* 0x000fc600078e028c */
[----:B------:R1:W-:Y:S04]  /*2d6c0*/  STL.64 [R1+0xa58], R142 ;  /* 0x000a588e01007387 */ /* 0x0003e80000100a00 */
[----:B------:R1:W-:Y:S04]  /*2d6d0*/  LDGSTS.E [R146+0x2ee00], [R148.64], P4 ;  /* 0x2ee0000094927fae */ /* 0x0003e8000a121844 */
[----:B------:R1:W-:Y:S04]  /*2d6e0*/  STL.64 [R1+0xa60], R140 ;  /* 0x000a608c01007387 */ /* 0x0003e80000100a00 */
[----:B------:R1:W-:Y:S04]  /*2d6f0*/  LDGSTS.E [R252+0x2fe00], [R142.64], P4 ;  /* 0x2fe000008efc7fae */ /* 0x0003e8000a121844 */
[----:B-1----:R-:W5:Y:S04]  /*2d700*/  LDL.LU.64 R162, [R1+0x1250] ;  /* 0x0012500001a27983 */ /* 0x002f680000300a00 */
[----:B------:R1:W-:Y:S04]  /*2d710*/  LDGSTS.E [R0+0x30e00], [R140.64], P4 ;  /* 0x30e000008c007fae */ /* 0x0003e8000a121844 */
[----:B------:R-:W5:Y:S04]  /*2d720*/  LDL.LU.64 R142, [R1+0x1260] ;  /* 0x00126000018e7983 */ /* 0x000f680000300a00 */
[----:B------:R-:W5:Y:S04]  /*2d730*/  LDL.LU.64 R156, [R1+0x1268] ;  /* 0x00126800019c7983 */ /* 0x000f680000300a00 */
[----:B------:R-:W5:Y:S04]  /*2d740*/  LDL.LU.64 R148, [R1+0x1270] ;  /* 0x0012700001947983 */ /* 0x000f680000300a00 */
[----:B------:R-:W5:Y:S01]  /*2d750*/  LDL.LU.64 R146, [R1+0x1280] ;  /* 0x0012800001927983 */ /* 0x000f620000300a00 */
[----:B-1----:R-:W-:-:S02]  /*2d760*/  IADD3 R141, R153, 0x100000, RZ ;  /* 0x00100000998d7810 */ /* 0x002fc40007ffe0ff */
[----:B------:R-:W-:Y:S01]  /*2d770*/  IADD3 R140, R153, 0x100000, RZ ;  /* 0x00100000998c7810 */ /* 0x000fe20007ffe0ff */
[C---:B---3--:R-:W-:Y:S02]  /*2d780*/  IMAD.WIDE R168, R3.reuse, 0x4, R144 ;  /* 0x0000000403a87825 */ /* 0x048fe400078e0290 */
[----:B------:R-:W3:Y:S02]  /*2d790*/  LDL.LU.64 R144, [R1+0x1288] ;  /* 0x0012880001907983 */ /* 0x000ee40000300a00 */
[----:B--2---:R-:W-:-:S04]  /*2d7a0*/  IMAD.WIDE R154, R3, 0x4, R154 ;  /* 0x00000004039a7825 */ /* 0x004fc800078e029a */
[C---:B------:R-:W-:Y:S01]  /*2d7b0*/  IMAD.WIDE R164, R3.reuse, 0x4, R164 ;  /* 0x0000000403a47825 */ /* 0x040fe200078e02a4 */
[----:B------:R-:W-:Y:S03]  /*2d7c0*/  STL.64 [R1+0xa68], R168 ;  /* 0x000a68a801007387 */ /* 0x000fe60000100a00 */
[C---:B----4-:R-:W-:Y:S01]  /*2d7d0*/  IMAD.WIDE R150, R3.reuse, 0x4, R150 ;  /* 0x0000000403967825 */ /* 0x050fe200078e0296 */
[----:B------:R1:W-:Y:S03]  /*2d7e0*/  STL.64 [R1+0xa70], R154 ;  /* 0x000a709a01007387 */ /* 0x0003e60000100a00 */
[----:B-----5:R-:W-:Y:S01]  /*2d7f0*/  IMAD.WIDE R138, R3, 0x4, R138 ;  /* 0x00000004038a7825 */ /* 0x020fe200078e028a */
[----:B------:R2:W-:Y:S04]  /*2d800*/  LDGSTS.E [R141+0x31e00], [R168.64], P4 ;  /* 0x31e00000a88d7fae */ /* 0x0005e8000a121844 */
[----:B------:R-:W-:Y:S04]  /*2d810*/  STL.64 [R1+0xa78], R164 ;  /* 0x000a78a401007387 */ /* 0x000fe80000100a00 */
[----:B------:R1:W-:Y:S04]  /*2d820*/  LDGSTS.E [R140+0x32e00], [R154.64], P4 ;  /* 0x32e000009a8c7fae */ /* 0x0003e8000a121844 */
[----:B------:R4:W-:Y:S01]  /*2d830*/  STL.64 [R1+0xa80], R150 ;  /* 0x000a809601007387 */ /* 0x0009e20000100a00 */
[----:B------:R-:W-:-:S03]  /*2d840*/  IADD3 R160, R153, 0x100000, RZ ;  /* 0x0010000099a07810 */ /* 0x000fc60007ffe0ff */
[----:B------:R5:W-:Y:S04]  /*2d850*/  LDGSTS.E [R152+0x33e00], [R164.64], P4 ;  /* 0x33e00000a4987fae */ /* 0x000be8000a121844 */
[----:B-1----:R-:W3:Y:S04]  /*2d860*/  LDL.LU.64 R154, [R1+0x1290] ;  /* 0x00129000019a7983 */ /* 0x002ee80000300a00 */
[----:B------:R1:W-:Y:S04]  /*2d870*/  STL.64 [R1+0xa88], R138 ;  /* 0x000a888a01007387 */ /* 0x0003e80000100a00 */
[----:B--2---:R-:W2:Y:S01]  /*2d880*/  LDL.LU.64 R140, [R1+0x12a0] ;  /* 0x0012a000018c7983 */ /* 0x004ea20000300a00 */
[----:B------:R-:W-:-:S03]  /*2d890*/  IADD3 R158, R153, 0x100000, RZ ;  /* 0x00100000999e7810 */ /* 0x000fc60007ffe0ff */
[----:B------:R4:W-:Y:S04]  /*2d8a0*/  LDGSTS.E [R252+0x34e00], [R150.64], P4 ;  /* 0x34e0000096fc7fae */ /* 0x0009e8000a121844 */
[----:B------:R1:W-:Y:S04]  /*2d8b0*/  LDGSTS.E [R0+0x35e00], [R138.64], P4 ;  /* 0x35e000008a007fae */ /* 0x0003e8000a121844 */
[----:B----4-:R-:W4:Y:S04]  /*2d8c0*/  LDL.LU.64 R150, [R1+0x12a8] ;  /* 0x0012a80001967983 */ /* 0x010f280000300a00 */
[----:B-1----:R-:W4:Y:S01]  /*2d8d0*/  LDL.LU.64 R138, [R1+0x1968] ;  /* 0x00196800018a7983 */ /* 0x002f220000300a00 */
[----:B-----5:R-:W-:-:S05]  /*2d8e0*/  IMAD.WIDE R164, R3, 0x4, R162 ;  /* 0x0000000403a47825 */ /* 0x020fca00078e02a2 */
[----:B------:R1:W-:Y:S01]  /*2d8f0*/  LDGSTS.E [R160+0x36e00], [R164.64], P4 ;  /* 0x36e00000a4a07fae */ /* 0x0003e2000a121844 */
[----:B------:R-:W-:-:S03]  /*2d900*/  IMAD.WIDE R162, R3, 0x4, R142 ;  /* 0x0000000403a27825 */ /* 0x000fc600078e028e */
[----:B------:R-:W5:Y:S01]  /*2d910*/  LDL.LU.64 R142, [R1+0x1d78] ;  /* 0x001d7800018e7983 */ /* 0x000f620000300a00 */
[----:B------:R-:W-:-:S03]  /*2d920*/  IMAD.WIDE R156, R3, 0x4, R156 ;  /* 0x00000004039c7825 */ /* 0x000fc600078e029c */
[----:B------:R-:W-:Y:S01]  /*2d930*/  STL.64 [R1+0xa90], R164 ;  /* 0x000a90a401007387 */ /* 0x000fe20000100a00 */
[----:B------:R-:W-:-:S03]  /*2d940*/  IMAD.WIDE R148, R3, 0x4, R148 ;  /* 0x0000000403947825 */ /* 0x000fc600078e0294 */
[----:B------:R-:W-:Y:S01]  /*2d950*/  STL.64 [R1+0xa98], R162 ;  /* 0x000a98a201007387 */ /* 0x000fe20000100a00 */
[----:B------:R-:W-:-:S03]  /*2d960*/  IMAD.WIDE R146, R3, 0x4, R146 ;  /* 0x0000000403927825 */ /* 0x000fc600078e0292 */
[----:B------:R-:W-:Y:S04]  /*2d970*/  STL.64 [R1+0xaa0], R156 ;  /* 0x000aa09c01007387 */ /* 0x000fe80000100a00 */
[----:B------:R3:W-:Y:S04]  /*2d980*/  LDGSTS.E [R158+0x37e00], [R162.64], P4 ;  /* 0x37e00000a29e7fae */ /* 0x0007e8000a121844 */
[----:B------:R1:W-:Y:S04]  /*2d990*/  STL.64 [R1+0xaa8], R148 ;  /* 0x000aa89401007387 */ /* 0x0003e80000100a00 */
[----:B------:R1:W-:Y:S04]  /*2d9a0*/  LDGSTS.E [R152+0x38e00], [R156.64], P4 ;  /* 0x38e000009c987fae */ /* 0x0003e8000a121844 */
[----:B------:R1:W-:Y:S04]  /*2d9b0*/  STL.64 [R1+0xab0], R146 ;  /* 0x000ab09201007387 */ /* 0x0003e80000100a00 */
[----:B------:R1:W-:Y:S04]  /*2d9c0*/  LDGSTS.E [R252+0x39e00], [R148.64], P4 ;  /* 0x39e0000094fc7fae */ /* 0x0003e8000a121844 */
[----:B------:R1:W-:Y:S04]  /*2d9d0*/  LDGSTS.E [R0+0x3ae00], [R146.64], P4 ;  /* 0x3ae0000092007fae */ /* 0x0003e8000a121844 */
[----:B-1----:R-:W5:Y:S04]  /*2d9e0*/  LDL.LU.64 R148, [R1+0x1d70] ;  /* 0x001d700001947983 */ /* 0x002f680000300a00 */
[----:B------:R-:W5:Y:S01]  /*2d9f0*/  LDL.LU.64 R146, [R1+0x1d68] ;  /* 0x001d680001927983 */ /* 0x000f620000300a00 */
[----:B---3--:R-:W-:-:S03]  /*2da00*/  IMAD.WIDE R162, R3, 0x4, R144 ;  /* 0x0000000403a27825 */ /* 0x008fc600078e0290 */
[----:B------:R-:W3:Y:S04]  /*2da10*/  LDL.LU.64 R144, [R1+0x1d60] ;  /* 0x001d600001907983 */ /* 0x000ee80000300a00 */
[----:B------:R-:W-:Y:S04]  /*2da20*/  STL.64 [R1+0xab8], R162 ;  /* 0x000ab8a201007387 */ /* 0x000fe80000100a00 */
[----:B------:R1:W-:Y:S01]  /*2da30*/  LDGSTS.E [R0+0x3be00], [R162.64], P4 ;  /* 0x3be00000a2007fae */ /* 0x0003e2000a121844 */
[----:B------:R-:W-:-:S05]  /*2da40*/  IMAD.WIDE R156, R3, 0x4, R154 ;  /* 0x00000004039c7825 */ /* 0x000fca00078e029a */
[----:B------:R1:W-:Y:S01]  /*2da50*/  LDGSTS.E [R152+0x3ce00], [R156.64], P4 ;  /* 0x3ce000009c987fae */ /* 0x0003e2000a121844 */
[----:B--2---:R-:W-:-:S03]  /*2da60*/  IMAD.WIDE R154, R3, 0x4, R140 ;  /* 0x00000004039a7825 */ /* 0x004fc600078e028c */
[----:B------:R-:W2:Y:S04]  /*2da70*/  LDL.LU.64 R140, [R1+0x1d58] ;  /* 0x001d5800018c7983 */ /* 0x000ea80000300a00 */
[----:B------:R-:W-:Y:S04]  /*2da80*/  STL.64 [R1+0xac0], R156 ;  /* 0x000ac09c01007387 */ /* 0x000fe80000100a00 */
[----:B------:R1:W-:Y:S04]  /*2da90*/  STL.64 [R1+0xac8], R154 ;  /* 0x000ac89a01007387 */ /* 0x0003e80000100a00 */
[----:B------:R1:W-:Y:S01]  /*2daa0*/  LDGSTS.E [R252+0x3de00], [R154.64], P4 ;  /* 0x3de000009afc7fae */ /* 0x0003e2000a121844 */
[----:B----4-:R-:W-:-:S04]  /*2dab0*/  IMAD.WIDE R150, R3, 0x4, R150 ;  /* 0x0000000403967825 */ /* 0x010fc800078e0296 */
[----:B------:R-:W-:Y:S01]  /*2dac0*/  IMAD.WIDE R138, R3, 0x4, R138 ;  /* 0x00000004038a7825 */ /* 0x000fe200078e028a */
[----:B------:R4:W-:Y:S04]  /*2dad0*/  STL.64 [R1+0xad0], R150 ;  /* 0x000ad09601007387 */ /* 0x0009e80000100a00 */
[----:B------:R4:W-:Y:S04]  /*2dae0*/  STL.64 [R1+0xad8], R138 ;  /* 0x000ad88a01007387 */ /* 0x0009e80000100a00 */
[----:B-1----:R-:W2:Y:S04]  /*2daf0*/  LDL.LU.64 R154, [R1+0x1d50] ;  /* 0x001d5000019a7983 */ /* 0x002ea80000300a00 */
[----:B------:R-:W2:Y:S04]  /*2db00*/  LDL.LU.64 R152, [R1+0x1d48] ;  /* 0x001d480001987983 */ /* 0x000ea80000300a00 */
[----:B------:R4:W-:Y:S04]  /*2db10*/  LDGSTS.E [R0+0x3ee00], [R150.64], P4 ;  /* 0x3ee0000096007fae */ /* 0x0009e8000a121844 */
[----:B------:R1:W-:Y:S04]  /*2db20*/  LDGSTS.E [R252+0x3fe00], [R138.64], P4 ;  /* 0x3fe000008afc7fae */ /* 0x0003e8000a121844 */
[----:B------:R-:W0:Y:S04]  /*2db30*/  LDGDEPBAR ;  /* 0x00000000000079af */ /* 0x000e280000000000 */
[----:B----4-:R-:W4:Y:S01]  /*2db40*/  LDL.LU.64 R150, [R1+0x1d40] ;  /* 0x001d400001967983 */ /* 0x010f220000300a00 */
[----:B-----5:R-:W-:-:S05]  /*2db50*/  IMAD.WIDE R142, R2, 0x4, R142 ;  /* 0x00000004028e7825 */ /* 0x020fca00078e028e */
[----:B------:R5:W-:Y:S04]  /*2db60*/  STL.64 [R1+0x1d78], R142 ;  /* 0x001d788e01007387 */ /* 0x000be80000100a00 */
[----:B-1----:R-:W4:Y:S01]  /*2db70*/  LDL.LU.64 R138, [R1+0x1d38] ;  /* 0x001d3800018a7983 */ /* 0x002f220000300a00 */
[----:B------:R-:W-:-:S03]  /*2db80*/  IADD3 R0, R159, 0x100000, RZ ;  /* 0x001000009f007810 */ /* 0x000fc60007ffe0ff */
[----:B------:R-:W-:Y:S06]  /*2db90*/  BAR.SYNC.DEFER_BLOCKING 0x0 ;  /* 0x0000000000007b1d */ /* 0x000fec0000010000 */
[----:B------:R-:W-:Y:S01]  /*2dba0*/  @!PT LDS RZ, [RZ] ;  /* 0x00000000fffff984 */ /* 0x000fe20000000800 */
[----:B------:R-:W-:Y:S01]  /*2dbb0*/  @!PT LDS RZ, [RZ] ;  /* 0x00000000fffff984 */ /* 0x000fe20000000800 */
[----:B------:R-:W-:Y:S01]  /*2dbc0*/  @!PT LDS RZ, [RZ] ;  /* 0x00000000fffff984 */ /* 0x000fe20000000800 */
[----:B------:R5:W-:Y:S01]  /*2dbd0*/  LDGSTS.E [R0+-0x80000], [R142.64], !P0 ;  /* 0x800000008e007fae */ /* 0x000be2000c121844 */
[----:B------:R-:W-:-:S04]  /*2dbe0*/  IMAD.WIDE R164, R2, 0x4, R148 ;  /* 0x0000000402a47825 */ /* 0x000fc800078e0294 */
[----:B------:R-:W-:Y:S01]  /*2dbf0*/  IMAD.WIDE R162, R2, 0x4, R146 ;  /* 0x0000000402a27825 */ /* 0x000fe200078e0292 */
[----:B------:R1:W-:Y:S04]  /*2dc00*/  STL.64 [R1+0x1d70], R164 ;  /* 0x001d70a401007387 */ /* 0x0003e80000100a00 */
[----:B------:R1:W-:Y:S04]  /*2dc10*/  STL.64 [R1+0x1d68], R162 ;  /* 0x001d68a201007387 */ /* 0x0003e80000100a00 */
[----:B------:R-:W4:Y:S01]  /*2dc20*/  LDL.LU.64 R148, [R1+0x1d30] ;  /* 0x001d300001947983 */ /* 0x000f220000300a00 */
[----:B-----5:R-:W-:-:S02]  /*2dc30*/  IADD3 R143, R159, 0x100000, RZ ;  /* 0x001000009f8f7810 */ /* 0x020fc40007ffe0ff */
[----:B------:R-:W-:-:S03]  /*2dc40*/  IADD3 R142, R159, 0x100000, RZ ;  /* 0x001000009f8e7810 */ /* 0x000fc60007ffe0ff */
[----:B------:R5:W-:Y:S04]  /*2dc50*/  LDGSTS.E [R143+-0x7fe00], [R164.64], !P0 ;  /* 0x80200000a48f7fae */ /* 0x000be8000c121844 */
[----:B------:R5:W-:Y:S01]  /*2dc60*/  LDGSTS.E [R142+-0x7fc00], [R162.64], !P0 ;  /* 0x80400000a28e7fae */ /* 0x000be2000c121844 */
[----:B---3--:R-:W-:-:S05]  /*2dc70*/  IMAD.WIDE R156, R2, 0x4, R144 ;  /* 0x00000004029c7825 */ /* 0x008fca00078e0290 */
[----:B------:R-:W-:Y:S04]  /*2dc80*/  STL.64 [R1+0x1d60], R156 ;  /* 0x001d609c01007387 */ /* 0x000fe80000100a00 */
[----:B------:R-:W3:Y:S04]  /*2dc90*/  LDL.LU.64 R146, [R1+0x1d28] ;  /* 0x001d280001927983 */ /* 0x000ee80000300a00 */
[----:B------:R-:W3:Y:S01]  /*2dca0*/  LDL.LU.64 R144, [R1+0x1d20] ;  /* 0x001d200001907983 */ /* 0x000ee20000300a00 */
[----:B--2---:R-:W-:-:S05]  /*2dcb0*/  IMAD.WIDE R140, R2, 0x4, R140 ;  /* 0x00000004028c7825 */ /* 0x004fca00078e028c */
[----:B------:R2:W-:Y:S04]  /*2dcc0*/  STL.64 [R1+0x1d58], R140 ;  /* 0x001d588c01007387 */ /* 0x0005e80000100a00 */
[----:B-----5:R-:W5:Y:S01]  /*2dcd0*/  LDL.LU.64 R142, [R1+0x1d18] ;  /* 0x001d1800018e7983 */ /* 0x020f620000300a00 */
[----:B------:R-:W-:-:S05]  /*2dce0*/  IADD3 R252, R159, 0x100000, RZ ;  /* 0x001000009ffc7810 */ /* 0x000fca0007ffe0ff */
[----:B------:R4:W-:Y:S04]  /*2dcf0*/  LDGSTS.E [R252+-0x7fa00], [R156.64], !P0 ;  /* 0x806000009cfc7fae */ /* 0x0009e8000c121844 */
[----:B------:R2:W-:Y:S01]  /*2dd00*/  LDGSTS.E [R0+-0x7e000], [R140.64], !P6 ;  /* 0x820000008c007fae */ /* 0x0005e2000f121844 */
[----:B-1----:R-:W-:-:S04]  /*2dd10*/  IMAD.WIDE R164, R2, 0x4, R154 ;  /* 0x0000000402a47825 */ /* 0x002fc800078e029a */
[----:B------:R-:W-:Y:S01]  /*2dd20*/  IMAD.WIDE R162, R2, 0x4, R152 ;  /* 0x0000000402a27825 */ /* 0x000fe200078e0298 */
[C---:B--2---:R-:W-:Y:S01]  /*2dd30*/  IADD3 R141, R159.reuse, 0x100000, RZ ;  /* 0x001000009f8d7810 */ /* 0x044fe20007ffe0ff */
[----:B------:R1:W-:Y:S01]  /*2dd40*/  STL.64 [R1+0x1d50], R164 ;  /* 0x001d50a401007387 */ /* 0x0003e20000100a00 */
[----:B------:R-:W-:-:S03]  /*2dd50*/  IADD3 R140, R159, 0x100000, RZ ;  /* 0x001000009f8c7810 */ /* 0x000fc60007ffe0ff */
[----:B------:R-:W-:Y:S04]  /*2dd60*/  STL.64 [R1+0x1d48], R162 ;  /* 0x001d48a201007387 */ /* 0x000fe80000100a00 */
[----:B------:R-:W2:Y:S04]  /*2dd70*/  LDL.LU.64 R154, [R1+0x1d10] ;  /* 0x001d1000019a7983 */ /* 0x000ea80000300a00 */
[----:B------:R1:W-:Y:S01]  /*2dd80*/  LDGSTS.E [R141+-0x7de00], [R164.64], !P6 ;  /* 0x82200000a48d7fae */ /* 0x0003e2000f121844 */
[----:B----4-:R-:W-:-:S03]  /*2dd90*/  IMAD.WIDE R156, R2, 0x4, R150 ;  /* 0x00000004029c7825 */ /* 0x010fc600078e0296 */
[----:B------:R1:W-:Y:S04]  /*2dda0*/  LDGSTS.E [R140+-0x7dc00], [R162.64], !P6 ;  /* 0x82400000a28c7fae */ /* 0x0003e8000f121844 */
[----:B------:R-:W-:Y:S04]  /*2ddb0*/  STL.64 [R1+0x1d40], R156 ;  /* 0x001d409c01007387 */ /* 0x000fe80000100a00 */
[----:B------:R-:W4:Y:S04]  /*2ddc0*/  LDL.LU.64 R152, [R1+0x1d08] ;  /* 0x001d080001987983 */ /* 0x000f280000300a00 */
[----:B------:R-:W4:Y:S04]  /*2ddd0*/  LDL.LU.64 R150, [R1+0x1d00] ;  /* 0x001d000001967983 */ /* 0x000f280000300a00 */
[----:B------:R1:W-:Y:S01]  /*2dde0*/  LDGSTS.E [R252+-0x7da00], [R156.64], !P6 ;  /* 0x826000009cfc7fae */ /* 0x0003e2000f121844 */
[----:B------:R-:W-:-:S05]  /*2ddf0*/  IMAD.WIDE R138, R2, 0x4, R138 ;  /* 0x00000004028a7825 */ /* 0x000fca00078e028a */
[----:B------:R1:W-:Y:S04]  /*2de00*/  STL.64 [R1+0x1d38], R138 ;  /* 0x001d388a01007387 */ /* 0x0003e80000100a00 */
[----:B-1----:R-:W4:Y:S04]  /*2de10*/  LDL.LU.64 R140, [R1+0x1cf8] ;  /* 0x001cf800018c7983 */ /* 0x002f280000300a00 */
[----:B------:R1:W-:Y:S01]  /*2de20*/  LDGSTS.E [R0+-0x7c000], [R138.64], !P5 ;  /* 0x840000008a007fae */ /* 0x0003e2000e921844 */
[----:B------:R-:W-:-:S05]  /*2de30*/  IMAD.WIDE R164, R2, 0x4, R148 ;  /* 0x0000000402a47825 */ /* 0x000fca00078e0294 */
[----:B------:R-:W-:Y:S01]  /*2de40*/  STL.64 [R1+0x1d30], R164 ;  /* 0x001d30a401007387 */ /* 0x000fe20000100a00 */
[C---:B-1----:R-:W-:Y:S02]  /*2de50*/  IADD3 R139, R159.reuse, 0x100000, RZ ;  /* 0x001000009f8b7810 */ /* 0x042fe40007ffe0ff */
[----:B------:R-:W-:-:S03]  /*2de60*/  IADD3 R138, R159, 0x100000, RZ ;  /* 0x001000009f8a7810 */ /* 0x000fc60007ffe0ff */
[----:B------:R1:W-:Y:S01]  /*2de70*/  LDGSTS.E [R139+-0x7be00], [R164.64], !P5 ;  /* 0x84200000a48b7fae */ /* 0x0003e2000e921844 */
[----:B---3--:R-:W-:-:S04]  /*2de80*/  IMAD.WIDE R162, R2, 0x4, R146 ;  /* 0x0000000402a27825 */ /* 0x008fc800078e0292 */
[C---:B------:R-:W-:Y:S01]  /*2de90*/  IMAD.WIDE R156, R2.reuse, 0x4, R144 ;  /* 0x00000004029c7825 */ /* 0x040fe200078e0290 */
[----:B------:R-:W-:Y:S04]  /*2dea0*/  STL.64 [R1+0x1d28], R162 ;  /* 0x001d28a201007387 */ /* 0x000fe80000100a00 */
[----:B------:R-:W3:Y:S04]  /*2deb0*/  LDL.LU.64 R148, [R1+0x1cf0] ;  /* 0x001cf00001947983 */ /* 0x000ee80000300a00 */
[----:B------:R-:W-:Y:S04]  /*2dec0*/  STL.64 [R1+0x1d20], R156 ;  /* 0x001d209c01007387 */ /* 0x000fe80000100a00 */
[----:B------:R-:W3:Y:S04]  /*2ded0*/  LDL.LU.64 R146, [R1+0x1ce8] ;  /* 0x001ce80001927983 */ /* 0x000ee80000300a00 */
[----:B------:R-:W3:Y:S04]  /*2dee0*/  LDL.LU.64 R144, [R1+0x1ce0] ;  /* 0x001ce00001907983 */ /* 0x000ee80000300a00 */
[----:B------:R1:W-:Y:S04]  /*2def0*/  LDGSTS.E [R138+-0x7bc00], [R162.64], !P5 ;  /* 0x84400000a28a7fae */ /* 0x0003e8000e921844 */
[----:B------:R1:W-:Y:S01]  /*2df00*/  LDGSTS.E [R252+-0x7ba00], [R156.64], !P5 ;  /* 0x846000009cfc7fae */ /* 0x0003e2000e921844 */
[----:B-----5:R-:W-:-:S05]  /*2df10*/  IMAD.WIDE R142, R2, 0x4, R142 ;  /* 0x00000004028e7825 */ /* 0x020fca00078e028e */
[----:B------:R5:W-:Y:S04]  /*2df20*/  STL.64 [R1+0x1d18], R142 ;  /* 0x001d188e01007387 */ /* 0x000be80000100a00 */
[----:B-1----:R-:W3:Y:S04]  /*2df30*/  LDL.LU.64 R138, [R1+0x1cd8] ;  /* 0x001cd800018a7983 */ /* 0x002ee80000300a00 */
[----:B------:R5:W-:Y:S02]  /*2df40*/  LDGSTS.E [R0+-0x7a000], [R142.64], !P3 ;  /* 0x860000008e007fae */ /* 0x000be4000d921844 */
[----:B-----5:R-:W-:-:S02]  /*2df50*/  IADD3 R143, R159, 0x100000, RZ ;  /* 0x001000009f8f7810 */ /* 0x020fc40007ffe0ff */
[----:B------:R-:W-:Y:S01]  /*2df60*/  IADD3 R142, R159, 0x100000, RZ ;  /* 0x001000009f8e7810 */ /* 0x000fe20007ffe0ff */
[----:B--2---:R-:W-:-:S05]  /*2df70*/  IMAD.WIDE R164, R2, 0x4, R154 ;  /* 0x0000000402a47825 */ /* 0x004fca00078e029a */
[----:B------:R-:W-:Y:S04]  /*2df80*/  STL.64 [R1+0x1d10], R164 ;  /* 0x001d10a401007387 */ /* 0x000fe80000100a00 */
[----:B------:R1:W-:Y:S01]  /*2df90*/  LDGSTS.E [R143+-0x79e00], [R164.64], !P3 ;  /* 0x86200000a48f7fae */ /* 0x0003e2000d921844 */
[----:B----4-:R-:W-:-:S04]  /*2dfa0*/  IMAD.WIDE R162, R2, 0x4, R152 ;  /* 0x0000000402a27825 */ /* 0x010fc800078e0298 */
[C---:B------:R-:W-:Y:S01]  /*2dfb0*/  IMAD.WIDE R156, R2.reuse, 0x4, R150 ;  /* 0x00000004029c7825 */ /* 0x040fe200078e0296 */
[----:B------:R-:W-:Y:S04]  /*2dfc0*/  STL.64 [R1+0x1d08], R162 ;  /* 0x001d08a201007387 */ /* 0x000fe80000100a00 */
[----:B------:R-:W2:Y:S04]  /*2dfd0*/  LDL.LU.64 R154, [R1+0x1cd0] ;  /* 0x001cd000019a7983 */ /* 0x000ea80000300a00 */
[----:B------:R-:W-:Y:S04]  /*2dfe0*/  STL.64 [R1+0x1d00], R156 ;  /* 0x001d009c01007387 */ /* 0x000fe80000100a00 */
[----:B------:R-:W4:Y:S04]  /*2dff0*/  LDL.LU.64 R152, [R1+0x1cc8] ;  /* 0x001cc80001987983 */ /* 0x000f280000300a00 */
[----:B------:R1:W-:Y:S04]  /*2e000*/  LDGSTS.E [R142+-0x79c00], [R162.64], !P3 ;  /* 0x86400000a28e7fae */ /* 0x0003e8000d921844 */
[----:B------:R-:W5:Y:S01]  /*2e010*/  LDL.LU.64 R150, [R1+0x1cc0] ;  /* 0x001cc00001967983 */ /* 0x000f620000300a00 */
[----:B------:R-:W-:-:S03]  /*2e020*/  IMAD.WIDE R140, R2, 0x4, R140 ;  /* 0x00000004028c7825 */ /* 0x000fc600078e028c */
[----:B------:R3:W-:Y:S04]  /*2e030*/  LDGSTS.E [R252+-0x79a00], [R156.64], !P3 ;  /* 0x866000009cfc7fae */ /* 0x0007e8000d921844 */
[----:B------:R1:W-:Y:S04]  /*2e040*/  STL.64 [R1+0x1cf8], R140 ;  /* 0x001cf88c01007387 */ /* 0x0003e80000100a00 */
[----:B-1----:R-:W5:Y:S04]  /*2e050*/  LDL.LU.64 R142, [R1+0x1cb8] ;  /* 0x001cb800018e7983 */ /* 0x002f680000300a00 */
[----:B------:R1:W-:Y:S02]  /*2e060*/  LDGSTS.E [R0+-0x78000], [R140.64], !P2 ;  /* 0x880000008c007fae */ /* 0x0003e4000d121844 */
[----:B-1----:R-:W-:-:S02]  /*2e070*/  IADD3 R141, R159, 0x100000, RZ ;  /* 0x001000009f8d7810 */ /* 0x002fc40007ffe0ff */
[----:B------:R-:W-:Y:S01]  /*2e080*/  IADD3 R140, R159, 0x100000, RZ ;  /* 0x001000009f8c7810 */ /* 0x000fe20007ffe0ff */
[----:B---3--:R-:W-:-:S04]  /*2e090*/  IMAD.WIDE R164, R2, 0x4, R148 ;  /* 0x0000000402a47825 */ /* 0x008fc800078e0294 */
[C---:B------:R-:W-:Y:S01]  /*2e0a0*/  IMAD.WIDE R162, R2.reuse, 0x4, R146 ;  /* 0x0000000402a27825 */ /* 0x040fe200078e0292 */
[----:B------:R-:W-:Y:S03]  /*2e0b0*/  STL.64 [R1+0x1cf0], R164 ;  /* 0x001cf0a401007387 */ /* 0x000fe60000100a00 */
[C---:B------:R-:W-:Y:S01]  /*2e0c0*/  IMAD.WIDE R156, R2.reuse, 0x4, R144 ;  /* 0x00000004029c7825 */ /* 0x040fe200078e0290 */
[----:B------:R-:W-:Y:S04]  /*2e0d0*/  STL.64 [R1+0x1ce8], R162 ;  /* 0x001ce8a201007387 */ /* 0x000fe80000100a00 */
[----:B------:R-:W3:Y:S04]  /*2e0e0*/  LDL.LU.64 R148, [R1+0x1cb0] ;  /* 0x001cb00001947983 */ /* 0x000ee80000300a00 */
[----:B------:R-:W-:Y:S04]  /*2e0f0*/  STL.64 [R1+0x1ce0], R156 ;  /* 0x001ce09c01007387 */ /* 0x000fe80000100a00 */
[----:B------:R-:W3:Y:S04]  /*2e100*/  LDL.LU.64 R146, [R1+0x1ca8] ;  /* 0x001ca80001927983 */ /* 0x000ee80000300a00 */
[----:B------:R-:W3:Y:S04]  /*2e110*/  LDL.LU.64 R144, [R1+0x1ca0] ;  /* 0x001ca00001907983 */ /* 0x000ee80000300a00 */
[----:B------:R1:W-:Y:S04]  /*2e120*/  LDGSTS.E [R141+-0x77e00], [R164.64], !P2 ;  /* 0x88200000a48d7fae */ /* 0x0003e8000d121844 */
[----:B------:R1:W-:Y:S04]  /*2e130*/  LDGSTS.E [R140+-0x77c00], [R162.64], !P2 ;  /* 0x88400000a28c7fae */ /* 0x0003e8000d121844 */
[----:B------:R5:W-:Y:S01]  /*2e140*/  LDGSTS.E [R252+-0x77a00], [R156.64], !P2 ;  /* 0x886000009cfc7fae */ /* 0x000be2000d121844 */
[----:B------:R-:W-:-:S05]  /*2e150*/  IMAD.WIDE R138, R2, 0x4, R138 ;  /* 0x00000004028a7825 */ /* 0x000fca00078e028a */
[----:B------:R1:W-:Y:S04]  /*2e160*/  STL.64 [R1+0x1cd8], R138 ;  /* 0x001cd88a01007387 */ /* 0x0003e80000100a00 */
[----:B-1----:R-:W3:Y:S04]  /*2e170*/  LDL.LU.64 R140, [R1+0x1c98] ;  /* 0x001c9800018c7983 */ /* 0x002ee80000300a00 */
[----:B------:R1:W-:Y:S01]  /*2e180*/  LDGSTS.E [R0+-0x76000], [R138.64], !P1 ;  /* 0x8a0000008a007fae */ /* 0x0003e2000c921844 */
[----:B------:R-:W-:Y:S02]  /*2e190*/  MOV R169, c[0x0][0x180] ;  /* 0x0000600000a97a02 */ /* 0x000fe40000000f00 */
[----:B-1----:R-:W-:-:S02]  /*2e1a0*/  IADD3 R139, R159, 0x100000, RZ ;  /* 0x001000009f8b7810 */ /* 0x002fc40007ffe0ff */
[----:B------:R-:W-:Y:S02]  /*2e1b0*/  IADD3 R138, R159, 0x100000, RZ ;  /* 0x001000009f8a7810 */ /* 0x000fe40007ffe0ff */
[----:B------:R-:W-:Y:S01]  /*2e1c0*/  IADD3 R3, R169, -0x119, RZ ;  /* 0xfffffee7a9037810 */ /* 0x000fe20007ffe0ff */
[----:B--2---:R-:W-:-:S04]  /*2e1d0*/  IMAD.WIDE R164, R2, 0x4, R154 ;  /* 0x0000000402a47825 */ /* 0x004fc800078e029a */
[C---:B----4-:R-:W-:Y:S01]  /*2e1e0*/  IMAD.WIDE R162, R2.reuse, 0x4, R152 ;  /* 0x0000000402a27825 */ /* 0x050fe200078e0298 */
[----:B------:R-:W-:Y:S04]  /*2e1f0*/  STL.64 [R1+0x1cd0], R164 ;  /* 0x001cd0a401007387 */ /* 0x000fe80000100a00 */
[----:B------:R-:W-:Y:S01]  /*2e200*/  STL.64 [R1+0x1cc8], R162 ;  /* 0x001cc8a201007387 */ /* 0x000fe20000100a00 */
[----:B-----5:R-:W-:-:S03]  /*2e210*/  IMAD.WIDE R156, R2, 0x4, R150 ;  /* 0x00000004029c7825 */ /* 0x020fc600078e0296 */
[----:B------:R-:W2:Y:S04]  /*2e220*/  LDL.LU.64 R154, [R1+0x1c90] ;  /* 0x001c9000019a7983 */ /* 0x000ea80000300a00 */
[----:B------:R-:W-:Y:S04]  /*2e230*/  STL.64 [R1+0x1cc0], R156 ;  /* 0x001cc09c01007387 */ /* 0x000fe80000100a00 */
[----:B------:R-:W4:Y:S01]  /*2e240*/  LDL.LU.64 R152, [R1+0x1c88] ;  /* 0x001c880001987983 */ /* 0x000f220000300a00 */
[----:B------:R-:W-:-:S03]  /*2e250*/  IMAD.WIDE R142, R2, 0x4, R142 ;  /* 0x00000004028e7825 */ /* 0x000fc600078e028e */
[----:B------:R1:W-:Y:S04]  /*2e260*/  LDGSTS.E [R139+-0x75e00], [R164.64], !P1 ;  /* 0x8a200000a48b7fae */ /* 0x0003e8000c921844 */
[----:B------:R1:W-:Y:S04]  /*2e270*/  LDGSTS.E [R138+-0x75c00], [R162.64], !P1 ;  /* 0x8a400000a28a7fae */ /* 0x0003e8000c921844 */
[----:B------:R-:W5:Y:S04]  /*2e280*/  LDL.LU.64 R150, [R1+0x1c80] ;  /* 0x001c800001967983 */ /* 0x000f680000300a00 */
[----:B------:R3:W-:Y:S04]  /*2e290*/  LDGSTS.E [R252+-0x75a00], [R156.64], !P1 ;  /* 0x8a6000009cfc7fae */ /* 0x0007e8000c921844 */
[----:B------:R1:W-:Y:S04]  /*2e2a0*/  STL.64 [R1+0x1240], R142 ;  /* 0x0012408e01007387 */ /* 0x0003e80000100a00 */
[----:B-1----:R-:W5:Y:S01]  /*2e2b0*/  LDL.LU.64 R138, [R1+0x1c78] ;  /* 0x001c7800018a7983 */ /* 0x002f620000300a00 */
[----:B------:R-:W-:-:S13]  /*2e2c0*/  ISETP.GE.U32.AND P4, PT, R3, 0x7ffffe68, PT ;  /* 0x7ffffe680300780c */ /* 0x000fda0003f86070 */
[----:B------:R1:W-:Y:S02]  /*2e2d0*/  LDGSTS.E [R0+-0x74000], [R142.64], !P4 ;  /* 0x8c0000008e007fae */ /* 0x0003e4000e121844 */
[C---:B-1----:R-:W-:Y:S02]  /*2e2e0*/  IADD3 R143, R159.reuse, 0x100000, RZ ;  /* 0x001000009f8f7810 */ /* 0x042fe40007ffe0ff */
        /* <DEDUP_REMOVED lines=10> */
[----:B------:R1:W-:Y:S01]  /*2e390*/  LDGSTS.E [R143+-0x73e00], [R164.64], !P4 ;  /* 0x8c200000a48f7fae */ /* 0x0003e2000e121844 */
[----:B------:R-:W-:-:S03]  /*2e3a0*/  IMAD.WIDE R140, R2, 0x4, R140 ;  /* 0x00000004028c7825 */ /* 0x000fc600078e028c */
[----:B------:R1:W-:Y:S04]  /*2e3b0*/  LDGSTS.E [R142+-0x73c00], [R162.64], !P4 ;  /* 0x8c400000a28e7fae */ /* 0x0003e8000e121844 */
[----:B------:R1:W-:Y:S01]  /*2e3c0*/  STL.64 [R1+0x1160], R140 ;  /* 0x0011608c01007387 */ /* 0x0003e20000100a00 */
[----:B------:R-:W-:-:S03]  /*2e3d0*/  IADD3 R3, R169, -0x11d, RZ ;  /* 0xfffffee3a9037810 */ /* 0x000fc60007ffe0ff */
[----:B------:R5:W-:Y:S04]  /*2e3e0*/  LDGSTS.E [R252+-0x73a00], [R156.64], !P4 ;  /* 0x8c6000009cfc7fae */ /* 0x000be8000e121844 */
[----:B-1----:R-:W3:Y:S01]  /*2e3f0*/  LDL.LU.64 R142, [R1+0x1c58] ;  /* 0x001c5800018e7983 */ /* 0x002ee20000300a00 */
[----:B------:R-:W-:-:S13]  /*2e400*/  ISETP.GE.U32.AND P0, PT, R3, 0x7ffffe64, PT ;  /* 0x7ffffe640300780c */ /* 0x000fda0003f06070 */
[----:B------:R1:W-:Y:S02]  /*2e410*/  LDGSTS.E [R0+-0x72000], [R140.64], !P0 ;  /* 0x8e0000008c007fae */ /* 0x0003e4000c121844 */
[C---:B-1----:R-:W-:Y:S02]  /*2e420*/  IADD3 R141, R159.reuse, 0x100000, RZ ;  /* 0x001000009f8d7810 */ /* 0x042fe40007ffe0ff */
[----:B------:R-:W-:Y:S01]  /*2e430*/  IADD3 R140, R159, 0x100000, RZ ;  /* 0x001000009f8c7810 */ /* 0x000fe20007ffe0ff */
[----:B--2---:R-:W-:-:S04]  /*2e440*/  IMAD.WIDE R164, R2, 0x4, R154 ;  /* 0x0000000402a47825 */ /* 0x004fc800078e029a */
[C---:B----4-:R-:W-:Y:S01]  /*2e450*/  IMAD.WIDE R162, R2.reuse, 0x4, R152 ;  /* 0x0000000402a27825 */ /* 0x050fe200078e0298 */
[----:B------:R-:W-:Y:S04]  /*2e460*/  STL.64 [R1+0x1158], R164 ;  /* 0x001158a401007387 */ /* 0x000fe80000100a00 */
[----:B------:R-:W-:Y:S04]  /*2e470*/  STL.64 [R1+0x1150], R162 ;  /* 0x001150a201007387 */ /* 0x000fe80000100a00 */
[----:B------:R-:W2:Y:S01]  /*2e480*/  LDL.LU.64 R154, [R1+0x1c50] ;  /* 0x001c5000019a7983 */ /* 0x000ea20000300a00 */
[----:B-----5:R-:W-:-:S03]  /*2e490*/  IMAD.WIDE R156, R2, 0x4, R150 ;  /* 0x00000004029c7825 */ /* 0x020fc600078e0296 */
[----:B------:R1:W-:Y:S04]  /*2e4a0*/  LDGSTS.E [R141+-0x71e00], [R164.64], !P0 ;  /* 0x8e200000a48d7fae */ /* 0x0003e8000c121844 */
[----:B------:R-:W-:Y:S04]  /*2e4b0*/  STL.64 [R1+0x1148], R156 ;  /* 0x0011489c01007387 */ /* 0x000fe80000100a00 */
[----:B------:R-:W4:Y:S01]  /*2e4c0*/  LDL.LU.64 R152, [R1+0x1c48] ;  /* 0x001c480001987983 */ /* 0x000f220000300a00 */
[----:B------:R-:W-:-:S03]  /*2e4d0*/  IMAD.WIDE R138, R2, 0x4, R138 ;  /* 0x00000004028a7825 */ /* 0x000fc600078e028a */
[----:B------:R1:W-:Y:S04]  /*2e4e0*/  LDGSTS.E [R140+-0x71c00], [R162.64], !P0 ;  /* 0x8e400000a28c7fae */ /* 0x0003e8000c121844 */
[----:B------:R-:W5:Y:S04]  /*2e4f0*/  LDL.LU.64 R150, [R1+0x1c40] ;  /* 0x001c400001967983 */ /* 0x000f680000300a00 */
[----:B------:R3:W-:Y:S04]  /*2e500*/  LDGSTS.E [R252+-0x71a00], [R156.64], !P0 ;  /* 0x8e6000009cfc7fae */ /* 0x0007e8000c121844 */
[----:B------:R1:W-:Y:S01]  /*2e510*/  STL.64 [R1+0xf70], R138 ;  /* 0x000f708a01007387 */ /* 0x0003e20000100a00 */
[----:B------:R-:W-:-:S03]  /*2e520*/  IADD3 R3, R169, -0x121, RZ ;  /* 0xfffffedfa9037810 */ /* 0x000fc60007ffe0ff */
        /* <DEDUP_REMOVED lines=13> */
[----:B------:R-:W3:Y:S01]  /*2e600*/  LDL.LU.64 R144, [R1+0x1c20] ;  /* 0x001c200001907983 */ /* 0x000ee20000300a00 */
[----:B------:R-:W-:-:S03]  /*2e610*/  IMAD.WIDE R142, R2, 0x4, R142 ;  /* 0x00000004028e7825 */ /* 0x000fc600078e028e */
[----:B------:R1:W-:Y:S04]  /*2e620*/  LDGSTS.E [R139+-0x6fe00], [R164.64], !P6 ;  /* 0x90200000a48b7fae */ /* 0x0003e8000f121844 */
[----:B------:R1:W-:Y:S04]  /*2e630*/  STL.64 [R1+0xe90], R142 ;  /* 0x000e908e01007387 */ /* 0x0003e80000100a00 */
[----:B------:R1:W-:Y:S01]  /*2e640*/  LDGSTS.E [R138+-0x6fc00], [R162.64], !P6 ;  /* 0x90400000a28a7fae */ /* 0x0003e2000f121844 */
[----:B------:R-:W-:-:S03]  /*2e650*/  IADD3 R3, R169, -0x125, RZ ;  /* 0xfffffedba9037810 */ /* 0x000fc60007ffe0ff */
[----:B------:R5:W-:Y:S04]  /*2e660*/  LDGSTS.E [R252+-0x6fa00], [R156.64], !P6 ;  /* 0x906000009cfc7fae */ /* 0x000be8000f121844 */
[----:B-1----:R-:W3:Y:S01]  /*2e670*/  LDL.LU.64 R138, [R1+0x1c18] ;  /* 0x001c1800018a7983 */ /* 0x002ee20000300a00 */
[----:B------:R-:W-:-:S13]  /*2e680*/  ISETP.GE.U32.AND P5, PT, R3, 0x7ffffe5c, PT ;  /* 0x7ffffe5c0300780c */ /* 0x000fda0003fa6070 */
[----:B------:R1:W-:Y:S01]  /*2e690*/  LDGSTS.E [R0+-0x6e000], [R142.64], !P5 ;  /* 0x920000008e007fae */ /* 0x0003e2000e921844 */
[----:B------:R-:W-:Y:S02]  /*2e6a0*/  IADD3 R3, R169, -0x129, RZ ;  /* 0xfffffed7a9037810 */ /* 0x000fe40007ffe0ff */
[C---:B-1----:R-:W-:Y:S02]  /*2e6b0*/  IADD3 R143, R159.reuse, 0x100000, RZ ;  /* 0x001000009f8f7810 */ /* 0x042fe40007ffe0ff */
[----:B------:R-:W-:Y:S01]  /*2e6c0*/  IADD3 R142, R159, 0x100000, RZ ;  /* 0x001000009f8e7810 */ /* 0x000fe20007ffe0ff */
[----:B--2---:R-:W-:-:S05]  /*2e6d0*/  IMAD.WIDE R164, R2, 0x4, R154 ;  /* 0x0000000402a47825 */ /* 0x004fca00078e029a */
[----:B------:R-:W-:Y:S04]  /*2e6e0*/  STL.64 [R1+0xe88], R164 ;  /* 0x000e88a401007387 */ /* 0x000fe80000100a00 */
[----:B------:R1:W-:Y:S01]  /*2e6f0*/  LDGSTS.E [R143+-0x6de00], [R164.64], !P5 ;  /* 0x92200000a48f7fae */ /* 0x0003e2000e921844 */
[----:B----4-:R-:W-:-:S05]  /*2e700*/  IMAD.WIDE R162, R2, 0x4, R152 ;  /* 0x0000000402a27825 */ /* 0x010fca00078e0298 */
[----:B------:R-:W-:Y:S01]  /*2e710*/  STL.64 [R1+0xe80], R162 ;  /* 0x000e80a201007387 */ /* 0x000fe20000100a00 */
[----:B-----5:R-:W-:-:S03]  /*2e720*/  IMAD.WIDE R156, R2, 0x4, R150 ;  /* 0x00000004029c7825 */ /* 0x020fc600078e0296 */
[----:B------:R-:W2:Y:S04]  /*2e730*/  LDL.LU.64 R154, [R1+0x1c10] ;  /* 0x001c1000019a7983 */ /* 0x000ea80000300a00 */
[----:B------:R-:W-:Y:S04]  /*2e740*/  STL.64 [R1+0xe78], R156 ;  /* 0x000e789c01007387 */ /* 0x000fe80000100a00 */
[----:B------:R-:W4:Y:S01]  /*2e750*/  LDL.LU.64 R152, [R1+0x1c08] ;  /* 0x001c080001987983 */ /* 0x000f220000300a00 */
[----:B------:R-:W-:-:S03]  /*2e760*/  IMAD.WIDE R140, R2, 0x4, R140 ;  /* 0x00000004028c7825 */ /* 0x000fc600078e028c */
        /* <DEDUP_REMOVED lines=25> */
[----:B------:R-:W-:Y:S02]  /*2e900*/  ISETP.GE.U32.AND P2, PT, R3, 0x7ffffe54, PT ;  /* 0x7ffffe540300780c */ /* 0x000fe40003f46070 */
[----:B------:R-:W-:-:S11]  /*2e910*/  IADD3 R3, R169, -0x131, RZ ;  /* 0xfffffecfa9037810 */ /* 0x000fd60007ffe0ff */
[----:B------:R1:W-:Y:S02]  /*2e920*/  LDGSTS.E [R0+-0x6a000], [R138.64], !P2 ;  /* 0x960000008a007fae */ /* 0x0003e4000d121844 */
[C---:B-1----:R-:W-:Y:S02]  /*2e930*/  IADD3 R139, R159.reuse, 0x100000, RZ ;  /* 0x001000009f8b7810 */ /* 0x042fe40007ffe0ff */
[----:B------:R-:W-:Y:S01]  /*2e940*/  IADD3 R138, R159, 0x100000, RZ ;  /* 0x001000009f8a7810 */ /* 0x000fe20007ffe0ff */
        /* <DEDUP_REMOVED lines=13> */
[----:B------:R1:W-:Y:S01]  /*2ea20*/  STL.64 [R1+0x1c90], R142 ;  /* 0x001c908e01007387 */ /* 0x0003e20000100a00 */
[----:B------:R-:W-:-:S03]  /*2ea30*/  ISETP.GE.U32.AND P1, PT, R3, 0x7ffffe50, PT ;  /* 0x7ffffe500300780c */ /* 0x000fc60003f26070 */
[----:B-1----:R-:W5:Y:S10]  /*2ea40*/  LDL.LU.64 R138, [R1+0x1bb8] ;  /* 0x001bb800018a7983 */ /* 0x002f740000300a00 */
        /* <DEDUP_REMOVED lines=19> */
[----:B------:R-:W-:Y:S02]  /*2eb80*/  ISETP.GE.U32.AND P4, PT, R3, 0x7ffffe4c, PT ;  /* 0x7ffffe4c0300780c */ /* 0x000fe40003f86070 */
[----:B------:R-:W-:-:S11]  /*2eb90*/  IADD3 R3, R169, -0x139, RZ ;  /* 0xfffffec7a9037810 */ /* 0x000fd60007ffe0ff */
[----:B------:R1:W-:Y:S01]  /*2eba0*/  LDGSTS.E [R0+-0x66000], [R140.64], !P4 ;  /* 0x9a0000008c007fae */ /* 0x0003e2000e121844 */
[----:B------:R-:W-:Y:S02]  /*2ebb0*/  ISETP.GE.U32.AND P0, PT, R3, 0x7ffffe48, PT ;  /* 0x7ffffe480300780c */ /* 0x000fe40003f06070 */
        /* <DEDUP_REMOVED lines=117> */
[----:B------:R-:W-:-:S04]  /*2f310*/  IADD3 R3, R169, -0x151, RZ ;  /* 0xfffffeafa9037810 */ /* 0x000fc80007ffe0ff */
[----:B------:R-:W-:-:S07]  /*2f320*/  ISETP.GE.U32.AND P4, PT, R3, 0x7ffffe30, PT ;  /* 0x7ffffe300300780c */ /* 0x000fce0003f86070 */
        /* <DEDUP_REMOVED lines=172> */
[----:B------:R-:W3:Y:S04]  /*2fdf0*/  LDL.LU.64 R150, [R1+0x19c0] ;  /* 0x0019c00001967983 */ /* 0x000ee80000300a00 */
[----:B------:R3:W-:Y:S04]  /*2fe00*/  LDGSTS.E [R252+-0x49a00], [R156.64], !P4 ;  /* 0xb66000009cfc7fae */ /* 0x0007e8000e121844 */
[----:B------:R1:W-:Y:S04]  /*2fe10*/  STL.64 [R1+0x1a70], R140 ;  /* 0x001a708c01007387 */ /* 0x0003e80000100a00 */
[----:B-1----:R-:W3:Y:S01]  /*2fe20*/  LDL.LU.64 R142, [R1+0x19b8] ;  /* 0x0019b800018e7983 */ /* 0x002ee20000300a00 */
[----:B------:R-:W-:-:S04]  /*2fe30*/  IADD3 R3, R169, -0x171, RZ ;  /* 0xfffffe8fa9037810 */ /* 0x000fc80007ffe0ff */
[----:B------:R-:W-:-:S13]  /*2fe40*/  ISETP.GE.U32.AND P0, PT, R3, 0x7ffffe10, PT ;  /* 0x7ffffe100300780c */ /* 0x000fda0003f06070 */
[----:B------:R1:W-:Y:S02]  /*2fe50*/  LDGSTS.E [R0+-0x48000], [R140.64], !P0 ;  /* 0xb80000008c007fae */ /* 0x0003e4000c121844 */
[C---:B-1----:R-:W-:Y:S02]  /*2fe60*/  IADD3 R141, R159.reuse, 0x100000, RZ ;  /* 0x001000009f8d7810 */ /* 0x042fe40007ffe0ff */
[----:B------:R-:W-:Y:S01]  /*2fe70*/  IADD3 R140, R159, 0x100000, RZ ;  /* 0x001000009f8c7810 */ /* 0x000fe20007ffe0ff */
[----:B---3--:R-:W-:-:S04]  /*2fe80*/  IMAD.WIDE R164, R2, 0x4, R148 ;  /* 0x0000000402a47825 */ /* 0x008fc800078e0294 */
[C---:B------:R-:W-:Y:S01]  /*2fe90*/  IMAD.WIDE R162, R2.reuse, 0x4, R146 ;  /* 0x0000000402a27825 */ /* 0x040fe200078e0292 */
[----:B------:R-:W-:Y:S03]  /*2fea0*/  STL.64 [R1+0x1a68], R164 ;  /* 0x001a68a401007387 */ /* 0x000fe60000100a00 */
[----:B------:R-:W-:Y:S01]  /*2feb0*/  IMAD.WIDE R156, R2, 0x4, R144 ;  /* 0x00000004029c7825 */ /* 0x000fe200078e0290 */
[----:B------:R-:W-:Y:S04]  /*2fec0*/  STL.64 [R1+0x1a60], R162 ;  /* 0x001a60a201007387 */ /* 0x000fe80000100a00 */
[----:B------:R1:W-:Y:S04]  /*2fed0*/  LDGSTS.E [R141+-0x47e00], [R164.64], !P0 ;  /* 0xb8200000a48d7fae */ /* 0x0003e8000c121844 */
[----:B------:R1:W-:Y:S01]  /*2fee0*/  LDGSTS.E [R140+-0x47c00], [R162.64], !P0 ;  /* 0xb8400000a28c7fae */ /* 0x0003e2000c121844 */
[----:B------:R-:W-:-:S03]  /*2fef0*/  IADD3 R3, R169, -0x175, RZ ;  /* 0xfffffe8ba9037810 */ /* 0x000fc60007ffe0ff */
[----:B------:R3:W-:Y:S01]  /*2ff00*/  LDGSTS.E [R252+-0x47a00], [R156.64], !P0 ;  /* 0xb86000009cfc7fae */ /* 0x0007e2000c121844 */
[----:B------:R-:W-:-:S03]  /*2ff10*/  IMAD.WIDE R144, R2, 0x4, R138 ;  /* 0x0000000402907825 */ /* 0x000fc600078e028a */
[----:B------:R-:W5:Y:S04]  /*2ff20*/  LDL.LU.64 R138, [R1+0x19b0] ;  /* 0x0019b000018a7983 */ /* 0x000f680000300a00 */
[----:B------:R-:W-:Y:S04]  /*2ff30*/  STL.64 [R1+0x1a58], R156 ;  /* 0x001a589c01007387 */ /* 0x000fe80000100a00 */
[----:B------:R-:W5:Y:S04]  /*2ff40*/  LDL.LU.64 R148, [R1+0x19a8] ;  /* 0x0019a80001947983 */ /* 0x000f680000300a00 */
[----:B------:R-:W5:Y:S04]  /*2ff50*/  LDL.LU.64 R146, [R1+0x19a0] ;  /* 0x0019a00001927983 */ /* 0x000f680000300a00 */
[----:B------:R1:W-:Y:S04]  /*2ff60*/  STL.64 [R1+0x1a50], R144 ;  /* 0x001a509001007387 */ /* 0x0003e80000100a00 */
[----:B-1----:R-:W5:Y:S01]  /*2ff70*/  LDL.LU.64 R140, [R1+0x1998] ;  /* 0x00199800018c7983 */ /* 0x002f620000300a00 */
[----:B------:R-:W-:-:S13]  /*2ff80*/  ISETP.GE.U32.AND P6, PT, R3, 0x7ffffe0c, PT ;  /* 0x7ffffe0c0300780c */ /* 0x000fda0003fc6070 */
[----:B------:R1:W-:Y:S02]  /*2ff90*/  LDGSTS.E [R0+-0x46000], [R144.64], !P6 ;  /* 0xba00000090007fae */ /* 0x0003e4000f121844 */
[C---:B-1----:R-:W-:Y:S02]  /*2ffa0*/  IADD3 R145, R159.reuse, 0x100000, RZ ;  /* 0x001000009f917810 */ /* 0x042fe40007ffe0ff */
[----:B------:R-:W-:Y:S01]  /*2ffb0*/  IADD3 R144, R159, 0x100000, RZ ;  /* 0x001000009f907810 */ /* 0x000fe20007ffe0ff */
[----:B--2---:R-:W-:-:S04]  /*2ffc0*/  IMAD.WIDE R164, R2, 0x4, R154 ;  /* 0x0000000402a47825 */ /* 0x004fc800078e029a */
[C---:B----4-:R-:W-:Y:S01]  /*2ffd0*/  IMAD.WIDE R162, R2.reuse, 0x4, R152 ;  /* 0x0000000402a27825 */ /* 0x050fe200078e0298 */
[----:B------:R-:W-:Y:S04]  /*2ffe0*/  STL.64 [R1+0x1a48], R164 ;  /* 0x001a48a401007387 */ /* 0x000fe80000100a00 */
[----:B------:R-:W-:Y:S01]  /*2fff0*/  STL.64 [R1+0x1a20], R162 ;  /* 0x001a20a201007387 */ /* 0x000fe20000100a00 */
[----:B---3--:R-:W-:-:S03]  /*30000*/  IMAD.WIDE R154, R2, 0x4, R150 ;  /* 0x00000004029a7825 */ /* 0x008fc600078e0296 */
[----:B------:R-:W2:Y:S04]  /*30010*/  LDL.LU.64 R156, [R1+0x1990] ;  /* 0x00199000019c7983 */ /* 0x000ea80000300a00 */
[----:B------:R-:W-:Y:S04]  /*30020*/  STL.64 [R1+0x1a18], R154 ;  /* 0x001a189a01007387 */ /* 0x000fe80000100a00 */
[----:B------:R-:W3:Y:S01]  /*30030*/  LDL.LU.64 R152, [R1+0x1988] ;  /* 0x0019880001987983 */ /* 0x000ee20000300a00 */
[----:B------:R-:W-:-:S03]  /*30040*/  IMAD.WIDE R142, R2, 0x4, R142 ;  /* 0x00000004028e7825 */ /* 0x000fc600078e028e */
[----:B------:R1:W-:Y:S04]  /*30050*/  LDGSTS.E [R145+-0x45e00], [R164.64], !P6 ;  /* 0xba200000a4917fae */ /* 0x0003e8000f121844 */
[----:B------:R-:W4:Y:S04]  /*30060*/  LDL.LU.64 R150, [R1+0x1980] ;  /* 0x0019800001967983 */ /* 0x000f280000300a00 */
[----:B------:R1:W-:Y:S04]  /*30070*/  LDGSTS.E [R144+-0x45c00], [R162.64], !P6 ;  /* 0xba400000a2907fae */ /* 0x0003e8000f121844 */
[----:B------:R1:W-:Y:S04]  /*30080*/  STL.64 [R1+0x1a10], R142 ;  /* 0x001a108e01007387 */ /* 0x0003e80000100a00 */
[----:B------:R5:W-:Y:S04]  /*30090*/  LDGSTS.E [R252+-0x45a00], [R154.64], !P6 ;  /* 0xba6000009afc7fae */ /* 0x000be8000f121844 */
[----:B-1----:R-:W4:Y:S01]  /*300a0*/  LDL.LU.64 R144, [R1+0x1978] ;  /* 0x0019780001907983 */ /* 0x002f220000300a00 */
[----:B------:R-:W-:-:S04]  /*300b0*/  IADD3 R3, R169, -0x179, RZ ;  /* 0xfffffe87a9037810 */ /* 0x000fc80007ffe0ff */
[----:B------:R-:W-:-:S13]  /*300c0*/  ISETP.GE.U32.AND P5, PT, R3, 0x7ffffe08, PT ;  /* 0x7ffffe080300780c */ /* 0x000fda0003fa6070 */
[----:B------:R1:W-:Y:S02]  /*300d0*/  LDGSTS.E [R0+-0x44000], [R142.64], !P5 ;  /* 0xbc0000008e007fae */ /* 0x0003e4000e921844 */
[C---:B-1----:R-:W-:Y:S02]  /*300e0*/  IADD3 R143, R159.reuse, 0x100000, RZ ;  /* 0x001000009f8f7810 */ /* 0x042fe40007ffe0ff */
[----:B------:R-:W-:Y:S01]  /*300f0*/  IADD3 R142, R159, 0x100000, RZ ;  /* 0x001000009f8e7810 */ /* 0x000fe20007ffe0ff */
[----:B-----5:R-:W-:-:S04]  /*30100*/  IMAD.WIDE R138, R2, 0x4, R138 ;  /* 0x00000004028a7825 */ /* 0x020fc800078e028a */
[C---:B------:R-:W-:Y:S01]  /*30110*/  IMAD.WIDE R164, R2.reuse, 0x4, R148 ;  /* 0x0000000402a47825 */ /* 0x040fe200078e0294 */
[----:B------:R1:W-:Y:S03]  /*30120*/  STL.64 [R1+0x1a08], R138 ;  /* 0x001a088a01007387 */ /* 0x0003e60000100a00 */
[C---:B------:R-:W-:Y:S01]  /*30130*/  IMAD.WIDE R162, R2.reuse, 0x4, R146 ;  /* 0x0000000402a27825 */ /* 0x040fe200078e0292 */
[----:B------:R-:W-:Y:S04]  /*30140*/  STL.64 [R1+0x1a00], R164 ;  /* 0x001a00a401007387 */ /* 0x000fe80000100a00 */
[----:B------:R-:W5:Y:S04]  /*30150*/  LDL.LU.64 R154, [R1+0x1970] ;  /* 0x00197000019a7983 */ /* 0x000f680000300a00 */
[----:B------:R-:W-:Y:S04]  /*30160*/  STL.64 [R1+0x19f8], R162 ;  /* 0x0019f8a201007387 */ /* 0x000fe80000100a00 */
[----:B------:R-:W5:Y:S04]  /*30170*/  LDL.LU.64 R148, [R1+0x1960] ;  /* 0x0019600001947983 */ /* 0x000f680000300a00 */
[----:B------:R-:W5:Y:S01]  /*30180*/  LDL.LU.64 R146, [R1+0x1958] ;  /* 0x0019580001927983 */ /* 0x000f620000300a00 */
[----:B------:R-:W-:-:S03]  /*30190*/  IMAD.WIDE R140, R2, 0x4, R140 ;  /* 0x00000004028c7825 */ /* 0x000fc600078e028c */
[----:B------:R1:W-:Y:S04]  /*301a0*/  LDGSTS.E [R143+-0x43e00], [R138.64], !P5 ;  /* 0xbc2000008a8f7fae */ /* 0x0003e8000e921844 */
[----:B------:R1:W-:Y:S04]  /*301b0*/  STL.64 [R1+0x19f0], R140 ;  /* 0x0019f08c01007387 */ /* 0x0003e80000100a00 */
[----:B------:R1:W-:Y:S04]  /*301c0*/  LDGSTS.E [R142+-0x43c00], [R164.64], !P5 ;  /* 0xbc400000a48e7fae */ /* 0x0003e8000e921844 */
[----:B-1----:R-:W5:Y:S01]  /*301d0*/  LDL.LU.64 R138, [R1+0x37a8] ;  /* 0x0037a800018a7983 */ /* 0x002f620000300a00 */
[----:B------:R-:W-:-:S03]  /*301e0*/  IADD3 R3, R169, -0x17d, RZ ;  /* 0xfffffe83a9037810 */ /* 0x000fc60007ffe0ff */
[----:B------:R3:W-:Y:S04]  /*301f0*/  LDGSTS.E [R252+-0x43a00], [R162.64], !P5 ;  /* 0xbc600000a2fc7fae */ /* 0x0007e8000e921844 */
[----:B------:R-:W5:Y:S01]  /*30200*/  LDL.LU.64 R142, [R1+0x1950] ;  /* 0x00195000018e7983 */ /* 0x000f620000300a00 */
[----:B------:R-:W-:-:S13]  /*30210*/  ISETP.GE.U32.AND P3, PT, R3, 0x7ffffe04, PT ;  /* 0x7ffffe040300780c */ /* 0x000fda0003f66070 */
[----:B------:R1:W-:Y:S02]  /*30220*/  LDGSTS.E [R0+-0x42000], [R140.64], !P3 ;  /* 0xbe0000008c007fae */ /* 0x0003e4000d921844 */
[C---:B-1----:R-:W-:Y:S02]  /*30230*/  IADD3 R141, R159.reuse, 0x100000, RZ ;  /* 0x001000009f8d7810 */ /* 0x042fe40007ffe0ff */
[----:B------:R-:W-:Y:S01]  /*30240*/  IADD3 R140, R159, 0x100000, RZ ;  /* 0x001000009f8c7810 */ /* 0x000fe20007ffe0ff */
[----:B--2---:R-:W-:-:S04]  /*30250*/  IMAD.WIDE R164, R2, 0x4, R156 ;  /* 0x0000000402a47825 */ /* 0x004fc800078e029c */
[C---:B---3--:R-:W-:Y:S01]  /*30260*/  IMAD.WIDE R162, R2.reuse, 0x4, R152 ;  /* 0x0000000402a27825 */ /* 0x048fe200078e0298 */
[----:B------:R-:W-:Y:S04]  /*30270*/  STL.64 [R1+0x19e8], R164 ;  /* 0x0019e8a401007387 */ /* 0x000fe80000100a00 */
[----:B------:R-:W-:Y:S01]  /*30280*/  STL.64 [R1+0x19e0], R162 ;  /* 0x0019e0a201007387 */ /* 0x000fe20000100a00 */
[----:B----4-:R-:W-:-:S03]  /*30290*/  IMAD.WIDE R158, R2, 0x4, R150 ;  /* 0x00000004029e7825 */ /* 0x010fc600078e0296 */
[----:B------:R-:W2:Y:S04]  /*302a0*/  LDL.LU.64 R156, [R1+0x1948] ;  /* 0x00194800019c7983 */ /* 0x000ea80000300a00 */
[----:B------:R-:W-:Y:S04]  /*302b0*/  STL.64 [R1+0x19d8], R158 ;  /* 0x0019d89e01007387 */ /* 0x000fe80000100a00 */
[----:B------:R-:W3:Y:S04]  /*302c0*/  LDL.LU.64 R152, [R1+0x1940] ;  /* 0x0019400001987983 */ /* 0x000ee80000300a00 */
[----:B------:R1:W-:Y:S01]  /*302d0*/  LDGSTS.E [R141+-0x41e00], [R164.64], !P3 ;  /* 0xbe200000a48d7fae */ /* 0x0003e2000d921844 */
[----:B------:R-:W-:-:S03]  /*302e0*/  IMAD.WIDE R144, R2, 0x4, R144 ;  /* 0x0000000402907825 */ /* 0x000fc600078e0290 */
[----:B------:R1:W-:Y:S04]  /*302f0*/  LDGSTS.E [R140+-0x41c00], [R162.64], !P3 ;  /* 0xbe400000a28c7fae */ /* 0x0003e8000d921844 */
[----:B------:R-:W4:Y:S04]  /*30300*/  LDL.LU.64 R150, [R1+0x1938] ;  /* 0x0019380001967983 */ /* 0x000f280000300a00 */
[----:B------:R5:W-:Y:S04]  /*30310*/  LDGSTS.E [R252+-0x41a00], [R158.64], !P3 ;  /* 0xbe6000009efc7fae */ /* 0x000be8000d921844 */
[----:B------:R1:W-:Y:S04]  /*30320*/  STL.64 [R1+0x19d0], R144 ;  /* 0x0019d09001007387 */ /* 0x0003e80000100a00 */
[----:B-1----:R-:W4:Y:S01]  /*30330*/  LDL.LU.64 R140, [R1+0x1930] ;  /* 0x00193000018c7983 */ /* 0x002f220000300a00 */
[----:B------:R-:W-:-:S04]  /*30340*/  IADD3 R3, R169, -0x102, RZ ;  /* 0xfffffefea9037810 */ /* 0x000fc80007ffe0ff */
[----:B------:R-:W-:Y:S02]  /*30350*/  ISETP.GE.U32.AND P2, PT, R3, 0x7ffffe7f, PT ;  /* 0x7ffffe7f0300780c */ /* 0x000fe40003f46070 */
[----:B------:R-:W-:-:S11]  /*30360*/  IADD3 R0, R161, 0x100000, RZ ;  /* 0x00100000a1007810 */ /* 0x000fd60007ffe0ff */
[----:B------:R1:W-:Y:S02]  /*30370*/  LDGSTS.E [R0+-0x7f800], [R144.64], !P2 ;  /* 0x8080000090007fae */ /* 0x0003e4000d121844 */
[C---:B-1----:R-:W-:Y:S02]  /*30380*/  IADD3 R145, R161.reuse, 0x100000, RZ ;  /* 0x00100000a1917810 */ /* 0x042fe40007ffe0ff */
[----:B------:R-:W-:Y:S01]  /*30390*/  IADD3 R144, R161, 0x100000, RZ ;  /* 0x00100000a1907810 */ /* 0x000fe20007ffe0ff */
[----:B-----5:R-:W-:-:S04]  /*303a0*/  IMAD.WIDE R164, R2, 0x4, R154 ;  /* 0x0000000402a47825 */ /* 0x020fc800078e029a */
[C---:B------:R-:W-:Y:S01]  /*303b0*/  IMAD.WIDE R162, R2.reuse, 0x4, R148 ;  /* 0x0000000402a27825 */ /* 0x040fe200078e0294 */
[----:B------:R-:W-:Y:S03]  /*303c0*/  STL.64 [R1+0x19c8], R164 ;  /* 0x0019c8a401007387 */ /* 0x000fe60000100a00 */
[C---:B------:R-:W-:Y:S01]  /*303d0*/  IMAD.WIDE R158, R2.reuse, 0x4, R146 ;  /* 0x00000004029e7825 */ /* 0x040fe200078e0292 */
[----:B------:R-:W-:Y:S04]  /*303e0*/  STL.64 [R1+0x19a0], R162 ;  /* 0x0019a0a201007387 */ /* 0x000fe80000100a00 */
[----:B------:R-:W5:Y:S04]  /*303f0*/  LDL.LU.64 R154, [R1+0x1928] ;  /* 0x00192800019a7983 */ /* 0x000f680000300a00 */
[----:B------:R-:W-:Y:S04]  /*30400*/  STL.64 [R1+0x1998], R158 ;  /* 0x0019989e01007387 */ /* 0x000fe80000100a00 */
[----:B------:R-:W5:Y:S04]  /*30410*/  LDL.LU.64 R148, [R1+0x1920] ;  /* 0x0019200001947983 */ /* 0x000f680000300a00 */
[----:B------:R-:W5:Y:S04]  /*30420*/  LDL.LU.64 R146, [R1+0x1918] ;  /* 0x0019180001927983 */ /* 0x000f680000300a00 */
[----:B------:R1:W-:Y:S01]  /*30430*/  LDGSTS.E [R145+-0x7f600], [R164.64], !P2 ;  /* 0x80a00000a4917fae */ /* 0x0003e2000d121844 */
[----:B------:R-:W-:-:S03]  /*30440*/  IMAD.WIDE R142, R2, 0x4, R142 ;  /* 0x00000004028e7825 */ /* 0x000fc600078e028e */
[----:B------:R1:W-:Y:S04]  /*30450*/  LDGSTS.E [R144+-0x7f400], [R162.64], !P2 ;  /* 0x80c00000a2907fae */ /* 0x0003e8000d121844 */
[----:B------:R1:W-:Y:S04]  /*30460*/  STL.64 [R1+0x1990], R142 ;  /* 0x0019908e01007387 */ /* 0x0003e80000100a00 */
[----:B-1----:R-:W5:Y:S01]  /*30470*/  LDL.LU.64 R144, [R1+0x1910] ;  /* 0x0019100001907983 */ /* 0x002f620000300a00 */
[----:B------:R-:W-:-:S04]  /*30480*/  IADD3 R3, R169, -0x106, RZ ;  /* 0xfffffefaa9037810 */ /* 0x000fc80007ffe0ff */
[----:B------:R-:W-:Y:S02]  /*30490*/  ISETP.GE.U32.AND P1, PT, R3, 0x7ffffe7b, PT ;  /* 0x7ffffe7b0300780c */ /* 0x000fe40003f26070 */
[----:B------:R-:W-:-:S05]  /*304a0*/  IADD3 R252, R161, 0x100000, RZ ;  /* 0x00100000a1fc7810 */ /* 0x000fca0007ffe0ff */
[----:B------:R4:W-:Y:S06]  /*304b0*/  LDGSTS.E [R252+-0x7f200], [R158.64], !P2 ;  /* 0x80e000009efc7fae */ /* 0x0009ec000d121844 */
[----:B------:R1:W-:Y:S02]  /*304c0*/  LDGSTS.E [R0+-0x7d800], [R142.64], !P1 ;  /* 0x828000008e007fae */ /* 0x0003e4000c921844 */
[C---:B-1----:R-:W-:Y:S02]  /*304d0*/  IADD3 R143, R161.reuse, 0x100000, RZ ;  /* 0x00100000a18f7810 */ /* 0x042fe40007ffe0ff */
[----:B------:R-:W-:Y:S01]  /*304e0*/  IADD3 R142, R161, 0x100000, RZ ;  /* 0x00100000a18e7810 */ /* 0x000fe20007ffe0ff */
[----:B--2---:R-:W-:-:S04]  /*304f0*/  IMAD.WIDE R164, R2, 0x4, R156 ;  /* 0x0000000402a47825 */ /* 0x004fc800078e029c */
[C---:B---3--:R-:W-:Y:S01]  /*30500*/  IMAD.WIDE R162, R2.reuse, 0x4, R152 ;  /* 0x0000000402a27825 */ /* 0x048fe200078e0298 */
[----:B------:R-:W-:Y:S04]  /*30510*/  STL.64 [R1+0x1988], R164 ;  /* 0x001988a401007387 */ /* 0x000fe80000100a00 */
[----:B------:R-:W-:Y:S04]  /*30520*/  STL.64 [R1+0x1980], R162 ;  /* 0x001980a201007387 */ /* 0x000fe80000100a00 */
[----:B------:R-:W2:Y:S01]  /*30530*/  LDL.LU.64 R156, [R1+0x1908] ;  /* 0x00190800019c7983 */ /* 0x000ea20000300a00 */
[----:B----4-:R-:W-:-:S03]  /*30540*/  IMAD.WIDE R158, R2, 0x4, R150 ;  /* 0x00000004029e7825 */ /* 0x010fc600078e0296 */
[----:B------:R1:W-:Y:S04]  /*30550*/  LDGSTS.E [R143+-0x7d600], [R164.64], !P1 ;  /* 0x82a00000a48f7fae */ /* 0x0003e8000c921844 */
[----:B------:R-:W-:Y:S04]  /*30560*/  STL.64 [R1+0x1978], R158 ;  /* 0x0019789e01007387 */ /* 0x000fe80000100a00 */
[----:B------:R-:W3:Y:S01]  /*30570*/  LDL.LU.64 R152, [R1+0x1900] ;  /* 0x0019000001987983 */ /* 0x000ee20000300a00 */
[----:B------:R-:W-:-:S03]  /*30580*/  IMAD.WIDE R140, R2, 0x4, R140 ;  /* 0x00000004028c7825 */ /* 0x000fc600078e028c */
[----:B------:R1:W-:Y:S04]  /*30590*/  LDGSTS.E [R142+-0x7d400], [R162.64], !P1 ;  /* 0x82c00000a28e7fae */ /* 0x0003e8000c921844 */
[----:B------:R-:W4:Y:S04]  /*305a0*/  LDL.LU.64 R150, [R1+0x18f8] ;  /* 0x0018f80001967983 */ /* 0x000f280000300a00 */
[----:B------:R5:W-:Y:S04]  /*305b0*/  LDGSTS.E [R252+-0x7d200], [R158.64], !P1 ;  /* 0x82e000009efc7fae */ /* 0x000be8000c921844 */
[----:B------:R1:W-:Y:S04]  /*305c0*/  STL.64 [R1+0x1970], R140 ;  /* 0x0019708c01007387 */ /* 0x0003e80000100a00 */
        /* <DEDUP_REMOVED lines=18> */
[----:B------:R1:W-:Y:S01]  /*306f0*/  LDGSTS.E [R140+-0x7b400], [R162.64], !P4 ;  /* 0x84c00000a28c7fae */ /* 0x0003e2000e121844 */
[----:B------:R-:W-:-:S03]  /*30700*/  IADD3 R3, R169, -0x10e, RZ ;  /* 0xfffffef2a9037810 */ /* 0x000fc60007ffe0ff */
[----:B------:R4:W-:Y:S04]  /*30710*/  LDGSTS.E [R252+-0x7b200], [R158.64], !P4 ;  /* 0x84e000009efc7fae */ /* 0x0009e8000e121844 */
[----:B-1----:R-:W5:Y:S01]  /*30720*/  LDL.LU.64 R140, [R1+0x18d0] ;  /* 0x0018d000018c7983 */ /* 0x002f620000300a00 */
[----:B------:R-:W-:-:S13]  /*30730*/  ISETP.GE.U32.AND P0, PT, R3, 0x7ffffe73, PT ;  /* 0x7ffffe730300780c */ /* 0x000fda0003f06070 */
[----:B------:R1:W-:Y:S02]  /*30740*/  LDGSTS.E [R0+-0x79800], [R144.64], !P0 ;  /* 0x8680000090007fae */ /* 0x0003e4000c121844 */
[C---:B-1----:R-:W-:Y:S02]  /*30750*/  IADD3 R145, R161.reuse, 0x100000, RZ ;  /* 0x00100000a1917810 */ /* 0x042fe40007ffe0ff */
[----:B------:R-:W-:Y:S01]  /*30760*/  IADD3 R144, R161, 0x100000, RZ ;  /* 0x00100000a1907810 */ /* 0x000fe20007ffe0ff */
[----:B--2---:R-:W-:-:S05]  /*30770*/  IMAD.WIDE R164, R2, 0x4, R156 ;  /* 0x0000000402a47825 */ /* 0x004fca00078e029c */
[----:B------:R-:W-:Y:S04]  /*30780*/  STL.64 [R1+0x1948], R164 ;  /* 0x001948a401007387 */ /* 0x000fe80000100a00 */
[----:B------:R1:W-:Y:S01]  /*30790*/  LDGSTS.E [R145+-0x79600], [R164.64], !P0 ;  /* 0x86a00000a4917fae */ /* 0x0003e2000c121844 */
[----:B---3--:R-:W-:-:S05]  /*307a0*/  IMAD.WIDE R162, R2, 0x4, R152 ;  /* 0x0000000402a27825 */ /* 0x008fca00078e0298 */
[----:B------:R-:W-:Y:S01]  /*307b0*/  STL.64 [R1+0x1900], R162 ;  /* 0x001900a201007387 */ /* 0x000fe20000100a00 */
[----:B----4-:R-:W-:-:S03]  /*307c0*/  IMAD.WIDE R158, R2, 0x4, R150 ;  /* 0x00000004029e7825 */ /* 0x010fc600078e0296 */
        /* <DEDUP_REMOVED lines=26> */
[----:B------:R1:W-:Y:S01]  /*30970*/  STL.64 [R1+0x18d0], R140 ;  /* 0x0018d08c01007387 */ /* 0x0003e20000100a00 */
[----:B------:R-:W-:-:S03]  /*30980*/  IADD3 R3, R169, -0x116, RZ ;  /* 0xfffffeeaa9037810 */ /* 0x000fc60007ffe0ff */
[----:B------:R4:W-:Y:S04]  /*30990*/  LDGSTS.E [R252+-0x77200], [R158.64], !P6 ;  /* 0x88e000009efc7fae */ /* 0x0009e8000f121844 */
[----:B-1----:R-:W5:Y:S01]  /*309a0*/  LDL.LU.64 R142, [R1+0x1890] ;  /* 0x00189000018e7983 */ /* 0x002f620000300a00 */
        /* <DEDUP_REMOVED lines=11> */
[----:B------:R-:W3:Y:S01]  /*30a60*/  LDL.LU.64 R152, [R1+0x1880] ;  /* 0x0018800001987983 */ /* 0x000ee20000300a00 */
[----:B------:R-:W-:-:S03]  /*30a70*/  IMAD.WIDE R144, R2, 0x4, R144 ;  /* 0x0000000402907825 */ /* 0x000fc600078e0290 */
[----:B------:R1:W-:Y:S04]  /*30a80*/  LDGSTS.E [R141+-0x75600], [R164.64], !P5 ;  /* 0x8aa00000a48d7fae */ /* 0x0003e8000e921844 */
        /* <DEDUP_REMOVED lines=43> */
[----:B------:R1:W-:Y:S01]  /*30d40*/  STL.64 [R1+0xf50], R140 ;  /* 0x000f508c01007387 */ /* 0x0003e20000100a00 */
[----:B------:R-:W-:-:S03]  /*30d50*/  IADD3 R3, R169, -0x122, RZ ;  /* 0xfffffedea9037810 */ /* 0x000fc60007ffe0ff */
[----:B-1----:R-:W4:Y:S01]  /*30d60*/  LDL.LU.64 R142, [R1+0x1830] ;  /* 0x00183000018e7983 */ /* 0x002f220000300a00 */
        /* <DEDUP_REMOVED lines=60> */
[----:B------:R-:W-:Y:S02]  /*31130*/  ISETP.GE.U32.AND P6, PT, R3, 0x7ffffe53, PT ;  /* 0x7ffffe530300780c */ /* 0x000fe40003fc6070 */
[----:B------:R-:W-:-:S11]  /*31140*/  IADD3 R3, R169, -0x132, RZ ;  /* 0xfffffecea9037810 */ /* 0x000fd60007ffe0ff */
        /* <DEDUP_REMOVED lines=16> */
[----:B------:R1:W-:Y:S01]  /*31250*/  STL.64 [R1+0x1858], R144 ;  /* 0x0018589001007387 */ /* 0x0003e20000100a00 */
[----:B------:R-:W-:-:S03]  /*31260*/  ISETP.GE.U32.AND P5, PT, R3, 0x7ffffe4f, PT ;  /* 0x7ffffe4f0300780c */ /* 0x000fc60003fa6070 */
[----:B-1----:R-:W4:Y:S10]  /*31270*/  LDL.LU.64 R140, [R1+0x17b0] ;  /* 0x0017b000018c7983 */ /* 0x002f340000300a00 */
[----:B------:R1:W-:Y:S02]  /*31280*/  LDGSTS.E [R0+-0x67800], [R144.64], !P5 ;  /* 0x9880000090007fae */ /* 0x0003e4000e921844 */
[----:B-1----:R-:W-:-:S02]  /*31290*/  IADD3 R145, R161, 0x100000, RZ ;  /* 0x00100000a1917810 */ /* 0x002fc40007ffe0ff */
        /* <DEDUP_REMOVED lines=17> */
[----:B------:R-:W-:Y:S02]  /*313b0*/  ISETP.GE.U32.AND P3, PT, R3, 0x7ffffe4b, PT ;  /* 0x7ffffe4b0300780c */ /* 0x000fe40003f66070 */
[----:B------:R-:W-:-:S11]  /*313c0*/  IADD3 R3, R169, -0x13a, RZ ;  /* 0xfffffec6a9037810 */ /* 0x000fd60007ffe0ff */
[----:B------:R1:W-:Y:S01]  /*313d0*/  LDGSTS.E [R0+-0x65800], [R142.64], !P3 ;  /* 0x9a8000008e007fae */ /* 0x0003e2000d921844 */
[----:B------:R-:W-:Y:S02]  /*313e0*/  ISETP.GE.U32.AND P2, PT, R3, 0x7ffffe47, PT ;  /* 0x7ffffe470300780c */ /* 0x000fe40003f46070 */
        /* <DEDUP_REMOVED lines=16> */
[----:B-1----:R-:W4:Y:S04]  /*314f0*/  LDL.LU.64 R142, [R1+0x1750] ;  /* 0x00175000018e7983 */ /* 0x002f280000300a00 */
        /* <DEDUP_REMOVED lines=100> */
[----:B------:R-:W-:-:S04]  /*31b40*/  IADD3 R3, R169, -0x152, RZ ;  /* 0xfffffeaea9037810 */ /* 0x000fc80007ffe0ff */
[----:B------:R-:W-:-:S07]  /*31b50*/  ISETP.GE.U32.AND P3, PT, R3, 0x7ffffe2f, PT ;  /* 0x7ffffe2f0300780c */ /* 0x000fce0003f66070 */
        /* <DEDUP_REMOVED lines=149> */
[----:B------:R1:W-:Y:S01]  /*324b0*/  LDGSTS.E [R141+-0x4b600], [R164.64], !P5 ;  /* 0xb4a00000a48d7fae */ /* 0x0003e2000e921844 */
[----:B------:R-:W-:-:S03]  /*324c0*/  IMAD.WIDE R146, R2, 0x4, R144 ;  /* 0x0000000402927825 */ /* 0x000fc600078e0290 */
[----:B------:R1:W-:Y:S04]  /*324d0*/  LDGSTS.E [R140+-0x4b400], [R162.64], !P5 ;  /* 0xb4c00000a28c7fae */ /* 0x0003e8000e921844 */
[----:B------:R-:W5:Y:S04]  /*324e0*/  LDL.LU.64 R144, [R1+0x15b8] ;  /* 0x0015b80001907983 */ /* 0x000f680000300a00 */
[----:B------:R1:W-:Y:S04]  /*324f0*/  STL.64 [R1+0x15f0], R146 ;  /* 0x0015f09201007387 */ /* 0x0003e80000100a00 */
[----:B-1----:R-:W5:Y:S01]  /*32500*/  LDL.LU.64 R140, [R1+0x15b0] ;  /* 0x0015b000018c7983 */ /* 0x002f620000300a00 */
[----:B------:R-:W-:-:S03]  /*32510*/  IADD3 R3, R169, -0x16e, RZ ;  /* 0xfffffe92a9037810 */ /* 0x000fc60007ffe0ff */
[----:B------:R4:W-:Y:S01]  /*32520*/  LDGSTS.E [R252+-0x4b200], [R158.64], !P5 ;  /* 0xb4e000009efc7fae */ /* 0x0009e2000e921844 */
[----:B------:R-:W-:-:S13]  /*32530*/  ISETP.GE.U32.AND P3, PT, R3, 0x7ffffe13, PT ;  /* 0x7ffffe130300780c */ /* 0x000fda0003f66070 */
[----:B------:R1:W-:Y:S02]  /*32540*/  LDGSTS.E [R0+-0x49800], [R146.64], !P3 ;  /* 0xb680000092007fae */ /* 0x0003e4000d921844 */
[C---:B-1----:R-:W-:Y:S02]  /*32550*/  IADD3 R147, R161.reuse, 0x100000, RZ ;  /* 0x00100000a1937810 */ /* 0x042fe40007ffe0ff */
[----:B------:R-:W-:Y:S02]  /*32560*/  IADD3 R146, R161, 0x100000, RZ ;  /* 0x00100000a1927810 */ /* 0x000fe40007ffe0ff */
[----:B------:R-:W-:-:S04]  /*32570*/  IADD3 R3, R169, -0x172, RZ ;  /* 0xfffffe8ea9037810 */ /* 0x000fc80007ffe0ff */
[----:B------:R-:W-:Y:S01]  /*32580*/  ISETP.GE.U32.AND P2, PT, R3, 0x7ffffe0f, PT ;  /* 0x7ffffe0f0300780c */ /* 0x000fe20003f46070 */
        /* <DEDUP_REMOVED lines=18> */
[----:B-----5:R-:W-:-:S04]  /*326b0*/  IMAD.WIDE R164, R2, 0x4, R154 ;  /* 0x0000000402a47825 */ /* 0x020fc800078e029a */
[C---:B------:R-:W-:Y:S01]  /*326c0*/  IMAD.WIDE R162, R2.reuse, 0x4, R148 ;  /* 0x0000000402a27825 */ /* 0x040fe200078e0294 */
[----:B------:R-:W-:Y:S04]  /*326d0*/  STL.64 [R1+0x15c8], R164 ;  /* 0x0015c8a401007387 */ /* 0x000fe80000100a00 */
[----:B------:R-:W-:Y:S04]  /*326e0*/  STL.64 [R1+0x15c0], R162 ;  /* 0x0015c0a201007387 */ /* 0x000fe80000100a00 */
[----:B------:R1:W-:Y:S01]  /*326f0*/  LDGSTS.E [R143+-0x47600], [R164.64], !P2 ;  /* 0xb8a00000a48f7fae */ /* 0x0003e2000d121844 */
[----:B------:R-:W-:-:S03]  /*32700*/  IMAD.WIDE R158, R2, 0x4, R144 ;  /* 0x00000004029e7825 */ /* 0x000fc600078e0290 */
[----:B------:R1:W-:Y:S01]  /*32710*/  LDGSTS.E [R142+-0x47400], [R162.64], !P2 ;  /* 0xb8c00000a28e7fae */ /* 0x0003e2000d121844 */
[----:B------:R-:W-:-:S03]  /*32720*/  IADD3 R3, R169, -0x176, RZ ;  /* 0xfffffe8aa9037810 */ /* 0x000fc60007ffe0ff */
[----:B------:R5:W-:Y:S01]  /*32730*/  LDGSTS.E [R252+-0x47200], [R158.64], !P2 ;  /* 0xb8e000009efc7fae */ /* 0x000be2000d121844 */
[----:B------:R-:W-:-:S03]  /*32740*/  IMAD.WIDE R144, R2, 0x4, R140 ;  /* 0x0000000402907825 */ /* 0x000fc600078e028c */
[----:B------:R-:W4:Y:S04]  /*32750*/  LDL.LU.64 R140, [R1+0x1588] ;  /* 0x00158800018c7983 */ /* 0x000f280000300a00 */
[----:B------:R-:W-:Y:S04]  /*32760*/  STL.64 [R1+0x15b8], R158 ;  /* 0x0015b89e01007387 */ /* 0x000fe80000100a00 */
[----:B------:R-:W4:Y:S04]  /*32770*/  LDL.LU.64 R154, [R1+0x1580] ;  /* 0x00158000019a7983 */ /* 0x000f280000300a00 */
[----:B------:R-:W4:Y:S04]  /*32780*/  LDL.LU.64 R148, [R1+0x1578] ;  /* 0x0015780001947983 */ /* 0x000f280000300a00 */
[----:B------:R1:W-:Y:S04]  /*32790*/  STL.64 [R1+0x15b0], R144 ;  /* 0x0015b09001007387 */ /* 0x0003e80000100a00 */
[----:B-1----:R-:W4:Y:S01]  /*327a0*/  LDL.LU.64 R142, [R1+0x1570] ;  /* 0x00157000018e7983 */ /* 0x002f220000300a00 */
[----:B------:R-:W-:-:S02]  /*327b0*/  ISETP.GE.U32.AND P1, PT, R3, 0x7ffffe0b, PT ;  /* 0x7ffffe0b0300780c */ /* 0x000fc40003f26070 */
[----:B------:R-:W-:-:S11]  /*327c0*/  IADD3 R3, R169, -0x17a, RZ ;  /* 0xfffffe86a9037810 */ /* 0x000fd60007ffe0ff */
[----:B------:R1:W-:Y:S02]  /*327d0*/  LDGSTS.E [R0+-0x45800], [R144.64], !P1 ;  /* 0xba80000090007fae */ /* 0x0003e4000c921844 */
[C---:B-1----:R-:W-:Y:S02]  /*327e0*/  IADD3 R145, R161.reuse, 0x100000, RZ ;  /* 0x00100000a1917810 */ /* 0x042fe40007ffe0ff */
[----:B------:R-:W-:Y:S02]  /*327f0*/  IADD3 R144, R161, 0x100000, RZ ;  /* 0x00100000a1907810 */ /* 0x000fe40007ffe0ff */
[----:B------:R-:W-:Y:S01]  /*32800*/  ISETP.GE.U32.AND P4, PT, R3, 0x7ffffe07, PT ;  /* 0x7ffffe070300780c */ /* 0x000fe20003f86070 */
[----:B--2---:R-:W-:-:S04]  /*32810*/  IMAD.WIDE R164, R2, 0x4, R156 ;  /* 0x0000000402a47825 */ /* 0x004fc800078e029c */
[C---:B---3--:R-:W-:Y:S01]  /*32820*/  IMAD.WIDE R162, R2.reuse, 0x4, R152 ;  /* 0x0000000402a27825 */ /* 0x048fe200078e0298 */
[----:B------:R-:W-:Y:S04]  /*32830*/  STL.64 [R1+0x15a8], R164 ;  /* 0x0015a8a401007387 */ /* 0x000fe80000100a00 */
[----:B------:R-:W-:Y:S01]  /*32840*/  STL.64 [R1+0x15a0], R162 ;  /* 0x0015a0a201007387 */ /* 0x000fe20000100a00 */
[----:B-----5:R-:W-:-:S03]  /*32850*/  IMAD.WIDE R156, R2, 0x4, R150 ;  /* 0x00000004029c7825 */ /* 0x020fc600078e0296 */
        /* <DEDUP_REMOVED lines=8> */
[----:B------:R4:W-:Y:S04]  /*328e0*/  LDGSTS.E [R252+-0x45200], [R156.64], !P1 ;  /* 0xbae000009cfc7fae */ /* 0x0009e8000c921844 */
[----:B-1----:R-:W5:Y:S04]  /*328f0*/  LDL.LU.64 R144, [R1+0x1548] ;  /* 0x0015480001907983 */ /* 0x002f680000300a00 */
[----:B------:R1:W-:Y:S02]  /*32900*/  LDGSTS.E [R0+-0x43800], [R146.64], !P4 ;  /* 0xbc80000092007fae */ /* 0x0003e4000e121844 */
[----:B-1----:R-:W-:-:S02]  /*32910*/  IADD3 R147, R161, 0x100000, RZ ;  /* 0x00100000a1937810 */ /* 0x002fc40007ffe0ff */
[----:B------:R-:W-:Y:S01]  /*32920*/  IADD3 R146, R161, 0x100000, RZ ;  /* 0x00100000a1927810 */ /* 0x000fe20007ffe0ff */
[----:B----4-:R-:W-:-:S04]  /*32930*/  IMAD.WIDE R140, R2, 0x4, R140 ;  /* 0x00000004028c7825 */ /* 0x010fc800078e028c */
[C---:B------:R-:W-:Y:S01]  /*32940*/  IMAD.WIDE R164, R2.reuse, 0x4, R154 ;  /* 0x0000000402a47825 */ /* 0x040fe200078e029a */
[----:B------:R1:W-:Y:S03]  /*32950*/  STL.64 [R1+0x1540], R140 ;  /* 0x0015408c01007387 */ /* 0x0003e60000100a00 */
[C---:B------:R-:W-:Y:S01]  /*32960*/  IMAD.WIDE R162, R2.reuse, 0x4, R148 ;  /* 0x0000000402a27825 */ /* 0x040fe200078e0294 */
[----:B------:R-:W-:Y:S04]  /*32970*/  STL.64 [R1+0x1530], R164 ;  /* 0x001530a401007387 */ /* 0x000fe80000100a00 */
[----:B------:R-:W4:Y:S04]  /*32980*/  LDL.LU.64 R156, [R1+0x1538] ;  /* 0x00153800019c7983 */ /* 0x000f280000300a00 */
[----:B------:R-:W-:Y:S04]  /*32990*/  STL.64 [R1+0x1520], R162 ;  /* 0x001520a201007387 */ /* 0x000fe80000100a00 */
[----:B------:R-:W4:Y:S04]  /*329a0*/  LDL.LU.64 R154, [R1+0x1528] ;  /* 0x00152800019a7983 */ /* 0x000f280000300a00 */
[----:B------:R-:W4:Y:S01]  /*329b0*/  LDL.LU.64 R148, [R1+0x1518] ;  /* 0x0015180001947983 */ /* 0x000f220000300a00 */
[----:B------:R-:W-:-:S03]  /*329c0*/  IMAD.WIDE R142, R2, 0x4, R142 ;  /* 0x00000004028e7825 */ /* 0x000fc600078e028e */
[----:B------:R1:W-:Y:S04]  /*329d0*/  LDGSTS.E [R147+-0x43600], [R140.64], !P4 ;  /* 0xbca000008c937fae */ /* 0x0003e8000e121844 */
[----:B------:R1:W-:Y:S04]  /*329e0*/  STL.64 [R1+0x1508], R142 ;  /* 0x0015088e01007387 */ /* 0x0003e80000100a00 */
[----:B------:R1:W-:Y:S04]  /*329f0*/  LDGSTS.E [R146+-0x43400], [R164.64], !P4 ;  /* 0xbcc00000a4927fae */ /* 0x0003e8000e121844 */
[----:B-1----:R-:W4:Y:S01]  /*32a00*/  LDL.LU.64 R140, [R1+0x37a0] ;  /* 0x0037a000018c7983 */ /* 0x002f220000300a00 */
[----:B------:R-:W-:-:S03]  /*32a10*/  IADD3 R3, R169, -0x17e, RZ ;  /* 0xfffffe82a9037810 */ /* 0x000fc60007ffe0ff */
[----:B------:R3:W-:Y:S04]  /*32a20*/  LDGSTS.E [R252+-0x43200], [R162.64], !P4 ;  /* 0xbce00000a2fc7fae */ /* 0x0007e8000e121844 */
[----:B------:R-:W4:Y:S01]  /*32a30*/  LDL.LU.64 R146, [R1+0x1510] ;  /* 0x0015100001927983 */ /* 0x000f220000300a00 */
[----:B------:R-:W-:-:S13]  /*32a40*/  ISETP.GE.U32.AND P0, PT, R3, 0x7ffffe03, PT ;  /* 0x7ffffe030300780c */ /* 0x000fda0003f06070 */
[----:B------:R1:W-:Y:S01]  /*32a50*/  LDGSTS.E [R0+-0x41800], [R142.64], !P0 ;  /* 0xbe8000008e007fae */ /* 0x0003e2000c121844 */
[----:B------:R-:W-:Y:S02]  /*32a60*/  IADD3 R3, R169, -0x103, RZ ;  /* 0xfffffefda9037810 */ /* 0x000fe40007ffe0ff */
[C---:B-1----:R-:W-:Y:S02]  /*32a70*/  IADD3 R143, R161.reuse, 0x100000, RZ ;  /* 0x00100000a18f7810 */ /* 0x042fe40007ffe0ff */
[----:B------:R-:W-:Y:S01]  /*32a80*/  IADD3 R142, R161, 0x100000, RZ ;  /* 0x00100000a18e7810 */ /* 0x000fe20007ffe0ff */
[----:B--2---:R-:W-:-:S04]  /*32a90*/  IMAD.WIDE R164, R2, 0x4, R158 ;  /* 0x0000000402a47825 */ /* 0x004fc800078e029e */
[C---:B---3--:R-:W-:Y:S01]  /*32aa0*/  IMAD.WIDE R162, R2.reuse, 0x4, R152 ;  /* 0x0000000402a27825 */ /* 0x048fe200078e0298 */
[----:B------:R-:W-:Y:S04]  /*32ab0*/  STL.64 [R1+0x14f8], R164 ;  /* 0x0014f8a401007387 */ /* 0x000fe80000100a00 */
[----:B------:R-:W-:Y:S01]  /*32ac0*/  STL.64 [R1+0x14e8], R162 ;  /* 0x0014e8a201007387 */ /* 0x000fe20000100a00 */
[----:B-----5:R-:W-:-:S03]  /*32ad0*/  IMAD.WIDE R160, R2, 0x4, R150 ;  /* 0x0000000402a07825 */ /* 0x020fc600078e0296 */
[----:B------:R-:W2:Y:S04]  /*32ae0*/  LDL.LU.64 R158, [R1+0x1500] ;  /* 0x00150000019e7983 */ /* 0x000ea80000300a00 */
[----:B------:R-:W-:Y:S04]  /*32af0*/  STL.64 [R1+0x14d8], R160 ;  /* 0x0014d8a001007387 */ /* 0x000fe80000100a00 */
[----:B------:R-:W3:Y:S04]  /*32b00*/  LDL.LU.64 R152, [R1+0x14f0] ;  /* 0x0014f00001987983 */ /* 0x000ee80000300a00 */
[----:B------:R1:W-:Y:S01]  /*32b10*/  LDGSTS.E [R143+-0x41600], [R164.64], !P0 ;  /* 0xbea00000a48f7fae */ /* 0x0003e2000c121844 */
[----:B------:R-:W-:-:S03]  /*32b20*/  IMAD.WIDE R144, R2, 0x4, R144 ;  /* 0x0000000402907825 */ /* 0x000fc600078e0290 */
[----:B------:R1:W-:Y:S04]  /*32b30*/  LDGSTS.E [R142+-0x41400], [R162.64], !P0 ;  /* 0xbec00000a28e7fae */ /* 0x0003e8000c121844 */
[----:B------:R-:W5:Y:S04]  /*32b40*/  LDL.LU.64 R150, [R1+0x14e0] ;  /* 0x0014e00001967983 */ /* 0x000f680000300a00 */
[----:B------:R4:W-:Y:S04]  /*32b50*/  LDGSTS.E [R252+-0x41200], [R160.64], !P0 ;  /* 0xbee00000a0fc7fae */ /* 0x0009e8000c121844 */
[----:B------:R1:W-:Y:S01]  /*32b60*/  STL.64 [R1+0x14c8], R144 ;  /* 0x0014c89001007387 */ /* 0x0003e20000100a00 */
[----:B------:R-:W-:-:S03]  /*32b70*/  ISETP.GE.U32.AND P6, PT, R3, 0x7ffffe7e, PT ;  /* 0x7ffffe7e0300780c */ /* 0x000fc60003fc6070 */
[----:B-1----:R-:W5:Y:S01]  /*32b80*/  LDL.LU.64 R142, [R1+0x14d0] ;  /* 0x0014d000018e7983 */ /* 0x002f620000300a00 */
[----:B------:R-:W-:-:S09]  /*32b90*/  IADD3 R0, R167, 0x100000, RZ ;  /* 0x00100000a7007810 */ /* 0x000fd20007ffe0ff */
[----:B------:R1:W-:Y:S02]  /*32ba0*/  LDGSTS.E [R0+-0x7f000], [R144.64], !P6 ;  /* 0x8100000090007fae */ /* 0x0003e4000f121844 */
[C---:B-1----:R-:W-:Y:S02]  /*32bb0*/  IADD3 R145, R167.reuse, 0x100000, RZ ;  /* 0x00100000a7917810 */ /* 0x042fe40007ffe0ff */
[----:B------:R-:W-:Y:S01]  /*32bc0*/  IADD3 R144, R167, 0x100000, RZ ;  /* 0x00100000a7907810 */ /* 0x000fe20007ffe0ff */
[----:B----4-:R-:W-:-:S04]  /*32bd0*/  IMAD.WIDE R164, R2, 0x4, R156 ;  /* 0x0000000402a47825 */ /* 0x010fc800078e029c */
[C---:B------:R-:W-:Y:S01]  /*32be0*/  IMAD.WIDE R162, R2.reuse, 0x4, R154 ;  /* 0x0000000402a27825 */ /* 0x040fe200078e029a */
[----:B------:R-:W-:Y:S03]  /*32bf0*/  STL.64 [R1+0x14b8], R164 ;  /* 0x0014b8a401007387 */ /* 0x000fe60000100a00 */
[C---:B------:R-:W-:Y:S01]  /*32c00*/  IMAD.WIDE R160, R2.reuse, 0x4, R148 ;  /* 0x0000000402a07825 */ /* 0x040fe200078e0294 */
[----:B------:R-:W-:Y:S04]  /*32c10*/  STL.64 [R1+0x14b0], R162 ;  /* 0x0014b0a201007387 */ /* 0x000fe80000100a00 */
[----:B------:R-:W4:Y:S04]  /*32c20*/  LDL.LU.64 R156, [R1+0x14c0] ;  /* 0x0014c000019c7983 */ /* 0x000f280000300a00 */
[----:B------:R-:W-:Y:S04]  /*32c30*/  STL.64 [R1+0x14a0], R160 ;  /* 0x0014a0a001007387 */ /* 0x000fe80000100a00 */
[----:B------:R-:W4:Y:S04]  /*32c40*/  LDL.LU.64 R154, [R1+0x14a8] ;  /* 0x0014a800019a7983 */ /* 0x000f280000300a00 */
[----:B------:R-:W4:Y:S04]  /*32c50*/  LDL.LU.64 R148, [R1+0x1498] ;  /* 0x0014980001947983 */ /* 0x000f280000300a00 */
[----:B------:R1:W-:Y:S01]  /*32c60*/  LDGSTS.E [R145+-0x7ee00], [R164.64], !P6 ;  /* 0x81200000a4917fae */ /* 0x0003e2000f121844 */
[----:B------:R-:W-:-:S03]  /*32c70*/  IMAD.WIDE R146, R2, 0x4, R146 ;  /* 0x0000000402927825 */ /* 0x000fc600078e0292 */
[----:B------:R1:W-:Y:S04]  /*32c80*/  LDGSTS.E [R144+-0x7ec00], [R162.64], !P6 ;  /* 0x81400000a2907fae */ /* 0x0003e8000f121844 */
[----:B------:R1:W-:Y:S04]  /*32c90*/  STL.64 [R1+0x1490], R146 ;  /* 0x0014909201007387 */ /* 0x0003e80000100a00 */
[----:B-1----:R-:W4:Y:S01]  /*32ca0*/  LDL.LU.64 R144, [R1+0x1488] ;  /* 0x0014880001907983 */ /* 0x002f220000300a00 */
[----:B------:R-:W-:-:S04]  /*32cb0*/  IADD3 R3, R169, -0x107, RZ ;  /* 0xfffffef9a9037810 */ /* 0x000fc80007ffe0ff */
[----:B------:R-:W-:Y:S02]  /*32cc0*/  ISETP.GE.U32.AND P5, PT, R3, 0x7ffffe7a, PT ;  /* 0x7ffffe7a0300780c */ /* 0x000fe40003fa6070 */
[----:B------:R-:W-:-:S05]  /*32cd0*/  IADD3 R252, R167, 0x100000, RZ ;  /* 0x00100000a7fc7810 */ /* 0x000fca0007ffe0ff */
[----:B------:R5:W-:Y:S06]  /*32ce0*/  LDGSTS.E [R252+-0x7ea00], [R160.64], !P6 ;  /* 0x81600000a0fc7fae */ /* 0x000bec000f121844 */
[----:B------:R1:W-:Y:S01]  /*32cf0*/  LDGSTS.E [R0+-0x7d000], [R146.64], !P5 ;  /* 0x8300000092007fae */ /* 0x0003e2000e921844 */
[----:B------:R-:W-:Y:S02]  /*32d00*/  IADD3 R3, R169, -0x10b, RZ ;  /* 0xfffffef5a9037810 */ /* 0x000fe40007ffe0ff */
[C---:B-1----:R-:W-:Y:S02]  /*32d10*/  IADD3 R147, R167.reuse, 0x100000, RZ ;  /* 0x00100000a7937810 */ /* 0x042fe40007ffe0ff */
[----:B------:R-:W-:Y:S01]  /*32d20*/  IADD3 R146, R167, 0x100000, RZ ;  /* 0x00100000a7927810 */ /* 0x000fe20007ffe0ff */
[----:B--2---:R-:W-:-:S04]  /*32d30*/  IMAD.WIDE R164, R2, 0x4, R158 ;  /* 0x0000000402a47825 */ /* 0x004fc800078e029e */
[C---:B---3--:R-:W-:Y:S01]  /*32d40*/  IMAD.WIDE R162, R2.reuse, 0x4, R152 ;  /* 0x0000000402a27825 */ /* 0x048fe200078e0298 */
[----:B------:R-:W-:Y:S04]  /*32d50*/  STL.64 [R1+0x1480], R164 ;  /* 0x001480a401007387 */ /* 0x000fe80000100a00 */
[----:B------:R-:W-:Y:S04]  /*32d60*/  STL.64 [R1+0x1470], R162 ;  /* 0x001470a201007387 */ /* 0x000fe80000100a00 */
[----:B------:R-:W2:Y:S01]  /*32d70*/  LDL.LU.64 R158, [R1+0x1478] ;  /* 0x00147800019e7983 */ /* 0x000ea20000300a00 */
[----:B-----5:R-:W-:-:S03]  /*32d80*/  IMAD.WIDE R160, R2, 0x4, R150 ;  /* 0x0000000402a07825 */ /* 0x020fc600078e0296 */
[----:B------:R1:W-:Y:S04]  /*32d90*/  LDGSTS.E [R147+-0x7ce00], [R164.64], !P5 ;  /* 0x83200000a4937fae */ /* 0x0003e8000e921844 */
[----:B------:R-:W-:Y:S04]  /*32da0*/  STL.64 [R1+0x1460], R160 ;  /* 0x001460a001007387 */ /* 0x000fe80000100a00 */
[----:B------:R-:W3:Y:S01]  /*32db0*/  LDL.LU.64 R152, [R1+0x1468] ;  /* 0x0014680001987983 */ /* 0x000ee20000300a00 */
[----:B------:R-:W-:-:S03]  /*32dc0*/  IMAD.WIDE R142, R2, 0x4, R142 ;  /* 0x00000004028e7825 */ /* 0x000fc600078e028e */
[----:B------:R1:W-:Y:S04]  /*32dd0*/  LDGSTS.E [R146+-0x7cc00], [R162.64], !P5 ;  /* 0x83400000a2927fae */ /* 0x0003e8000e921844 */
[----:B------:R-:W5:Y:S01]  /*32de0*/  LDL.LU.64 R150, [R1+0x1458] ;  /* 0x0014580001967983 */ /* 0x000f620000300a00 */
[----:B------:R-:W-:-:S03]  /*32df0*/  ISETP.GE.U32.AND P3, PT, R3, 0x7ffffe76, PT ;  /* 0x7ffffe760300780c */ /* 0x000fc60003f66070 */
[----:B------:R4:W-:Y:S04]  /*32e00*/  LDGSTS.E [R252+-0x7ca00], [R160.64], !P5 ;  /* 0x83600000a0fc7fae */ /* 0x0009e8000e921844 */
[----:B------:R1:W-:Y:S04]  /*32e10*/  STL.64 [R1+0x1450], R142 ;  /* 0x0014508e01007387 */ /* 0x0003e80000100a00 */
[----:B-1----:R-:W5:Y:S04]  /*32e20*/  LDL.LU.64 R146, [R1+0x1448] ;  /* 0x0014480001927983 */ /* 0x002f680000300a00 */
[----:B------:R1:W-:Y:S02]  /*32e30*/  LDGSTS.E [R0+-0x7b000], [R142.64], !P3 ;  /* 0x850000008e007fae */ /* 0x0003e4000d921844 */
[----:B-1----:R-:W-:-:S02]  /*32e40*/  IADD3 R143, R167, 0x100000, RZ ;  /* 0x00100000a78f7810 */ /* 0x002fc40007ffe0ff */
        /* <DEDUP_REMOVED lines=13> */
[----:B------:R1:W-:Y:S01]  /*32f20*/  LDGSTS.E [R142+-0x7ac00], [R162.64], !P3 ;  /* 0x85400000a28e7fae */ /* 0x0003e2000d921844 */
[----:B------:R-:W-:-:S03]  /*32f30*/  IADD3 R3, R169, -0x10f, RZ ;  /* 0xfffffef1a9037810 */ /* 0x000fc60007ffe0ff */
[----:B------:R5:W-:Y:S04]  /*32f40*/  LDGSTS.E [R252+-0x7aa00], [R160.64], !P3 ;  /* 0x85600000a0fc7fae */ /* 0x000be8000d921844 */
[----:B-1----:R-:W4:Y:S01]  /*32f50*/  LDL.LU.64 R142, [R1+0x1408] ;  /* 0x00140800018e7983 */ /* 0x002f220000300a00 */
        /* <DEDUP_REMOVED lines=36> */
[----:B------:R1:W-:Y:S01]  /*331a0*/  STL.64 [R1+0x1290], R142 ;  /* 0x0012908e01007387 */ /* 0x0003e20000100a00 */
        /* <DEDUP_REMOVED lines=155> */
[----:B------:R1:W-:Y:S04]  /*33b60*/  LDGSTS.E [R145+-0x66e00], [R164.64], !P4 ;  /* 0x99200000a4917fae */ /* 0x0003e8000e121844 */
[----:B------:R1:W-:Y:S01]  /*33b70*/  LDGSTS.E [R144+-0x66c00], [R162.64], !P4 ;  /* 0x99400000a2907fae */ /* 0x0003e2000e121844 */
[----:B------:R-:W-:Y:S01]  /*33b80*/  IMAD.WIDE R148, R2, 0x4, R146 ;  /* 0x0000000402947825 */ /* 0x000fe200078e0292 */
[----:B------:R-:W-:-:S02]  /*33b90*/  IADD3 R3, R169, -0x137, RZ ;  /* 0xfffffec9a9037810 */ /* 0x000fc40007ffe0ff */
[----:B------:R-:W4:Y:S04]  /*33ba0*/  LDL.LU.64 R146, [R1+0x3f8] ;  /* 0x0003f80001927983 */ /* 0x000f280000300a00 */
[----:B------:R1:W-:Y:S04]  /*33bb0*/  STL.64 [R1+0x1358], R148 ;  /* 0x0013589401007387 */ /* 0x0003e80000100a00 */
[----:B-1----:R-:W4:Y:S01]  /*33bc0*/  LDL.LU.64 R144, [R1+0x3e8] ;  /* 0x0003e80001907983 */ /* 0x002f220000300a00 */
[----:B------:R-:W-:Y:S02]  /*33bd0*/  ISETP.GE.U32.AND P0, PT, R3, 0x7ffffe4a, PT ;  /* 0x7ffffe4a0300780c */ /* 0x000fe40003f06070 */
[----:B------:R-:W-:Y:S01]  /*33be0*/  IADD3 R3, R169, -0x13b, RZ ;  /* 0xfffffec5a9037810 */ /* 0x000fe20007ffe0ff */
[----:B------:R5:W-:Y:S03]  /*33bf0*/  LDGSTS.E [R252+-0x66a00], [R160.64], !P4 ;  /* 0x99600000a0fc7fae */ /* 0x000be6000e121844 */
        /* <DEDUP_REMOVED lines=24> */
[----:B------:R-:W-:Y:S04]  /*33d80*/  STL.64 [R1+0x1330], R164 ;  /* 0x001330a401007387 */ /* 0x000fe80000100a00 */
[----:B------:R-:W-:Y:S04]  /*33d90*/  STL.64 [R1+0x1328], R162 ;  /* 0x001328a201007387 */ /* 0x000fe80000100a00 */
[----:B------:R-:W4:Y:S01]  /*33da0*/  LDL.LU.64 R154, [R1+0x398] ;  /* 0x00039800019a7983 */ /* 0x000f220000300a00 */
[----:B------:R-:W-:-:S03]  /*33db0*/  IMAD.WIDE R160, R2, 0x4, R146 ;  /* 0x0000000402a07825 */ /* 0x000fc600078e0292 */
[----:B------:R1:W-:Y:S04]  /*33dc0*/  LDGSTS.E [R143+-0x62e00], [R164.64], !P6 ;  /* 0x9d200000a48f7fae */ /* 0x0003e8000f121844 */
[----:B------:R-:W-:Y:S01]  /*33dd0*/  STL.64 [R1+0x1320], R160 ;  /* 0x001320a001007387 */ /* 0x000fe20000100a00 */
[----:B------:R-:W-:-:S03]  /*33de0*/  IMAD.WIDE R156, R2, 0x4, R144 ;  /* 0x00000004029c7825 */ /* 0x000fc600078e0290 */
[----:B------:R-:W4:Y:S04]  /*33df0*/  LDL.LU.64 R146, [R1+0x388] ;  /* 0x0003880001927983 */ /* 0x000f280000300a00 */
[----:B------:R-:W4:Y:S04]  /*33e00*/  LDL.LU.64 R144, [R1+0x378] ;  /* 0x0003780001907983 */ /* 0x000f280000300a00 */
        /* <DEDUP_REMOVED lines=17> */
[----:B------:R1:W-:Y:S04]  /*33f20*/  LDGSTS.E [R156+-0x60c00], [R162.64], !P5 ;  /* 0x9f400000a29c7fae */ /* 0x0003e8000e921844 */
[----:B------:R-:W2:Y:S04]  /*33f30*/  LDL.LU.64 R150, [R1+0x358] ;  /* 0x0003580001967983 */ /* 0x000ea80000300a00 */
[----:B------:R3:W-:Y:S01]  /*33f40*/  STL.64 [R1+0x1300], R160 ;  /* 0x001300a001007387 */ /* 0x0007e20000100a00 */
[----:B------:R-:W-:-:S03]  /*33f50*/  IMAD.WIDE R158, R2, 0x4, R148 ;  /* 0x00000004029e7825 */ /* 0x000fc600078e0294 */
[----:B------:R3:W-:Y:S04]  /*33f60*/  LDGSTS.E [R252+-0x60a00], [R160.64], !P5 ;  /* 0x9f600000a0fc7fae */ /* 0x0007e8000e921844 */
[----:B------:R-:W5:Y:S04]  /*33f70*/  LDL.LU.64 R148, [R1+0x348] ;  /* 0x0003480001947983 */ /* 0x000f680000300a00 */
[----:B------:R-:W5:Y:S04]  /*33f80*/  LDL.LU.64 R152, [R1+0x338] ;  /* 0x0003380001987983 */ /* 0x000f680000300a00 */
[----:B------:R4:W-:Y:S04]  /*33f90*/  STL.64 [R1+0x12f8], R158 ;  /* 0x0012f89e01007387 */ /* 0x0009e80000100a00 */
[----:B-1----:R-:W5:Y:S04]  /*33fa0*/  LDL.LU.64 R156, [R1+0x328] ;  /* 0x00032800019c7983 */ /* 0x002f680000300a00 */
[----:B------:R1:W-:Y:S01]  /*33fb0*/  LDGSTS.E [R0+-0x5f000], [R158.64], !P3 ;  /* 0xa10000009e007fae */ /* 0x0003e2000d921844 */
[----:B---3--:R-:W-:-:S02]  /*33fc0*/  IADD3 R161, R167, 0x100000, RZ ;  /* 0x00100000a7a17810 */ /* 0x008fc40007ffe0ff */
[----:B------:R-:W-:Y:S01]  /*33fd0*/  IADD3 R160, R167, 0x100000, RZ ;  /* 0x00100000a7a07810 */ /* 0x000fe20007ffe0ff */
[----:B----4-:R-:W-:-:S05]  /*33fe0*/  IMAD.WIDE R164, R2, 0x4, R154 ;  /* 0x0000000402a47825 */ /* 0x010fca00078e029a */
[----:B------:R-:W-:Y:S04]  /*33ff0*/  STL.64 [R1+0x12f0], R164 ;  /* 0x0012f0a401007387 */ /* 0x000fe80000100a00 */
[----:B------:R3:W-:Y:S01]  /*34000*/  LDGSTS.E [R161+-0x5ee00], [R164.64], !P3 ;  /* 0xa1200000a4a17fae */ /* 0x0007e2000d921844 */
[----:B------:R-:W-:-:S04]  /*34010*/  IMAD.WIDE R162, R2, 0x4, R146 ;  /* 0x0000000402a27825 */ /* 0x000fc800078e0292 */
[----:B-1----:R-:W-:Y:S01]  /*34020*/  IMAD.WIDE R158, R2, 0x4, R144 ;  /* 0x00000004029e7825 */ /* 0x002fe200078e0290 */
[----:B------:R-:W-:Y:S04]  /*34030*/  STL.64 [R1+0x12e8], R162 ;  /* 0x0012e8a201007387 */ /* 0x000fe80000100a00 */
        /* <DEDUP_REMOVED lines=9> */
[----:B---3--:R-:W3:Y:S01]  /*340d0*/  LDL.LU.64 R160, [R1+0x2e8] ;  /* 0x0002e80001a07983 */ /* 0x008ee20000300a00 */
[----:B------:R-:W-:-:S02]  /*340e0*/  ISETP.GE.U32.AND P2, PT, R3, 0x7ffffe3a, PT ;  /* 0x7ffffe3a0300780c */ /* 0x000fc40003f46070 */
[----:B------:R-:W-:-:S04]  /*340f0*/  IADD3 R3, R169, -0x14b, RZ ;  /* 0xfffffeb5a9037810 */ /* 0x000fc80007ffe0ff */
[----:B------:R-:W-:-:S07]  /*34100*/  ISETP.GE.U32.AND P1, PT, R3, 0x7ffffe36, PT ;  /* 0x7ffffe360300780c */ /* 0x000fce0003f26070 */
[----:B------:R1:W-:Y:S01]  /*34110*/  LDGSTS.E [R0+-0x5d000], [R146.64], !P2 ;  /* 0xa300000092007fae */ /* 0x0003e2000d121844 */
[----:B------:R-:W-:Y:S02]  /*34120*/  IADD3 R3, R169, -0x14f, RZ ;  /* 0xfffffeb1a9037810 */ /* 0x000fe40007ffe0ff */
[C---:B-1----:R-:W-:Y:S02]  /*34130*/  IADD3 R147, R167.reuse, 0x100000, RZ ;  /* 0x00100000a7937810 */ /* 0x042fe40007ffe0ff */
[----:B------:R-:W-:Y:S02]  /*34140*/  IADD3 R146, R167, 0x100000, RZ ;  /* 0x00100000a7927810 */ /* 0x000fe40007ffe0ff */
[----:B------:R-:W-:Y:S02]  /*34150*/  ISETP.GE.U32.AND P4, PT, R3, 0x7ffffe32, PT ;  /* 0x7ffffe320300780c */ /* 0x000fe40003f86070 */
[C---:B------:R-:W-:Y:S02]  /*34160*/  IADD3 R168, R167.reuse, 0x100000, RZ ;  /* 0x00100000a7a87810 */ /* 0x040fe40007ffe0ff */
[----:B------:R-:W-:Y:S01]  /*34170*/  IADD3 R166, R167, 0x100000, RZ ;  /* 0x00100000a7a67810 */ /* 0x000fe20007ffe0ff */
[----:B--2---:R-:W-:-:S05]  /*34180*/  IMAD.WIDE R150, R2, 0x4, R150 ;  /* 0x0000000402967825 */ /* 0x004fca00078e0296 */
[----:B------:R-:W-:Y:S04]  /*34190*/  STL.64 [R1+0x12d0], R150 ;  /* 0x0012d09601007387 */ /* 0x000fe80000100a00 */
[----:B------:R1:W-:Y:S01]  /*341a0*/  LDGSTS.E [R147+-0x5ce00], [R150.64], !P2 ;  /* 0xa320000096937fae */ /* 0x0003e2000d121844 */
[----:B-----5:R-:W-:-:S04]  /*341b0*/  IMAD.WIDE R148, R2, 0x4, R148 ;  /* 0x0000000402947825 */ /* 0x020fc800078e0294 */
[C---:B------:R-:W-:Y:S01]  /*341c0*/  IMAD.WIDE R152, R2.reuse, 0x4, R152 ;  /* 0x0000000402987825 */ /* 0x040fe200078e0298 */
[----:B------:R2:W-:Y:S04]  /*341d0*/  STL.64 [R1+0x12c8], R148 ;  /* 0x0012c89401007387 */ /* 0x0005e80000100a00 */
[----:B------:R5:W-:Y:S01]  /*341e0*/  STL.64 [R1+0x12c0], R152 ;  /* 0x0012c09801007387 */ /* 0x000be20000100a00 */
[----:B------:R-:W-:-:S03]  /*341f0*/  IMAD.WIDE R156, R2, 0x4, R156 ;  /* 0x00000004029c7825 */ /* 0x000fc600078e029c */
[----:B------:R1:W-:Y:S04]  /*34200*/  LDGSTS.E [R146+-0x5cc00], [R148.64], !P2 ;  /* 0xa340000094927fae */ /* 0x0003e8000d121844 */
[----:B------:R5:W-:Y:S04]  /*34210*/  LDGSTS.E [R252+-0x5ca00], [R152.64], !P2 ;  /* 0xa360000098fc7fae */ /* 0x000be8000d121844 */
[----:B------:R2:W-:Y:S04]  /*34220*/  LDGSTS.E [R0+-0x5b000], [R156.64], !P1 ;  /* 0xa50000009c007fae */ /* 0x0005e8000c921844 */
[----:B-1----:R-:W3:Y:S04]  /*34230*/  LDL.LU.64 R146, [R1+0x88] ;  /* 0x0000880001927983 */ /* 0x002ee80000300a00 */
[----:B------:R1:W-:Y:S04]  /*34240*/  STL.64 [R1+0x12a8], R156 ;  /* 0x0012a89c01007387 */ /* 0x0003e80000100a00 */
[----:B--2---:R-:W2:Y:S04]  /*34250*/  LDL.LU.64 R148, [R1+0x80] ;  /* 0x0000800001947983 */ /* 0x004ea80000300a00 */
[----:B------:R-:W2:Y:S04]  /*34260*/  LDL.LU.64 R150, [R1+0x78] ;  /* 0x0000780001967983 */ /* 0x000ea80000300a00 */
[----:B-----5:R-:W2:Y:S01]  /*34270*/  LDL.LU.64 R152, [R1+0x50] ;  /* 0x0000500001987983 */ /* 0x020ea20000300a00 */
[----:B----4-:R-:W-:-:S05]  /*34280*/  IMAD.WIDE R142, R2, 0x4, R142 ;  /* 0x00000004028e7825 */ /* 0x010fca00078e028e */
[----:B------:R4:W-:Y:S01]  /*34290*/  LDGSTS.E [R168+-0x5ae00], [R142.64], !P1 ;  /* 0xa52000008ea87fae */ /* 0x0009e2000c921844 */
[----:B------:R-:W-:-:S04]  /*342a0*/  IMAD.WIDE R144, R2, 0x4, R144 ;  /* 0x0000000402907825 */ /* 0x000fc800078e0290 */
[C---:B------:R-:W-:Y:S01]  /*342b0*/  IMAD.WIDE R164, R2.reuse, 0x4, R154 ;  /* 0x0000000402a47825 */ /* 0x040fe200078e029a */
[----:B------:R1:W-:Y:S04]  /*342c0*/  LDGSTS.E [R166+-0x5ac00], [R144.64], !P1 ;  /* 0xa540000090a67fae */ /* 0x0003e8000c921844 */
[----:B------:R-:W5:Y:S04]  /*342d0*/  LDL.LU.64 R154, [R1+0x48] ;  /* 0x00004800019a7983 */ /* 0x000f680000300a00 */
[----:B------:R4:W-:Y:S01]  /*342e0*/  STL.64 [R1+0x12a0], R142 ;  /* 0x0012a08e01007387 */ /* 0x0009e20000100a00 */
[----:B---3--:R-:W-:-:S03]  /*342f0*/  IMAD.WIDE R162, R2, 0x4, R160 ;  /* 0x0000000402a27825 */ /* 0x008fc600078e02a0 */
[----:B-1----:R-:W3:Y:S04]  /*34300*/  LDL.LU.64 R156, [R1+0x40] ;  /* 0x00004000019c7983 */ /* 0x002ee80000300a00 */
[----:B------:R1:W-:Y:S04]  /*34310*/  STL.64 [R1+0x1288], R144 ;  /* 0x0012889001007387 */ /* 0x0003e80000100a00 */
[----:B------:R-:W3:Y:S04]  /*34320*/  LDL.LU.64 R158, [R1+0x38] ;  /* 0x00003800019e7983 */ /* 0x000ee80000300a00 */
[----:B------:R-:W-:Y:S04]  /*34330*/  STL.64 [R1+0x1280], R164 ;  /* 0x001280a401007387 */ /* 0x000fe80000100a00 */
[----:B------:R-:W3:Y:S04]  /*34340*/  LDL.LU.64 R160, [R1+0x10] ;  /* 0x0000100001a07983 */ /* 0x000ee80000300a00 */
[----:B----4-:R-:W4:Y:S04]  /*34350*/  LDL.LU.64 R142, [R1+0x3798] ;  /* 0x00379800018e7983 */ /* 0x010f280000300a00 */
[----:B-1----:R-:W4:Y:S04]  /*34360*/  LDL.LU.64 R144, [R1+0x3790] ;  /* 0x0037900001907983 */ /* 0x002f280000300a00 */
[----:B------:R1:W-:Y:S04]  /*34370*/  LDGSTS.E [R252+-0x5aa00], [R164.64], !P1 ;  /* 0xa5600000a4fc7fae */ /* 0x0003e8000c921844 */
[----:B------:R1:W-:Y:S04]  /*34380*/  STL.64 [R1+0x1260], R162 ;  /* 0x001260a201007387 */ /* 0x0003e80000100a00 */
[----:B------:R1:W-:Y:S04]  /*34390*/  LDGSTS.E [R0+-0x59000], [R162.64], !P4 ;  /* 0xa7000000a2007fae */ /* 0x0003e8000e121844 */
[----:B-1----:R-:W4:Y:S04]  /*343a0*/  LDL.LU.64 R162, [R1+0x8] ;  /* 0x0000080001a27983 */ /* 0x002f280000300a00 */
[----:B------:R-:W4:Y:S01]  /*343b0*/  LDL.LU.64 R164, [R1] ;  /* 0x0000000001a47983 */ /* 0x000f220000300a00 */
[----:B------:R-:W-:-:S04]  /*343c0*/  IADD3 R3, R169, -0x153, RZ ;  /* 0xfffffeada9037810 */ /* 0x000fc80007ffe0ff */
[----:B------:R-:W-:Y:S02]  /*343d0*/  ISETP.GE.U32.AND P0, PT, R3, 0x7ffffe2e, PT ;  /* 0x7ffffe2e0300780c */ /* 0x000fe40003f06070 */
        /* <DEDUP_REMOVED lines=8> */
[----:B------:R-:W-:Y:S01]  /*34460*/  IADD3 R3, R169, -0x167, RZ ;  /* 0xfffffe99a9037810 */ /* 0x000fe20007ffe0ff */
[----:B------:R-:W-:-:S03]  /*34470*/  IMAD.WIDE R146, R2, 0x4, R146 ;  /* 0x0000000402927825 */ /* 0x000fc600078e0292 */
[----:B------:R-:W-:Y:S02]  /*34480*/  ISETP.GE.U32.AND P1, PT, R3, 0x7ffffe1a, PT ;  /* 0x7ffffe1a0300780c */ /* 0x000fe40003f26070 */
[----:B------:R-:W-:Y:S01]  /*34490*/  IADD3 R3, R169, -0x16b, RZ ;  /* 0xfffffe95a9037810 */ /* 0x000fe20007ffe0ff */
[----:B------:R1:W-:Y:S01]  /*344a0*/  LDGSTS.E [R168+-0x58e00], [R146.64], !P4 ;  /* 0xa720000092a87fae */ /* 0x0003e2000e121844 */
[----:B--2---:R-:W-:-:S04]  /*344b0*/  IMAD.WIDE R148, R2, 0x4, R148 ;  /* 0x0000000402947825 */ /* 0x004fc800078e0294 */
[C---:B------:R-:W-:Y:S01]  /*344c0*/  IMAD.WIDE R150, R2.reuse, 0x4, R150 ;  /* 0x0000000402967825 */ /* 0x040fe200078e0296 */
[----:B------:R2:W-:Y:S03]  /*344d0*/  LDGSTS.E [R166+-0x58c00], [R148.64], !P4 ;  /* 0xa740000094a67fae */ /* 0x0005e6000e121844 */
[C---:B------:R-:W-:Y:S01]  /*344e0*/  IMAD.WIDE R152, R2.reuse, 0x4, R152 ;  /* 0x0000000402987825 */ /* 0x040fe200078e0298 */
[----:B------:R1:W-:Y:S01]  /*344f0*/  LDGSTS.E [R252+-0x58a00], [R150.64], !P4 ;  /* 0xa760000096fc7fae */ /* 0x0003e2000e121844 */
[----:B------:R-:W-:Y:S02]  /*34500*/  ISETP.GE.U32.AND P4, PT, R3, 0x7ffffe16, PT ;  /* 0x7ffffe160300780c */ /* 0x000fe40003f86070 */
[----:B------:R-:W-:Y:S01]  /*34510*/  IADD3 R3, R169, -0x16f, RZ ;  /* 0xfffffe91a9037810 */ /* 0x000fe20007ffe0ff */
[----:B------:R1:W-:Y:S04]  /*34520*/  LDGSTS.E [R0+-0x57000], [R152.64], !P0 ;  /* 0xa900000098007fae */ /* 0x0003e8000c121844 */
[----:B------:R1:W-:Y:S04]  /*34530*/  STL.64 [R1+0x1258], R146 ;  /* 0x0012589201007387 */ /* 0x0003e80000100a00 */
[----:B------:R2:W-:Y:S04]  /*34540*/  STL.64 [R1+0x1250], R148 ;  /* 0x0012509401007387 */ /* 0x0005e80000100a00 */
[----:B-1----:R-:W4:Y:S04]  /*34550*/  LDL.LU.64 R146, [R1+0x3788] ;  /* 0x0037880001927983 */ /* 0x002f280000300a00 */
[----:B------:R1:W-:Y:S04]  /*34560*/  STL.64 [R1+0x1248], R150 ;  /* 0x0012489601007387 */ /* 0x0003e80000100a00 */
[----:B--2---:R-:W2:Y:S04]  /*34570*/  LDL.LU.64 R148, [R1+0x3780] ;  /* 0x0037800001947983 */ /* 0x004ea80000300a00 */
[----:B-1----:R-:W2:Y:S04]  /*34580*/  LDL.LU.64 R150, [R1+0x3778] ;  /* 0x0037780001967983 */ /* 0x002ea80000300a00 */
[----:B------:R1:W-:Y:S01]  /*34590*/  STL.64 [R1+0x1218], R152 ;  /* 0x0012189801007387 */ /* 0x0003e20000100a00 */
[----:B------:R-:W-:-:S03]  /*345a0*/  IMAD.WIDE R250, R2, 0x4, R250 ;  /* 0x0000000402fa7825 */ /* 0x000fc600078e02fa */
[----:B-1----:R-:W2:Y:S01]  /*345b0*/  LDL.LU.64 R152, [R1+0x3770] ;  /* 0x0037700001987983 */ /* 0x002ea20000300a00 */
[----:B------:R-:W-:-:S04]  /*345c0*/  IMAD.WIDE R4, R2, 0x4, R4 ;  /* 0x0000000402047825 */ /* 0x000fc800078e0204 */
[----:B------:R-:W-:-:S04]  /*345d0*/  IMAD.WIDE R10, R2, 0x4, R10 ;  /* 0x00000004020a7825 */ /* 0x000fc800078e020a */
[----:B------:R-:W-:-:S04]  /*345e0*/  IMAD.WIDE R14, R2, 0x4, R14 ;  /* 0x00000004020e7825 */ /* 0x000fc800078e020e */
[----:B------:R-:W-:-:S04]  /*345f0*/  IMAD.WIDE R16, R2, 0x4, R16 ;  /* 0x0000000402107825 */ /* 0x000fc800078e0210 */
[----:B-----5:R-:W-:-:S05]  /*34600*/  IMAD.WIDE R154, R2, 0x4, R154 ;  /* 0x00000004029a7825 */ /* 0x020fca00078e029a */
[----:B------:R1:W-:Y:S01]  /*34610*/  LDGSTS.E [R168+-0x56e00], [R154.64], !P0 ;  /* 0xa92000009aa87fae */ /* 0x0003e2000c121844 */
[----:B---3--:R-:W-:-:S05]  /*34620*/  IMAD.WIDE R156, R2, 0x4, R156 ;  /* 0x00000004029c7825 */ /* 0x008fca00078e029c */
[----:B------:R3:W-:Y:S01]  /*34630*/  LDGSTS.E [R166+-0x56c00], [R156.64], !P0 ;  /* 0xa94000009ca67fae */ /* 0x0007e2000c121844 */
[----:B------:R-:W-:-:S05]  /*34640*/  IMAD.WIDE R158, R2, 0x4, R158 ;  /* 0x00000004029e7825 */ /* 0x000fca00078e029e */
[----:B------:R5:W-:Y:S01]  /*34650*/  LDGSTS.E [R252+-0x56a00], [R158.64], !P0 ;  /* 0xa96000009efc7fae */ /* 0x000be2000c121844 */
[----:B------:R-:W-:Y:S01]  /*34660*/  ISETP.GE.U32.AND P0, PT, R3, 0x7ffffe12, PT ;  /* 0x7ffffe120300780c */ /* 0x000fe20003f06070 */
[----:B------:R-:W-:Y:S01]  /*34670*/  IMAD.WIDE R160, R2, 0x4, R160 ;  /* 0x0000000402a07825 */ /* 0x000fe200078e02a0 */
[----:B------:R-:W-:-:S04]  /*34680*/  IADD3 R3, R167, 0x100000, RZ ;  /* 0x00100000a7037810 */ /* 0x000fc80007ffe0ff */
[----:B------:R1:W-:Y:S04]  /*34690*/  LDGSTS.E [R0+-0x55000], [R160.64], !P6 ;  /* 0xab000000a0007fae */ /* 0x0003e8000f121844 */
[----:B------:R1:W-:Y:S01]  /*346a0*/  STL.64 [R1+0x1210], R154 ;  /* 0x0012109a01007387 */ /* 0x0003e20000100a00 */
[----:B----4-:R-:W-:-:S04]  /*346b0*/  IMAD.WIDE R162, R2, 0x4, R162 ;  /* 0x0000000402a27825 */ /* 0x010fc800078e02a2 */
[----:B------:R-:W-:Y:S01]  /*346c0*/  IMAD.WIDE R164, R2, 0x4, R164 ;  /* 0x0000000402a47825 */ /* 0x000fe200078e02a4 */
[----:B------:R4:W-:Y:S04]  /*346d0*/  LDGSTS.E [R3+-0x54e00], [R162.64], !P6 ;  /* 0xab200000a2037fae */ /* 0x0009e8000f121844 */
[----:B------:R3:W-:Y:S04]  /*346e0*/  LDGSTS.E [R166+-0x54c00], [R164.64], !P6 ;  /* 0xab400000a4a67fae */ /* 0x0007e8000f121844 */
[----:B------:R5:W-:Y:S04]  /*346f0*/  STL.64 [R1+0x11f8], R156 ;  /* 0x0011f89c01007387 */ /* 0x000be80000100a00 */
[----:B-1----:R-:W2:Y:S04]  /*34700*/  LDL.LU.64 R154, [R1+0x3768] ;  /* 0x00376800019a7983 */ /* 0x002ea80000300a00 */
[----:B---3--:R-:W1:Y:S04]  /*34710*/  S2R R166, SR_TID.X ;  /* 0x0000000000a67919 */ /* 0x008e680000002100 */
[----:B------:R3:W-:Y:S04]  /*34720*/  STL.64 [R1+0x11f0], R158 ;  /* 0x0011f09e01007387 */ /* 0x0007e80000100a00 */
[----:B-----5:R-:W5:Y:S01]  /*34730*/  LDL.LU.64 R156, [R1+0x3760] ;  /* 0x00376000019c7983 */ /* 0x020f620000300a00 */
[----:B------:R-:W-:-:S03]  /*34740*/  IADD3 R168, R169, -0x173, RZ ;  /* 0xfffffe8da9a87810 */ /* 0x000fc60007ffe0ff */
[----:B------:R1:W-:Y:S04]  /*34750*/  LDGSTS.E [R252+-0x54a00], [R250.64], !P6 ;  /* 0xab600000fafc7fae */ /* 0x0003e8000f121844 */
[----:B---3--:R-:W3:Y:S04]  /*34760*/  LDL.LU.64 R158, [R1+0x3758] ;  /* 0x00375800019e7983 */ /* 0x008ee80000300a00 */
[----:B------:R1:W-:Y:S02]  /*34770*/  STL.64 [R1+0x11d8], R160 ;  /* 0x0011d8a001007387 */ /* 0x0003e40000100a00 */
[----:B-1----:R-:W-:-:S02]  /*34780*/  LOP3.LUT R166, R166, 0x7f, RZ, 0xc0, !PT ;  /* 0x0000007fa6a67812 */ /* 0x002fc400078ec0ff */
[----:B------:R1:W-:Y:S04]  /*34790*/  LDGSTS.E [R0+-0x53000], [R4.64], !P5 ;  /* 0xad00000004007fae */ /* 0x0003e8000e921844 */
[----:B------:R-:W2:Y:S04]  /*347a0*/  LDL.LU.64 R160, [R1+0x3750] ;  /* 0x0037500001a07983 */ /* 0x000ea80000300a00 */
[----:B------:R4:W-:Y:S01]  /*347b0*/  STL.64 [R1+0x11d0], R162 ;  /* 0x0011d0a201007387 */ /* 0x0009e20000100a00 */
[----:B------:R-:W-:-:S03]  /*347c0*/  SHF.L.U32 R252, R166, 0x2, RZ ;  /* 0x00000002a6fc7819 */ /* 0x000fc600000006ff */
[----:B------:R1:W-:Y:S01]  /*347d0*/  STL.64 [R1+0x11c8], R164 ;  /* 0x0011c8a401007387 */ /* 0x0003e20000100a00 */
[----:B------:R-:W-:-:S03]  /*347e0*/  ISETP.GE.U32.AND P6, PT, R168, 0x7ffffe0e, PT ;  /* 0x7ffffe0ea800780c */ /* 0x000fc60003fc6070 */
[----:B----4-:R-:W4:Y:S04]  /*347f0*/  LDL.LU.64 R162, [R1+0x3748] ;  /* 0x0037480001a27983 */ /* 0x010f280000300a00 */
[----:B------:R1:W-:Y:S04]  /*34800*/  STL.64 [R1+0x11c0], R250 ;  /* 0x0011c0fa01007387 */ /* 0x0003e80000100a00 */
[----:B-1----:R-:W2:Y:S04]  /*34810*/  LDL.LU.64 R164, [R1+0x3740] ;  /* 0x0037400001a47983 */ /* 0x002ea80000300a00 */
[----:B------:R1:W-:Y:S01]  /*34820*/  STL.64 [R1+0x11a0], R4 ;  /* 0x0011a00401007387 */ /* 0x0003e20000100a00 */
[----:B------:R-:W-:Y:S01]  /*34830*/  IADD3 R251, R169, -0x177, RZ ;  /* 0xfffffe89a9fb7810 */ /* 0x000fe20007ffe0ff */
[----:B------:R-:W-:Y:S01]  /*34840*/  IMAD.WIDE R168, R2, 0x4, R8 ;  /* 0x0000000402a87825 */ /* 0x000fe200078e0208 */
[----:B------:R-:W-:-:S02]  /*34850*/  IADD3 R250, R167, 0x100000, RZ ;  /* 0x00100000a7fa7810 */ /* 0x000fc40007ffe0ff */
[----:B------:R-:W-:Y:S02]  /*34860*/  LOP3.LUT R8, R252, 0x40, RZ, 0x3c, !PT ;  /* 0x00000040fc087812 */ /* 0x000fe400078e3cff */
[C---:B-1----:R-:W-:Y:S02]  /*34870*/  IADD3 R5, R167.reuse, 0x100000, RZ ;  /* 0x00100000a7057810 */ /* 0x042fe40007ffe0ff */
[----:B------:R-:W-:Y:S01]  /*34880*/  IADD3 R4, R167, 0x100000, RZ ;  /* 0x00100000a7047810 */ /* 0x000fe20007ffe0ff */
[----:B------:R-:W-:Y:S01]  /*34890*/  IMAD.WIDE R166, R2, 0x4, R6 ;  /* 0x0000000402a67825 */ /* 0x000fe200078e0206 */
[----:B------:R-:W-:-:S03]  /*348a0*/  IADD3 R0, R8, 0x100000, RZ ;  /* 0x0010000008007810 */ /* 0x000fc60007ffe0ff */
[----:B------:R-:W-:Y:S01]  /*348b0*/  IMAD.WIDE R6, R2, 0x4, R12 ;  /* 0x0000000402067825 */ /* 0x000fe200078e020c */
[----:B------:R1:W-:Y:S04]  /*348c0*/  STL.64 [R1+0x1198], R166 ;  /* 0x001198a601007387 */ /* 0x0003e80000100a00 */
[----:B------:R1:W-:Y:S04]  /*348d0*/  STL.64 [R1+0x1190], R168 ;  /* 0x001190a801007387 */ /* 0x0003e80000100a00 */
[----:B------:R1:W-:Y:S04]  /*348e0*/  LDGSTS.E [R250+-0x52e00], [R166.64], !P5 ;  /* 0xad200000a6fa7fae */ /* 0x0003e8000e921844 */
[----:B------:R1:W-:Y:S04]  /*348f0*/  LDGSTS.E [R5+-0x52c00], [R168.64], !P5 ;  /* 0xad400000a8057fae */ /* 0x0003e8000e921844 */
[----:B------:R1:W-:Y:S04]  /*34900*/  LDGSTS.E [R4+-0x52a00], [R10.64], !P5 ;  /* 0xad6000000a047fae */ /* 0x0003e8000e921844 */
[----:B-1----:R-:W2:Y:S04]  /*34910*/  LDL.LU.64 R166, [R1+0x3738] ;  /* 0x0037380001a67983 */ /* 0x002ea80000300a00 */
[----:B------:R1:W-:Y:S01]  /*34920*/  STL.64 [R1+0x1188], R10 ;  /* 0x0011880a01007387 */ /* 0x0003e20000100a00 */
[----:B------:R-:W-:-:S03]  /*34930*/  IADD3 R5, R8, 0x100000, RZ ;  /* 0x0010000008057810 */ /* 0x000fc60007ffe0ff */
[----:B------:R-:W2:Y:S04]  /*34940*/  LDL.LU.64 R168, [R1+0x3730] ;  /* 0x0037300001a87983 */ /* 0x000ea80000300a00 */
[----:B------:R1:W-:Y:S04]  /*34950*/  STL.64 [R1+0x1180], R6 ;  /* 0x0011800601007387 */ /* 0x0003e80000100a00 */
[----:B------:R1:W-:Y:S01]  /*34960*/  LDGSTS.E [R0+-0x51000], [R6.64], !P3 ;  /* 0xaf00000006007fae */ /* 0x0003e2000d921844 */
[----:B------:R-:W-:Y:S01]  /*34970*/  IADD3 R4, R8, 0x100000, RZ ;  /* 0x0010000008047810 */ /* 0x000fe20007ffe0ff */
[----:B------:R-:W-:-:S02]  /*34980*/  IMAD.WIDE R12, R2, 0x4, R18 ;  /* 0x00000004020c7825 */ /* 0x000fc400078e0212 */
[----:B------:R1:W-:Y:S02]  /*34990*/  STL.64 [R1+0x1178], R14 ;  /* 0x0011780e01007387 */ /* 0x0003e40000100a00 */
[----:B-1----:R-:W-:Y:S01]  /*349a0*/  IMAD.WIDE R10, R2, 0x4, R20 ;  /* 0x00000004020a7825 */ /* 0x002fe200078e0214 */
[----:B------:R-:W-:Y:S01]  /*349b0*/  IADD3 R6, R8, 0x100000, RZ ;  /* 0x0010000008067810 */ /* 0x000fe20007ffe0ff */
[----:B------:R1:W-:Y:S04]  /*349c0*/  STL.64 [R1+0x1170], R16 ;  /* 0x0011701001007387 */ /* 0x0003e80000100a00 */
[----:B------:R1:W-:Y:S04]  /*349d0*/  LDGSTS.E [R6+-0x50e00], [R14.64], !P3 ;  /* 0xaf2000000e067fae */ /* 0x0003e8000d921844 */
[----:B------:R1:W-:Y:S04]  /*349e0*/  LDGSTS.E [R5+-0x50c00], [R16.64], !P3 ;  /* 0xaf40000010057fae */ /* 0x0003e8000d921844 */
[----:B------:R1:W-:Y:S04]  /*349f0*/  STL.64 [R1+0x1168], R12 ;  /* 0x0011680c01007387 */ /* 0x0003e80000100a00 */
[----:B------:R1:W-:Y:S02]  /*34a00*/  LDGSTS.E [R4+-0x50a00], [R12.64], !P3 ;  /* 0xaf6000000c047fae */ /* 0x0003e4000d921844 */
[----:B-1----:R-:W-:-:S04]  /*34a10*/  IMAD.WIDE R14, R2, 0x4, R24 ;  /* 0x00000004020e7825 */ /* 0x002fc800078e0218 */
[C---:B------:R-:W-:Y:S01]  /*34a20*/  IMAD.WIDE R16, R2.reuse, 0x4, R22 ;  /* 0x0000000402107825 */ /* 0x040fe200078e0216 */
[----:B------:R1:W-:Y:S04]  /*34a30*/  STL.64 [R1+0x1138], R10 ;  /* 0x0011380a01007387 */ /* 0x0003e80000100a00 */
[----:B------:R1:W-:Y:S01]  /*34a40*/  LDGSTS.E [R0+-0x4f000], [R10.64], !P2 ;  /* 0xb10000000a007fae */ /* 0x0003e2000d121844 */
[----:B------:R-:W-:-:S03]  /*34a50*/  IMAD.WIDE R12, R2, 0x4, R26 ;  /* 0x00000004020c7825 */ /* 0x000fc600078e021a */
[----:B------:R1:W-:Y:S04]  /*34a60*/  STL.64 [R1+0x1130], R16 ;  /* 0x0011301001007387 */ /* 0x0003e80000100a00 */
[----:B------:R1:W-:Y:S02]  /*34a70*/  LDGSTS.E [R6+-0x4ee00], [R16.64], !P2 ;  /* 0xb120000010067fae */ /* 0x0003e4000d121844 */
[C---:B-1----:R-:W-:Y:S02]  /*34a80*/  IMAD.WIDE R10, R2.reuse, 0x4, R28 ;  /* 0x00000004020a7825 */ /* 0x042fe400078e021c */
        /* <DEDUP_REMOVED lines=21> */
[----:B------:R1:W-:Y:S01]  /*34be0*/  STL.64 [R1+0x10f0], R16 ;  /* 0x0010f01001007387 */ /* 0x0003e20000100a00 */
[----:B------:R-:W-:-:S03]  /*34bf0*/  ISETP.GE.U32.AND P5, PT, R251, 0x7ffffe0a, PT ;  /* 0x7ffffe0afb00780c */ /* 0x000fc60003fa6070 */
        /* <DEDUP_REMOVED lines=24> */
[----:B------:R5:W-:Y:S01]  /*34d80*/  LDGSTS.E [R6+-0x46e00], [R16.64], !P6 ;  /* 0xb920000010067fae */ /* 0x000be2000f121844 */
[----:B-1----:R-:W-:-:S03]  /*34d90*/  IMAD.WIDE R10, R2, 0x4, R60 ;  /* 0x00000004020a7825 */ /* 0x002fc600078e023c */
[----:B------:R1:W-:Y:S04]  /*34da0*/  STL.64 [R1+0x10a8], R14 ;  /* 0x0010a80e01007387 */ /* 0x0003e80000100a00 */
[----:B------:R1:W-:Y:S01]  /*34db0*/  LDGSTS.E [R5+-0x46c00], [R14.64], !P6 ;  /* 0xb94000000e057fae */ /* 0x0003e2000f121844 */
[----:B-----5:R-:W-:-:S03]  /*34dc0*/  IMAD.WIDE R16, R2, 0x4, R62 ;  /* 0x0000000402107825 */ /* 0x020fc600078e023e */
[----:B------:R5:W-:Y:S04]  /*34dd0*/  STL.64 [R1+0xfa0], R12 ;  /* 0x000fa00c01007387 */ /* 0x000be80000100a00 */
[----:B------:R5:W-:Y:S04]  /*34de0*/  LDGSTS.E [R4+-0x46a00], [R12.64], !P6 ;  /* 0xb96000000c047fae */ /* 0x000be8000f121844 */
[----:B------:R3:W-:Y:S01]  /*34df0*/  STL.64 [R1+0xf88], R10 ;  /* 0x000f880a01007387 */ /* 0x0007e20000100a00 */
[----:B-1----:R-:W-:-:S03]  /*34e00*/  IMAD.WIDE R14, R2, 0x4, R64 ;  /* 0x00000004020e7825 */ /* 0x002fc600078e0240 */
[----:B------:R3:W-:Y:S01]  /*34e10*/  LDGSTS.E [R0+-0x45000], [R10.64], !P5 ;  /* 0xbb0000000a007fae */ /* 0x0007e2000e921844 */
[----:B-----5:R-:W-:-:S03]  /*34e20*/  IMAD.WIDE R12, R2, 0x4, R68 ;  /* 0x00000004020c7825 */ /* 0x020fc600078e0244 */
[----:B------:R-:W-:Y:S01]  /*34e30*/  STL.64 [R1+0xf80], R16 ;  /* 0x000f801001007387 */ /* 0x000fe20000100a00 */
[----:B---3--:R-:W-:-:S03]  /*34e40*/  IMAD.WIDE R10, R2, 0x4, R66 ;  /* 0x00000004020a7825 */ /* 0x008fc600078e0242 */
[----:B------:R-:W-:Y:S04]  /*34e50*/  STL.64 [R1+0xf78], R14 ;  /* 0x000f780e01007387 */ /* 0x000fe80000100a00 */
[----:B------:R1:W-:Y:S04]  /*34e60*/  LDGSTS.E [R6+-0x44e00], [R16.64], !P5 ;  /* 0xbb20000010067fae */ /* 0x0003e8000e921844 */
[----:B------:R3:W-:Y:S04]  /*34e70*/  STL.64 [R1+0xf10], R10 ;  /* 0x000f100a01007387 */ /* 0x0007e80000100a00 */
[----:B------:R5:W-:Y:S04]  /*34e80*/  LDGSTS.E [R5+-0x44c00], [R14.64], !P5 ;  /* 0xbb4000000e057fae */ /* 0x000be8000e921844 */
[----:B------:R3:W-:Y:S04]  /*34e90*/  LDGSTS.E [R4+-0x44a00], [R10.64], !P5 ;  /* 0xbb6000000a047fae */ /* 0x0007e8000e921844 */
[----:B------:R1:W-:Y:S04]  /*34ea0*/  STL.64 [R1+0xed8], R12 ;  /* 0x000ed80c01007387 */ /* 0x0003e80000100a00 */
[----:B---3--:R-:W3:Y:S01]  /*34eb0*/  LDL.LU.64 R10, [R1+0x2e0] ;  /* 0x0002e000010a7983 */ /* 0x008ee20000300a00 */
[----:B------:R-:W-:-:S05]  /*34ec0*/  IMAD.MOV.U32 R9, RZ, RZ, c[0x0][0x180] ;  /* 0x00006000ff097624 */ /* 0x000fca00078e00ff */
[----:B------:R-:W-:-:S04]  /*34ed0*/  IADD3 R7, R9, -0x17b, RZ ;  /* 0xfffffe8509077810 */ /* 0x000fc80007ffe0ff */
[----:B------:R-:W-:Y:S02]  /*34ee0*/  ISETP.GE.U32.AND P3, PT, R7, 0x7ffffe06, PT ;  /* 0x7ffffe060700780c */ /* 0x000fe40003f66070 */
[----:B------:R-:W-:Y:S01]  /*34ef0*/  IADD3 R7, R9, -0x17f, RZ ;  /* 0xfffffe8109077810 */ /* 0x000fe20007ffe0ff */
[----:B------:R-:W-:-:S03]  /*34f00*/  IMAD.WIDE R18, R2, 0x4, R70 ;  /* 0x0000000402127825 */ /* 0x000fc600078e0246 */
[----:B------:R-:W-:Y:S01]  /*34f10*/  ISETP.GE.U32.AND P2, PT, R7, 0x7ffffe02, PT ;  /* 0x7ffffe020700780c */ /* 0x000fe20003f46070 */
[C---:B-1----:R-:W-:Y:S01]  /*34f20*/  IMAD.WIDE R16, R2.reuse, 0x4, R72 ;  /* 0x0000000402107825 */ /* 0x042fe200078e0248 */
[----:B------:R1:W-:Y:S03]  /*34f30*/  STL.64 [R1+0xed0], R18 ;  /* 0x000ed01201007387 */ /* 0x0003e60000100a00 */
[C---:B-----5:R-:W-:Y:S02]  /*34f40*/  IMAD.WIDE R14, R2.reuse, 0x4, R74 ;  /* 0x00000004020e7825 */ /* 0x060fe400078e024a */
[----:B------:R5:W-:Y:S04]  /*34f50*/  LDGSTS.E [R0+-0x43000], [R12.64], !P3 ;  /* 0xbd0000000c007fae */ /* 0x000be8000d921844 */
[----:B------:R1:W-:Y:S04]  /*34f60*/  STL.64 [R1+0xe98], R16 ;  /* 0x000e981001007387 */ /* 0x0003e80000100a00 */
[----:B------:R-:W-:Y:S01]  /*34f70*/  STL.64 [R1+0xe20], R14 ;  /* 0x000e200e01007387 */ /* 0x000fe20000100a00 */
[----:B-----5:R-:W-:-:S03]  /*34f80*/  IMAD.WIDE R12, R2, 0x4, R76 ;  /* 0x00000004020c7825 */ /* 0x020fc600078e024c */
[----:B------:R1:W-:Y:S04]  /*34f90*/  LDGSTS.E [R6+-0x42e00], [R18.64], !P3 ;  /* 0xbd20000012067fae */ /* 0x0003e8000d921844 */
[----:B------:R-:W5:Y:S01]  /*34fa0*/  LDL.LU.64 R22, [R1+0x2d8] ;  /* 0x0002d80001167983 */ /* 0x000f620000300a00 */
[----:B------:R-:W-:-:S03]  /*34fb0*/  IMAD.WIDE R28, R2, 0x4, R78 ;  /* 0x00000004021c7825 */ /* 0x000fc600078e024e */
[----:B------:R2:W-:Y:S04]  /*34fc0*/  LDGSTS.E [R5+-0x42c00], [R16.64], !P3 ;  /* 0xbd40000010057fae */ /* 0x0005e8000d921844 */
[----:B-1----:R-:W4:Y:S04]  /*34fd0*/  LDL.LU.64 R18, [R1+0x2d0] ;  /* 0x0002d00001127983 */ /* 0x002f280000300a00 */
[----:B------:R1:W-:Y:S04]  /*34fe0*/  STL.64 [R1+0xe18], R12 ;  /* 0x000e180c01007387 */ /* 0x0003e80000100a00 */
[----:B------:R1:W-:Y:S01]  /*34ff0*/  LDGSTS.E [R4+-0x42a00], [R14.64], !P3 ;  /* 0xbd6000000e047fae */ /* 0x0003e2000d921844 */
[----:B------:R-:W-:-:S03]  /*35000*/  IMAD.WIDE R26, R2, 0x4, R82 ;  /* 0x00000004021a7825 */ /* 0x000fc600078e0252 */
[----:B------:R-:W4:Y:S04]  /*35010*/  LDL.LU.64 R20, [R1+0x2c8] ;  /* 0x0002c80001147983 */ /* 0x000f280000300a00 */
[----:B------:R1:W-:Y:S04]  /*35020*/  LDGSTS.E [R0+-0x41000], [R12.64], !P2 ;  /* 0xbf0000000c007fae */ /* 0x0003e8000d121844 */
[----:B--2---:R-:W4:Y:S04]  /*35030*/  LDL.LU.64 R16, [R1+0x2c0] ;  /* 0x0002c00001107983 */ /* 0x004f280000300a00 */
[----:B------:R-:W-:Y:S01]  /*35040*/  STL.64 [R1+0xe10], R28 ;  /* 0x000e101c01007387 */ /* 0x000fe20000100a00 */
[----:B-1----:R-:W-:-:S03]  /*35050*/  IMAD.WIDE R12, R2, 0x4, R80 ;  /* 0x00000004020c7825 */ /* 0x002fc600078e0250 */
[----:B------:R5:W-:Y:S04]  /*35060*/  LDGSTS.E [R6+-0x40e00], [R28.64], !P2 ;  /* 0xbf2000001c067fae */ /* 0x000be8000d121844 */
[----:B------:R1:W-:Y:S04]  /*35070*/  STL.64 [R1+0xe08], R12 ;  /* 0x000e080c01007387 */ /* 0x0003e80000100a00 */
[----:B------:R-:W4:Y:S04]  /*35080*/  LDL.LU.64 R14, [R1+0x2b8] ;  /* 0x0002b800010e7983 */ /* 0x000f280000300a00 */
[----:B------:R1:W-:Y:S04]  /*35090*/  STL.64 [R1+0xd80], R26 ;  /* 0x000d801a01007387 */ /* 0x0003e80000100a00 */
[----:B------:R1:W-:Y:S01]  /*350a0*/  LDGSTS.E [R5+-0x40c00], [R12.64], !P2 ;  /* 0xbf4000000c057fae */ /* 0x0003e2000d121844 */
[----:B---3--:R-:W-:-:S03]  /*350b0*/  IMAD.WIDE R24, R2, 0x4, R10 ;  /* 0x0000000402187825 */ /* 0x008fc600078e020a */
[----:B------:R-:W3:Y:S04]  /*350c0*/  S2R R252, SR_TID.X ;  /* 0x0000000000fc7919 */ /* 0x000ee80000002100 */
[----:B------:R-:W2:Y:S04]  /*350d0*/  LDL.LU.64 R10, [R1+0x2b0] ;  /* 0x0002b000010a7983 */ /* 0x000ea80000300a00 */
[----:B------:R-:W2:Y:S04]  /*350e0*/  LDL.LU.64 R250, [R1+0x2a8] ;  /* 0x0002a80001fa7983 */ /* 0x000ea80000300a00 */
[----:B------:R3:W-:Y:S04]  /*350f0*/  STL.64 [R1+0xd78], R24 ;  /* 0x000d781801007387 */ /* 0x0007e80000100a00 */
[----:B-1----:R-:W2:Y:S01]  /*35100*/  LDL.LU.64 R12, [R1+0x2a0] ;  /* 0x0002a000010c7983 */ /* 0x002ea20000300a00 */
[----:B------:R-:W-:-:S03]  /*35110*/  IADD3 R7, R9, -0x104, RZ ;  /* 0xfffffefc09077810 */ /* 0x000fc60007ffe0ff */
[----:B------:R1:W-:Y:S01]  /*35120*/  LDGSTS.E [R4+-0x40a00], [R26.64], !P2 ;  /* 0xbf6000001a047fae */ /* 0x0003e2000d121844 */
[----:B---3--:R-:W-:Y:S02]  /*35130*/  LOP3.LUT R252, R252, 0x7f, RZ, 0xc0, !PT ;  /* 0x0000007ffcfc7812 */ /* 0x008fe400078ec0ff */
[----:B------:R-:W-:-:S03]  /*35140*/  ISETP.GE.U32.AND P1, PT, R7, 0x7ffffe7d, PT ;  /* 0x7ffffe7d0700780c */ /* 0x000fc60003f26070 */
[----:B------:R-:W-:Y:S01]  /*35150*/  IMAD.SHL.U32 R252, R252, 0x4, RZ ;  /* 0x00000004fcfc7824 */ /* 0x000fe200078e00ff */
[----:B------:R-:W-:-:S04]  /*35160*/  IADD3 R7, R9, -0x108, RZ ;  /* 0xfffffef809077810 */ /* 0x000fc80007ffe0ff */
[----:B------:R-:W-:Y:S01]  /*35170*/  LOP3.LUT R252, R252, 0x60, RZ, 0x3c, !PT ;  /* 0x00000060fcfc7812 */ /* 0x000fe200078e3cff */
[----:B-----5:R-:W-:-:S03]  /*35180*/  IMAD.WIDE R28, R2, 0x4, R22 ;  /* 0x00000004021c7825 */ /* 0x020fc600078e0216 */
[----:B------:R-:W-:Y:S02]  /*35190*/  IADD3 R0, R252, 0x100000, RZ ;  /* 0x00100000fc007810 */ /* 0x000fe40007ffe0ff */
[----:B------:R-:W-:Y:S01]  /*351a0*/  ISETP.GE.U32.AND P4, PT, R7, 0x7ffffe79, PT ;  /* 0x7ffffe790700780c */ /* 0x000fe20003f86070 */
[----:B----4-:R-:W-:Y:S01]  /*351b0*/  IMAD.WIDE R18, R2, 0x4, R18 ;  /* 0x0000000402127825 */ /* 0x010fe200078e0212 */
[C---:B------:R-:W-:Y:S01]  /*351c0*/  IADD3 R6, R252.reuse, 0x100000, RZ ;  /* 0x00100000fc067810 */ /* 0x040fe20007ffe0ff */
[----:B------:R3:W-:Y:S01]  /*351d0*/  STL.64 [R1+0xd70], R28 ;  /* 0x000d701c01007387 */ /* 0x0007e20000100a00 */
[----:B------:R-:W-:-:S03]  /*351e0*/  IADD3 R5, R252, 0x100000, RZ ;  /* 0x00100000fc057810 */ /* 0x000fc60007ffe0ff */
[----:B------:R4:W-:Y:S01]  /*351f0*/  STL.64 [R1+0xd68], R18 ;  /* 0x000d681201007387 */ /* 0x0009e20000100a00 */
[----:B-1----:R-:W-:-:S03]  /*35200*/  IADD3 R4, R252, 0x100000, RZ ;  /* 0x00100000fc047810 */ /* 0x002fc60007ffe0ff */
[----:B------:R1:W-:Y:S01]  /*35210*/  LDGSTS.E [R0+-0x7e800], [R24.64], !P1 ;  /* 0x8180000018007fae */ /* 0x0003e2000c921844 */
[----:B------:R-:W-:-:S03]  /*35220*/  IMAD.WIDE R26, R2, 0x4, R20 ;  /* 0x00000004021a7825 */ /* 0x000fc600078e0214 */
[----:B------:R-:W5:Y:S04]  /*35230*/  LDL.LU.64 R22, [R1+0x298] ;  /* 0x0002980001167983 */ /* 0x000f680000300a00 */
[----:B------:R2:W-:Y:S01]  /*35240*/  STL.64 [R1+0xd60], R26 ;  /* 0x000d601a01007387 */ /* 0x0005e20000100a00 */
[----:B-1----:R-:W-:-:S03]  /*35250*/  IMAD.WIDE R24, R2, 0x4, R16 ;  /* 0x0000000402187825 */ /* 0x002fc600078e0210 */
[----:B------:R3:W-:Y:S04]  /*35260*/  LDGSTS.E [R6+-0x7e600], [R28.64], !P1 ;  /* 0x81a000001c067fae */ /* 0x0007e8000c921844 */
[----:B------:R-:W5:Y:S04]  /*35270*/  LDL.LU.64 R16, [R1+0x290] ;  /* 0x0002900001107983 */ /* 0x000f680000300a00 */
[----:B------:R-:W5:Y:S04]  /*35280*/  LDL.LU.64 R20, [R1+0x288] ;  /* 0x0002880001147983 */ /* 0x000f680000300a00 */
[----:B------:R4:W-:Y:S01]  /*35290*/  LDGSTS.E [R5+-0x7e400], [R18.64], !P1 ;  /* 0x81c0000012057fae */ /* 0x0009e2000c921844 */
[----:B---3--:R-:W-:-:S03]  /*352a0*/  IMAD.WIDE R28, R2, 0x4, R14 ;  /* 0x00000004021c7825 */ /* 0x008fc600078e020e */
[----:B------:R1:W-:Y:S04]  /*352b0*/  LDGSTS.E [R4+-0x7e200], [R26.64], !P1 ;  /* 0x81e000001a047fae */ /* 0x0003e8000c921844 */
[----:B------:R3:W-:Y:S04]  /*352c0*/  STL.64 [R1+0xd58], R24 ;  /* 0x000d581801007387 */ /* 0x0007e80000100a00 */
[----:B----4-:R-:W4:Y:S04]  /*352d0*/  LDL.LU.64 R18, [R1+0x280] ;  /* 0x0002800001127983 */ /* 0x010f280000300a00 */
[----:B------:R-:W-:Y:S04]  /*352e0*/  STL.64 [R1+0xd50], R28 ;  /* 0x000d501c01007387 */ /* 0x000fe80000100a00 */
[----:B------:R3:W-:Y:S04]  /*352f0*/  LDGSTS.E [R0+-0x7c800], [R24.64], !P4 ;  /* 0x8380000018007fae */ /* 0x0007e8000e121844 */
[----:B------:R5:W-:Y:S01]  /*35300*/  LDGSTS.E [R6+-0x7c600], [R28.64], !P4 ;  /* 0x83a000001c067fae */ /* 0x000be2000e121844 */
[----:B--2---:R-:W-:-:S04]  /*35310*/  IMAD.WIDE R10, R2, 0x4, R10 ;  /* 0x00000004020a7825 */ /* 0x004fc800078e020a */
[C---:B-1----:R-:W-:Y:S01]  /*35320*/  IMAD.WIDE R26, R2.reuse, 0x4, R250 ;  /* 0x00000004021a7825 */ /* 0x042fe200078e02fa */
[----:B------:R1:W-:Y:S04]  /*35330*/  STL.64 [R1+0xd48], R10 ;  /* 0x000d480a01007387 */ /* 0x0003e80000100a00 */
[----:B------:R-:W2:Y:S01]  /*35340*/  LDL.LU.64 R14, [R1+0x278] ;  /* 0x00027800010e7983 */ /* 0x000ea20000300a00 */
[----:B---3--:R-:W-:-:S03]  /*35350*/  IMAD.WIDE R24, R2, 0x4, R12 ;  /* 0x0000000402187825 */ /* 0x008fc600078e020c */
[----:B------:R3:W-:Y:S04]  /*35360*/  STL.64 [R1+0xd40], R26 ;  /* 0x000d401a01007387 */ /* 0x0007e80000100a00 */
[----:B------:R-:W2:Y:S04]  /*35370*/  LDL.LU.64 R12, [R1+0x270] ;  /* 0x00027000010c7983 */ /* 0x000ea80000300a00 */
[----:B------:R-:W2:Y:S04]  /*35380*/  LDL.LU.64 R250, [R1+0x268] ;  /* 0x0002680001fa7983 */ /* 0x000ea80000300a00 */
[----:B------:R4:W-:Y:S04]  /*35390*/  STL.64 [R1+0xd38], R24 ;  /* 0x000d381801007387 */ /* 0x0009e80000100a00 */
[----:B------:R1:W-:Y:S01]  /*353a0*/  LDGSTS.E [R5+-0x7c400], [R10.64], !P4 ;  /* 0x83c000000a057fae */ /* 0x0003e2000e121844 */
[----:B------:R-:W-:-:S03]  /*353b0*/  IADD3 R7, R9, -0x10c, RZ ;  /* 0xfffffef409077810 */ /* 0x000fc60007ffe0ff */
[----:B------:R3:W-:Y:S04]  /*353c0*/  LDGSTS.E [R4+-0x7c200], [R26.64], !P4 ;  /* 0x83e000001a047fae */ /* 0x0007e8000e121844 */
[----:B-1----:R-:W2:Y:S01]  /*353d0*/  LDL.LU.64 R10, [R1+0x260] ;  /* 0x00026000010a7983 */ /* 0x002ea20000300a00 */
[----:B------:R-:W-:Y:S02]  /*353e0*/  ISETP.GE.U32.AND P0, PT, R7, 0x7ffffe75, PT ;  /* 0x7ffffe750700780c */ /* 0x000fe40003f06070 */
[----:B------:R-:W-:-:S04]  /*353f0*/  IADD3 R7, R9, -0x110, RZ ;  /* 0xfffffef009077810 */ /* 0x000fc80007ffe0ff */
[----:B------:R-:W-:-:S07]  /*35400*/  ISETP.GE.U32.AND P6, PT, R7, 0x7ffffe71, PT ;  /* 0x7ffffe710700780c */ /* 0x000fce0003fc6070 */
[----:B------:R4:W-:Y:S01]  /*35410*/  LDGSTS.E [R0+-0x7a800], [R24.64], !P0 ;  /* 0x8580000018007fae */ /* 0x0009e2000c121844 */
[----:B-----5:R-:W-:-:S05]  /*35420*/  IMAD.WIDE R28, R2, 0x4, R22 ;  /* 0x00000004021c7825 */ /* 0x020fca00078e0216 */
[----:B------:R-:W-:Y:S04]  /*35430*/  STL.64 [R1+0xd30], R28 ;  /* 0x000d301c01007387 */ /* 0x000fe80000100a00 */
[----:B------:R2:W-:Y:S01]  /*35440*/  LDGSTS.E [R6+-0x7a600], [R28.64], !P0 ;  /* 0x85a000001c067fae */ /* 0x0005e2000c121844 */
[----:B------:R-:W-:-:S04]  /*35450*/  IMAD.WIDE R16, R2, 0x4, R16 ;  /* 0x0000000402107825 */ /* 0x000fc800078e0210 */
[C---:B---3--:R-:W-:Y:S01]  /*35460*/  IMAD.WIDE R26, R2.reuse, 0x4, R20 ;  /* 0x00000004021a7825 */ /* 0x048fe200078e0214 */
[----:B------:R1:W-:Y:S04]  /*35470*/  STL.64 [R1+0xd28], R16 ;  /* 0x000d281001007387 */ /* 0x0003e80000100a00 */
[----:B------:R-:W3:Y:S04]  /*35480*/  LDL.LU.64 R22, [R1+0x258] ;  /* 0x0002580001167983 */ /* 0x000ee80000300a00 */
[----:B------:R5:W-:Y:S04]  /*35490*/  STL.64 [R1+0xd20], R26 ;  /* 0x000d201a01007387 */ /* 0x000be80000100a00 */
[----:B------:R1:W-:Y:S01]  /*354a0*/  LDGSTS.E [R5+-0x7a400], [R16.64], !P0 ;  /* 0x85c0000010057fae */ /* 0x0003e2000c121844 */
[----:B----4-:R-:W-:-:S03]  /*354b0*/  IMAD.WIDE R24, R2, 0x4, R18 ;  /* 0x0000000402187825 */ /* 0x010fc600078e0212 */
[----:B------:R5:W-:Y:S04]  /*354c0*/  LDGSTS.E [R4+-0x7a200], [R26.64], !P0 ;  /* 0x85e000001a047fae */ /* 0x000be8000c121844 */
[----:B------:R-:W4:Y:S04]  /*354d0*/  LDL.LU.64 R18, [R1+0x250] ;  /* 0x0002500001127983 */ /* 0x000f280000300a00 */
[----:B------:R-:W4:Y:S04]  /*354e0*/  LDL.LU.64 R20, [R1+0x248] ;  /* 0x0002480001147983 */ /* 0x000f280000300a00 */
[----:B------:R2:W-:Y:S04]  /*354f0*/  STL.64 [R1+0xd18], R24 ;  /* 0x000d181801007387 */ /* 0x0005e80000100a00 */
[----:B-1----:R-:W4:Y:S04]  /*35500*/  LDL.LU.64 R16, [R1+0x240] ;  /* 0x0002400001107983 */ /* 0x002f280000300a00 */
[----:B------:R1:W-:Y:S01]  /*35510*/  LDGSTS.E [R0+-0x78800], [R24.64], !P6 ;  /* 0x8780000018007fae */ /* 0x0003e2000f121844 */
[----:B--2---:R-:W-:-:S04]  /*35520*/  IMAD.WIDE R28, R2, 0x4, R14 ;  /* 0x00000004021c7825 */ /* 0x004fc800078e020e */
[C---:B------:R-:W-:Y:S01]  /*35530*/  IMAD.WIDE R12, R2.reuse, 0x4, R12 ;  /* 0x00000004020c7825 */ /* 0x040fe200078e020c */
[----:B------:R-:W-:Y:S03]  /*35540*/  STL.64 [R1+0xd10], R28 ;  /* 0x000d101c01007387 */ /* 0x000fe60000100a00 */
[C---:B-----5:R-:W-:Y:S01]  /*35550*/  IMAD.WIDE R26, R2.reuse, 0x4, R250 ;  /* 0x00000004021a7825 */ /* 0x060fe200078e02fa */
[----:B------:R2:W-:Y:S04]  /*35560*/  STL.64 [R1+0xd08], R12 ;  /* 0x000d080c01007387 */ /* 0x0005e80000100a00 */
[----:B------:R-:W5:Y:S04]  /*35570*/  LDL.LU.64 R14, [R1+0x238] ;  /* 0x00023800010e7983 */ /* 0x000f680000300a00 */
[----:B------:R2:W-:Y:S04]  /*35580*/  STL.64 [R1+0xd00], R26 ;  /* 0x000d001a01007387 */ /* 0x0005e80000100a00 */
[----:B------:R3:W-:Y:S04]  /*35590*/  LDGSTS.E [R6+-0x78600], [R28.64], !P6 ;  /* 0x87a000001c067fae */ /* 0x0007e8000f121844 */
[----:B------:R2:W-:Y:S01]  /*355a0*/  LDGSTS.E [R5+-0x78400], [R12.64], !P6 ;  /* 0x87c000000c057fae */ /* 0x0005e2000f121844 */
[----:B-1----:R-:W-:Y:S01]  /*355b0*/  IMAD.WIDE R24, R2, 0x4, R10 ;  /* 0x0000000402187825 */ /* 0x002fe200078e020a */
[----:B------:R-:W-:-:S02]  /*355c0*/  IADD3 R7, R9, -0x114, RZ ;  /* 0xfffffeec09077810 */ /* 0x000fc40007ffe0ff */
[----:B------:R-:W5:Y:S04]  /*355d0*/  LDL.LU.64 R10, [R1+0x230] ;  /* 0x00023000010a7983 */ /* 0x000f680000300a00 */
[----:B------:R-:W5:Y:S04]  /*355e0*/  LDL.LU.64 R250, [R1+0x228] ;  /* 0x0002280001fa7983 */ /* 0x000f680000300a00 */
[----:B------:R1:W-:Y:S04]  /*355f0*/  STL.64 [R1+0xcf8], R24 ;  /* 0x000cf81801007387 */ /* 0x0003e80000100a00 */
[----:B--2---:R-:W2:Y:S01]  /*35600*/  LDL.LU.64 R12, [R1+0x220] ;  /* 0x00022000010c7983 */ /* 0x004ea20000300a00 */
[----:B------:R-:W-:-:S02]  /*35610*/  ISETP.GE.U32.AND P5, PT, R7, 0x7ffffe6d, PT ;  /* 0x7ffffe6d0700780c */ /* 0x000fc40003fa6070 */
[----:B------:R-:W-:Y:S01]  /*35620*/  IADD3 R7, R9, -0x118, RZ ;  /* 0xfffffee809077810 */ /* 0x000fe20007ffe0ff */
[----:B------:R1:W-:Y:S03]  /*35630*/  LDGSTS.E [R4+-0x78200], [R26.64], !P6 ;  /* 0x87e000001a047fae */ /* 0x0003e6000f121844 */
[----:B------:R-:W-:-:S07]  /*35640*/  ISETP.GE.U32.AND P3, PT, R7, 0x7ffffe69, PT ;  /* 0x7ffffe690700780c */ /* 0x000fce0003f66070 */
[----:B------:R1:W-:Y:S01]  /*35650*/  LDGSTS.E [R0+-0x76800], [R24.64], !P5 ;  /* 0x8980000018007fae */ /* 0x0003e2000e921844 */
[----:B---3--:R-:W-:-:S05]  /*35660*/  IMAD.WIDE R28, R2, 0x4, R22 ;  /* 0x00000004021c7825 */ /* 0x008fca00078e0216 */
[----:B------:R-:W-:Y:S04]  /*35670*/  STL.64 [R1+0xcf0], R28 ;  /* 0x000cf01c01007387 */ /* 0x000fe80000100a00 */
[----:B------:R5:W-:Y:S01]  /*35680*/  LDGSTS.E [R6+-0x76600], [R28.64], !P5 ;  /* 0x89a000001c067fae */ /* 0x000be2000e921844 */
[----:B----4-:R-:W-:-:S04]  /*35690*/  IMAD.WIDE R18, R2, 0x4, R18 ;  /* 0x0000000402127825 */ /* 0x010fc800078e0212 */
[C---:B-1----:R-:W-:Y:S01]  /*356a0*/  IMAD.WIDE R26, R2.reuse, 0x4, R20 ;  /* 0x00000004021a7825 */ /* 0x042fe200078e0214 */
[----:B------:R1:W-:Y:S04]  /*356b0*/  STL.64 [R1+0xce8], R18 ;  /* 0x000ce81201007387 */ /* 0x0003e80000100a00 */
[----:B------:R-:W3:Y:S01]  /*356c0*/  LDL.LU.64 R22, [R1+0x218] ;  /* 0x0002180001167983 */ /* 0x000ee20000300a00 */
[----:B------:R-:W-:-:S03]  /*356d0*/  IMAD.WIDE R24, R2, 0x4, R16 ;  /* 0x0000000402187825 */ /* 0x000fc600078e0210 */
[----:B------:R4:W-:Y:S04]  /*356e0*/  STL.64 [R1+0xce0], R26 ;  /* 0x000ce01a01007387 */ /* 0x0009e80000100a00 */
[----:B------:R-:W3:Y:S04]  /*356f0*/  LDL.LU.64 R16, [R1+0x210] ;  /* 0x0002100001107983 */ /* 0x000ee80000300a00 */
[----:B------:R-:W3:Y:S04]  /*35700*/  LDL.LU.64 R20, [R1+0x208] ;  /* 0x0002080001147983 */ /* 0x000ee80000300a00 */
[----:B------:R1:W-:Y:S04]  /*35710*/  LDGSTS.E [R5+-0x76400], [R18.64], !P5 ;  /* 0x89c0000012057fae */ /* 0x0003e8000e921844 */
[----:B------:R4:W-:Y:S04]  /*35720*/  LDGSTS.E [R4+-0x76200], [R26.64], !P5 ;  /* 0x89e000001a047fae */ /* 0x0009e8000e921844 */
[----:B------:R2:W-:Y:S04]  /*35730*/  STL.64 [R1+0xcd8], R24 ;  /* 0x000cd81801007387 */ /* 0x0005e80000100a00 */
[----:B-1----:R-:W3:Y:S04]  /*35740*/  LDL.LU.64 R18, [R1+0x200] ;  /* 0x0002000001127983 */ /* 0x002ee80000300a00 */
[----:B------:R2:W-:Y:S01]  /*35750*/  LDGSTS.E [R0+-0x74800], [R24.64], !P3 ;  /* 0x8b80000018007fae */ /* 0x0005e2000d921844 */
[----:B-----5:R-:W-:-:S05]  /*35760*/  IMAD.WIDE R28, R2, 0x4, R14 ;  /* 0x00000004021c7825 */ /* 0x020fca00078e020e */
[----:B------:R-:W-:Y:S04]  /*35770*/  STL.64 [R1+0xcd0], R28 ;  /* 0x000cd01c01007387 */ /* 0x000fe80000100a00 */
[----:B------:R3:W-:Y:S01]  /*35780*/  LDGSTS.E [R6+-0x74600], [R28.64], !P3 ;  /* 0x8ba000001c067fae */ /* 0x0007e2000d921844 */
[----:B------:R-:W-:-:S04]  /*35790*/  IMAD.WIDE R10, R2, 0x4, R10 ;  /* 0x00000004020a7825 */ /* 0x000fc800078e020a */
[C---:B----4-:R-:W-:Y:S01]  /*357a0*/  IMAD.WIDE R26, R2.reuse, 0x4, R250 ;  /* 0x00000004021a7825 */ /* 0x050fe200078e02fa */
[----:B------:R1:W-:Y:S04]  /*357b0*/  STL.64 [R1+0xcc8], R10 ;  /* 0x000cc80a01007387 */ /* 0x0003e80000100a00 */
[----:B------:R-:W4:Y:S01]  /*357c0*/  LDL.LU.64 R14, [R1+0x1f8] ;  /* 0x0001f800010e7983 */ /* 0x000f220000300a00 */
[----:B--2---:R-:W-:-:S03]  /*357d0*/  IMAD.WIDE R24, R2, 0x4, R12 ;  /* 0x0000000402187825 */ /* 0x004fc600078e020c */
[----:B------:R2:W-:Y:S04]  /*357e0*/  STL.64 [R1+0xcc0], R26 ;  /* 0x000cc01a01007387 */ /* 0x0005e80000100a00 */
[----:B------:R-:W5:Y:S04]  /*357f0*/  LDL.LU.64 R12, [R1+0x1f0] ;  /* 0x0001f000010c7983 */ /* 0x000f680000300a00 */
[----:B------:R-:W5:Y:S04]  /*35800*/  LDL.LU.64 R250, [R1+0x1e8] ;  /* 0x0001e80001fa7983 */ /* 0x000f680000300a00 */
        /* <DEDUP_REMOVED lines=8> */
[----:B------:R1:W-:Y:S01]  /*35890*/  LDGSTS.E [R0+-0x72800], [R24.64], !P2 ;  /* 0x8d80000018007fae */ /* 0x0003e2000d121844 */
[----:B---3--:R-:W-:-:S04]  /*358a0*/  IMAD.WIDE R28, R2, 0x4, R22 ;  /* 0x00000004021c7825 */ /* 0x008fc800078e0216 */
[C---:B------:R-:W-:Y:S01]  /*358b0*/  IMAD.WIDE R16, R2.reuse, 0x4, R16 ;  /* 0x0000000402107825 */ /* 0x040fe200078e0210 */
[----:B------:R-:W-:Y:S03]  /*358c0*/  STL.64 [R1+0xcb0], R28 ;  /* 0x000cb01c01007387 */ /* 0x000fe60000100a00 */
[C---:B--2---:R-:W-:Y:S01]  /*358d0*/  IMAD.WIDE R26, R2.reuse, 0x4, R20 ;  /* 0x00000004021a7825 */ /* 0x044fe200078e0214 */
[----:B------:R2:W-:Y:S04]  /*358e0*/  STL.64 [R1+0xca8], R16 ;  /* 0x000ca81001007387 */ /* 0x0005e80000100a00 */
[----:B------:R-:W3:Y:S04]  /*358f0*/  LDL.LU.64 R22, [R1+0x1d8] ;  /* 0x0001d80001167983 */ /* 0x000ee80000300a00 */
[----:B------:R2:W-:Y:S04]  /*35900*/  STL.64 [R1+0xca0], R26 ;  /* 0x000ca01a01007387 */ /* 0x0005e80000100a00 */
[----:B------:R4:W-:Y:S01]  /*35910*/  LDGSTS.E [R6+-0x72600], [R28.64], !P2 ;  /* 0x8da000001c067fae */ /* 0x0009e2000d121844 */
[----:B-1----:R-:W-:-:S03]  /*35920*/  IMAD.WIDE R24, R2, 0x4, R18 ;  /* 0x0000000402187825 */ /* 0x002fc600078e0212 */
[----:B------:R2:W-:Y:S04]  /*35930*/  LDGSTS.E [R5+-0x72400], [R16.64], !P2 ;  /* 0x8dc0000010057fae */ /* 0x0005e8000d121844 */
[----:B------:R-:W3:Y:S04]  /*35940*/  LDL.LU.64 R18, [R1+0x1d0] ;  /* 0x0001d00001127983 */ /* 0x000ee80000300a00 */
[----:B------:R-:W3:Y:S04]  /*35950*/  LDL.LU.64 R20, [R1+0x1c8] ;  /* 0x0001c80001147983 */ /* 0x000ee80000300a00 */
[----:B------:R1:W-:Y:S04]  /*35960*/  LDGSTS.E [R4+-0x72200], [R26.64], !P2 ;  /* 0x8de000001a047fae */ /* 0x0003e8000d121844 */
[----:B------:R1:W-:Y:S04]  /*35970*/  STL.64 [R1+0xc98], R24 ;  /* 0x000c981801007387 */ /* 0x0003e80000100a00 */
[----:B--2---:R-:W2:Y:S04]  /*35980*/  LDL.LU.64 R16, [R1+0x1c0] ;  /* 0x0001c00001107983 */ /* 0x004ea80000300a00 */
[----:B------:R1:W-:Y:S01]  /*35990*/  LDGSTS.E [R0+-0x70800], [R24.64], !P1 ;  /* 0x8f80000018007fae */ /* 0x0003e2000c921844 */
[----:B----4-:R-:W-:-:S04]  /*359a0*/  IMAD.WIDE R28, R2, 0x4, R14 ;  /* 0x00000004021c7825 */ /* 0x010fc800078e020e */
[C---:B-----5:R-:W-:Y:S01]  /*359b0*/  IMAD.WIDE R12, R2.reuse, 0x4, R12 ;  /* 0x00000004020c7825 */ /* 0x060fe200078e020c */
[----:B------:R-:W-:Y:S03]  /*359c0*/  STL.64 [R1+0xc90], R28 ;  /* 0x000c901c01007387 */ /* 0x000fe60000100a00 */
[C---:B-1----:R-:W-:Y:S01]  /*359d0*/  IMAD.WIDE R26, R2.reuse, 0x4, R250 ;  /* 0x00000004021a7825 */ /* 0x042fe200078e02fa */
[----:B------:R1:W-:Y:S04]  /*359e0*/  STL.64 [R1+0xc88], R12 ;  /* 0x000c880c01007387 */ /* 0x0003e80000100a00 */
[----:B------:R-:W4:Y:S04]  /*359f0*/  LDL.LU.64 R14, [R1+0x1b8] ;  /* 0x0001b800010e7983 */ /* 0x000f280000300a00 */
[----:B------:R5:W-:Y:S04]  /*35a00*/  STL.64 [R1+0xc80], R26 ;  /* 0x000c801a01007387 */ /* 0x000be80000100a00 */
[----:B------:R3:W-:Y:S04]  /*35a10*/  LDGSTS.E [R6+-0x70600], [R28.64], !P1 ;  /* 0x8fa000001c067fae */ /* 0x0007e8000c921844 */
[----:B------:R1:W-:Y:S01]  /*35a20*/  LDGSTS.E [R5+-0x70400], [R12.64], !P1 ;  /* 0x8fc000000c057fae */ /* 0x0003e2000c921844 */
[----:B------:R-:W-:Y:S01]  /*35a30*/  IMAD.WIDE R24, R2, 0x4, R10 ;  /* 0x0000000402187825 */ /* 0x000fe200078e020a */
[----:B------:R-:W-:-:S02]  /*35a40*/  IADD3 R7, R9, -0x124, RZ ;  /* 0xfffffedc09077810 */ /* 0x000fc40007ffe0ff */
[----:B------:R-:W4:Y:S04]  /*35a50*/  LDL.LU.64 R10, [R1+0x1b0] ;  /* 0x0001b000010a7983 */ /* 0x000f280000300a00 */
[----:B------:R-:W4:Y:S04]  /*35a60*/  LDL.LU.64 R250, [R1+0x1a8] ;  /* 0x0001a80001fa7983 */ /* 0x000f280000300a00 */
[----:B------:R2:W-:Y:S04]  /*35a70*/  STL.64 [R1+0xc78], R24 ;  /* 0x000c781801007387 */ /* 0x0005e80000100a00 */
[----:B-1----:R-:W4:Y:S01]  /*35a80*/  LDL.LU.64 R12, [R1+0xb08] ;  /* 0x000b0800010c7983 */ /* 0x002f220000300a00 */
        /* <DEDUP_REMOVED lines=8> */
[----:B------:R-:W-:-:S04]  /*35b10*/  IMAD.WIDE R18, R2, 0x4, R18 ;  /* 0x0000000402127825 */ /* 0x000fc800078e0212 */
[C---:B-----5:R-:W-:Y:S01]  /*35b20*/  IMAD.WIDE R26, R2.reuse, 0x4, R20 ;  /* 0x00000004021a7825 */ /* 0x060fe200078e0214 */
[----:B------:R1:W-:Y:S04]  /*35b30*/  STL.64 [R1+0xc68], R18 ;  /* 0x000c681201007387 */ /* 0x0003e80000100a00 */
[----:B------:R-:W3:Y:S04]  /*35b40*/  LDL.LU.64 R22, [R1+0x1a0] ;  /* 0x0001a00001167983 */ /* 0x000ee80000300a00 */
[----:B------:R5:W-:Y:S01]  /*35b50*/  STL.64 [R1+0xc60], R26 ;  /* 0x000c601a01007387 */ /* 0x000be20000100a00 */
[----:B--2---:R-:W-:-:S03]  /*35b60*/  IMAD.WIDE R24, R2, 0x4, R16 ;  /* 0x0000000402187825 */ /* 0x004fc600078e0210 */
[----:B------:R1:W-:Y:S04]  /*35b70*/  LDGSTS.E [R5+-0x6e400], [R18.64], !P4 ;  /* 0x91c0000012057fae */ /* 0x0003e8000e121844 */
[----:B------:R-:W2:Y:S04]  /*35b80*/  LDL.LU.64 R16, [R1+0x198] ;  /* 0x0001980001107983 */ /* 0x000ea80000300a00 */
[----:B------:R-:W2:Y:S04]  /*35b90*/  LDL.LU.64 R20, [R1+0x190] ;  /* 0x0001900001147983 */ /* 0x000ea80000300a00 */
[----:B------:R5:W-:Y:S04]  /*35ba0*/  LDGSTS.E [R4+-0x6e200], [R26.64], !P4 ;  /* 0x91e000001a047fae */ /* 0x000be8000e121844 */
[----:B------:R4:W-:Y:S04]  /*35bb0*/  STL.64 [R1+0xc58], R24 ;  /* 0x000c581801007387 */ /* 0x0009e80000100a00 */
[----:B-1----:R-:W2:Y:S04]  /*35bc0*/  LDL.LU.64 R18, [R1+0x188] ;  /* 0x0001880001127983 */ /* 0x002ea80000300a00 */
[----:B------:R1:W-:Y:S01]  /*35bd0*/  LDGSTS.E [R0+-0x6c800], [R24.64], !P0 ;  /* 0x9380000018007fae */ /* 0x0003e2000c121844 */
[----:B----4-:R-:W-:-:S05]  /*35be0*/  IMAD.WIDE R28, R2, 0x4, R14 ;  /* 0x00000004021c7825 */ /* 0x010fca00078e020e */
[----:B------:R-:W-:Y:S04]  /*35bf0*/  STL.64 [R1+0xc50], R28 ;  /* 0x000c501c01007387 */ /* 0x000fe80000100a00 */
[----:B------:R3:W-:Y:S01]  /*35c00*/  LDGSTS.E [R6+-0x6c600], [R28.64], !P0 ;  /* 0x93a000001c067fae */ /* 0x0007e2000c121844 */
[----:B------:R-:W-:-:S04]  /*35c10*/  IMAD.WIDE R10, R2, 0x4, R10 ;  /* 0x00000004020a7825 */ /* 0x000fc800078e020a */
[C---:B-----5:R-:W-:Y:S01]  /*35c20*/  IMAD.WIDE R26, R2.reuse, 0x4, R250 ;  /* 0x00000004021a7825 */ /* 0x060fe200078e02fa */
[----:B------:R4:W-:Y:S04]  /*35c30*/  STL.64 [R1+0xc48], R10 ;  /* 0x000c480a01007387 */ /* 0x0009e80000100a00 */
[----:B------:R-:W5:Y:S01]  /*35c40*/  LDL.LU.64 R14, [R1+0x180] ;  /* 0x00018000010e7983 */ /* 0x000f620000300a00 */
[----:B-1----:R-:W-:-:S03]  /*35c50*/  IMAD.WIDE R24, R2, 0x4, R12 ;  /* 0x0000000402187825 */ /* 0x002fc600078e020c */
[----:B------:R1:W-:Y:S04]  /*35c60*/  STL.64 [R1+0xc40], R26 ;  /* 0x000c401a01007387 */ /* 0x0003e80000100a00 */
[----:B------:R-:W5:Y:S04]  /*35c70*/  LDL.LU.64 R12, [R1+0x178] ;  /* 0x00017800010c7983 */ /* 0x000f680000300a00 */
[----:B------:R-:W5:Y:S04]  /*35c80*/  LDL.LU.64 R250, [R1+0x170] ;  /* 0x0001700001fa7983 */ /* 0x000f680000300a00 */
[----:B------:R1:W-:Y:S04]  /*35c90*/  STL.64 [R1+0xda0], R24 ;  /* 0x000da01801007387 */ /* 0x0003e80000100a00 */
[----:B------:R4:W-:Y:S01]  /*35ca0*/  LDGSTS.E [R5+-0x6c400], [R10.64], !P0 ;  /* 0x93c000000a057fae */ /* 0x0009e2000c121844 */
[----:B------:R-:W-:-:S03]  /*35cb0*/  IADD3 R7, R9, -0x12c, RZ ;  /* 0xfffffed409077810 */ /* 0x000fc60007ffe0ff */
[----:B------:R1:W-:Y:S04]  /*35cc0*/  LDGSTS.E [R4+-0x6c200], [R26.64], !P0 ;  /* 0x93e000001a047fae */ /* 0x0003e8000c121844 */
[----:B----4-:R-:W4:Y:S01]  /*35cd0*/  LDL.LU.64 R10, [R1+0x168] ;  /* 0x00016800010a7983 */ /* 0x010f220000300a00 */
[----:B------:R-:W-:Y:S02]  /*35ce0*/  ISETP.GE.U32.AND P6, PT, R7, 0x7ffffe55, PT ;  /* 0x7ffffe550700780c */ /* 0x000fe40003fc6070 */
[----:B------:R-:W-:-:S04]  /*35cf0*/  IADD3 R7, R9, -0x130, RZ ;  /* 0xfffffed009077810 */ /* 0x000fc80007ffe0ff */
[----:B------:R-:W-:-:S07]  /*35d00*/  ISETP.GE.U32.AND P5, PT, R7, 0x7ffffe51, PT ;  /* 0x7ffffe510700780c */ /* 0x000fce0003fa6070 */
[----:B------:R1:W-:Y:S01]  /*35d10*/  LDGSTS.E [R0+-0x6a800], [R24.64], !P6 ;  /* 0x9580000018007fae */ /* 0x0003e2000f121844 */
[----:B---3--:R-:W-:-:S05]  /*35d20*/  IMAD.WIDE R28, R2, 0x4, R22 ;  /* 0x00000004021c7825 */ /* 0x008fca00078e0216 */
[----:B------:R-:W-:Y:S04]  /*35d30*/  STL.64 [R1+0xd98], R28 ;  /* 0x000d981c01007387 */ /* 0x000fe80000100a00 */
[----:B------:R5:W-:Y:S01]  /*35d40*/  LDGSTS.E [R6+-0x6a600], [R28.64], !P6 ;  /* 0x95a000001c067fae */ /* 0x000be2000f121844 */
[----:B--2---:R-:W-:-:S04]  /*35d50*/  IMAD.WIDE R16, R2, 0x4, R16 ;  /* 0x0000000402107825 */ /* 0x004fc800078e0210 */
[C---:B-1----:R-:W-:Y:S01]  /*35d60*/  IMAD.WIDE R26, R2.reuse, 0x4, R20 ;  /* 0x00000004021a7825 */ /* 0x042fe200078e0214 */
[----:B------:R1:W-:Y:S04]  /*35d70*/  STL.64 [R1+0xd90], R16 ;  /* 0x000d901001007387 */ /* 0x0003e80000100a00 */
[----:B------:R-:W2:Y:S04]  /*35d80*/  LDL.LU.64 R22, [R1+0x160] ;  /* 0x0001600001167983 */ /* 0x000ea80000300a00 */
[----:B------:R3:W-:Y:S01]  /*35d90*/  STL.64 [R1+0x10a0], R26 ;  /* 0x0010a01a01007387 */ /* 0x0007e20000100a00 */
[----:B------:R-:W-:-:S03]  /*35da0*/  IMAD.WIDE R24, R2, 0x4, R18 ;  /* 0x0000000402187825 */ /* 0x000fc600078e0212 */
[----:B------:R1:W-:Y:S04]  /*35db0*/  LDGSTS.E [R5+-0x6a400], [R16.64], !P6 ;  /* 0x95c0000010057fae */ /* 0x0003e8000f121844 */
[----:B------:R-:W2:Y:S04]  /*35dc0*/  LDL.LU.64 R18, [R1+0x158] ;  /* 0x0001580001127983 */ /* 0x000ea80000300a00 */
[----:B------:R-:W2:Y:S04]  /*35dd0*/  LDL.LU.64 R20, [R1+0x150] ;  /* 0x0001500001147983 */ /* 0x000ea80000300a00 */
[----:B------:R3:W-:Y:S04]  /*35de0*/  LDGSTS.E [R4+-0x6a200], [R26.64], !P6 ;  /* 0x95e000001a047fae */ /* 0x0007e8000f121844 */
[----:B------:R4:W-:Y:S04]  /*35df0*/  STL.64 [R1+0x1098], R24 ;  /* 0x0010981801007387 */ /* 0x0009e80000100a00 */
[----:B-1----:R-:W2:Y:S04]  /*35e00*/  LDL.LU.64 R16, [R1+0x148] ;  /* 0x0001480001107983 */ /* 0x002ea80000300a00 */
[----:B------:R4:W-:Y:S01]  /*35e10*/  LDGSTS.E [R0+-0x68800], [R24.64], !P5 ;  /* 0x9780000018007fae */ /* 0x0009e2000e921844 */
[----:B-----5:R-:W-:-:S04]  /*35e20*/  IMAD.WIDE R28, R2, 0x4, R14 ;  /* 0x00000004021c7825 */ /* 0x020fc800078e020e */
[C---:B------:R-:W-:Y:S01]  /*35e30*/  IMAD.WIDE R12, R2.reuse, 0x4, R12 ;  /* 0x00000004020c7825 */ /* 0x040fe200078e020c */
[----:B------:R-:W-:Y:S03]  /*35e40*/  STL.64 [R1+0x1090], R28 ;  /* 0x0010901c01007387 */ /* 0x000fe60000100a00 */
[C---:B---3--:R-:W-:Y:S01]  /*35e50*/  IMAD.WIDE R26, R2.reuse, 0x4, R250 ;  /* 0x00000004021a7825 */ /* 0x048fe200078e02fa */
[----:B------:R1:W-:Y:S04]  /*35e60*/  STL.64 [R1+0x1088], R12 ;  /* 0x0010880c01007387 */ /* 0x0003e80000100a00 */
[----:B------:R-:W3:Y:S04]  /*35e70*/  LDL.LU.64 R14, [R1+0x140] ;  /* 0x00014000010e7983 */ /* 0x000ee80000300a00 */
[----:B------:R5:W-:Y:S04]  /*35e80*/  STL.64 [R1+0x1080], R26 ;  /* 0x0010801a01007387 */ /* 0x000be80000100a00 */
[----:B------:R2:W-:Y:S04]  /*35e90*/  LDGSTS.E [R6+-0x68600], [R28.64], !P5 ;  /* 0x97a000001c067fae */ /* 0x0005e8000e921844 */
[----:B------:R1:W-:Y:S01]  /*35ea0*/  LDGSTS.E [R5+-0x68400], [R12.64], !P5 ;  /* 0x97c000000c057fae */ /* 0x0003e2000e921844 */
[----:B----4-:R-:W-:Y:S01]  /*35eb0*/  IMAD.WIDE R24, R2, 0x4, R10 ;  /* 0x0000000402187825 */ /* 0x010fe200078e020a */
        /* <DEDUP_REMOVED lines=10> */
[----:B--2---:R-:W-:-:S05]  /*35f60*/  IMAD.WIDE R28, R2, 0x4, R22 ;  /* 0x00000004021c7825 */ /* 0x004fca00078e0216 */
[----:B------:R-:W-:Y:S04]  /*35f70*/  STL.64 [R1+0x1070], R28 ;  /* 0x0010701c01007387 */ /* 0x000fe80000100a00 */
[----:B------:R3:W-:Y:S01]  /*35f80*/  LDGSTS.E [R6+-0x66600], [R28.64], !P3 ;  /* 0x99a000001c067fae */ /* 0x0007e2000d921844 */
[----:B------:R-:W-:-:S04]  /*35f90*/  IMAD.WIDE R18, R2, 0x4, R18 ;  /* 0x0000000402127825 */ /* 0x000fc800078e0212 */
[C---:B-----5:R-:W-:Y:S01]  /*35fa0*/  IMAD.WIDE R26, R2.reuse, 0x4, R20 ;  /* 0x00000004021a7825 */ /* 0x060fe200078e0214 */
[----:B------:R2:W-:Y:S04]  /*35fb0*/  STL.64 [R1+0x1068], R18 ;  /* 0x0010681201007387 */ /* 0x0005e80000100a00 */
[----:B------:R-:W5:Y:S04]  /*35fc0*/  LDL.LU.64 R22, [R1+0x120] ;  /* 0x0001200001167983 */ /* 0x000f680000300a00 */
[----:B------:R2:W-:Y:S01]  /*35fd0*/  STL.64 [R1+0x1060], R26 ;  /* 0x0010601a01007387 */ /* 0x0005e20000100a00 */
[----:B-1----:R-:W-:-:S03]  /*35fe0*/  IMAD.WIDE R24, R2, 0x4, R16 ;  /* 0x0000000402187825 */ /* 0x002fc600078e0210 */
[----:B------:R2:W-:Y:S04]  /*35ff0*/  LDGSTS.E [R5+-0x66400], [R18.64], !P3 ;  /* 0x99c0000012057fae */ /* 0x0005e8000d921844 */
[----:B------:R-:W5:Y:S04]  /*36000*/  LDL.LU.64 R16, [R1+0x118] ;  /* 0x0001180001107983 */ /* 0x000f680000300a00 */
[----:B------:R-:W5:Y:S04]  /*36010*/  LDL.LU.64 R20, [R1+0x110] ;  /* 0x0001100001147983 */ /* 0x000f680000300a00 */
[----:B------:R1:W-:Y:S04]  /*36020*/  STL.64 [R1+0x1058], R24 ;  /* 0x0010581801007387 */ /* 0x0003e80000100a00 */
[----:B------:R1:W-:Y:S04]  /*36030*/  LDGSTS.E [R4+-0x66200], [R26.64], !P3 ;  /* 0x99e000001a047fae */ /* 0x0003e8000d921844 */
[----:B--2---:R-:W2:Y:S04]  /*36040*/  LDL.LU.64 R18, [R1+0x108] ;  /* 0x0001080001127983 */ /* 0x004ea80000300a00 */
[----:B------:R1:W-:Y:S01]  /*36050*/  LDGSTS.E [R0+-0x64800], [R24.64], !P2 ;  /* 0x9b80000018007fae */ /* 0x0003e2000d121844 */
[----:B---3--:R-:W-:-:S05]  /*36060*/  IMAD.WIDE R28, R2, 0x4, R14 ;  /* 0x00000004021c7825 */ /* 0x008fca00078e020e */
[----:B------:R-:W-:Y:S04]  /*36070*/  STL.64 [R1+0x1050], R28 ;  /* 0x0010501c01007387 */ /* 0x000fe80000100a00 */
[----:B------:R5:W-:Y:S01]  /*36080*/  LDGSTS.E [R6+-0x64600], [R28.64], !P2 ;  /* 0x9ba000001c067fae */ /* 0x000be2000d121844 */
[----:B----4-:R-:W-:-:S04]  /*36090*/  IMAD.WIDE R10, R2, 0x4, R10 ;  /* 0x00000004020a7825 */ /* 0x010fc800078e020a */
[C---:B-1----:R-:W-:Y:S01]  /*360a0*/  IMAD.WIDE R26, R2.reuse, 0x4, R250 ;  /* 0x00000004021a7825 */ /* 0x042fe200078e02fa */
[----:B------:R1:W-:Y:S04]  /*360b0*/  STL.64 [R1+0x1048], R10 ;  /* 0x0010480a01007387 */ /* 0x0003e80000100a00 */
[----:B------:R-:W3:Y:S04]  /*360c0*/  LDL.LU.64 R14, [R1+0x100] ;  /* 0x00010000010e7983 */ /* 0x000ee80000300a00 */
[----:B------:R4:W-:Y:S01]  /*360d0*/  STL.64 [R1+0x1040], R26 ;  /* 0x0010401a01007387 */ /* 0x0009e20000100a00 */
[----:B------:R-:W-:-:S03]  /*360e0*/  IMAD.WIDE R24, R2, 0x4, R12 ;  /* 0x0000000402187825 */ /* 0x000fc600078e020c */
[----:B------:R-:W3:Y:S04]  /*360f0*/  LDL.LU.64 R250, [R1+0xf8] ;  /* 0x0000f80001fa7983 */ /* 0x000ee80000300a00 */
[----:B------:R-:W3:Y:S04]  /*36100*/  LDL.LU.64 R12, [R1+0xf0] ;  /* 0x0000f000010c7983 */ /* 0x000ee80000300a00 */
[----:B------:R2:W-:Y:S04]  /*36110*/  STL.64 [R1+0x1038], R24 ;  /* 0x0010381801007387 */ /* 0x0005e80000100a00 */
[----:B------:R1:W-:Y:S01]  /*36120*/  LDGSTS.E [R5+-0x64400], [R10.64], !P2 ;  /* 0x9bc000000a057fae */ /* 0x0003e2000d121844 */
[----:B------:R-:W-:-:S03]  /*36130*/  IADD3 R7, R9, -0x13c, RZ ;  /* 0xfffffec409077810 */ /* 0x000fc60007ffe0ff */
[----:B------:R4:W-:Y:S04]  /*36140*/  LDGSTS.E [R4+-0x64200], [R26.64], !P2 ;  /* 0x9be000001a047fae */ /* 0x0009e8000d121844 */
[----:B-1----:R-:W3:Y:S01]  /*36150*/  LDL.LU.64 R10, [R1+0xe8] ;  /* 0x0000e800010a7983 */ /* 0x002ee20000300a00 */
[----:B------:R-:W-:Y:S02]  /*36160*/  ISETP.GE.U32.AND P1, PT, R7, 0x7ffffe45, PT ;  /* 0x7ffffe450700780c */ /* 0x000fe40003f26070 */
[----:B------:R-:W-:-:S04]  /*36170*/  IADD3 R7, R9, -0x140, RZ ;  /* 0xfffffec009077810 */ /* 0x000fc80007ffe0ff */
[----:B------:R-:W-:Y:S02]  /*36180*/  ISETP.GE.U32.AND P4, PT, R7, 0x7ffffe41, PT ;  /* 0x7ffffe410700780c */ /* 0x000fe40003f86070 */
[----:B------:R-:W-:-:S05]  /*36190*/  IADD3 R7, R9, -0x144, RZ ;  /* 0xfffffebc09077810 */ /* 0x000fca0007ffe0ff */
[----:B------:R2:W-:Y:S01]  /*361a0*/  LDGSTS.E [R0+-0x62800], [R24.64], !P1 ;  /* 0x9d80000018007fae */ /* 0x0005e2000c921844 */
[----:B-----5:R-:W-:-:S05]  /*361b0*/  IMAD.WIDE R28, R2, 0x4, R22 ;  /* 0x00000004021c7825 */ /* 0x020fca00078e0216 */
[----:B------:R-:W-:Y:S04]  /*361c0*/  STL.64 [R1+0x1030], R28 ;  /* 0x0010301c01007387 */ /* 0x000fe80000100a00 */
[----:B------:R3:W-:Y:S01]  /*361d0*/  LDGSTS.E [R6+-0x62600], [R28.64], !P1 ;  /* 0x9da000001c067fae */ /* 0x0007e2000c921844 */
[----:B------:R-:W-:-:S04]  /*361e0*/  IMAD.WIDE R16, R2, 0x4, R16 ;  /* 0x0000000402107825 */ /* 0x000fc800078e0210 */
[C---:B----4-:R-:W-:Y:S01]  /*361f0*/  IMAD.WIDE R26, R2.reuse, 0x4, R20 ;  /* 0x00000004021a7825 */ /* 0x050fe200078e0214 */
[----:B------:R1:W-:Y:S04]  /*36200*/  STL.64 [R1+0x1028], R16 ;  /* 0x0010281001007387 */ /* 0x0003e80000100a00 */
[----:B------:R-:W4:Y:S04]  /*36210*/  LDL.LU.64 R22, [R1+0xe0] ;  /* 0x0000e00001167983 */ /* 0x000f280000300a00 */
[----:B------:R5:W-:Y:S01]  /*36220*/  STL.64 [R1+0x1020], R26 ;  /* 0x0010201a01007387 */ /* 0x000be20000100a00 */
[----:B--2---:R-:W-:-:S03]  /*36230*/  IMAD.WIDE R24, R2, 0x4, R18 ;  /* 0x0000000402187825 */ /* 0x004fc600078e0212 */
[----:B------:R-:W2:Y:S01]  /*36240*/  LDL.LU.64 R20, [R1+0xd8] ;  /* 0x0000d80001147983 */ /* 0x000ea20000300a00 */
[----:B------:R-:W-:-:S03]  /*36250*/  ISETP.GE.U32.AND P0, PT, R7, 0x7ffffe3d, PT ;  /* 0x7ffffe3d0700780c */ /* 0x000fc60003f06070 */
[----:B------:R-:W2:Y:S04]  /*36260*/  LDL.LU.64 R18, [R1+0xd0] ;  /* 0x0000d00001127983 */ /* 0x000ea80000300a00 */
[----:B------:R1:W-:Y:S04]  /*36270*/  LDGSTS.E [R5+-0x62400], [R16.64], !P1 ;  /* 0x9dc0000010057fae */ /* 0x0003e8000c921844 */
[----:B------:R3:W-:Y:S04]  /*36280*/  STL.64 [R1+0x1018], R24 ;  /* 0x0010181801007387 */ /* 0x0007e80000100a00 */
[----:B------:R5:W-:Y:S04]  /*36290*/  LDGSTS.E [R4+-0x62200], [R26.64], !P1 ;  /* 0x9de000001a047fae */ /* 0x000be8000c921844 */
[----:B-1----:R-:W2:Y:S04]  /*362a0*/  LDL.LU.64 R16, [R1+0xc8] ;  /* 0x0000c80001107983 */ /* 0x002ea80000300a00 */
[----:B------:R1:W-:Y:S01]  /*362b0*/  LDGSTS.E [R0+-0x60800], [R24.64], !P4 ;  /* 0x9f80000018007fae */ /* 0x0003e2000e121844 */
[----:B---3--:R-:W-:-:S04]  /*362c0*/  IMAD.WIDE R28, R2, 0x4, R14 ;  /* 0x00000004021c7825 */ /* 0x008fc800078e020e */
[C---:B-----5:R-:W-:Y:S01]  /*362d0*/  IMAD.WIDE R26, R2.reuse, 0x4, R250 ;  /* 0x00000004021a7825 */ /* 0x060fe200078e02fa */
[----:B------:R-:W-:Y:S03]  /*362e0*/  STL.64 [R1+0x1010], R28 ;  /* 0x0010101c01007387 */ /* 0x000fe60000100a00 */
[C---:B-1----:R-:W-:Y:S01]  /*362f0*/  IMAD.WIDE R24, R2.reuse, 0x4, R12 ;  /* 0x0000000402187825 */ /* 0x042fe200078e020c */
[----:B------:R-:W-:Y:S04]  /*36300*/  STL.64 [R1+0x1008], R26 ;  /* 0x0010081a01007387 */ /* 0x000fe80000100a00 */
[----:B------:R-:W3:Y:S04]  /*36310*/  LDL.LU.64 R14, [R1+0xc0] ;  /* 0x0000c000010e7983 */ /* 0x000ee80000300a00 */
[----:B------:R-:W-:Y:S04]  /*36320*/  STL.64 [R1+0x1000], R24 ;  /* 0x0010001801007387 */ /* 0x000fe80000100a00 */
[----:B------:R-:W5:Y:S04]  /*36330*/  LDL.LU.64 R250, [R1+0xb8] ;  /* 0x0000b80001fa7983 */ /* 0x000f680000300a00 */
[----:B------:R-:W5:Y:S01]  /*36340*/  LDL.LU.64 R12, [R1+0xb0] ;  /* 0x0000b000010c7983 */ /* 0x000f620000300a00 */
[----:B------:R-:W-:-:S03]  /*36350*/  IMAD.WIDE R10, R2, 0x4, R10 ;  /* 0x00000004020a7825 */ /* 0x000fc600078e020a */
[----:B------:R1:W-:Y:S04]  /*36360*/  LDGSTS.E [R6+-0x60600], [R28.64], !P4 ;  /* 0x9fa000001c067fae */ /* 0x0003e8000e121844 */
[----:B------:R1:W-:Y:S04]  /*36370*/  LDGSTS.E [R5+-0x60400], [R26.64], !P4 ;  /* 0x9fc000001a057fae */ /* 0x0003e8000e121844 */
[----:B------:R1:W-:Y:S04]  /*36380*/  LDGSTS.E [R4+-0x60200], [R24.64], !P4 ;  /* 0x9fe0000018047fae */ /* 0x0003e8000e121844 */
[----:B------:R1:W-:Y:S04]  /*36390*/  STL.64 [R1+0xff8], R10 ;  /* 0x000ff80a01007387 */ /* 0x0003e80000100a00 */
[----:B------:R1:W-:Y:S04]  /*363a0*/  LDGSTS.E [R0+-0x5e800], [R10.64], !P0 ;  /* 0xa18000000a007fae */ /* 0x0003e8000c121844 */
[----:B-1----:R-:W5:Y:S01]  /*363b0*/  LDL.LU.64 R10, [R1+0xa8] ;  /* 0x0000a800010a7983 */ /* 0x002f620000300a00 */
[----:B------:R-:W-:-:S04]  /*363c0*/  IADD3 R7, R9, -0x148, RZ ;  /* 0xfffffeb809077810 */ /* 0x000fc80007ffe0ff */
[----:B------:R-:W-:Y:S01]  /*363d0*/  ISETP.GE.U32.AND P6, PT, R7, 0x7ffffe39, PT ;  /* 0x7ffffe390700780c */ /* 0x000fe20003fc6070 */
[----:B----4-:R-:W-:Y:S01]  /*363e0*/  IMAD.WIDE R22, R2, 0x4, R22 ;  /* 0x0000000402167825 */ /* 0x010fe200078e0216 */
[----:B------:R-:W-:-:S03]  /*363f0*/  IADD3 R7, R9, -0x14c, RZ ;  /* 0xfffffeb409077810 */ /* 0x000fc60007ffe0ff */
[C---:B--2---:R-:W-:Y:S01]  /*36400*/  IMAD.WIDE R20, R2.reuse, 0x4, R20 ;  /* 0x0000000402147825 */ /* 0x044fe200078e0214 */
[----:B------:R1:W-:Y:S03]  /*36410*/  STL.64 [R1+0xff0], R22 ;  /* 0x000ff01601007387 */ /* 0x0003e60000100a00 */
[----:B------:R-:W-:Y:S01]  /*36420*/  IMAD.WIDE R18, R2, 0x4, R18 ;  /* 0x0000000402127825 */ /* 0x000fe200078e0212 */
[----:B------:R2:W-:Y:S04]  /*36430*/  STL.64 [R1+0xfb8], R20 ;  /* 0x000fb81401007387 */ /* 0x0005e80000100a00 */
[----:B------:R4:W-:Y:S01]  /*36440*/  STL.64 [R1+0xfb0], R18 ;  /* 0x000fb01201007387 */ /* 0x0009e20000100a00 */
[----:B------:R-:W-:-:S03]  /*36450*/  ISETP.GE.U32.AND P5, PT, R7, 0x7ffffe35, PT ;  /* 0x7ffffe350700780c */ /* 0x000fc60003fa6070 */
[----:B------:R1:W-:Y:S04]  /*36460*/  LDGSTS.E [R6+-0x5e600], [R22.64], !P0 ;  /* 0xa1a0000016067fae */ /* 0x0003e8000c121844 */
[----:B------:R2:W-:Y:S01]  /*36470*/  LDGSTS.E [R5+-0x5e400], [R20.64], !P0 ;  /* 0xa1c0000014057fae */ /* 0x0005e2000c121844 */
[----:B------:R-:W-:-:S03]  /*36480*/  IMAD.WIDE R16, R2, 0x4, R16 ;  /* 0x0000000402107825 */ /* 0x000fc600078e0210 */
[----:B------:R4:W-:Y:S04]  /*36490*/  LDGSTS.E [R4+-0x5e200], [R18.64], !P0 ;  /* 0xa1e0000012047fae */ /* 0x0009e8000c121844 */
[----:B------:R1:W-:Y:S04]  /*364a0*/  STL.64 [R1+0xf98], R16 ;  /* 0x000f981001007387 */ /* 0x0003e80000100a00 */
[----:B------:R-:W5:Y:S04]  /*364b0*/  LDL.LU.64 R28, [R1+0xa0] ;  /* 0x0000a000011c7983 */ /* 0x000f680000300a00 */
[----:B------:R-:W5:Y:S04]  /*364c0*/  LDL.LU.64 R26, [R1+0x98] ;  /* 0x00009800011a7983 */ /* 0x000f680000300a00 */
[----:B------:R-:W5:Y:S04]  /*364d0*/  LDL.LU.64 R24, [R1+0x90] ;  /* 0x0000900001187983 */ /* 0x000f680000300a00 */
[----:B-1----:R-:W5:Y:S04]  /*364e0*/  LDL.LU.64 R22, [R1+0x70] ;  /* 0x0000700001167983 */ /* 0x002f680000300a00 */
[----:B--2---:R-:W2:Y:S04]  /*364f0*/  LDL.LU.64 R20, [R1+0x68] ;  /* 0x0000680001147983 */ /* 0x004ea80000300a00 */
[----:B------:R1:W-:Y:S01]  /*36500*/  LDGSTS.E [R0+-0x5c800], [R16.64], !P6 ;  /* 0xa380000010007fae */ /* 0x0003e2000f121844 */
[----:B---3--:R-:W-:-:S05]  /*36510*/  IMAD.WIDE R14, R2, 0x4, R14 ;  /* 0x00000004020e7825 */ /* 0x008fca00078e020e */
[----:B------:R3:W-:Y:S01]  /*36520*/  STL.64 [R1+0xf90], R14 ;  /* 0x000f900e01007387 */ /* 0x0007e20000100a00 */
[----:B-----5:R-:W-:-:S03]  /*36530*/  IMAD.WIDE R30, R2, 0x4, R250 ;  /* 0x00000004021e7825 */ /* 0x020fc600078e02fa */
[----:B----4-:R-:W4:Y:S01]  /*36540*/  LDL.LU.64 R18, [R1+0x60] ;  /* 0x0000600001127983 */ /* 0x010f220000300a00 */
[----:B------:R-:W-:-:S03]  /*36550*/  IMAD.WIDE R12, R2, 0x4, R12 ;  /* 0x00000004020c7825 */ /* 0x000fc600078e020c */
[----:B------:R-:W-:Y:S04]  /*36560*/  STL.64 [R1+0xf08], R30 ;  /* 0x000f081e01007387 */ /* 0x000fe80000100a00 */
[----:B-1----:R-:W5:Y:S04]  /*36570*/  LDL.LU.64 R16, [R1+0x58] ;  /* 0x0000580001107983 */ /* 0x002f680000300a00 */
[----:B------:R1:W-:Y:S04]  /*36580*/  STL.64 [R1+0xf00], R12 ;  /* 0x000f000c01007387 */ /* 0x0003e80000100a00 */
[----:B------:R3:W-:Y:S04]  /*36590*/  LDGSTS.E [R6+-0x5c600], [R14.64], !P6 ;  /* 0xa3a000000e067fae */ /* 0x0007e8000f121844 */
[----:B------:R1:W-:Y:S04]  /*365a0*/  LDGSTS.E [R5+-0x5c400], [R30.64], !P6 ;  /* 0xa3c000001e057fae */ /* 0x0003e8000f121844 */
[----:B------:R1:W-:Y:S04]  /*365b0*/  LDGSTS.E [R4+-0x5c200], [R12.64], !P6 ;  /* 0xa3e000000c047fae */ /* 0x0003e8000f121844 */
[----:B---3--:R-:W3:Y:S01]  /*365c0*/  LDL.LU.64 R14, [R1+0x30] ;  /* 0x00003000010e7983 */ /* 0x008ee20000300a00 */
[----:B------:R-:W-:-:S05]  /*365d0*/  IMAD.WIDE R10, R2, 0x4, R10 ;  /* 0x00000004020a7825 */ /* 0x000fca00078e020a */
[----:B------:R1:W-:Y:S04]  /*365e0*/  STL.64 [R1+0xef8], R10 ;  /* 0x000ef80a01007387 */ /* 0x0003e80000100a00 */
[----:B------:R-:W3:Y:S04]  /*365f0*/  LDL.LU.64 R250, [R1+0x28] ;  /* 0x0000280001fa7983 */ /* 0x000ee80000300a00 */
[----:B------:R1:W-:Y:S04]  /*36600*/  LDGSTS.E [R0+-0x5a800], [R10.64], !P5 ;  /* 0xa58000000a007fae */ /* 0x0003e8000e921844 */
[----:B-1----:R-:W3:Y:S04]  /*36610*/  LDL.LU.64 R12, [R1+0x20] ;  /* 0x00002000010c7983 */ /* 0x002ee80000300a00 */
[----:B------:R-:W3:Y:S01]  /*36620*/  LDL.LU.64 R10, [R1+0x18] ;  /* 0x00001800010a7983 */ /* 0x000ee20000300a00 */
[----:B------:R-:W-:-:S04]  /*36630*/  IADD3 R7, R9, -0x150, RZ ;  /* 0xfffffeb009077810 */ /* 0x000fc80007ffe0ff */
[----:B------:R-:W-:Y:S02]  /*36640*/  ISETP.GE.U32.AND P3, PT, R7, 0x7ffffe31, PT ;  /* 0x7ffffe310700780c */ /* 0x000fe40003f66070 */
[----:B------:R-:W-:-:S04]  /*36650*/  IADD3 R7, R9, -0x154, RZ ;  /* 0xfffffeac09077810 */ /* 0x000fc80007ffe0ff */
[----:B------:R-:W-:Y:S02]  /*36660*/  ISETP.GE.U32.AND P2, PT, R7, 0x7ffffe2d, PT ;  /* 0x7ffffe2d0700780c */ /* 0x000fe40003f46070 */
[----:B------:R-:W-:Y:S01]  /*36670*/  IADD3 R7, R9, -0x158, RZ ;  /* 0xfffffea809077810 */ /* 0x000fe20007ffe0ff */
[----:B------:R-:W-:-:S04]  /*36680*/  IMAD.WIDE R28, R2, 0x4, R28 ;  /* 0x00000004021c7825 */ /* 0x000fc800078e021c */
[C---:B------:R-:W-:Y:S01]  /*36690*/  IMAD.WIDE R26, R2.reuse, 0x4, R26 ;  /* 0x00000004021a7825 */ /* 0x040fe200078e021a */
[----:B------:R-:W-:Y:S03]  /*366a0*/  STL.64 [R1+0xef0], R28 ;  /* 0x000ef01c01007387 */ /* 0x000fe60000100a00 */
[C---:B------:R-:W-:Y:S01]  /*366b0*/  IMAD.WIDE R24, R2.reuse, 0x4, R24 ;  /* 0x0000000402187825 */ /* 0x040fe200078e0218 */
[----:B------:R1:W-:Y:S03]  /*366c0*/  LDGSTS.E [R6+-0x5a600], [R28.64], !P5 ;  /* 0xa5a000001c067fae */ /* 0x0003e6000e921844 */
[C---:B------:R-:W-:Y:S01]  /*366d0*/  IMAD.WIDE R22, R2.reuse, 0x4, R22 ;  /* 0x0000000402167825 */ /* 0x040fe200078e0216 */
[----:B------:R-:W-:Y:S03]  /*366e0*/  STL.64 [R1+0xee8], R26 ;  /* 0x000ee81a01007387 */ /* 0x000fe60000100a00 */
[----:B--2---:R-:W-:Y:S01]  /*366f0*/  IMAD.WIDE R20, R2, 0x4, R20 ;  /* 0x0000000402147825 */ /* 0x004fe200078e0214 */
[----:B------:R2:W-:Y:S01]  /*36700*/  LDGSTS.E [R5+-0x5a400], [R26.64], !P5 ;  /* 0xa5c000001a057fae */ /* 0x0005e2000e921844 */
[----:B------:R-:W-:-:S03]  /*36710*/  ISETP.GE.U32.AND P1, PT, R7, 0x7ffffe29, PT ;  /* 0x7ffffe290700780c */ /* 0x000fc60003f26070 */
[----:B------:R-:W-:Y:S01]  /*36720*/  STL.64 [R1+0xee0], R24 ;  /* 0x000ee01801007387 */ /* 0x000fe20000100a00 */
[----:B------:R-:W-:-:S03]  /*36730*/  IADD3 R7, R9, -0x15c, RZ ;  /* 0xfffffea409077810 */ /* 0x000fc60007ffe0ff */
[----:B------:R1:W-:Y:S04]  /*36740*/  LDGSTS.E [R4+-0x5a200], [R24.64], !P5 ;  /* 0xa5e0000018047fae */ /* 0x0003e8000e921844 */
[----:B------:R-:W-:Y:S04]  /*36750*/  STL.64 [R1+0xec8], R22 ;  /* 0x000ec81601007387 */ /* 0x000fe80000100a00 */
[----:B------:R1:W-:Y:S04]  /*36760*/  LDGSTS.E [R0+-0x58800], [R22.64], !P3 ;  /* 0xa780000016007fae */ /* 0x0003e8000d921844 */
[----:B------:R-:W-:Y:S04]  /*36770*/  STL.64 [R1+0xec0], R20 ;  /* 0x000ec01401007387 */ /* 0x000fe80000100a00 */
[----:B------:R1:W-:Y:S01]  /*36780*/  LDGSTS.E [R6+-0x58600], [R20.64], !P3 ;  /* 0xa7a0000014067fae */ /* 0x0003e2000d921844 */
[----:B------:R-:W-:-:S02]  /*36790*/  ISETP.GE.U32.AND P4, PT, R7, 0x7ffffe25, PT ;  /* 0x7ffffe250700780c */ /* 0x000fc40003f86070 */
[----:B------:R-:W-:-:S04]  /*367a0*/  IADD3 R7, R9, -0x160, RZ ;  /* 0xfffffea009077810 */ /* 0x000fc80007ffe0ff */
[----:B------:R-:W-:Y:S02]  /*367b0*/  ISETP.GE.U32.AND P0, PT, R7, 0x7ffffe21, PT ;  /* 0x7ffffe210700780c */ /* 0x000fe40003f06070 */
[----:B------:R-:W-:-:S04]  /*367c0*/  IADD3 R7, R9, -0x164, RZ ;  /* 0xfffffe9c09077810 */ /* 0x000fc80007ffe0ff */
[----:B------:R-:W-:Y:S02]  /*367d0*/  ISETP.GE.U32.AND P6, PT, R7, 0x7ffffe1d, PT ;  /* 0x7ffffe1d0700780c */ /* 0x000fe40003fc6070 */
[----:B------:R-:W-:-:S04]  /*367e0*/  IADD3 R7, R9, -0x168, RZ ;  /* 0xfffffe9809077810 */ /* 0x000fc80007ffe0ff */
[----:B------:R-:W-:Y:S02]  /*367f0*/  ISETP.GE.U32.AND P5, PT, R7, 0x7ffffe19, PT ;  /* 0x7ffffe190700780c */ /* 0x000fe40003fa6070 */
[----:B------:R-:W-:Y:S01]  /*36800*/  IADD3 R7, R9, -0x16c, RZ ;  /* 0xfffffe9409077810 */ /* 0x000fe20007ffe0ff */
[----:B----4-:R-:W-:-:S04]  /*36810*/  IMAD.WIDE R18, R2, 0x4, R18 ;  /* 0x0000000402127825 */ /* 0x010fc800078e0212 */
[C---:B-----5:R-:W-:Y:S01]  /*36820*/  IMAD.WIDE R16, R2.reuse, 0x4, R16 ;  /* 0x0000000402107825 */ /* 0x060fe200078e0210 */
[----:B------:R-:W-:Y:S04]  /*36830*/  STL.64 [R1+0xeb8], R18 ;  /* 0x000eb81201007387 */ /* 0x000fe80000100a00 */
[----:B------:R4:W-:Y:S04]  /*36840*/  LDGSTS.E [R5+-0x58400], [R18.64], !P3 ;  /* 0xa7c0000012057fae */ /* 0x0009e8000d921844 */
[----:B------:R5:W-:Y:S04]  /*36850*/  STL.64 [R1+0xeb0], R16 ;  /* 0x000eb01001007387 */ /* 0x000be80000100a00 */
[----:B------:R5:W-:Y:S01]  /*36860*/  LDGSTS.E [R4+-0x58200], [R16.64], !P3 ;  /* 0xa7e0000010047fae */ /* 0x000be2000d921844 */
[----:B---3--:R-:W-:-:S05]  /*36870*/  IMAD.WIDE R14, R2, 0x4, R14 ;  /* 0x00000004020e7825 */ /* 0x008fca00078e020e */
[----:B------:R3:W-:Y:S04]  /*36880*/  STL.64 [R1+0xea8], R14 ;  /* 0x000ea80e01007387 */ /* 0x0007e80000100a00 */
[----:B------:R3:W-:Y:S01]  /*36890*/  LDGSTS.E [R0+-0x56800], [R14.64], !P2 ;  /* 0xa98000000e007fae */ /* 0x0007e2000d121844 */
[----:B-----5:R-:W-:-:S04]  /*368a0*/  IMAD.WIDE R16, R2, 0x4, R250 ;  /* 0x0000000402107825 */ /* 0x020fc800078e02fa */
[C---:B---3--:R-:W-:Y:S01]  /*368b0*/  IMAD.WIDE R14, R2.reuse, 0x4, R12 ;  /* 0x00000004020e7825 */ /* 0x048fe200078e020c */
[----:B------:R3:W-:Y:S04]  /*368c0*/  STL.64 [R1+0xea0], R16 ;  /* 0x000ea01001007387 */ /* 0x0007e80000100a00 */
[----:B------:R3:W-:Y:S01]  /*368d0*/  LDGSTS.E [R6+-0x56600], [R16.64], !P2 ;  /* 0xa9a0000010067fae */ /* 0x0007e2000d121844 */
[----:B------:R-:W-:-:S03]  /*368e0*/  IMAD.WIDE R12, R2, 0x4, R10 ;  /* 0x00000004020c7825 */ /* 0x000fc600078e020a */
[----:B------:R5:W-:Y:S01]  /*368f0*/  STL.64 [R1+0xe68], R14 ;  /* 0x000e680e01007387 */ /* 0x000be20000100a00 */
[----:B------:R-:W-:-:S03]  /*36900*/  IMAD.WIDE R10, R2, 0x4, R84 ;  /* 0x00000004020a7825 */ /* 0x000fc600078e0254 */
[----:B------:R5:W-:Y:S01]  /*36910*/  LDGSTS.E [R5+-0x56400], [R14.64], !P2 ;  /* 0xa9c000000e057fae */ /* 0x000be2000d121844 */
[----:B---3--:R-:W-:-:S03]  /*36920*/  IMAD.WIDE R16, R2, 0x4, R86 ;  /* 0x0000000402107825 */ /* 0x008fc600078e0256 */
[----:B------:R3:W-:Y:S04]  /*36930*/  STL.64 [R1+0xe60], R12 ;  /* 0x000e600c01007387 */ /* 0x0007e80000100a00 */
[----:B------:R3:W-:Y:S01]  /*36940*/  LDGSTS.E [R4+-0x56200], [R12.64], !P2 ;  /* 0xa9e000000c047fae */ /* 0x0007e2000d121844 */
[----:B-----5:R-:W-:-:S03]  /*36950*/  IMAD.WIDE R14, R2, 0x4, R88 ;  /* 0x00000004020e7825 */ /* 0x020fc600078e0258 */
[----:B------:R5:W-:Y:S04]  /*36960*/  STL.64 [R1+0xd88], R10 ;  /* 0x000d880a01007387 */ /* 0x000be80000100a00 */
        /* <DEDUP_REMOVED lines=26> */
[----:B------:R3:W-:Y:S01]  /*36b10*/  STL.64 [R1+0xbf8], R16 ;  /* 0x000bf81001007387 */ /* 0x0007e20000100a00 */
[----:B------:R-:W-:Y:S01]  /*36b20*/  ISETP.GE.U32.AND P3, PT, R7, 0x7ffffe15, PT ;  /* 0x7ffffe150700780c */ /* 0x000fe20003f66070 */
[C---:B----4-:R-:W-:Y:S02]  /*36b30*/  IMAD.WIDE R18, R2.reuse, 0x4, R110 ;  /* 0x0000000402127825 */ /* 0x050fe400078e026e */
[----:B------:R3:W-:Y:S02]  /*36b40*/  LDGSTS.E [R6+-0x50600], [R16.64], !P0 ;  /* 0xafa0000010067fae */ /* 0x0007e4000c121844 */
[C---:B-----5:R-:W-:Y:S02]  /*36b50*/  IMAD.WIDE R10, R2.reuse, 0x4, R108 ;  /* 0x00000004020a7825 */ /* 0x060fe400078e026c */
[----:B------:R4:W-:Y:S04]  /*36b60*/  STL.64 [R1+0xbf0], R14 ;  /* 0x000bf00e01007387 */ /* 0x0009e80000100a00 */
[----:B------:R4:W-:Y:S04]  /*36b70*/  LDGSTS.E [R5+-0x50400], [R14.64], !P0 ;  /* 0xafc000000e057fae */ /* 0x0009e8000c121844 */
[----:B------:R-:W-:Y:S01]  /*36b80*/  STL.64 [R1+0xbe8], R12 ;  /* 0x000be80c01007387 */ /* 0x000fe20000100a00 */
[----:B---3--:R-:W-:-:S03]  /*36b90*/  IMAD.WIDE R16, R2, 0x4, R112 ;  /* 0x0000000402107825 */ /* 0x008fc600078e0270 */
[----:B------:R3:W-:Y:S04]  /*36ba0*/  LDGSTS.E [R4+-0x50200], [R12.64], !P0 ;  /* 0xafe000000c047fae */ /* 0x0007e8000c121844 */
[----:B------:R5:W-:Y:S01]  /*36bb0*/  STL.64 [R1+0xbe0], R10 ;  /* 0x000be00a01007387 */ /* 0x000be20000100a00 */
[----:B----4-:R-:W-:-:S03]  /*36bc0*/  IMAD.WIDE R14, R2, 0x4, R114 ;  /* 0x00000004020e7825 */ /* 0x010fc600078e0272 */
[----:B------:R5:W-:Y:S04]  /*36bd0*/  LDGSTS.E [R0+-0x4e800], [R10.64], !P6 ;  /* 0xb18000000a007fae */ /* 0x000be8000f121844 */
[----:B------:R4:W-:Y:S04]  /*36be0*/  STL.64 [R1+0xbd8], R18 ;  /* 0x000bd81201007387 */ /* 0x0009e80000100a00 */
[----:B------:R4:W-:Y:S01]  /*36bf0*/  LDGSTS.E [R6+-0x4e600], [R18.64], !P6 ;  /* 0xb1a0000012067fae */ /* 0x0009e2000f121844 */
[----:B-----5:R-:W-:-:S03]  /*36c00*/  IMAD.WIDE R10, R2, 0x4, R116 ;  /* 0x00000004020a7825 */ /* 0x020fc600078e0274 */
[----:B------:R5:W-:Y:S04]  /*36c10*/  STL.64 [R1+0xbd0], R16 ;  /* 0x000bd01001007387 */ /* 0x000be80000100a00 */
[----:B------:R5:W-:Y:S01]  /*36c20*/  LDGSTS.E [R5+-0x4e400], [R16.64], !P6 ;  /* 0xb1c0000010057fae */ /* 0x000be2000f121844 */
[----:B----4-:R-:W-:-:S03]  /*36c30*/  IMAD.WIDE R18, R2, 0x4, R118 ;  /* 0x0000000402127825 */ /* 0x010fc600078e0276 */
        /* <DEDUP_REMOVED lines=19> */
[----:B------:R1:W-:Y:S01]  /*36d70*/  STL.64 [R1+0xb90], R16 ;  /* 0x000b901001007387 */ /* 0x0003e20000100a00 */
[----:B-----5:R-:W-:-:S03]  /*36d80*/  IMAD.WIDE R10, R2, 0x4, R132 ;  /* 0x00000004020a7825 */ /* 0x020fc600078e0284 */
[----:B------:R5:W-:Y:S04]  /*36d90*/  STL.64 [R1+0xb88], R14 ;  /* 0x000b880e01007387 */ /* 0x000be80000100a00 */
[----:B------:R1:W-:Y:S04]  /*36da0*/  STL.64 [R1+0xb80], R10 ;  /* 0x000b800a01007387 */ /* 0x0003e80000100a00 */
[----:B------:R-:W2:Y:S01]  /*36db0*/  LDL.LU.64 R250, [R1+0xaf0] ;  /* 0x000af00001fa7983 */ /* 0x000ea20000300a00 */
[----:B------:R-:W-:-:S03]  /*36dc0*/  IADD3 R7, R9, -0x170, RZ ;  /* 0xfffffe9009077810 */ /* 0x000fc60007ffe0ff */
[----:B---3--:R-:W3:Y:S01]  /*36dd0*/  S2R R13, SR_TID.X ;  /* 0x00000000000d7919 */ /* 0x008ee20000002100 */
[----:B------:R-:W-:Y:S02]  /*36de0*/  ISETP.GE.U32.AND P2, PT, R7, 0x7ffffe11, PT ;  /* 0x7ffffe110700780c */ /* 0x000fe40003f46070 */
[----:B------:R-:W-:Y:S01]  /*36df0*/  IADD3 R7, R9, -0x174, RZ ;  /* 0xfffffe8c09077810 */ /* 0x000fe20007ffe0ff */
[----:B------:R4:W-:Y:S03]  /*36e00*/  LDGSTS.E [R6+-0x4a600], [R18.64], !P3 ;  /* 0xb5a0000012067fae */ /* 0x0009e6000d921844 */
[----:B------:R-:W-:Y:S01]  /*36e10*/  ISETP.GE.U32.AND P1, PT, R7, 0x7ffffe0d, PT ;  /* 0x7ffffe0d0700780c */ /* 0x000fe20003f26070 */
[----:B------:R1:W-:Y:S01]  /*36e20*/  LDGSTS.E [R5+-0x4a400], [R16.64], !P3 ;  /* 0xb5c0000010057fae */ /* 0x0003e2000d921844 */
[----:B------:R-:W-:-:S03]  /*36e30*/  IADD3 R7, R9, -0x178, RZ ;  /* 0xfffffe8809077810 */ /* 0x000fc60007ffe0ff */
[----:B------:R5:W-:Y:S01]  /*36e40*/  LDGSTS.E [R4+-0x4a200], [R14.64], !P3 ;  /* 0xb5e000000e047fae */ /* 0x000be2000d921844 */
[----:B------:R-:W-:Y:S02]  /*36e50*/  ISETP.GE.U32.AND P4, PT, R7, 0x7ffffe09, PT ;  /* 0x7ffffe090700780c */ /* 0x000fe40003f86070 */
[----:B------:R-:W-:Y:S01]  /*36e60*/  IADD3 R7, R9, -0x17c, RZ ;  /* 0xfffffe8409077810 */ /* 0x000fe20007ffe0ff */
[C---:B----4-:R-:W-:Y:S01]  /*36e70*/  IMAD.WIDE R18, R2.reuse, 0x4, R134 ;  /* 0x0000000402127825 */ /* 0x050fe200078e0286 */
[----:B------:R4:W-:Y:S02]  /*36e80*/  LDGSTS.E [R0+-0x48800], [R10.64], !P2 ;  /* 0xb78000000a007fae */ /* 0x0009e4000d121844 */
[----:B------:R-:W-:Y:S02]  /*36e90*/  ISETP.GE.U32.AND P0, PT, R7, 0x7ffffe05, PT ;  /* 0x7ffffe050700780c */ /* 0x000fe40003f06070 */
[----:B------:R-:W-:Y:S01]  /*36ea0*/  IADD3 R7, R9, -0x181, RZ ;  /* 0xfffffe7f09077810 */ /* 0x000fe20007ffe0ff */
[----:B-1----:R-:W-:Y:S01]  /*36eb0*/  IMAD.WIDE R16, R2, 0x4, R136 ;  /* 0x0000000402107825 */ /* 0x002fe200078e0288 */
[----:B------:R1:W-:Y:S02]  /*36ec0*/  STL.64 [R1+0xb78], R18 ;  /* 0x000b781201007387 */ /* 0x0003e40000100a00 */
[----:B------:R-:W-:-:S02]  /*36ed0*/  ISETP.GE.U32.AND P5, PT, R7, 0x7ffffe00, PT ;  /* 0x7ffffe000700780c */ /* 0x000fc40003fa6070 */
[----:B------:R-:W-:Y:S01]  /*36ee0*/  IADD3 R7, R9, -0x185, RZ ;  /* 0xfffffe7b09077810 */ /* 0x000fe20007ffe0ff */
[C---:B-----5:R-:W-:Y:S01]  /*36ef0*/  IMAD.WIDE R14, R2.reuse, 0x4, R138 ;  /* 0x00000004020e7825 */ /* 0x060fe200078e028a */
[----:B------:R1:W-:Y:S02]  /*36f00*/  LDGSTS.E [R6+-0x48600], [R18.64], !P2 ;  /* 0xb7a0000012067fae */ /* 0x0003e4000d121844 */
[----:B------:R-:W-:Y:S01]  /*36f10*/  ISETP.GE.U32.AND P3, PT, R7, 0x7ffffdfc, PT ;  /* 0x7ffffdfc0700780c */ /* 0x000fe20003f66070 */
[C---:B----4-:R-:W-:Y:S01]  /*36f20*/  IMAD.WIDE R10, R2.reuse, 0x4, R140 ;  /* 0x00000004020a7825 */ /* 0x050fe200078e028c */
[----:B------:R-:W-:Y:S01]  /*36f30*/  IADD3 R7, R9, -0x189, RZ ;  /* 0xfffffe7709077810 */ /* 0x000fe20007ffe0ff */
[----:B------:R4:W-:Y:S04]  /*36f40*/  STL.64 [R1+0xb70], R16 ;  /* 0x000b701001007387 */ /* 0x0009e80000100a00 */
[----:B------:R4:W-:Y:S01]  /*36f50*/  LDGSTS.E [R5+-0x48400], [R16.64], !P2 ;  /* 0xb7c0000010057fae */ /* 0x0009e2000d121844 */
[----:B-1----:R-:W-:-:S03]  /*36f60*/  IMAD.WIDE R18, R2, 0x4, R142 ;  /* 0x0000000402127825 */ /* 0x002fc600078e028e */
[----:B------:R1:W-:Y:S04]  /*36f70*/  STL.64 [R1+0xb68], R14 ;  /* 0x000b680e01007387 */ /* 0x0003e80000100a00 */
[----:B------:R1:W-:Y:S01]  /*36f80*/  LDGSTS.E [R4+-0x48200], [R14.64], !P2 ;  /* 0xb7e000000e047fae */ /* 0x0003e2000d121844 */
[----:B------:R-:W-:Y:S01]  /*36f90*/  ISETP.GE.U32.AND P2, PT, R7, 0x7ffffdf8, PT ;  /* 0x7ffffdf80700780c */ /* 0x000fe20003f46070 */
[----:B----4-:R-:W-:Y:S02]  /*36fa0*/  IMAD.WIDE R16, R2, 0x4, R144 ;  /* 0x0000000402107825 */ /* 0x010fe400078e0290 */
[----:B------:R4:W-:Y:S01]  /*36fb0*/  STL.64 [R1+0xb60], R10 ;  /* 0x000b600a01007387 */ /* 0x0009e20000100a00 */
[----:B------:R-:W-:-:S03]  /*36fc0*/  IADD3 R7, R9, -0x18d, RZ ;  /* 0xfffffe7309077810 */ /* 0x000fc60007ffe0ff */
[----:B------:R4:W-:Y:S01]  /*36fd0*/  LDGSTS.E [R0+-0x46800], [R10.64], !P1 ;  /* 0xb98000000a007fae */ /* 0x0009e2000c921844 */
[----:B-1----:R-:W-:-:S03]  /*36fe0*/  IMAD.WIDE R14, R2, 0x4, R146 ;  /* 0x00000004020e7825 */ /* 0x002fc600078e0292 */
[----:B------:R1:W-:Y:S04]  /*36ff0*/  LDGSTS.E [R6+-0x46600], [R18.64], !P1 ;  /* 0xb9a0000012067fae */ /* 0x0003e8000c921844 */
[----:B------:R5:W-:Y:S01]  /*37000*/  LDGSTS.E [R5+-0x46400], [R16.64], !P1 ;  /* 0xb9c0000010057fae */ /* 0x000be2000c921844 */
[----:B----4-:R-:W-:-:S03]  /*37010*/  IMAD.WIDE R10, R2, 0x4, R148 ;  /* 0x00000004020a7825 */ /* 0x010fc600078e0294 */
[----:B------:R-:W-:Y:S01]  /*37020*/  STL.64 [R1+0xb58], R18 ;  /* 0x000b581201007387 */ /* 0x000fe20000100a00 */
[----:B------:R-:W-:-:S03]  /*37030*/  MOV R8, c[0x0][0x180] ;  /* 0x0000600000087a02 */ /* 0x000fc60000000f00 */
[----:B------:R4:W-:Y:S01]  /*37040*/  LDGSTS.E [R4+-0x46200], [R14.64], !P1 ;  /* 0xb9e000000e047fae */ /* 0x0009e2000c921844 */
[----:B------:R-:W-:Y:S01]  /*37050*/  ISETP.GE.U32.AND P1, PT, R7, 0x7ffffdf4, PT ;  /* 0x7ffffdf40700780c */ /* 0x000fe20003f26070 */
[C---:B-1----:R-:W-:Y:S02]  /*37060*/  IMAD.WIDE R6, R2.reuse, 0x4, R150 ;  /* 0x0000000402067825 */ /* 0x042fe400078e0296 */
[----:B------:R-:W-:Y:S04]  /*37070*/  STL.64 [R1+0xb50], R16 ;  /* 0x000b501001007387 */ /* 0x000fe80000100a00 */
[----:B------:R4:W-:Y:S04]  /*37080*/  STL.64 [R1+0xb48], R14 ;  /* 0x000b480e01007387 */ /* 0x0009e80000100a00 */
[----:B------:R1:W-:Y:S04]  /*37090*/  STL.64 [R1+0xb40], R10 ;  /* 0x000b400a01007387 */ /* 0x0003e80000100a00 */
[----:B------:R1:W-:Y:S01]  /*370a0*/  LDGSTS.E [R0+-0x44800], [R10.64], !P4 ;  /* 0xbb8000000a007fae */ /* 0x0003e2000e121844 */
[----:B----4-:R-:W-:Y:S01]  /*370b0*/  IMAD.WIDE R14, R2, 0x4, R152 ;  /* 0x00000004020e7825 */ /* 0x010fe200078e0298 */
[----:B---3--:R-:W-:-:S02]  /*370c0*/  LOP3.LUT R77, R13, 0x7f, RZ, 0xc0, !PT ;  /* 0x0000007f0d4d7812 */ /* 0x008fc400078ec0ff */
[----:B------:R-:W-:Y:S01]  /*370d0*/  STL.64 [R1+0xb38], R6 ;  /* 0x000b380601007387 */ /* 0x000fe20000100a00 */
[----:B------:R-:W-:-:S03]  /*370e0*/  IADD3 R8, R8, -0x100, RZ ;  /* 0xffffff0008087810 */ /* 0x000fc60007ffe0ff */
[----:B------:R2:W-:Y:S01]  /*370f0*/  LDGSTS.E [R0+-0x44600], [R6.64], !P4 ;  /* 0xbba0000006007fae */ /* 0x0005e2000e121844 */
[----:B-1----:R-:W-:-:S03]  /*37100*/  IMAD.WIDE R10, R2, 0x4, R154 ;  /* 0x00000004020a7825 */ /* 0x002fc600078e029a */
[----:B------:R1:W-:Y:S01]  /*37110*/  STL.64 [R1+0xb30], R14 ;  /* 0x000b300e01007387 */ /* 0x0003e20000100a00 */
[----:B------:R-:W-:-:S03]  /*37120*/  ISETP.GE.AND P6, PT, R77, R8, PT ;  /* 0x000000084d00720c */ /* 0x000fc60003fc6270 */
[----:B------:R1:W-:Y:S01]  /*37130*/  LDGSTS.E [R5+-0x44400], [R14.64], !P4 ;  /* 0xbbc000000e057fae */ /* 0x0003e2000e121844 */
[----:B------:R-:W-:-:S03]  /*37140*/  IADD3 R8, R9, -0x180, RZ ;  /* 0xfffffe8009087810 */ /* 0x000fc60007ffe0ff */
[----:B------:R3:W-:Y:S04]  /*37150*/  STL.64 [R1+0xb28], R10 ;  /* 0x000b280a01007387 */ /* 0x0007e80000100a00 */
[----:B------:R3:W-:Y:S01]  /*37160*/  LDGSTS.E [R4+-0x44200], [R10.64], !P4 ;  /* 0xbbe000000a047fae */ /* 0x0007e2000e121844 */
[----:B-1----:R-:W-:-:S04]  /*37170*/  IMAD.WIDE R14, R2, 0x4, R156 ;  /* 0x00000004020e7825 */ /* 0x002fc800078e029c */
[----:B---3--:R-:W-:-:S05]  /*37180*/  IMAD.MOV.U32 R11, RZ, RZ, c[0x0][0x180] ;  /* 0x00006000ff0b7624 */ /* 0x008fca00078e00ff */
[----:B------:R-:W-:-:S04]  /*37190*/  IADD3 R11, R11, 0x7f, RZ ;  /* 0x0000007f0b0b7810 */ /* 0x000fc80007ffe0ff */
[----:B------:R-:W-:Y:S01]  /*371a0*/  ISETP.GT.AND P4, PT, R11, 0x17f, PT ;  /* 0x0000017f0b00780c */ /* 0x000fe20003f84270 */
[----:B-----5:R-:W-:Y:S01]  /*371b0*/  IMAD.WIDE R16, R2, 0x4, R160 ;  /* 0x0000000402107825 */ /* 0x020fe200078e02a0 */
[----:B------:R-:W-:-:S03]  /*371c0*/  LOP3.LUT R143, R13, 0x7f, RZ, 0xc0, !PT ;  /* 0x0000007f0d8f7812 */ /* 0x000fc600078ec0ff */
[----:B------:R-:W-:-:S04]  /*371d0*/  IMAD.WIDE R10, R2, 0x4, R164 ;  /* 0x00000004020a7825 */ /* 0x000fc800078e02a4 */
[----:B------:R-:W-:-:S04]  /*371e0*/  IMAD.MOV.U32 R3, RZ, RZ, c[0x0][0x18c] ;  /* 0x00006300ff037624 */ /* 0x000fc800078e00ff */
[----:B------:R-:W-:-:S04]  /*371f0*/  IMAD.SHL.U32 R3, R3, 0x80, RZ ;  /* 0x0000008003037824 */ /* 0x000fc800078e00ff */
[----:B------:R-:W-:-:S04]  /*37200*/  IMAD.WIDE R18, R3, 0x4, R172 ;  /* 0x0000000403127825 */ /* 0x000fc800078e02ac */
[----:B--2---:R-:W-:-:S05]  /*37210*/  IMAD.WIDE R6, R2, 0x4, R250 ;  /* 0x0000000402067825 */ /* 0x004fca00078e02fa */
[----:B------:R1:W-:Y:S04]  /*37220*/  LDGSTS.E [R0+-0x42800], [R6.64], !P0 ;  /* 0xbd80000006007fae */ /* 0x0003e8000c121844 */
[----:B------:R2:W-:Y:S01]  /*37230*/  STL.64 [R1+0xb20], R6 ;  /* 0x000b200601007387 */ /* 0x0005e20000100a00 */
[----:B-1----:R-:W-:-:S03]  /*37240*/  SEL R0, RZ, 0x4, P6 ;  /* 0x00000004ff007807 */ /* 0x002fc60003000000 */
[----:B------:R1:W-:Y:S01]  /*37250*/  LDGSTS.E [R5+-0x42600], [R14.64], !P0 ;  /* 0xbda000000e057fae */ /* 0x0003e2000c121844 */
[----:B------:R-:W-:Y:S01]  /*37260*/  ISETP.GE.U32.AND P6, PT, R8, 0x7ffffe01, PT ;  /* 0x7ffffe010800780c */ /* 0x000fe20003fc6070 */
[----:B--2---:R-:W-:Y:S02]  /*37270*/  IMAD.WIDE R6, R2, 0x4, R158 ;  /* 0x0000000402067825 */ /* 0x004fe400078e029e */
[----:B------:R1:W-:Y:S01]  /*37280*/  STL.64 [R1+0xb18], R14 ;  /* 0x000b180e01007387 */ /* 0x0003e20000100a00 */
[----:B------:R-:W-:-:S03]  /*37290*/  SEL R0, R0, RZ, P4 ;  /* 0x000000ff00007207 */ /* 0x000fc60002000000 */
[----:B------:R2:W-:Y:S04]  /*372a0*/  STL.64 [R1+0xb10], R6 ;  /* 0x000b100601007387 */ /* 0x0005e80000100a00 */
[----:B------:R2:W-:Y:S01]  /*372b0*/  LDGSTS.E [R4+-0x42400], [R6.64], !P0 ;  /* 0xbdc0000006047fae */ /* 0x0005e2000c121844 */
[----:B------:R-:W-:Y:S01]  /*372c0*/  ISETP.NE.U32.AND P4, PT, R0, RZ, PT ;  /* 0x000000ff0000720c */ /* 0x000fe20003f85070 */
[----:B-1----:R-:W-:Y:S02]  /*372d0*/  IMAD.WIDE R14, R2, 0x4, R162 ;  /* 0x00000004020e7825 */ /* 0x002fe400078e02a2 */
[----:B------:R-:W-:Y:S01]  /*372e0*/  STL.64 [R1+0xb08], R16 ;  /* 0x000b081001007387 */ /* 0x000fe20000100a00 */
[----:B--2---:R-:W-:-:S03]  /*372f0*/  IADD3 R6, R252, 0x100000, RZ ;  /* 0x00100000fc067810 */ /* 0x004fc60007ffe0ff */
[----:B------:R1:W-:Y:S01]  /*37300*/  STL.64 [R1+0xb00], R14 ;  /* 0x000b000e01007387 */ /* 0x0003e20000100a00 */
[----:B------:R-:W-:-:S03]  /*37310*/  IMAD.SHL.U32 R252, R143, 0x4, RZ ;  /* 0x000000048ffc7824 */ /* 0x000fc600078e00ff */
[----:B------:R2:W-:Y:S01]  /*37320*/  LDGSTS.E [R6+-0x42200], [R16.64], !P0 ;  /* 0xbde0000010067fae */ /* 0x0005e2000c121844 */
[----:B------:R-:W-:-:S03]  /*37330*/  IADD3 R7, R9, -0x191, RZ ;  /* 0xfffffe6f09077810 */ /* 0x000fc60007ffe0ff */
[----:B------:R1:W-:Y:S04]  /*37340*/  LDGSTS.E [R5+-0x40800], [R14.64], !P6 ;  /* 0xbf8000000e057fae */ /* 0x0003e8000f121844 */
[----:B------:R3:W-:Y:S04]  /*37350*/  STL.64 [R1+0xaf8], R10 ;  /* 0x000af80a01007387 */ /* 0x0007e80000100a00 */
[----:B------:R3:W-:Y:S01]  /*37360*/  LDGSTS.E [R4+-0x40600], [R10.64], !P6 ;  /* 0xbfa000000a047fae */ /* 0x0007e2000f121844 */
[----:B--2---:R-:W-:Y:S01]  /*37370*/  IADD3 R6, R9, -0x195, RZ ;  /* 0xfffffe6b09067810 */ /* 0x004fe20007ffe0ff */
[----:B-1----:R-:W-:Y:S01]  /*37380*/  IMAD.WIDE R14, R2, 0x4, R166 ;  /* 0x00000004020e7825 */ /* 0x002fe200078e02a6 */
[----:B------:R-:W-:-:S02]  /*37390*/  IADD3 R0, R252, 0x100000, RZ ;  /* 0x00100000fc007810 */ /* 0x000fc40007ffe0ff */
[----:B------:R-:W-:Y:S01]  /*373a0*/  ISETP.GE.U32.AND P0, PT, R7, 0x7ffffdf0, PT ;  /* 0x7ffffdf00700780c */ /* 0x000fe20003f06070 */
[C---:B------:R-:W-:Y:S01]  /*373b0*/  IMAD.WIDE R8, R3.reuse, 0x4, R170 ;  /* 0x0000000403087825 */ /* 0x040fe200078e02aa */
[----:B------:R1:W-:Y:S03]  /*373c0*/  LDGSTS.E [R5+-0x40400], [R14.64], !P6 ;  /* 0xbfc000000e057fae */ /* 0x0003e6000f121844 */
[----:B---3--:R-:W-:Y:S01]  /*373d0*/  IMAD.WIDE R10, R2, 0x4, R168 ;  /* 0x00000004020a7825 */ /* 0x008fe200078e02a8 */
[----:B------:R-:W-:Y:S01]  /*373e0*/  IADD3 R7, R252, 0x100000, RZ ;  /* 0x00100000fc077810 */ /* 0x000fe20007ffe0ff */
[----:B------:R2:W-:Y:S02]  /*373f0*/  STL.64 [R1+0xaf0], R14 ;  /* 0x000af00e01007387 */ /* 0x0005e40000100a00 */
[----:B------:R-:W-:Y:S02]  /*37400*/  IMAD.WIDE R16, R3, 0x4, R174 ;  /* 0x0000000403107825 */ /* 0x000fe400078e02ae */
[----:B------:R3:W-:Y:S01]  /*37410*/  LDGSTS.E [R4+-0x40200], [R10.64], !P6 ;  /* 0xbfe000000a047fae */ /* 0x0007e2000f121844 */
[----:B------:R-:W-:-:S02]  /*37420*/  ISETP.GE.U32.AND P6, PT, R6, 0x7ffffdec, PT ;  /* 0x7ffffdec0600780c */ /* 0x000fc40003fc6070 */
[C---:B------:R-:W-:Y:S01]  /*37430*/  IADD3 R6, R252.reuse, 0x100000, RZ ;  /* 0x00100000fc067810 */ /* 0x040fe20007ffe0ff */
[----:B------:R4:W-:Y:S01]  /*37440*/  STL.64 [R1+0xae8], R10 ;  /* 0x000ae80a01007387 */ /* 0x0009e20000100a00 */
[----:B-1----:R-:W-:-:S03]  /*37450*/  IADD3 R5, R252, 0x100000, RZ ;  /* 0x00100000fc057810 */ /* 0x002fc60007ffe0ff */
[----:B------:R-:W0:Y:S01]  /*37460*/  LDGDEPBAR ;  /* 0x00000000000079af */ /* 0x000e220000000000 */
[----:B--2---:R-:W-:-:S03]  /*37470*/  IMAD.WIDE R14, R3, 0x4, R176 ;  /* 0x00000004030e7825 */ /* 0x004fc600078e02b0 */
[----:B------:R1:W-:Y:S01]  /*37480*/  STL.64 [R1+0xae0], R8 ;  /* 0x000ae00801007387 */ /* 0x0003e20000100a00 */
[----:B---3--:R-:W-:-:S03]  /*37490*/  IADD3 R4, R252, 0x100000, RZ ;  /* 0x00100000fc047810 */ /* 0x008fc60007ffe0ff */
[----:B------:R1:W-:Y:S01]  /*374a0*/  LDGSTS.E [R0+0x40000], [R8.64], P4 ;  /* 0x4000000008007fae */ /* 0x0003e2000a121844 */
[----:B----4-:R-:W-:-:S03]  /*374b0*/  IMAD.WIDE R10, R3, 0x4, R178 ;  /* 0x00000004030a7825 */ /* 0x010fc600078e02b2 */
[----:B------:R2:W-:Y:S04]  /*374c0*/  STL.64 [R1+0x538], R18 ;  /* 0x0005381201007387 */ /* 0x0005e80000100a00 */
[----:B------:R2:W-:Y:S01]  /*374d0*/  LDGSTS.E [R7+0x41000], [R18.64], P4 ;  /* 0x4100000012077fae */ /* 0x0005e2000a121844 */
[----:B-1----:R-:W-:-:S03]  /*374e0*/  IMAD.WIDE R8, R3, 0x4, R180 ;  /* 0x0000000403087825 */ /* 0x002fc600078e02b4 */
[----:B------:R1:W-:Y:S04]  /*374f0*/  STL.64 [R1+0x528], R16 ;  /* 0x0005281001007387 */ /* 0x0003e80000100a00 */
[----:B------:R1:W-:Y:S01]  /*37500*/  LDGSTS.E [R6+0x42000], [R16.64], P4 ;  /* 0x4200000010067fae */ /* 0x0003e2000a121844 */
[----:B--2---:R-:W-:-:S03]  /*37510*/  IMAD.WIDE R18, R3, 0x4, R182 ;  /* 0x0000000403127825 */ /* 0x004fc600078e02b6 */
        /* <DEDUP_REMOVED lines=69> */
[----:B------:R-:W-:Y:S04]  /*37970*/  STL.64 [R1+0x3a8], R18 ;  /* 0x0003a81201007387 */ /* 0x000fe80000100a00 */
[----:B------:R1:W-:Y:S01]  /*37980*/  STL.64 [R1+0x398], R16 ;  /* 0x0003981001007387 */ /* 0x0003e20000100a00 */
[----:B--2---:R-:W-:-:S03]  /*37990*/  IMAD.WIDE R8, R3, 0x4, R230 ;  /* 0x0000000403087825 */ /* 0x004fc600078e02e6 */
[----:B------:R2:W-:Y:S04]  /*379a0*/  STL.64 [R1+0x388], R14 ;  /* 0x0003880e01007387 */ /* 0x0005e80000100a00 */
[----:B------:R3:W-:Y:S04]  /*379b0*/  STL.64 [R1+0x378], R10 ;  /* 0x0003780a01007387 */ /* 0x0007e80000100a00 */
[----:B------:R4:W-:Y:S04]  /*379c0*/  STL.64 [R1+0x368], R8 ;  /* 0x0003680801007387 */ /* 0x0009e80000100a00 */
[----:B------:R-:W5:Y:S01]  /*379d0*/  LDL.64 R250, [R1+0x2f0] ;  /* 0x0002f00001fa7983 */ /* 0x000f620000100a00 */
[----:B------:R-:W-:-:S03]  /*379e0*/  LOP3.LUT R13, R13, 0x7f, RZ, 0xc0, !PT ;  /* 0x0000007f0d0d7812 */ /* 0x000fc600078ec0ff */
[----:B------:R1:W-:Y:S01]  /*379f0*/  LDGSTS.E [R7+0x5a000], [R18.64], P4 ;  /* 0x5a00000012077fae */ /* 0x0003e2000a121844 */
[----:B------:R-:W-:-:S03]  /*37a00*/  SHF.L.U32 R13, R13, 0x2, RZ ;  /* 0x000000020d0d7819 */ /* 0x000fc600000006ff */
[----:B------:R1:W-:Y:S01]  /*37a10*/  LDGSTS.E [R6+0x5b000], [R16.64], P4 ;  /* 0x5b00000010067fae */ /* 0x0003e2000a121844 */
[----:B------:R-:W-:Y:S01]  /*37a20*/  LOP3.LUT R27, R13, 0x10, RZ, 0x3c, !PT ;  /* 0x000000100d1b7812 */ /* 0x000fe200078e3cff */
[C---:B------:R-:W-:Y:S02]  /*37a30*/  IMAD.WIDE R12, R3.reuse, 0x4, R236 ;  /* 0x00000004030c7825 */ /* 0x040fe400078e02ec */
[----:B------:R2:W-:Y:S04]  /*37a40*/  LDGSTS.E [R5+0x5c000], [R14.64], P4 ;  /* 0x5c0000000e057fae */ /* 0x0005e8000a121844 */
[----:B------:R3:W-:Y:S01]  /*37a50*/  LDGSTS.E [R4+0x5d000], [R10.64], P4 ;  /* 0x5d0000000a047fae */ /* 0x0007e2000a121844 */
[----:B-1----:R-:W-:-:S03]  /*37a60*/  IMAD.WIDE R16, R3, 0x4, R232 ;  /* 0x0000000403107825 */ /* 0x002fc600078e02e8 */
[----:B------:R4:W-:Y:S01]  /*37a70*/  LDGSTS.E [R0+0x5e000], [R8.64], P4 ;  /* 0x5e00000008007fae */ /* 0x0009e2000a121844 */
[----:B--2---:R-:W-:-:S03]  /*37a80*/  IMAD.WIDE R14, R3, 0x4, R234 ;  /* 0x00000004030e7825 */ /* 0x004fc600078e02ea */
[----:B------:R-:W-:Y:S01]  /*37a90*/  STL.64 [R1+0x358], R16 ;  /* 0x0003581001007387 */ /* 0x000fe20000100a00 */
[----:B---3--:R-:W-:Y:S01]  /*37aa0*/  IMAD.WIDE R10, R3, 0x4, R238 ;  /* 0x00000004030a7825 */ /* 0x008fe200078e02ee */
[----:B------:R-:W-:Y:S02]  /*37ab0*/  IADD3 R6, R27, 0x100000, RZ ;  /* 0x001000001b067810 */ /* 0x000fe40007ffe0ff */
[----:B------:R-:W-:Y:S01]  /*37ac0*/  STL.64 [R1+0x348], R14 ;  /* 0x0003480e01007387 */ /* 0x000fe20000100a00 */
[----:B----4-:R-:W-:Y:S01]  /*37ad0*/  IMAD.WIDE R8, R3, 0x4, R240 ;  /* 0x0000000403087825 */ /* 0x010fe200078e02f0 */
[C---:B------:R-:W-:Y:S02]  /*37ae0*/  IADD3 R5, R27.reuse, 0x100000, RZ ;  /* 0x001000001b057810 */ /* 0x040fe40007ffe0ff */
[----:B------:R1:W-:Y:S01]  /*37af0*/  STL.64 [R1+0x338], R12 ;  /* 0x0003380c01007387 */ /* 0x0003e20000100a00 */
[----:B------:R-:W-:-:S03]  /*37b00*/  IADD3 R4, R27, 0x100000, RZ ;  /* 0x001000001b047810 */ /* 0x000fc60007ffe0ff */
[----:B------:R2:W-:Y:S04]  /*37b10*/  STL.64 [R1+0x328], R10 ;  /* 0x0003280a01007387 */ /* 0x0005e80000100a00 */
[----:B------:R3:W-:Y:S04]  /*37b20*/  STL.64 [R1+0x318], R8 ;  /* 0x0003180801007387 */ /* 0x0007e80000100a00 */
[----:B------:R4:W-:Y:S04]  /*37b30*/  LDGSTS.E [R7+0x5f000], [R16.64], P4 ;  /* 0x5f00000010077fae */ /* 0x0009e8000a121844 */
[----:B------:R-:W5:Y:S01]  /*37b40*/  LDL.LU.64 R24, [R1+0x300] ;  /* 0x0003000001187983 */ /* 0x000f620000300a00 */
[----:B------:R-:W-:-:S03]  /*37b50*/  IADD3 R0, R27, 0x100000, RZ ;  /* 0x001000001b007810 */ /* 0x000fc60007ffe0ff */
[----:B------:R1:W-:Y:S04]  /*37b60*/  LDGSTS.E [R6+0x40200], [R14.64], P4 ;  /* 0x402000000e067fae */ /* 0x0003e8000a121844 */
[----:B------:R-:W5:Y:S04]  /*37b70*/  LDL.LU.64 R22, [R1+0x310] ;  /* 0x0003100001167983 */ /* 0x000f680000300a00 */
[----:B------:R1:W-:Y:S04]  /*37b80*/  LDGSTS.E [R5+0x41200], [R12.64], P4 ;  /* 0x412000000c057fae */ /* 0x0003e8000a121844 */
[----:B------:R-:W5:Y:S04]  /*37b90*/  LDL.LU.64 R20, [R1+0x320] ;  /* 0x0003200001147983 */ /* 0x000f680000300a00 */
[----:B------:R2:W-:Y:S04]  /*37ba0*/  LDGSTS.E [R4+0x42200], [R10.64], P4 ;  /* 0x422000000a047fae */ /* 0x0005e8000a121844 */
[----:B-1----:R-:W5:Y:S01]  /*37bb0*/  LDL.LU.64 R12, [R1+0x330] ;  /* 0x00033000010c7983 */ /* 0x002f620000300a00 */
[----:B------:R-:W-:Y:S01]  /*37bc0*/  IMAD.WIDE R18, R3, 0x4, R242 ;  /* 0x0000000403127825 */ /* 0x000fe200078e02f2 */
[----:B----4-:R-:W-:-:S02]  /*37bd0*/  IADD3 R7, R27, 0x100000, RZ ;  /* 0x001000001b077810 */ /* 0x010fc40007ffe0ff */
[----:B------:R3:W-:Y:S04]  /*37be0*/  LDGSTS.E [R0+0x43200], [R8.64], P4 ;  /* 0x4320000008007fae */ /* 0x0007e8000a121844 */
[----:B--2---:R-:W2:Y:S01]  /*37bf0*/  LDL.LU.64 R10, [R1+0x340] ;  /* 0x00034000010a7983 */ /* 0x004ea20000300a00 */
[----:B------:R-:W-:-:S04]  /*37c00*/  IMAD.WIDE R16, R3, 0x4, R244 ;  /* 0x0000000403107825 */ /* 0x000fc800078e02f4 */
[C---:B------:R-:W-:Y:S01]  /*37c10*/  IMAD.WIDE R14, R3.reuse, 0x4, R246 ;  /* 0x00000004030e7825 */ /* 0x040fe200078e02f6 */
[----:B------:R-:W-:Y:S03]  /*37c20*/  STL.64 [R1+0x308], R18 ;  /* 0x0003081201007387 */ /* 0x000fe60000100a00 */
[C---:B---3--:R-:W-:Y:S01]  /*37c30*/  IMAD.WIDE R8, R3.reuse, 0x4, R248 ;  /* 0x0000000403087825 */ /* 0x048fe200078e02f8 */
[----:B------:R-:W-:Y:S04]  /*37c40*/  STL.64 [R1+0x2f8], R16 ;  /* 0x0002f81001007387 */ /* 0x000fe80000100a00 */
[----:B------:R1:W-:Y:S04]  /*37c50*/  LDGSTS.E [R7+0x44200], [R18.64], P4 ;  /* 0x4420000012077fae */ /* 0x0003e8000a121844 */
[----:B------:R-:W-:Y:S04]  /*37c60*/  STL.64 [R1+0x2e8], R14 ;  /* 0x0002e80e01007387 */ /* 0x000fe80000100a00 */
[----:B------:R3:W-:Y:S04]  /*37c70*/  LDGSTS.E [R6+0x45200], [R16.64], P4 ;  /* 0x4520000010067fae */ /* 0x0007e8000a121844 */
[----:B------:R4:W-:Y:S04]  /*37c80*/  STL.64 [R1+0x190], R8 ;  /* 0x0001900801007387 */ /* 0x0009e80000100a00 */
[----:B------:R1:W-:Y:S04]  /*37c90*/  LDGSTS.E [R5+0x46200], [R14.64], P4 ;  /* 0x462000000e057fae */ /* 0x0003e8000a121844 */
[----:B------:R4:W-:Y:S01]  /*37ca0*/  LDGSTS.E [R4+0x47200], [R8.64], P4 ;  /* 0x4720000008047fae */ /* 0x0009e2000a121844 */
[----:B-----5:R-:W-:-:S05]  /*37cb0*/  IMAD.WIDE R28, R3, 0x4, R250 ;  /* 0x00000004031c7825 */ /* 0x020fca00078e02fa */
[----:B------:R-:W-:Y:S04]  /*37cc0*/  STL.64 [R1+0x158], R28 ;  /* 0x0001581c01007387 */ /* 0x000fe80000100a00 */
[----:B----4-:R-:W4:Y:S04]  /*37cd0*/  LDL.LU.64 R8, [R1+0x350] ;  /* 0x0003500001087983 */ /* 0x010f280000300a00 */
[----:B-1----:R-:W5:Y:S04]  /*37ce0*/  LDL.LU.64 R18, [R1+0x360] ;  /* 0x0003600001127983 */ /* 0x002f680000300a00 */
[----:B---3--:R-:W3:Y:S04]  /*37cf0*/  LDL.LU.64 R16, [R1+0x370] ;  /* 0x0003700001107983 */ /* 0x008ee80000300a00 */
[----:B------:R-:W3:Y:S04]  /*37d00*/  LDL.LU.64 R14, [R1+0x380] ;  /* 0x00038000010e7983 */ /* 0x000ee80000300a00 */
[----:B------:R-:W3:Y:S04]  /*37d10*/  LDL.LU.64 R250, [R1+0x390] ;  /* 0x0003900001fa7983 */ /* 0x000ee80000300a00 */
[----:B------:R1:W-:Y:S01]  /*37d20*/  LDGSTS.E [R0+0x48200], [R28.64], P4 ;  /* 0x482000001c007fae */ /* 0x0003e2000a121844 */
[----:B------:R-:W-:-:S04]  /*37d30*/  IMAD.WIDE R24, R3, 0x4, R24 ;  /* 0x0000000403187825 */ /* 0x000fc800078e0218 */
[C---:B------:R-:W-:Y:S01]  /*37d40*/  IMAD.WIDE R22, R3.reuse, 0x4, R22 ;  /* 0x0000000403167825 */ /* 0x040fe200078e0216 */
[----:B------:R1:W-:Y:S03]  /*37d50*/  STL.64 [R1+0x120], R24 ;  /* 0x0001201801007387 */ /* 0x0003e60000100a00 */
[C---:B------:R-:W-:Y:S01]  /*37d60*/  IMAD.WIDE R20, R3.reuse, 0x4, R20 ;  /* 0x0000000403147825 */ /* 0x040fe200078e0214 */
[----:B------:R1:W-:Y:S03]  /*37d70*/  STL.64 [R1+0xe8], R22 ;  /* 0x0000e81601007387 */ /* 0x0003e60000100a00 */
[C---:B------:R-:W-:Y:S01]  /*37d80*/  IMAD.WIDE R12, R3.reuse, 0x4, R12 ;  /* 0x00000004030c7825 */ /* 0x040fe200078e020c */
[----:B------:R1:W-:Y:S03]  /*37d90*/  STL.64 [R1+0xb0], R20 ;  /* 0x0000b01401007387 */ /* 0x0003e60000100a00 */
[C---:B--2---:R-:W-:Y:S01]  /*37da0*/  IMAD.WIDE R10, R3.reuse, 0x4, R10 ;  /* 0x00000004030a7825 */ /* 0x044fe200078e020a */
[----:B------:R2:W-:Y:S04]  /*37db0*/  STL.64 [R1+0x78], R12 ;  /* 0x0000780c01007387 */ /* 0x0005e80000100a00 */
[----:B------:R1:W-:Y:S04]  /*37dc0*/  LDGSTS.E [R7+0x49200], [R24.64], P4 ;  /* 0x4920000018077fae */ /* 0x0003e8000a121844 */
[----:B------:R2:W-:Y:S04]  /*37dd0*/  STL.64 [R1+0x40], R10 ;  /* 0x0000400a01007387 */ /* 0x0005e80000100a00 */
[----:B------:R2:W-:Y:S04]  /*37de0*/  LDGSTS.E [R6+0x4a200], [R22.64], P4 ;  /* 0x4a20000016067fae */ /* 0x0005e8000a121844 */
[----:B-1----:R-:W3:Y:S04]  /*37df0*/  LDL.LU.64 R24, [R1+0x3a0] ;  /* 0x0003a00001187983 */ /* 0x002ee80000300a00 */
[----:B------:R1:W-:Y:S04]  /*37e00*/  LDGSTS.E [R5+0x4b200], [R20.64], P4 ;  /* 0x4b20000014057fae */ /* 0x0003e8000a121844 */
[----:B--2---:R-:W2:Y:S04]  /*37e10*/  LDL.LU.64 R22, [R1+0x3b0] ;  /* 0x0003b00001167983 */ /* 0x004ea80000300a00 */
[----:B------:R1:W-:Y:S04]  /*37e20*/  LDGSTS.E [R4+0x4c200], [R12.64], P4 ;  /* 0x4c2000000c047fae */ /* 0x0003e8000a121844 */
[----:B-1----:R-:W2:Y:S04]  /*37e30*/  LDL.LU.64 R20, [R1+0x3c0] ;  /* 0x0003c00001147983 */ /* 0x002ea80000300a00 */
[----:B------:R1:W-:Y:S04]  /*37e40*/  LDGSTS.E [R0+0x4d200], [R10.64], P4 ;  /* 0x4d2000000a007fae */ /* 0x0003e8000a121844 */
[----:B------:R-:W2:Y:S04]  /*37e50*/  LDL.LU.64 R12, [R1+0x3d0] ;  /* 0x0003d000010c7983 */ /* 0x000ea80000300a00 */
[----:B-1----:R-:W2:Y:S01]  /*37e60*/  LDL.LU.64 R10, [R1+0x3e0] ;  /* 0x0003e000010a7983 */ /* 0x002ea20000300a00 */
[----:B----4-:R-:W-:-:S05]  /*37e70*/  IMAD.WIDE R8, R3, 0x4, R8 ;  /* 0x0000000403087825 */ /* 0x010fca00078e0208 */
[----:B------:R1:W-:Y:S04]  /*37e80*/  STL.64 [R1+0x8], R8 ;  /* 0x0000080801007387 */ /* 0x0003e80000100a00 */
[----:B------:R1:W-:Y:S01]  /*37e90*/  LDGSTS.E [R7+0x4e200], [R8.64], P4 ;  /* 0x4e20000008077fae */ /* 0x0003e2000a121844 */
[----:B-----5:R-:W-:-:S04]  /*37ea0*/  IMAD.WIDE R70, R3, 0x4, R18 ;  /* 0x0000000403467825 */ /* 0x020fc800078e0212 */
[C---:B---3--:R-:W-:Y:S01]  /*37eb0*/  IMAD.WIDE R68, R3.reuse, 0x4, R16 ;  /* 0x0000000403447825 */ /* 0x048fe200078e0210 */
[----:B------:R3:W-:Y:S03]  /*37ec0*/  LDGSTS.E [R6+0x4f200], [R70.64], P4 ;  /* 0x4f20000046067fae */ /* 0x0007e6000a121844 */
[C---:B------:R-:W-:Y:S01]  /*37ed0*/  IMAD.WIDE R66, R3.reuse, 0x4, R14 ;  /* 0x0000000403427825 */ /* 0x040fe200078e020e */
[----:B------:R4:W-:Y:S04]  /*37ee0*/  LDGSTS.E [R5+0x50200], [R68.64], P4 ;  /* 0x5020000044057fae */ /* 0x0009e8000a121844 */
[----:B-1----:R-:W5:Y:S01]  /*37ef0*/  LDL.LU.64 R8, [R1+0x3f0] ;  /* 0x0003f00001087983 */ /* 0x002f620000300a00 */
[----:B------:R-:W-:-:S03]  /*37f00*/  IMAD.WIDE R64, R3, 0x4, R250 ;  /* 0x0000000403407825 */ /* 0x000fc600078e02fa */
[----:B------:R-:W3:Y:S04]  /*37f10*/  LDL.LU.64 R18, [R1+0x400] ;  /* 0x0004000001127983 */ /* 0x000ee80000300a00 */
[----:B------:R-:W4:Y:S04]  /*37f20*/  LDL.LU.64 R16, [R1+0x410] ;  /* 0x0004100001107983 */ /* 0x000f280000300a00 */
[----:B------:R-:W4:Y:S04]  /*37f30*/  LDL.LU.64 R14, [R1+0x420] ;  /* 0x00042000010e7983 */ /* 0x000f280000300a00 */
[----:B------:R-:W4:Y:S04]  /*37f40*/  LDL.LU.64 R250, [R1+0x430] ;  /* 0x0004300001fa7983 */ /* 0x000f280000300a00 */
[----:B------:R-:W-:Y:S04]  /*37f50*/  STL.64 [R1+0x36a0], R70 ;  /* 0x0036a04601007387 */ /* 0x000fe80000100a00 */
[----:B------:R-:W-:Y:S04]  /*37f60*/  STL.64 [R1+0x36a8], R68 ;  /* 0x0036a84401007387 */ /* 0x000fe80000100a00 */
[----:B------:R-:W-:Y:S04]  /*37f70*/  STL.64 [R1+0x36b0], R66 ;  /* 0x0036b04201007387 */ /* 0x000fe80000100a00 */
[----:B------:R-:W-:Y:S04]  /*37f80*/  STL.64 [R1+0x36b8], R64 ;  /* 0x0036b84001007387 */ /* 0x000fe80000100a00 */
[----:B------:R1:W-:Y:S04]  /*37f90*/  LDGSTS.E [R4+0x51200], [R66.64], P4 ;  /* 0x5120000042047fae */ /* 0x0003e8000a121844 */
[----:B------:R1:W-:Y:S01]  /*37fa0*/  LDGSTS.E [R0+0x52200], [R64.64], P4 ;  /* 0x5220000040007fae */ /* 0x0003e2000a121844 */
[----:B------:R-:W-:-:S04]  /*37fb0*/  IMAD.WIDE R62, R3, 0x4, R24 ;  /* 0x00000004033e7825 */ /* 0x000fc800078e0218 */
[C---:B--2---:R-:W-:Y:S01]  /*37fc0*/  IMAD.WIDE R60, R3.reuse, 0x4, R22 ;  /* 0x00000004033c7825 */ /* 0x044fe200078e0216 */
[----:B------:R-:W-:Y:S03]  /*37fd0*/  STL.64 [R1+0x36c0], R62 ;  /* 0x0036c03e01007387 */ /* 0x000fe60000100a00 */
[C---:B------:R-:W-:Y:S01]  /*37fe0*/  IMAD.WIDE R58, R3.reuse, 0x4, R20 ;  /* 0x00000004033a7825 */ /* 0x040fe200078e0214 */
[----:B------:R-:W-:Y:S04]  /*37ff0*/  STL.64 [R1+0x36c8], R60 ;  /* 0x0036c83c01007387 */ /* 0x000fe80000100a00 */
[----:B------:R-:W-:Y:S01]  /*38000*/  STL [R1+0x36f8], R58 ;  /* 0x0036f83a01007387 */ /* 0x000fe20000100800 */
[----:B------:R-:W-:-:S03]  /*38010*/  IMAD.WIDE R56, R3, 0x4, R12 ;  /* 0x0000000403387825 */ /* 0x000fc600078e020c */
[----:B------:R-:W-:Y:S01]  /*38020*/  STL [R1+0x36d0], R59 ;  /* 0x0036d03b01007387 */ /* 0x000fe20000100800 */
[----:B------:R-:W-:-:S03]  /*38030*/  IMAD.WIDE R54, R3, 0x4, R10 ;  /* 0x0000000403367825 */ /* 0x000fc600078e020a */
[----:B------:R-:W-:Y:S04]  /*38040*/  STL.64 [R1+0x36d8], R56 ;  /* 0x0036d83801007387 */ /* 0x000fe80000100a00 */
[----:B------:R-:W-:Y:S04]  /*38050*/  STL.64 [R1+0x36e0], R54 ;  /* 0x0036e03601007387 */ /* 0x000fe80000100a00 */
[----:B------:R-:W2:Y:S04]  /*38060*/  LDL.LU.64 R24, [R1+0x440] ;  /* 0x0004400001187983 */ /* 0x000ea80000300a00 */
[----:B------:R-:W2:Y:S04]  /*38070*/  LDL.LU.64 R22, [R1+0x450] ;  /* 0x0004500001167983 */ /* 0x000ea80000300a00 */
[----:B------:R-:W2:Y:S04]  /*38080*/  LDL.LU.64 R12, [R1+0x460] ;  /* 0x00046000010c7983 */ /* 0x000ea80000300a00 */
[----:B------:R1:W-:Y:S04]  /*38090*/  LDGSTS.E [R7+0x53200], [R62.64], P4 ;  /* 0x532000003e077fae */ /* 0x0003e8000a121844 */
[----:B------:R1:W-:Y:S04]  /*380a0*/  LDGSTS.E [R6+0x54200], [R60.64], P4 ;  /* 0x542000003c067fae */ /* 0x0003e8000a121844 */
[----:B------:R1:W-:Y:S04]  /*380b0*/  LDGSTS.E [R5+0x55200], [R58.64], P4 ;  /* 0x552000003a057fae */ /* 0x0003e8000a121844 */
[----:B------:R1:W-:Y:S04]  /*380c0*/  LDGSTS.E [R4+0x56200], [R56.64], P4 ;  /* 0x5620000038047fae */ /* 0x0003e8000a121844 */
[----:B------:R1:W-:Y:S01]  /*380d0*/  LDGSTS.E [R0+0x57200], [R54.64], P4 ;  /* 0x5720000036007fae */ /* 0x0003e2000a121844 */
[----:B-----5:R-:W-:-:S03]  /*380e0*/  IMAD.WIDE R52, R3, 0x4, R8 ;  /* 0x0000000403347825 */ /* 0x020fc600078e0208 */
[----:B------:R-:W5:Y:S04]  /*380f0*/  LDL.LU.64 R8, [R1+0x470] ;  /* 0x0004700001087983 */ /* 0x000f680000300a00 */
[----:B------:R-:W5:Y:S01]  /*38100*/  LDL.LU.64 R10, [R1+0x480] ;  /* 0x00048000010a7983 */ /* 0x000f620000300a00 */
[----:B---3--:R-:W-:-:S03]  /*38110*/  IMAD.WIDE R50, R3, 0x4, R18 ;  /* 0x0000000403327825 */ /* 0x008fc600078e0212 */
[----:B------:R-:W3:Y:S01]  /*38120*/  LDL.LU.64 R20, [R1+0x490] ;  /* 0x0004900001147983 */ /* 0x000ee20000300a00 */
[----:B----4-:R-:W-:-:S03]  /*38130*/  IMAD.WIDE R48, R3, 0x4, R16 ;  /* 0x0000000403307825 */ /* 0x010fc600078e0210 */
[----:B------:R-:W4:Y:S01]  /*38140*/  LDL.LU.64 R18, [R1+0x4a0] ;  /* 0x0004a00001127983 */ /* 0x000f220000300a00 */
[----:B------:R-:W-:-:S03]  /*38150*/  IMAD.WIDE R46, R3, 0x4, R14 ;  /* 0x00000004032e7825 */ /* 0x000fc600078e020e */
[----:B------:R-:W4:Y:S01]  /*38160*/  LDL.LU.64 R16, [R1+0x4b0] ;  /* 0x0004b00001107983 */ /* 0x000f220000300a00 */
[----:B------:R-:W-:-:S03]  /*38170*/  IMAD.WIDE R44, R3, 0x4, R250 ;  /* 0x00000004032c7825 */ /* 0x000fc600078e02fa */
[----:B------:R-:W4:Y:S04]  /*38180*/  LDL.LU.64 R14, [R1+0x4c0] ;  /* 0x0004c000010e7983 */ /* 0x000f280000300a00 */
[----:B------:R-:W4:Y:S04]  /*38190*/  LDL.LU.64 R250, [R1+0x4d0] ;  /* 0x0004d00001fa7983 */ /* 0x000f280000300a00 */
[----:B------:R1:W-:Y:S04]  /*381a0*/  LDGSTS.E [R7+0x58200], [R52.64], P4 ;  /* 0x5820000034077fae */ /* 0x0003e8000a121844 */
[----:B------:R-:W-:Y:S04]  /*381b0*/  STL.64 [R1+0x36e8], R52 ;  /* 0x0036e83401007387 */ /* 0x000fe80000100a00 */
[----:B------:R1:W-:Y:S04]  /*381c0*/  LDGSTS.E [R6+0x59200], [R50.64], P4 ;  /* 0x5920000032067fae */ /* 0x0003e8000a121844 */
[----:B------:R-:W-:Y:S04]  /*381d0*/  STL.64 [R1+0x36f0], R50 ;  /* 0x0036f03201007387 */ /* 0x000fe80000100a00 */
[----:B------:R1:W-:Y:S04]  /*381e0*/  LDGSTS.E [R5+0x5a200], [R48.64], P4 ;  /* 0x5a20000030057fae */ /* 0x0003e8000a121844 */
[----:B------:R1:W-:Y:S04]  /*381f0*/  STL.64 [R1+0x3700], R48 ;  /* 0x0037003001007387 */ /* 0x0003e80000100a00 */
[----:B------:R-:W-:Y:S04]  /*38200*/  STL [R1+0x3708], R47 ;  /* 0x0037082f01007387 */ /* 0x000fe80000100800 */
[----:B------:R-:W-:Y:S01]  /*38210*/  STL [R1+0x3728], R46 ;  /* 0x0037282e01007387 */ /* 0x000fe20000100800 */
[----:B-1----:R-:W-:-:S03]  /*38220*/  LOP3.LUT R49, R252, 0x20, RZ, 0x3c, !PT ;  /* 0x00000020fc317812 */ /* 0x002fc600078e3cff */
[----:B------:R-:W-:Y:S04]  /*38230*/  STL.64 [R1+0x3710], R44 ;  /* 0x0037102c01007387 */ /* 0x000fe80000100a00 */
[----:B------:R1:W-:Y:S04]  /*38240*/  LDGSTS.E [R4+0x5b200], [R46.64], P4 ;  /* 0x5b2000002e047fae */ /* 0x0003e8000a121844 */
[----:B------:R1:W-:Y:S02]  /*38250*/  LDGSTS.E [R0+0x5c200], [R44.64], P4 ;  /* 0x5c2000002c007fae */ /* 0x0003e4000a121844 */
[----:B-1----:R-:W-:-:S02]  /*38260*/  IADD3 R4, R49, 0x100000, RZ ;  /* 0x0010000031047810 */ /* 0x002fc40007ffe0ff */
[----:B------:R-:W-:Y:S01]  /*38270*/  IADD3 R0, R49, 0x100000, RZ ;  /* 0x0010000031007810 */ /* 0x000fe20007ffe0ff */
[----:B--2---:R-:W-:-:S04]  /*38280*/  IMAD.WIDE R42, R3, 0x4, R24 ;  /* 0x00000004032a7825 */ /* 0x004fc800078e0218 */
[C---:B------:R-:W-:Y:S01]  /*38290*/  IMAD.WIDE R40, R3.reuse, 0x4, R22 ;  /* 0x0000000403287825 */ /* 0x040fe200078e0216 */
[----:B------:R-:W-:Y:S03]  /*382a0*/  STL.64 [R1+0x3718], R42 ;  /* 0x0037182a01007387 */ /* 0x000fe60000100a00 */
[----:B------:R-:W-:Y:S01]  /*382b0*/  IMAD.WIDE R38, R3, 0x4, R12 ;  /* 0x0000000403267825 */ /* 0x000fe200078e020c */
[----:B------:R1:W-:Y:S04]  /*382c0*/  LDGSTS.E [R7+0x5d200], [R42.64], P4 ;  /* 0x5d2000002a077fae */ /* 0x0003e8000a121844 */
[----:B------:R2:W-:Y:S04]  /*382d0*/  LDGSTS.E [R6+0x5e200], [R40.64], P4 ;  /* 0x5e20000028067fae */ /* 0x0005e8000a121844 */
[----:B------:R2:W-:Y:S01]  /*382e0*/  LDGSTS.E [R5+0x5f200], [R38.64], P4 ;  /* 0x5f20000026057fae */ /* 0x0005e2000a121844 */
[----:B-1----:R-:W-:-:S02]  /*382f0*/  IADD3 R7, R49, 0x100000, RZ ;  /* 0x0010000031077810 */ /* 0x002fc40007ffe0ff */
[C---:B--2---:R-:W-:Y:S02]  /*38300*/  IADD3 R6, R49.reuse, 0x100000, RZ ;  /* 0x0010000031067810 */ /* 0x044fe40007ffe0ff */
[----:B------:R-:W-:Y:S01]  /*38310*/  IADD3 R5, R49, 0x100000, RZ ;  /* 0x0010000031057810 */ /* 0x000fe20007ffe0ff */
[----:B-----5:R-:W-:-:S04]  /*38320*/  IMAD.WIDE R8, R3, 0x4, R8 ;  /* 0x0000000403087825 */ /* 0x020fc800078e0208 */
[C---:B------:R-:W-:Y:S01]  /*38330*/  IMAD.WIDE R24, R3.reuse, 0x4, R10 ;  /* 0x0000000403187825 */ /* 0x040fe200078e020a */
[----:B------:R1:W-:Y:S04]  /*38340*/  STL.64 [R1+0x2e0], R8 ;  /* 0x0002e00801007387 */ /* 0x0003e80000100a00 */
[----:B------:R2:W-:Y:S01]  /*38350*/  STL.64 [R1+0x2b0], R24 ;  /* 0x0002b01801007387 */ /* 0x0005e20000100a00 */
[----:B---3--:R-:W-:-:S03]  /*38360*/  IMAD.WIDE R20, R3, 0x4, R20 ;  /* 0x0000000403147825 */ /* 0x008fc600078e0214 */
[----:B------:R-:W-:Y:S01]  /*38370*/  STL.64 [R1+0x3720], R40 ;  /* 0x0037202801007387 */ /* 0x000fe20000100a00 */
[----:B----4-:R-:W-:-:S03]  /*38380*/  IMAD.WIDE R18, R3, 0x4, R18 ;  /* 0x0000000403127825 */ /* 0x010fc600078e0212 */
[----:B------:R-:W3:Y:S01]  /*38390*/  LDL.LU.64 R22, [R1+0x4e0] ;  /* 0x0004e00001167983 */ /* 0x000ee20000300a00 */
[----:B------:R-:W-:-:S03]  /*383a0*/  IMAD.WIDE R16, R3, 0x4, R16 ;  /* 0x0000000403107825 */ /* 0x000fc600078e0210 */
[----:B------:R-:W4:Y:S01]  /*383b0*/  LDL.LU.64 R12, [R1+0x4f0] ;  /* 0x0004f000010c7983 */ /* 0x000f220000300a00 */
[----:B------:R-:W-:-:S03]  /*383c0*/  IMAD.WIDE R14, R3, 0x4, R14 ;  /* 0x00000004030e7825 */ /* 0x000fc600078e020e */
[----:B------:R1:W-:Y:S01]  /*383d0*/  LDGSTS.E [R4+0x40400], [R8.64], P4 ;  /* 0x4040000008047fae */ /* 0x0003e2000a121844 */
[----:B------:R-:W-:-:S03]  /*383e0*/  IMAD.WIDE R26, R3, 0x4, R250 ;  /* 0x00000004031a7825 */ /* 0x000fc600078e02fa */
[----:B------:R-:W5:Y:S04]  /*383f0*/  LDL.LU.64 R10, [R1+0x500] ;  /* 0x00050000010a7983 */ /* 0x000f680000300a00 */
[----:B------:R2:W-:Y:S04]  /*38400*/  LDGSTS.E [R0+0x41400], [R24.64], P4 ;  /* 0x4140000018007fae */ /* 0x0005e8000a121844 */
[----:B-1----:R-:W5:Y:S04]  /*38410*/  LDL.LU.64 R8, [R1+0x510] ;  /* 0x0005100001087983 */ /* 0x002f680000300a00 */
[----:B------:R1:W-:Y:S04]  /*38420*/  LDGSTS.E [R7+0x42400], [R20.64], P4 ;  /* 0x4240000014077fae */ /* 0x0003e8000a121844 */
[----:B--2---:R-:W2:Y:S04]  /*38430*/  LDL.LU.64 R24, [R1+0x520] ;  /* 0x0005200001187983 */ /* 0x004ea80000300a00 */
[----:B------:R-:W-:Y:S04]  /*38440*/  STL.64 [R1+0x280], R20 ;  /* 0x0002801401007387 */ /* 0x000fe80000100a00 */
[----:B------:R1:W-:Y:S04]  /*38450*/  STL.64 [R1+0x250], R18 ;  /* 0x0002501201007387 */ /* 0x0003e80000100a00 */
[----:B------:R1:W-:Y:S04]  /*38460*/  STL.64 [R1+0x220], R16 ;  /* 0x0002201001007387 */ /* 0x0003e80000100a00 */
[----:B------:R1:W-:Y:S04]  /*38470*/  STL.64 [R1+0x1f0], R14 ;  /* 0x0001f00e01007387 */ /* 0x0003e80000100a00 */
[----:B------:R1:W-:Y:S04]  /*38480*/  LDGSTS.E [R6+0x43400], [R18.64], P4 ;  /* 0x4340000012067fae */ /* 0x0003e8000a121844 */
[----:B------:R2:W-:Y:S04]  /*38490*/  STL.64 [R1+0x1c0], R26 ;  /* 0x0001c01a01007387 */ /* 0x0005e80000100a00 */
[----:B------:R1:W-:Y:S04]  /*384a0*/  LDGSTS.E [R5+0x44400], [R16.64], P4 ;  /* 0x4440000010057fae */ /* 0x0003e8000a121844 */
[----:B-1----:R-:W2:Y:S04]  /*384b0*/  LDL.LU.64 R18, [R1+0x530] ;  /* 0x0005300001127983 */ /* 0x002ea80000300a00 */
[----:B------:R1:W-:Y:S04]  /*384c0*/  LDGSTS.E [R4+0x45400], [R14.64], P4 ;  /* 0x454000000e047fae */ /* 0x0003e8000a121844 */
[----:B------:R-:W2:Y:S04]  /*384d0*/  LDL.LU.64 R16, [R1+0x540] ;  /* 0x0005400001107983 */ /* 0x000ea80000300a00 */
[----:B------:R2:W-:Y:S04]  /*384e0*/  LDGSTS.E [R0+0x46400], [R26.64], P4 ;  /* 0x464000001a007fae */ /* 0x0005e8000a121844 */
[----:B-1----:R-:W2:Y:S04]  /*384f0*/  LDL.LU.64 R14, [R1+0x548] ;  /* 0x00054800010e7983 */ /* 0x002ea80000300a00 */
[----:B------:R-:W2:Y:S04]  /*38500*/  LDL.LU.64 R20, [R1+0x550] ;  /* 0x0005500001147983 */ /* 0x000ea80000300a00 */
[----:B------:R-:W2:Y:S01]  /*38510*/  LDL.LU.64 R250, [R1+0x558] ;  /* 0x0005580001fa7983 */ /* 0x000ea20000300a00 */
[----:B---3--:R-:W-:-:S04]  /*38520*/  IMAD.WIDE R22, R3, 0x4, R22 ;  /* 0x0000000403167825 */ /* 0x008fc800078e0216 */
[C---:B----4-:R-:W-:Y:S01]  /*38530*/  IMAD.WIDE R12, R3.reuse, 0x4, R12 ;  /* 0x00000004030c7825 */ /* 0x050fe200078e020c */
[----:B------:R1:W-:Y:S03]  /*38540*/  STL.64 [R1+0x188], R22 ;  /* 0x0001881601007387 */ /* 0x0003e60000100a00 */
[C---:B-----5:R-:W-:Y:S01]  /*38550*/  IMAD.WIDE R10, R3.reuse, 0x4, R10 ;  /* 0x00000004030a7825 */ /* 0x060fe200078e020a */
[----:B------:R3:W-:Y:S03]  /*38560*/  STL.64 [R1+0x150], R12 ;  /* 0x0001500c01007387 */ /* 0x0007e60000100a00 */
[C---:B------:R-:W-:Y:S01]  /*38570*/  IMAD.WIDE R8, R3.reuse, 0x4, R8 ;  /* 0x0000000403087825 */ /* 0x040fe200078e0208 */
[----:B------:R4:W-:Y:S03]  /*38580*/  STL.64 [R1+0x118], R10 ;  /* 0x0001180a01007387 */ /* 0x0009e60000100a00 */
[C---:B--2---:R-:W-:Y:S01]  /*38590*/  IMAD.WIDE R26, R3.reuse, 0x4, R24 ;  /* 0x00000004031a7825 */ /* 0x044fe200078e0218 */
[----:B------:R2:W-:Y:S04]  /*385a0*/  STL.64 [R1+0xe0], R8 ;  /* 0x0000e00801007387 */ /* 0x0005e80000100a00 */
[----:B------:R-:W-:Y:S04]  /*385b0*/  STL.64 [R1+0xa8], R26 ;  /* 0x0000a81a01007387 */ /* 0x000fe80000100a00 */
[----:B------:R1:W-:Y:S04]  /*385c0*/  LDGSTS.E [R7+0x47400], [R22.64], P4 ;  /* 0x4740000016077fae */ /* 0x0003e8000a121844 */
[----:B------:R-:W5:Y:S04]  /*385d0*/  LDL.LU.64 R24, [R1+0x560] ;  /* 0x0005600001187983 */ /* 0x000f680000300a00 */
[----:B------:R3:W-:Y:S04]  /*385e0*/  LDGSTS.E [R6+0x48400], [R12.64], P4 ;  /* 0x484000000c067fae */ /* 0x0007e8000a121844 */
[----:B-1----:R-:W5:Y:S04]  /*385f0*/  LDL.LU.64 R22, [R1+0x568] ;  /* 0x0005680001167983 */ /* 0x002f680000300a00 */
[----:B------:R4:W-:Y:S04]  /*38600*/  LDGSTS.E [R5+0x49400], [R10.64], P4 ;  /* 0x494000000a057fae */ /* 0x0009e8000a121844 */
[----:B---3--:R-:W3:Y:S01]  /*38610*/  LDL.LU.64 R12, [R1+0x570] ;  /* 0x00057000010c7983 */ /* 0x008ee20000300a00 */
[----:B------:R-:W-:-:S03]  /*38620*/  IMAD.WIDE R18, R3, 0x4, R18 ;  /* 0x0000000403127825 */ /* 0x000fc600078e0212 */
[----:B------:R2:W-:Y:S04]  /*38630*/  LDGSTS.E [R4+0x4a400], [R8.64], P4 ;  /* 0x4a40000008047fae */ /* 0x0005e8000a121844 */
[----:B----4-:R-:W4:Y:S01]  /*38640*/  LDL.LU.64 R10, [R1+0x578] ;  /* 0x00057800010a7983 */ /* 0x010f220000300a00 */
[----:B------:R-:W-:-:S03]  /*38650*/  IMAD.WIDE R16, R3, 0x4, R16 ;  /* 0x0000000403107825 */ /* 0x000fc600078e0210 */
[----:B------:R4:W-:Y:S04]  /*38660*/  LDGSTS.E [R0+0x4b400], [R26.64], P4 ;  /* 0x4b4000001a007fae */ /* 0x0009e8000a121844 */
[----:B--2---:R-:W2:Y:S01]  /*38670*/  LDL.LU.64 R8, [R1+0x580] ;  /* 0x0005800001087983 */ /* 0x004ea20000300a00 */
[----:B------:R-:W-:-:S03]  /*38680*/  IMAD.WIDE R14, R3, 0x4, R14 ;  /* 0x00000004030e7825 */ /* 0x000fc600078e020e */
[----:B------:R1:W-:Y:S01]  /*38690*/  STL.64 [R1+0x70], R18 ;  /* 0x0000701201007387 */ /* 0x0003e20000100a00 */
[----:B------:R-:W-:-:S03]  /*386a0*/  IMAD.WIDE R36, R3, 0x4, R20 ;  /* 0x0000000403247825 */ /* 0x000fc600078e0214 */
[----:B------:R1:W-:Y:S04]  /*386b0*/  STL.64 [R1+0x38], R16 ;  /* 0x0000381001007387 */ /* 0x0003e80000100a00 */
[----:B------:R1:W-:Y:S01]  /*386c0*/  STL.64 [R1], R14 ;  /* 0x0000000e01007387 */ /* 0x0003e20000100a00 */
[----:B------:R-:W-:-:S03]  /*386d0*/  IMAD.WIDE R34, R3, 0x4, R250 ;  /* 0x0000000403227825 */ /* 0x000fc600078e02fa */
[----:B------:R1:W-:Y:S04]  /*386e0*/  LDGSTS.E [R7+0x4c400], [R18.64], P4 ;  /* 0x4c40000012077fae */ /* 0x0003e8000a121844 */
[----:B------:R-:W2:Y:S04]  /*386f0*/  LDL.LU.64 R20, [R1+0x588] ;  /* 0x0005880001147983 */ /* 0x000ea80000300a00 */
[----:B------:R1:W-:Y:S04]  /*38700*/  LDGSTS.E [R6+0x4d400], [R16.64], P4 ;  /* 0x4d40000010067fae */ /* 0x0003e8000a121844 */
[----:B-1----:R-:W2:Y:S04]  /*38710*/  LDL.LU.64 R18, [R1+0x590] ;  /* 0x0005900001127983 */ /* 0x002ea80000300a00 */
[----:B------:R1:W-:Y:S04]  /*38720*/  LDGSTS.E [R5+0x4e400], [R14.64], P4 ;  /* 0x4e4000000e057fae */ /* 0x0003e8000a121844 */
[----:B------:R-:W2:Y:S04]  /*38730*/  LDL.LU.64 R16, [R1+0x598] ;  /* 0x0005980001107983 */ /* 0x000ea80000300a00 */
[----:B------:R2:W-:Y:S04]  /*38740*/  LDGSTS.E [R4+0x4f400], [R36.64], P4 ;  /* 0x4f40000024047fae */ /* 0x0005e8000a121844 */
[----:B-1----:R-:W2:Y:S04]  /*38750*/  LDL.LU.64 R14, [R1+0x5a0] ;  /* 0x0005a000010e7983 */ /* 0x002ea80000300a00 */
[----:B------:R-:W2:Y:S04]  /*38760*/  LDL.LU.64 R250, [R1+0x5a8] ;  /* 0x0005a80001fa7983 */ /* 0x000ea80000300a00 */
[----:B------:R1:W-:Y:S01]  /*38770*/  LDGSTS.E [R0+0x50400], [R34.64], P4 ;  /* 0x5040000022007fae */ /* 0x0003e2000a121844 */
[----:B-----5:R-:W-:-:S05]  /*38780*/  IMAD.WIDE R32, R3, 0x4, R24 ;  /* 0x0000000403207825 */ /* 0x020fca00078e0218 */
[----:B------:R5:W-:Y:S01]  /*38790*/  LDGSTS.E [R7+0x51400], [R32.64], P4 ;  /* 0x5140000020077fae */ /* 0x000be2000a121844 */
[----:B------:R-:W-:-:S05]  /*387a0*/  IMAD.WIDE R30, R3, 0x4, R22 ;  /* 0x00000004031e7825 */ /* 0x000fca00078e0216 */
[----:B------:R5:W-:Y:S01]  /*387b0*/  LDGSTS.E [R6+0x52400], [R30.64], P4 ;  /* 0x524000001e067fae */ /* 0x000be2000a121844 */
[----:B---3--:R-:W-:-:S03]  /*387c0*/  IMAD.WIDE R28, R3, 0x4, R12 ;  /* 0x00000004031c7825 */ /* 0x008fc600078e020c */
[----:B------:R-:W3:Y:S04]  /*387d0*/  LDL.LU.64 R12, [R1+0x5b0] ;  /* 0x0005b000010c7983 */ /* 0x000ee80000300a00 */
[----:B------:R1:W-:Y:S01]  /*387e0*/  LDGSTS.E [R5+0x53400], [R28.64], P4 ;  /* 0x534000001c057fae */ /* 0x0003e2000a121844 */
[----:B----4-:R-:W-:-:S03]  /*387f0*/  IMAD.WIDE R26, R3, 0x4, R10 ;  /* 0x00000004031a7825 */ /* 0x010fc600078e020a */
[----:B------:R-:W4:Y:S01]  /*38800*/  LDL.LU.64 R10, [R1+0x5b8] ;  /* 0x0005b800010a7983 */ /* 0x000f220000300a00 */
[----:B------:R-:W-:-:S03]  /*38810*/  IMAD.SHL.U32 R77, R77, 0x4, RZ ;  /* 0x000000044d4d7824 */ /* 0x000fc600078e00ff */
[----:B------:R1:W-:Y:S01]  /*38820*/  LDGSTS.E [R4+0x54400], [R26.64], P4 ;  /* 0x544000001a047fae */ /* 0x0003e2000a121844 */
[----:B--2---:R-:W-:-:S03]  /*38830*/  IMAD.WIDE R24, R3, 0x4, R8 ;  /* 0x0000000403187825 */ /* 0x004fc600078e0208 */
[----:B------:R-:W2:Y:S04]  /*38840*/  LDL.LU.64 R8, [R1+0x5c0] ;  /* 0x0005c00001087983 */ /* 0x000ea80000300a00 */
[----:B------:R-:W5:Y:S04]  /*38850*/  LDL.LU.64 R80, [R1+0x5c8] ;  /* 0x0005c80001507983 */ /* 0x000f680000300a00 */
[----:B------:R-:W1:Y:S04]  /*38860*/  LDL.LU.64 R78, [R1+0x5d0] ;  /* 0x0005d000014e7983 */ /* 0x000e680000300a00 */
[----:B------:R-:W2:Y:S04]  /*38870*/  LDL.LU.64 R88, [R1+0x5d8] ;  /* 0x0005d80001587983 */ /* 0x000ea80000300a00 */
[----:B------:R-:W3:Y:S01]  /*38880*/  LDL.LU.64 R86, [R1+0x5e0] ;  /* 0x0005e00001567983 */ /* 0x000ee20000300a00 */
[----:B------:R-:W-:-:S03]  /*38890*/  IMAD.WIDE R22, R3, 0x4, R20 ;  /* 0x0000000403167825 */ /* 0x000fc600078e0214 */
[----:B------:R-:W4:Y:S04]  /*388a0*/  LDL.LU.64 R84, [R1+0x5e8] ;  /* 0x0005e80001547983 */ /* 0x000f280000300a00 */
[----:B------:R-:W4:Y:S01]  /*388b0*/  LDL.LU.64 R82, [R1+0x5f0] ;  /* 0x0005f00001527983 */ /* 0x000f220000300a00 */
[----:B------:R-:W-:-:S03]  /*388c0*/  IMAD.WIDE R20, R3, 0x4, R18 ;  /* 0x0000000403147825 */ /* 0x000fc600078e0212 */
[----:B------:R1:W-:Y:S04]  /*388d0*/  LDGSTS.E [R0+0x55400], [R24.64], P4 ;  /* 0x5540000018007fae */ /* 0x0003e8000a121844 */
[----:B------:R5:W-:Y:S01]  /*388e0*/  LDGSTS.E [R7+0x56400], [R22.64], P4 ;  /* 0x5640000016077fae */ /* 0x000be2000a121844 */
[----:B------:R-:W-:-:S03]  /*388f0*/  IMAD.WIDE R18, R3, 0x4, R16 ;  /* 0x0000000403127825 */ /* 0x000fc600078e0210 */
[----:B------:R5:W-:Y:S01]  /*38900*/  LDGSTS.E [R6+0x57400], [R20.64], P4 ;  /* 0x5740000014067fae */ /* 0x000be2000a121844 */
[----:B------:R-:W-:-:S03]  /*38910*/  LOP3.LUT R107, R77, 0x30, RZ, 0x3c, !PT ;  /* 0x000000304d6b7812 */ /* 0x000fc600078e3cff */
[----:B------:R1:W-:Y:S01]  /*38920*/  LDGSTS.E [R5+0x58400], [R18.64], P4 ;  /* 0x5840000012057fae */ /* 0x0003e2000a121844 */
[----:B------:R-:W-:-:S04]  /*38930*/  IMAD.WIDE R16, R3, 0x4, R14 ;  /* 0x0000000403107825 */ /* 0x000fc800078e020e */
[----:B------:R-:W-:Y:S01]  /*38940*/  IMAD.WIDE R14, R3, 0x4, R250 ;  /* 0x00000004030e7825 */ /* 0x000fe200078e02fa */
[----:B------:R1:W-:Y:S04]  /*38950*/  LDGSTS.E [R4+0x59400], [R16.64], P4 ;  /* 0x5940000010047fae */ /* 0x0003e8000a121844 */
[----:B------:R-:W4:Y:S04]  /*38960*/  LDL.LU.64 R250, [R1+0x5f8] ;  /* 0x0005f80001fa7983 */ /* 0x000f280000300a00 */
[----:B------:R-:W4:Y:S04]  /*38970*/  LDL.LU.64 R92, [R1+0x600] ;  /* 0x00060000015c7983 */ /* 0x000f280000300a00 */
[----:B------:R-:W4:Y:S01]  /*38980*/  LDL.LU.64 R90, [R1+0x608] ;  /* 0x00060800015a7983 */ /* 0x000f220000300a00 */
[----:B------:R-:W-:-:S02]  /*38990*/  IADD3 R75, R49, 0x100000, RZ ;  /* 0x00100000314b7810 */ /* 0x000fc40007ffe0ff */
[----:B------:R-:W-:Y:S01]  /*389a0*/  IADD3 R74, R49, 0x100000, RZ ;  /* 0x00100000314a7810 */ /* 0x000fe20007ffe0ff */
[----:B------:R1:W-:Y:S01]  /*389b0*/  LDGSTS.E [R0+0x5a400], [R14.64], P4 ;  /* 0x5a4000000e007fae */ /* 0x0003e2000a121844 */
[----:B-----5:R-:W-:-:S03]  /*389c0*/  IMAD.WIDE R6, R3, 0x4, R80 ;  /* 0x0000000403067825 */ /* 0x020fc600078e0250 */
[----:B------:R-:W5:Y:S01]  /*389d0*/  LDL.LU.64 R80, [R1+0x610] ;  /* 0x0006100001507983 */ /* 0x000f620000300a00 */
[----:B-1----:R-:W-:-:S03]  /*389e0*/  IMAD.WIDE R4, R3, 0x4, R78 ;  /* 0x0000000403047825 */ /* 0x002fc600078e024e */
[----:B------:R-:W5:Y:S01]  /*389f0*/  LDL.LU.64 R78, [R1+0x618] ;  /* 0x00061800014e7983 */ /* 0x000f620000300a00 */
[----:B--2---:R-:W-:-:S03]  /*38a00*/  IMAD.WIDE R50, R3, 0x4, R88 ;  /* 0x0000000403327825 */ /* 0x004fc600078e0258 */
[----:B------:R-:W2:Y:S01]  /*38a10*/  LDL.LU.64 R76, [R1+0x620] ;  /* 0x00062000014c7983 */ /* 0x000ea20000300a00 */
[----:B---3--:R-:W-:-:S04]  /*38a20*/  IMAD.WIDE R46, R3, 0x4, R86 ;  /* 0x00000004032e7825 */ /* 0x008fc800078e0256 */
[C---:B----4-:R-:W-:Y:S01]  /*38a30*/  IMAD.WIDE R44, R3.reuse, 0x4, R84 ;  /* 0x00000004032c7825 */ /* 0x050fe200078e0254 */
[----:B------:R1:W-:Y:S03]  /*38a40*/  STL.64 [R1+0x2d8], R50 ;  /* 0x0002d83201007387 */ /* 0x0003e60000100a00 */
[C---:B------:R-:W-:Y:S01]  /*38a50*/  IMAD.WIDE R42, R3.reuse, 0x4, R82 ;  /* 0x00000004032a7825 */ /* 0x040fe200078e0252 */
[----:B------:R3:W-:Y:S04]  /*38a60*/  STL.64 [R1+0x2a8], R46 ;  /* 0x0002a82e01007387 */ /* 0x0007e80000100a00 */
[----:B------:R5:W-:Y:S04]  /*38a70*/  STL.64 [R1+0x278], R44 ;  /* 0x0002782c01007387 */ /* 0x000be80000100a00 */
[----:B------:R4:W-:Y:S01]  /*38a80*/  STL.64 [R1+0x248], R42 ;  /* 0x0002482a01007387 */ /* 0x0009e20000100a00 */
[----:B------:R-:W-:-:S05]  /*38a90*/  IMAD.WIDE R40, R3, 0x4, R250 ;  /* 0x0000000403287825 */ /* 0x000fca00078e02fa */
[----:B------:R2:W-:Y:S04]  /*38aa0*/  STL.64 [R1+0x218], R40 ;  /* 0x0002182801007387 */ /* 0x0005e80000100a00 */
[----:B------:R-:W2:Y:S04]  /*38ab0*/  LDL.LU.64 R88, [R1+0x628] ;  /* 0x0006280001587983 */ /* 0x000ea80000300a00 */
[----:B------:R-:W2:Y:S04]  /*38ac0*/  LDL.LU.64 R86, [R1+0x630] ;  /* 0x0006300001567983 */ /* 0x000ea80000300a00 */
[----:B------:R-:W2:Y:S04]  /*38ad0*/  LDL.LU.64 R84, [R1+0x638] ;  /* 0x0006380001547983 */ /* 0x000ea80000300a00 */
[----:B------:R-:W2:Y:S01]  /*38ae0*/  LDL.LU.64 R82, [R1+0x640] ;  /* 0x0006400001527983 */ /* 0x000ea20000300a00 */
[----:B------:R-:W-:Y:S01]  /*38af0*/  IMAD.WIDE R12, R3, 0x4, R12 ;  /* 0x00000004030c7825 */ /* 0x000fe200078e020c */
[----:B------:R-:W-:-:S02]  /*38b00*/  IADD3 R73, R49, 0x100000, RZ ;  /* 0x0010000031497810 */ /* 0x000fc40007ffe0ff */
[----:B------:R-:W-:Y:S01]  /*38b10*/  IADD3 R72, R49, 0x100000, RZ ;  /* 0x0010000031487810 */ /* 0x000fe20007ffe0ff */
[C---:B------:R-:W-:Y:S01]  /*38b20*/  IMAD.WIDE R10, R3.reuse, 0x4, R10 ;  /* 0x00000004030a7825 */ /* 0x040fe200078e020a */
[----:B------:R1:W-:Y:S03]  /*38b30*/  LDGSTS.E [R75+0x5b400], [R12.64], P4 ;  /* 0x5b4000000c4b7fae */ /* 0x0003e6000a121844 */
[----:B------:R-:W-:Y:S01]  /*38b40*/  IMAD.WIDE R8, R3, 0x4, R8 ;  /* 0x0000000403087825 */ /* 0x000fe200078e0208 */
[----:B------:R3:W-:Y:S04]  /*38b50*/  LDGSTS.E [R74+0x5c400], [R10.64], P4 ;  /* 0x5c4000000a4a7fae */ /* 0x0007e8000a121844 */
[----:B------:R4:W-:Y:S01]  /*38b60*/  LDGSTS.E [R73+0x5d400], [R8.64], P4 ;  /* 0x5d40000008497fae */ /* 0x0009e2000a121844 */
[----:B-1----:R-:W-:-:S03]  /*38b70*/  IADD3 R75, R107, 0x100000, RZ ;  /* 0x001000006b4b7810 */ /* 0x002fc60007ffe0ff */
[----:B------:R1:W-:Y:S01]  /*38b80*/  LDGSTS.E [R72+0x5e400], [R6.64], P4 ;  /* 0x5e40000006487fae */ /* 0x0003e2000a121844 */
[----:B---3--:R-:W-:-:S03]  /*38b90*/  IADD3 R74, R107, 0x100000, RZ ;  /* 0x001000006b4a7810 */ /* 0x008fc60007ffe0ff */
[----:B------:R3:W-:Y:S01]  /*38ba0*/  LDGSTS.E [R0+0x5f400], [R4.64], P4 ;  /* 0x5f40000004007fae */ /* 0x0007e2000a121844 */
[----:B----4-:R-:W-:-:S03]  /*38bb0*/  IADD3 R73, R107, 0x100000, RZ ;  /* 0x001000006b497810 */ /* 0x010fc60007ffe0ff */
[----:B------:R4:W-:Y:S01]  /*38bc0*/  LDGSTS.E [R75+0x40600], [R50.64], P4 ;  /* 0x40600000324b7fae */ /* 0x0009e2000a121844 */
[----:B-1----:R-:W-:-:S03]  /*38bd0*/  IADD3 R72, R107, 0x100000, RZ ;  /* 0x001000006b487810 */ /* 0x002fc60007ffe0ff */
[----:B------:R1:W-:Y:S01]  /*38be0*/  LDGSTS.E [R74+0x41600], [R46.64], P4 ;  /* 0x416000002e4a7fae */ /* 0x0003e2000a121844 */
[----:B---3--:R-:W-:-:S03]  /*38bf0*/  IADD3 R0, R107, 0x100000, RZ ;  /* 0x001000006b007810 */ /* 0x008fc60007ffe0ff */
[----:B------:R5:W-:Y:S01]  /*38c00*/  LDGSTS.E [R73+0x42600], [R44.64], P4 ;  /* 0x426000002c497fae */ /* 0x000be2000a121844 */
[----:B----4-:R-:W-:-:S03]  /*38c10*/  IMAD.WIDE R50, R3, 0x4, R92 ;  /* 0x0000000403327825 */ /* 0x010fc600078e025c */
[----:B------:R3:W-:Y:S01]  /*38c20*/  LDGSTS.E [R72+0x43600], [R42.64], P4 ;  /* 0x436000002a487fae */ /* 0x0007e2000a121844 */
[----:B-1----:R-:W-:-:S03]  /*38c30*/  IMAD.WIDE R46, R3, 0x4, R90 ;  /* 0x00000004032e7825 */ /* 0x002fc600078e025a */
[----:B------:R2:W-:Y:S04]  /*38c40*/  LDGSTS.E [R0+0x44600], [R40.64], P4 ;  /* 0x4460000028007fae */ /* 0x0005e8000a121844 */
[----:B------:R-:W2:Y:S04]  /*38c50*/  LDL.LU.64 R250, [R1+0x648] ;  /* 0x0006480001fa7983 */ /* 0x000ea80000300a00 */
[----:B------:R-:W-:Y:S04]  /*38c60*/  STL.64 [R1+0x1e8], R50 ;  /* 0x0001e83201007387 */ /* 0x000fe80000100a00 */
[----:B------:R1:W-:Y:S04]  /*38c70*/  STL.64 [R1+0x1b8], R46 ;  /* 0x0001b82e01007387 */ /* 0x0003e80000100a00 */
[----:B------:R1:W-:Y:S04]  /*38c80*/  LDGSTS.E [R75+0x45600], [R50.64], P4 ;  /* 0x45600000324b7fae */ /* 0x0003e8000a121844 */
[----:B------:R1:W-:Y:S01]  /*38c90*/  LDGSTS.E [R74+0x46600], [R46.64], P4 ;  /* 0x466000002e4a7fae */ /* 0x0003e2000a121844 */
[----:B-----5:R-:W-:-:S04]  /*38ca0*/  IMAD.WIDE R44, R3, 0x4, R80 ;  /* 0x00000004032c7825 */ /* 0x020fc800078e0250 */
[C---:B---3--:R-:W-:Y:S01]  /*38cb0*/  IMAD.WIDE R42, R3.reuse, 0x4, R78 ;  /* 0x00000004032a7825 */ /* 0x048fe200078e024e */
[----:B------:R3:W-:Y:S03]  /*38cc0*/  STL.64 [R1+0x180], R44 ;  /* 0x0001802c01007387 */ /* 0x0007e60000100a00 */
[C---:B--2---:R-:W-:Y:S01]  /*38cd0*/  IMAD.WIDE R40, R3.reuse, 0x4, R76 ;  /* 0x0000000403287825 */ /* 0x044fe200078e024c */
[----:B------:R2:W-:Y:S04]  /*38ce0*/  STL.64 [R1+0x148], R42 ;  /* 0x0001482a01007387 */ /* 0x0005e80000100a00 */
[----:B------:R5:W-:Y:S04]  /*38cf0*/  STL.64 [R1+0x110], R40 ;  /* 0x0001102801007387 */ /* 0x000be80000100a00 */
[----:B------:R3:W-:Y:S04]  /*38d00*/  LDGSTS.E [R73+0x47600], [R44.64], P4 ;  /* 0x476000002c497fae */ /* 0x0007e8000a121844 */
[----:B------:R-:W4:Y:S04]  /*38d10*/  LDL.LU.64 R94, [R1+0x650] ;  /* 0x00065000015e7983 */ /* 0x000f280000300a00 */
[----:B------:R2:W-:Y:S04]  /*38d20*/  LDGSTS.E [R72+0x48600], [R42.64], P4 ;  /* 0x486000002a487fae */ /* 0x0005e8000a121844 */
[----:B------:R-:W4:Y:S04]  /*38d30*/  LDL.LU.64 R92, [R1+0x658] ;  /* 0x00065800015c7983 */ /* 0x000f280000300a00 */
[----:B------:R-:W4:Y:S04]  /*38d40*/  LDL.LU.64 R76, [R1+0x660] ;  /* 0x00066000014c7983 */ /* 0x000f280000300a00 */
[----:B------:R5:W-:Y:S04]  /*38d50*/  LDGSTS.E [R0+0x49600], [R40.64], P4 ;  /* 0x4960000028007fae */ /* 0x000be8000a121844 */
[----:B------:R-:W4:Y:S04]  /*38d60*/  LDL.LU.64 R78, [R1+0x668] ;  /* 0x00066800014e7983 */ /* 0x000f280000300a00 */
[----:B------:R-:W4:Y:S01]  /*38d70*/  LDL.LU.64 R80, [R1+0x670] ;  /* 0x0006700001507983 */ /* 0x000f220000300a00 */
[----:B-1----:R-:W-:-:S04]  /*38d80*/  IMAD.WIDE R46, R3, 0x4, R88 ;  /* 0x00000004032e7825 */ /* 0x002fc800078e0258 */
[C---:B---3--:R-:W-:Y:S01]  /*38d90*/  IMAD.WIDE R44, R3.reuse, 0x4, R86 ;  /* 0x00000004032c7825 */ /* 0x048fe200078e0256 */
[----:B------:R-:W-:Y:S03]  /*38da0*/  STL.64 [R1+0xd8], R46 ;  /* 0x0000d82e01007387 */ /* 0x000fe60000100a00 */
[C---:B--2---:R-:W-:Y:S01]  /*38db0*/  IMAD.WIDE R42, R3.reuse, 0x4, R84 ;  /* 0x00000004032a7825 */ /* 0x044fe200078e0254 */
[----:B------:R1:W-:Y:S03]  /*38dc0*/  STL.64 [R1+0xa0], R44 ;  /* 0x0000a02c01007387 */ /* 0x0003e60000100a00 */
[----:B-----5:R-:W-:Y:S01]  /*38dd0*/  IMAD.WIDE R40, R3, 0x4, R82 ;  /* 0x0000000403287825 */ /* 0x020fe200078e0252 */
[----:B------:R2:W-:Y:S04]  /*38de0*/  STL.64 [R1+0x68], R42 ;  /* 0x0000682a01007387 */ /* 0x0005e80000100a00 */
[----:B------:R3:W-:Y:S04]  /*38df0*/  STL.64 [R1+0x30], R40 ;  /* 0x0000302801007387 */ /* 0x0007e80000100a00 */
[----:B------:R-:W5:Y:S04]  /*38e00*/  LDL.LU.64 R104, [R1+0x678] ;  /* 0x0006780001687983 */ /* 0x000f680000300a00 */
[----:B------:R-:W2:Y:S04]  /*38e10*/  LDL.LU.64 R102, [R1+0x680] ;  /* 0x0006800001667983 */ /* 0x000ea80000300a00 */
[----:B------:R-:W3:Y:S04]  /*38e20*/  LDL.LU.64 R86, [R1+0x688] ;  /* 0x0006880001567983 */ /* 0x000ee80000300a00 */
[----:B------:R-:W3:Y:S04]  /*38e30*/  LDL.LU.64 R88, [R1+0x690] ;  /* 0x0006900001587983 */ /* 0x000ee80000300a00 */
[----:B------:R-:W3:Y:S04]  /*38e40*/  LDL.LU.64 R90, [R1+0x698] ;  /* 0x00069800015a7983 */ /* 0x000ee80000300a00 */
[----:B------:R-:W3:Y:S04]  /*38e50*/  LDL.LU.64 R110, [R1+0x6a0] ;  /* 0x0006a000016e7983 */ /* 0x000ee80000300a00 */
[----:B------:R1:W-:Y:S01]  /*38e60*/  LDGSTS.E [R75+0x4a600], [R46.64], P4 ;  /* 0x4a6000002e4b7fae */ /* 0x0003e2000a121844 */
[----:B------:R-:W-:-:S03]  /*38e70*/  IADD3 R85, R107, 0x100000, RZ ;  /* 0x001000006b557810 */ /* 0x000fc60007ffe0ff */
[----:B------:R1:W-:Y:S01]  /*38e80*/  LDGSTS.E [R74+0x4b600], [R44.64], P4 ;  /* 0x4b6000002c4a7fae */ /* 0x0003e2000a121844 */
[----:B------:R-:W-:-:S03]  /*38e90*/  IADD3 R84, R107, 0x100000, RZ ;  /* 0x001000006b547810 */ /* 0x000fc60007ffe0ff */
[----:B------:R4:W-:Y:S04]  /*38ea0*/  LDGSTS.E [R73+0x4c600], [R42.64], P4 ;  /* 0x4c6000002a497fae */ /* 0x0009e8000a121844 */
[----:B------:R-:W3:Y:S01]  /*38eb0*/  LDL.LU.64 R108, [R1+0x6a8] ;  /* 0x0006a800016c7983 */ /* 0x000ee20000300a00 */
[----:B------:R-:W-:Y:S01]  /*38ec0*/  IADD3 R83, R107, 0x100000, RZ ;  /* 0x001000006b537810 */ /* 0x000fe20007ffe0ff */
[----:B------:R-:W-:Y:S02]  /*38ed0*/  IMAD.WIDE R250, R3, 0x4, R250 ;  /* 0x0000000403fa7825 */ /* 0x000fe400078e02fa */
[----:B------:R4:W-:Y:S04]  /*38ee0*/  LDGSTS.E [R72+0x4d600], [R40.64], P4 ;  /* 0x4d60000028487fae */ /* 0x0009e8000a121844 */
[----:B------:R-:W3:Y:S01]  /*38ef0*/  LDL.LU.64 R96, [R1+0x6b0] ;  /* 0x0006b00001607983 */ /* 0x000ee20000300a00 */
[----:B------:R-:W-:-:S03]  /*38f00*/  IADD3 R82, R107, 0x100000, RZ ;  /* 0x001000006b527810 */ /* 0x000fc60007ffe0ff */
[----:B------:R-:W3:Y:S04]  /*38f10*/  LDL.LU.64 R98, [R1+0x6b8] ;  /* 0x0006b80001627983 */ /* 0x000ee80000300a00 */
[----:B------:R-:W3:Y:S04]  /*38f20*/  LDL.LU.64 R100, [R1+0x6c0] ;  /* 0x0006c00001647983 */ /* 0x000ee80000300a00 */
[----:B------:R-:W3:Y:S04]  /*38f30*/  LDL.LU.64 R122, [R1+0x6c8] ;  /* 0x0006c800017a7983 */ /* 0x000ee80000300a00 */
[----:B------:R-:W3:Y:S04]  /*38f40*/  LDL.LU.64 R120, [R1+0x6d0] ;  /* 0x0006d00001787983 */ /* 0x000ee80000300a00 */
[----:B------:R1:W-:Y:S04]  /*38f50*/  LDGSTS.E [R0+0x4e600], [R250.64], P4 ;  /* 0x4e600000fa007fae */ /* 0x0003e8000a121844 */
[----:B------:R-:W3:Y:S04]  /*38f60*/  LDL.LU.64 R118, [R1+0x6d8] ;  /* 0x0006d80001767983 */ /* 0x000ee80000300a00 */
[----:B------:R-:W3:Y:S04]  /*38f70*/  LDL.LU.64 R116, [R1+0x6e0] ;  /* 0x0006e00001747983 */ /* 0x000ee80000300a00 */
[----:B------:R-:W3:Y:S04]  /*38f80*/  LDL.LU.64 R114, [R1+0x6e8] ;  /* 0x0006e80001727983 */ /* 0x000ee80000300a00 */
[----:B------:R-:W3:Y:S04]  /*38f90*/  LDL.LU.64 R128, [R1+0x6f0] ;  /* 0x0006f00001807983 */ /* 0x000ee80000300a00 */
[----:B------:R-:W3:Y:S04]  /*38fa0*/  LDL.LU.64 R126, [R1+0x6f8] ;  /* 0x0006f800017e7983 */ /* 0x000ee80000300a00 */
[----:B------:R-:W3:Y:S04]  /*38fb0*/  LDL.LU.64 R124, [R1+0x700] ;  /* 0x00070000017c7983 */ /* 0x000ee80000300a00 */
[----:B------:R-:W3:Y:S01]  /*38fc0*/  LDL.LU.64 R112, [R1+0x710] ;  /* 0x0007100001707983 */ /* 0x000ee20000300a00 */
[----:B----4-:R-:W-:-:S04]  /*38fd0*/  IMAD.WIDE R72, R3, 0x4, R94 ;  /* 0x0000000403487825 */ /* 0x010fc800078e025e */
[C---:B-1----:R-:W-:Y:S01]  /*38fe0*/  IMAD.WIDE R74, R3.reuse, 0x4, R92 ;  /* 0x00000004034a7825 */ /* 0x042fe200078e025c */
[----:B------:R2:W-:Y:S03]  /*38ff0*/  LDGSTS.E [R85+0x4f600], [R72.64], P4 ;  /* 0x4f60000048557fae */ /* 0x0005e6000a121844 */
[----:B------:R-:W-:Y:S01]  /*39000*/  IMAD.WIDE R76, R3, 0x4, R76 ;  /* 0x00000004034c7825 */ /* 0x000fe200078e024c */
[----:B------:R2:W-:Y:S01]  /*39010*/  LDGSTS.E [R84+0x50600], [R74.64], P4 ;  /* 0x506000004a547fae */ /* 0x0005e2000a121844 */
[----:B------:R-:W-:-:S03]  /*39020*/  IADD3 R95, R107, 0x100000, RZ ;  /* 0x001000006b5f7810 */ /* 0x000fc60007ffe0ff */
[----:B------:R5:W-:Y:S01]  /*39030*/  LDGSTS.E [R83+0x51600], [R76.64], P4 ;  /* 0x516000004c537fae */ /* 0x000be2000a121844 */
[----:B------:R-:W-:Y:S01]  /*39040*/  IMAD.WIDE R78, R3, 0x4, R78 ;  /* 0x00000004034e7825 */ /* 0x000fe200078e024e */
[----:B------:R-:W-:-:S03]  /*39050*/  IADD3 R94, R107, 0x100000, RZ ;  /* 0x001000006b5e7810 */ /* 0x000fc60007ffe0ff */
[----:B------:R-:W-:Y:S01]  /*39060*/  IMAD.WIDE R80, R3, 0x4, R80 ;  /* 0x0000000403507825 */ /* 0x000fe200078e0250 */
[----:B------:R5:W-:Y:S01]  /*39070*/  LDGSTS.E [R82+0x52600], [R78.64], P4 ;  /* 0x526000004e527fae */ /* 0x000be2000a121844 */
[C---:B------:R-:W-:Y:S02]  /*39080*/  IADD3 R93, R107.reuse, 0x100000, RZ ;  /* 0x001000006b5d7810 */ /* 0x040fe40007ffe0ff */
[----:B------:R-:W-:Y:S01]  /*39090*/  IADD3 R92, R107, 0x100000, RZ ;  /* 0x001000006b5c7810 */ /* 0x000fe20007ffe0ff */
[----:B------:R1:W-:Y:S01]  /*390a0*/  LDGSTS.E [R0+0x53600], [R80.64], P4 ;  /* 0x5360000050007fae */ /* 0x0003e2000a121844 */
[----:B-----5:R-:W-:-:S04]  /*390b0*/  IMAD.WIDE R82, R3, 0x4, R104 ;  /* 0x0000000403527825 */ /* 0x020fc800078e0268 */
[C---:B--2---:R-:W-:Y:S01]  /*390c0*/  IMAD.WIDE R84, R3.reuse, 0x4, R102 ;  /* 0x0000000403547825 */ /* 0x044fe200078e0266 */
[----:B------:R2:W-:Y:S03]  /*390d0*/  LDGSTS.E [R95+0x54600], [R82.64], P4 ;  /* 0x54600000525f7fae */ /* 0x0005e6000a121844 */
[C---:B---3--:R-:W-:Y:S01]  /*390e0*/  IMAD.WIDE R86, R3.reuse, 0x4, R86 ;  /* 0x0000000403567825 */ /* 0x048fe200078e0256 */
[----:B------:R2:W-:Y:S03]  /*390f0*/  LDGSTS.E [R94+0x55600], [R84.64], P4 ;  /* 0x55600000545e7fae */ /* 0x0005e6000a121844 */
[C---:B------:R-:W-:Y:S01]  /*39100*/  IMAD.WIDE R88, R3.reuse, 0x4, R88 ;  /* 0x0000000403587825 */ /* 0x040fe200078e0258 */
[----:B------:R3:W-:Y:S04]  /*39110*/  LDGSTS.E [R93+0x56600], [R86.64], P4 ;  /* 0x56600000565d7fae */ /* 0x0007e8000a121844 */
[----:B------:R3:W-:Y:S02]  /*39120*/  LDGSTS.E [R92+0x57600], [R88.64], P4 ;  /* 0x57600000585c7fae */ /* 0x0007e4000a121844 */
[----:B---3--:R-:W-:-:S02]  /*39130*/  IMAD.WIDE R92, R3, 0x4, R110 ;  /* 0x00000004035c7825 */ /* 0x008fc400078e026e */
[----:B------:R-:W3:Y:S01]  /*39140*/  LDL.LU.64 R110, [R1+0x718] ;  /* 0x00071800016e7983 */ /* 0x000ee20000300a00 */
[----:B------:R-:W-:Y:S01]  /*39150*/  IADD3 R105, R107, 0x100000, RZ ;  /* 0x001000006b697810 */ /* 0x000fe20007ffe0ff */
[----:B------:R-:W-:Y:S01]  /*39160*/  IMAD.WIDE R90, R3, 0x4, R90 ;  /* 0x00000004035a7825 */ /* 0x000fe200078e025a */
[C---:B------:R-:W-:Y:S02]  /*39170*/  IADD3 R104, R107.reuse, 0x100000, RZ ;  /* 0x001000006b687810 */ /* 0x040fe40007ffe0ff */
[----:B------:R-:W-:Y:S01]  /*39180*/  IADD3 R103, R107, 0x100000, RZ ;  /* 0x001000006b677810 */ /* 0x000fe20007ffe0ff */
[----:B--2---:R-:W-:Y:S01]  /*39190*/  IMAD.WIDE R94, R3, 0x4, R108 ;  /* 0x00000004035e7825 */ /* 0x004fe200078e026c */
[----:B------:R-:W-:Y:S01]  /*391a0*/  IADD3 R102, R107, 0x100000, RZ ;  /* 0x001000006b667810 */ /* 0x000fe20007ffe0ff */
[----:B------:R1:W-:Y:S01]  /*391b0*/  LDGSTS.E [R0+0x58600], [R90.64], P4 ;  /* 0x586000005a007fae */ /* 0x0003e2000a121844 */
[----:B------:R-:W-:-:S03]  /*391c0*/  LOP3.LUT R58, R252, 0x40, RZ, 0x3c, !PT ;  /* 0x00000040fc3a7812 */ /* 0x000fc600078e3cff */
[----:B------:R2:W-:Y:S01]  /*391d0*/  LDGSTS.E [R105+0x59600], [R92.64], P4 ;  /* 0x596000005c697fae */ /* 0x0005e2000a121844 */
[----:B------:R-:W-:-:S03]  /*391e0*/  IMAD.WIDE R96, R3, 0x4, R96 ;  /* 0x0000000403607825 */ /* 0x000fc600078e0260 */
[----:B------:R2:W-:Y:S01]  /*391f0*/  LDGSTS.E [R104+0x5a600], [R94.64], P4 ;  /* 0x5a6000005e687fae */ /* 0x0005e2000a121844 */
[----:B------:R-:W-:-:S03]  /*39200*/  IMAD.WIDE R98, R3, 0x4, R98 ;  /* 0x0000000403627825 */ /* 0x000fc600078e0262 */
[----:B------:R4:W-:Y:S01]  /*39210*/  LDGSTS.E [R103+0x5b600], [R96.64], P4 ;  /* 0x5b60000060677fae */ /* 0x0009e2000a121844 */
[----:B------:R-:W-:Y:S01]  /*39220*/  IMAD.WIDE R100, R3, 0x4, R100 ;  /* 0x0000000403647825 */ /* 0x000fe200078e0264 */
[C---:B------:R-:W-:Y:S02]  /*39230*/  IADD3 R109, R107.reuse, 0x100000, RZ ;  /* 0x001000006b6d7810 */ /* 0x040fe40007ffe0ff */
[----:B------:R4:W-:Y:S01]  /*39240*/  LDGSTS.E [R102+0x5c600], [R98.64], P4 ;  /* 0x5c60000062667fae */ /* 0x0009e2000a121844 */
[----:B------:R-:W-:Y:S02]  /*39250*/  IADD3 R108, R107, 0x100000, RZ ;  /* 0x001000006b6c7810 */ /* 0x000fe40007ffe0ff */
[----:B------:R-:W-:Y:S01]  /*39260*/  IADD3 R107, R58, 0x100000, RZ ;  /* 0x001000003a6b7810 */ /* 0x000fe20007ffe0ff */
[----:B------:R1:W-:Y:S01]  /*39270*/  LDGSTS.E [R0+0x5d600], [R100.64], P4 ;  /* 0x5d60000064007fae */ /* 0x0003e2000a121844 */
[----:B--2---:R-:W-:-:S04]  /*39280*/  IMAD.WIDE R104, R3, 0x4, R120 ;  /* 0x0000000403687825 */ /* 0x004fc800078e0278 */
[----:B------:R-:W-:-:S04]  /*39290*/  IMAD.WIDE R44, R3, 0x4, R118 ;  /* 0x00000004032c7825 */ /* 0x000fc800078e0276 */
[C---:B------:R-:W-:Y:S01]  /*392a0*/  IMAD.WIDE R42, R3.reuse, 0x4, R116 ;  /* 0x00000004032a7825 */ /* 0x040fe200078e0274 */
[----:B------:R2:W-:Y:S03]  /*392b0*/  STL.64 [R1+0x2d0], R44 ;  /* 0x0002d02c01007387 */ /* 0x0005e60000100a00 */
[C---:B------:R-:W-:Y:S01]  /*392c0*/  IMAD.WIDE R40, R3.reuse, 0x4, R114 ;  /* 0x0000000403287825 */ /* 0x040fe200078e0272 */
[----:B------:R5:W-:Y:S03]  /*392d0*/  STL.64 [R1+0x2a0], R42 ;  /* 0x0002a02a01007387 */ /* 0x000be60000100a00 */
[----:B----4-:R-:W-:Y:S01]  /*392e0*/  IMAD.WIDE R102, R3, 0x4, R122 ;  /* 0x0000000403667825 */ /* 0x010fe200078e027a */
[----:B------:R3:W-:Y:S01]  /*392f0*/  STL.64 [R1+0x270], R40 ;  /* 0x0002702801007387 */ /* 0x0007e20000100a00 */
[----:B------:R-:W-:-:S02]  /*39300*/  IADD3 R106, R58, 0x100000, RZ ;  /* 0x001000003a6a7810 */ /* 0x000fc40007ffe0ff */
[----:B-1----:R-:W-:Y:S01]  /*39310*/  IADD3 R0, R58, 0x100000, RZ ;  /* 0x001000003a007810 */ /* 0x002fe20007ffe0ff */
[----:B------:R-:W4:Y:S01]  /*39320*/  LDL.LU.64 R122, [R1+0x720] ;  /* 0x00072000017a7983 */ /* 0x000f220000300a00 */
[----:B------:R-:W-:-:S03]  /*39330*/  IMAD.WIDE R50, R3, 0x4, R128 ;  /* 0x0000000403327825 */ /* 0x000fc600078e0280 */
[----:B------:R-:W4:Y:S01]  /*39340*/  LDL.LU.64 R120, [R1+0x728] ;  /* 0x0007280001787983 */ /* 0x000f220000300a00 */
[----:B------:R-:W-:-:S03]  /*39350*/  IMAD.WIDE R46, R3, 0x4, R126 ;  /* 0x00000004032e7825 */ /* 0x000fc600078e027e */
[----:B------:R1:W-:Y:S04]  /*39360*/  LDGSTS.E [R109+0x5e600], [R102.64], P4 ;  /* 0x5e600000666d7fae */ /* 0x0003e8000a121844 */
[----:B------:R-:W4:Y:S04]  /*39370*/  LDL.LU.64 R118, [R1+0x730] ;  /* 0x0007300001767983 */ /* 0x000f280000300a00 */
[----:B------:R1:W-:Y:S04]  /*39380*/  LDGSTS.E [R108+0x5f600], [R104.64], P4 ;  /* 0x5f600000686c7fae */ /* 0x0003e8000a121844 */
[----:B------:R-:W4:Y:S04]  /*39390*/  LDL.LU.64 R116, [R1+0x738] ;  /* 0x0007380001747983 */ /* 0x000f280000300a00 */
[----:B------:R2:W-:Y:S04]  /*393a0*/  LDGSTS.E [R107+0x40800], [R44.64], P4 ;  /* 0x408000002c6b7fae */ /* 0x0005e8000a121844 */
[----:B------:R-:W4:Y:S04]  /*393b0*/  LDL.LU.64 R114, [R1+0x740] ;  /* 0x0007400001727983 */ /* 0x000f280000300a00 */
[----:B------:R5:W-:Y:S01]  /*393c0*/  LDGSTS.E [R106+0x41800], [R42.64], P4 ;  /* 0x418000002a6a7fae */ /* 0x000be2000a121844 */
[----:B--2---:R-:W-:-:S03]  /*393d0*/  IMAD.WIDE R44, R3, 0x4, R124 ;  /* 0x00000004032c7825 */ /* 0x004fc600078e027c */
[----:B------:R3:W-:Y:S04]  /*393e0*/  LDGSTS.E [R0+0x42800], [R40.64], P4 ;  /* 0x4280000028007fae */ /* 0x0007e8000a121844 */
[----:B------:R4:W-:Y:S01]  /*393f0*/  STL.64 [R1+0x240], R50 ;  /* 0x0002403201007387 */ /* 0x0009e20000100a00 */
[----:B-----5:R-:W-:-:S03]  /*39400*/  IMAD.WIDE R42, R3, 0x4, R112 ;  /* 0x00000004032a7825 */ /* 0x020fc600078e0270 */
[----:B------:R2:W-:Y:S04]  /*39410*/  STL.64 [R1+0x210], R46 ;  /* 0x0002102e01007387 */ /* 0x0005e80000100a00 */
[----:B------:R5:W-:Y:S04]  /*39420*/  STL.64 [R1+0x1e0], R44 ;  /* 0x0001e02c01007387 */ /* 0x000be80000100a00 */
[----:B------:R1:W-:Y:S01]  /*39430*/  STL.64 [R1+0x1b0], R42 ;  /* 0x0001b02a01007387 */ /* 0x0003e20000100a00 */
[----:B---3--:R-:W-:-:S05]  /*39440*/  IMAD.WIDE R40, R3, 0x4, R110 ;  /* 0x0000000403287825 */ /* 0x008fca00078e026e */
[----:B------:R2:W-:Y:S04]  /*39450*/  STL.64 [R1+0x178], R40 ;  /* 0x0001782801007387 */ /* 0x0005e80000100a00 */
[----:B------:R-:W3:Y:S01]  /*39460*/  LDL.LU.64 R128, [R1+0x748] ;  /* 0x0007480001807983 */ /* 0x000ee20000300a00 */
[C---:B-1----:R-:W-:Y:S02]  /*39470*/  IADD3 R109, R58.reuse, 0x100000, RZ ;  /* 0x001000003a6d7810 */ /* 0x042fe40007ffe0ff */
[----:B------:R-:W-:Y:S01]  /*39480*/  IADD3 R108, R58, 0x100000, RZ ;  /* 0x001000003a6c7810 */ /* 0x000fe20007ffe0ff */
[----:B------:R-:W3:Y:S04]  /*39490*/  LDL.LU.64 R126, [R1+0x750] ;  /* 0x00075000017e7983 */ /* 0x000ee80000300a00 */
[----:B------:R4:W-:Y:S04]  /*394a0*/  LDGSTS.E [R109+0x43800], [R50.64], P4 ;  /* 0x43800000326d7fae */ /* 0x0009e8000a121844 */
[----:B------:R2:W-:Y:S04]  /*394b0*/  LDGSTS.E [R108+0x44800], [R46.64], P4 ;  /* 0x448000002e6c7fae */ /* 0x0005e8000a121844 */
[----:B------:R5:W-:Y:S04]  /*394c0*/  LDGSTS.E [R107+0x45800], [R44.64], P4 ;  /* 0x458000002c6b7fae */ /* 0x000be8000a121844 */
[----:B------:R1:W-:Y:S04]  /*394d0*/  LDGSTS.E [R106+0x46800], [R42.64], P4 ;  /* 0x468000002a6a7fae */ /* 0x0003e8000a121844 */
[----:B------:R-:W3:Y:S04]  /*394e0*/  LDL.LU.64 R124, [R1+0x758] ;  /* 0x00075800017c7983 */ /* 0x000ee80000300a00 */
[----:B------:R-:W3:Y:S04]  /*394f0*/  LDL.LU.64 R110, [R1+0x760] ;  /* 0x00076000016e7983 */ /* 0x000ee80000300a00 */
[----:B------:R1:W-:Y:S04]  /*39500*/  LDGSTS.E [R0+0x47800], [R40.64], P4 ;  /* 0x4780000028007fae */ /* 0x0003e8000a121844 */
[----:B------:R-:W3:Y:S01]  /*39510*/  LDL.LU.64 R112, [R1+0x768] ;  /* 0x0007680001707983 */ /* 0x000ee20000300a00 */
[----:B----4-:R-:W-:-:S04]  /*39520*/  IMAD.WIDE R50, R3, 0x4, R122 ;  /* 0x0000000403327825 */ /* 0x010fc800078e027a */
[C---:B--2---:R-:W-:Y:S01]  /*39530*/  IMAD.WIDE R46, R3.reuse, 0x4, R120 ;  /* 0x00000004032e7825 */ /* 0x044fe200078e0278 */
[----:B------:R-:W-:Y:S03]  /*39540*/  STL.64 [R1+0x140], R50 ;  /* 0x0001403201007387 */ /* 0x000fe60000100a00 */
[C---:B-----5:R-:W-:Y:S01]  /*39550*/  IMAD.WIDE R44, R3.reuse, 0x4, R118 ;  /* 0x00000004032c7825 */ /* 0x060fe200078e0276 */
[----:B------:R-:W-:Y:S03]  /*39560*/  STL.64 [R1+0x108], R46 ;  /* 0x0001082e01007387 */ /* 0x000fe60000100a00 */
[C---:B-1----:R-:W-:Y:S01]  /*39570*/  IMAD.WIDE R42, R3.reuse, 0x4, R116 ;  /* 0x00000004032a7825 */ /* 0x042fe200078e0274 */
[----:B------:R-:W-:Y:S04]  /*39580*/  STL.64 [R1+0xd0], R44 ;  /* 0x0000d02c01007387 */ /* 0x000fe80000100a00 */
[----:B------:R1:W-:Y:S01]  /*39590*/  LDGSTS.E [R109+0x48800], [R50.64], P4 ;  /* 0x48800000326d7fae */ /* 0x0003e2000a121844 */
[----:B------:R-:W-:-:S03]  /*395a0*/  IMAD.WIDE R40, R3, 0x4, R114 ;  /* 0x0000000403287825 */ /* 0x000fc600078e0272 */
[----:B------:R-:W-:Y:S04]  /*395b0*/  STL.64 [R1+0x98], R42 ;  /* 0x0000982a01007387 */ /* 0x000fe80000100a00 */
[----:B------:R1:W-:Y:S04]  /*395c0*/  LDGSTS.E [R108+0x49800], [R46.64], P4 ;  /* 0x498000002e6c7fae */ /* 0x0003e8000a121844 */
[----:B------:R3:W-:Y:S04]  /*395d0*/  STL.64 [R1+0x60], R40 ;  /* 0x0000602801007387 */ /* 0x0007e80000100a00 */
[----:B------:R2:W-:Y:S04]  /*395e0*/  LDGSTS.E [R107+0x4a800], [R44.64], P4 ;  /* 0x4a8000002c6b7fae */ /* 0x0005e8000a121844 */
[----:B------:R-:W4:Y:S04]  /*395f0*/  LDL.LU.64 R136, [R1+0x770] ;  /* 0x0007700001887983 */ /* 0x000f280000300a00 */
[----:B------:R2:W-:Y:S04]  /*39600*/  LDGSTS.E [R106+0x4b800], [R42.64], P4 ;  /* 0x4b8000002a6a7fae */ /* 0x0005e8000a121844 */
[----:B------:R-:W5:Y:S04]  /*39610*/  LDL.LU.64 R134, [R1+0x778] ;  /* 0x0007780001867983 */ /* 0x000f680000300a00 */
[----:B------:R-:W5:Y:S04]  /*39620*/  LDL.LU.64 R118, [R1+0x780] ;  /* 0x0007800001767983 */ /* 0x000f680000300a00 */
[----:B------:R3:W-:Y:S04]  /*39630*/  LDGSTS.E [R0+0x4c800], [R40.64], P4 ;  /* 0x4c80000028007fae */ /* 0x0007e8000a121844 */
[----:B------:R-:W5:Y:S04]  /*39640*/  LDL.LU.64 R120, [R1+0x788] ;  /* 0x0007880001787983 */ /* 0x000f680000300a00 */
[----:B------:R-:W5:Y:S01]  /*39650*/  LDL.LU.64 R122, [R1+0x790] ;  /* 0x00079000017a7983 */ /* 0x000f620000300a00 */
[----:B---3--:R-:W-:-:S05]  /*39660*/  IMAD.WIDE R40, R3, 0x4, R128 ;  /* 0x0000000403287825 */ /* 0x008fca00078e0280 */
[----:B------:R3:W-:Y:S04]  /*39670*/  STL.64 [R1+0x28], R40 ;  /* 0x0000282801007387 */ /* 0x0007e80000100a00 */
[----:B------:R-:W3:Y:S04]  /*39680*/  LDL.LU.64 R152, [R1+0x798] ;  /* 0x0007980001987983 */ /* 0x000ee80000300a00 */
        /* <DEDUP_REMOVED lines=13> */
[----:B------:R-:W3:Y:S01]  /*39760*/  LDL.LU.64 R156, [R1+0x808] ;  /* 0x00080800019c7983 */ /* 0x000ee20000300a00 */
[C---:B------:R-:W-:Y:S01]  /*39770*/  IADD3 R117, R58.reuse, 0x100000, RZ ;  /* 0x001000003a757810 */ /* 0x040fe20007ffe0ff */
[C---:B--2---:R-:W-:Y:S01]  /*39780*/  IMAD.WIDE R106, R3.reuse, 0x4, R126 ;  /* 0x00000004036a7825 */ /* 0x044fe200078e027e */
[C---:B------:R-:W-:Y:S01]  /*39790*/  IADD3 R116, R58.reuse, 0x100000, RZ ;  /* 0x001000003a747810 */ /* 0x040fe20007ffe0ff */
[----:B------:R-:W2:Y:S01]  /*397a0*/  LDL.LU.64 R154, [R1+0x810] ;  /* 0x00081000019a7983 */ /* 0x000ea20000300a00 */
[C---:B------:R-:W-:Y:S01]  /*397b0*/  IADD3 R115, R58.reuse, 0x100000, RZ ;  /* 0x001000003a737810 */ /* 0x040fe20007ffe0ff */
[C---:B-1----:R-:W-:Y:S01]  /*397c0*/  IMAD.WIDE R108, R3.reuse, 0x4, R124 ;  /* 0x00000004036c7825 */ /* 0x042fe200078e027c */
[----:B------:R-:W-:Y:S01]  /*397d0*/  IADD3 R114, R58, 0x100000, RZ ;  /* 0x001000003a727810 */ /* 0x000fe20007ffe0ff */
[----:B------:R5:W-:Y:S02]  /*397e0*/  LDGSTS.E [R117+0x4d800], [R40.64], P4 ;  /* 0x4d80000028757fae */ /* 0x000be4000a121844 */
[----:B------:R-:W-:-:S02]  /*397f0*/  IMAD.WIDE R110, R3, 0x4, R110 ;  /* 0x00000004036e7825 */ /* 0x000fc400078e026e */
[----:B------:R5:W-:Y:S01]  /*39800*/  LDGSTS.E [R116+0x4e800], [R106.64], P4 ;  /* 0x4e8000006a747fae */ /* 0x000be2000a121844 */
[C---:B------:R-:W-:Y:S01]  /*39810*/  IADD3 R127, R58.reuse, 0x100000, RZ ;  /* 0x001000003a7f7810 */ /* 0x040fe20007ffe0ff */
[----:B------:R-:W-:Y:S02]  /*39820*/  IMAD.WIDE R112, R3, 0x4, R112 ;  /* 0x0000000403707825 */ /* 0x000fe400078e0270 */
[----:B------:R4:W-:Y:S01]  /*39830*/  LDGSTS.E [R115+0x4f800], [R108.64], P4 ;  /* 0x4f8000006c737fae */ /* 0x0009e2000a121844 */
[----:B------:R-:W-:-:S03]  /*39840*/  IADD3 R126, R58, 0x100000, RZ ;  /* 0x001000003a7e7810 */ /* 0x000fc60007ffe0ff */
[----:B------:R4:W-:Y:S01]  /*39850*/  LDGSTS.E [R114+0x50800], [R110.64], P4 ;  /* 0x508000006e727fae */ /* 0x0009e2000a121844 */
[C---:B------:R-:W-:Y:S02]  /*39860*/  IADD3 R125, R58.reuse, 0x100000, RZ ;  /* 0x001000003a7d7810 */ /* 0x040fe40007ffe0ff */
[----:B------:R-:W-:Y:S01]  /*39870*/  IADD3 R124, R58, 0x100000, RZ ;  /* 0x001000003a7c7810 */ /* 0x000fe20007ffe0ff */
[----:B------:R1:W-:Y:S01]  /*39880*/  LDGSTS.E [R0+0x51800], [R112.64], P4 ;  /* 0x5180000070007fae */ /* 0x0003e2000a121844 */
[----:B----4-:R-:W-:-:S04]  /*39890*/  IMAD.WIDE R114, R3, 0x4, R136 ;  /* 0x0000000403727825 */ /* 0x010fc800078e0288 */
[C---:B-----5:R-:W-:Y:S01]  /*398a0*/  IMAD.WIDE R116, R3.reuse, 0x4, R134 ;  /* 0x0000000403747825 */ /* 0x060fe200078e0286 */
[----:B------:R4:W-:Y:S03]  /*398b0*/  LDGSTS.E [R127+0x52800], [R114.64], P4 ;  /* 0x52800000727f7fae */ /* 0x0009e6000a121844 */
[C---:B------:R-:W-:Y:S01]  /*398c0*/  IMAD.WIDE R118, R3.reuse, 0x4, R118 ;  /* 0x0000000403767825 */ /* 0x040fe200078e0276 */
[----:B------:R4:W-:Y:S03]  /*398d0*/  LDGSTS.E [R126+0x53800], [R116.64], P4 ;  /* 0x53800000747e7fae */ /* 0x0009e6000a121844 */
[----:B------:R-:W-:Y:S01]  /*398e0*/  IMAD.WIDE R120, R3, 0x4, R120 ;  /* 0x0000000403787825 */ /* 0x000fe200078e0278 */
[----:B------:R3:W-:Y:S01]  /*398f0*/  LDGSTS.E [R125+0x54800], [R118.64], P4 ;  /* 0x54800000767d7fae */ /* 0x0007e2000a121844 */
[----:B------:R-:W-:-:S02]  /*39900*/  IADD3 R137, R58, 0x100000, RZ ;  /* 0x001000003a897810 */ /* 0x000fc40007ffe0ff */
[----:B------:R-:W-:Y:S01]  /*39910*/  IMAD.WIDE R122, R3, 0x4, R122 ;  /* 0x00000004037a7825 */ /* 0x000fe200078e027a */
[----:B------:R3:W-:Y:S01]  /*39920*/  LDGSTS.E [R124+0x55800], [R120.64], P4 ;  /* 0x55800000787c7fae */ /* 0x0007e2000a121844 */
[C---:B------:R-:W-:Y:S02]  /*39930*/  IADD3 R136, R58.reuse, 0x100000, RZ ;  /* 0x001000003a887810 */ /* 0x040fe40007ffe0ff */
[C---:B------:R-:W-:Y:S01]  /*39940*/  IADD3 R135, R58.reuse, 0x100000, RZ ;  /* 0x001000003a877810 */ /* 0x040fe20007ffe0ff */
[----:B------:R1:W-:Y:S01]  /*39950*/  LDGSTS.E [R0+0x56800], [R122.64], P4 ;  /* 0x568000007a007fae */ /* 0x0003e2000a121844 */
[C---:B------:R-:W-:Y:S01]  /*39960*/  IADD3 R134, R58.reuse, 0x100000, RZ ;  /* 0x001000003a867810 */ /* 0x040fe20007ffe0ff */
[----:B------:R-:W-:Y:S01]  /*39970*/  IMAD.SHL.U32 R143, R143, 0x4, RZ ;  /* 0x000000048f8f7824 */ /* 0x000fe200078e00ff */
[----:B------:R-:W-:-:S04]  /*39980*/  IADD3 R142, R58, 0x100000, RZ ;  /* 0x001000003a8e7810 */ /* 0x000fc80007ffe0ff */
[----:B------:R-:W-:Y:S02]  /*39990*/  LOP3.LUT R181, R143, 0x50, RZ, 0x3c, !PT ;  /* 0x000000508fb57812 */ /* 0x000fe400078e3cff */
[----:B------:R-:W-:Y:S01]  /*399a0*/  IADD3 R143, R58, 0x100000, RZ ;  /* 0x001000003a8f7810 */ /* 0x000fe20007ffe0ff */
[C---:B---3--:R-:W-:Y:S02]  /*399b0*/  IMAD.WIDE R124, R3.reuse, 0x4, R152 ;  /* 0x00000004037c7825 */ /* 0x048fe400078e0298 */
[----:B------:R-:W3:Y:S02]  /*399c0*/  LDL.LU.64 R152, [R1+0x818] ;  /* 0x0008180001987983 */ /* 0x000ee40000300a00 */
[C---:B----4-:R-:W-:Y:S02]  /*399d0*/  IMAD.WIDE R126, R3.reuse, 0x4, R144 ;  /* 0x00000004037e7825 */ /* 0x050fe400078e0290 */
[----:B------:R4:W-:Y:S02]  /*399e0*/  LDGSTS.E [R137+0x57800], [R124.64], P4 ;  /* 0x578000007c897fae */ /* 0x0009e4000a121844 */
[----:B------:R-:W-:-:S02]  /*399f0*/  IMAD.WIDE R128, R3, 0x4, R128 ;  /* 0x0000000403807825 */ /* 0x000fc400078e0280 */
[----:B------:R4:W-:Y:S02]  /*39a00*/  LDGSTS.E [R136+0x58800], [R126.64], P4 ;  /* 0x588000007e887fae */ /* 0x0009e4000a121844 */
[C---:B------:R-:W-:Y:S02]  /*39a10*/  IMAD.WIDE R130, R3.reuse, 0x4, R130 ;  /* 0x0000000403827825 */ /* 0x040fe400078e0282 */
[----:B------:R5:W-:Y:S02]  /*39a20*/  LDGSTS.E [R135+0x59800], [R128.64], P4 ;  /* 0x5980000080877fae */ /* 0x000be4000a121844 */
[----:B------:R-:W-:Y:S01]  /*39a30*/  IMAD.WIDE R132, R3, 0x4, R132 ;  /* 0x0000000403847825 */ /* 0x000fe200078e0284 */
[C---:B------:R-:W-:Y:S01]  /*39a40*/  IADD3 R145, R58.reuse, 0x100000, RZ ;  /* 0x001000003a917810 */ /* 0x040fe20007ffe0ff */
[----:B------:R5:W-:Y:S01]  /*39a50*/  LDGSTS.E [R134+0x5a800], [R130.64], P4 ;  /* 0x5a80000082867fae */ /* 0x000be2000a121844 */
[----:B------:R-:W-:-:S03]  /*39a60*/  IADD3 R144, R58, 0x100000, RZ ;  /* 0x001000003a907810 */ /* 0x000fc60007ffe0ff */
[----:B------:R1:W-:Y:S01]  /*39a70*/  LDGSTS.E [R0+0x5b800], [R132.64], P4 ;  /* 0x5b80000084007fae */ /* 0x0003e2000a121844 */
[----:B----4-:R-:W-:-:S04]  /*39a80*/  IMAD.WIDE R136, R3, 0x4, R148 ;  /* 0x0000000403887825 */ /* 0x010fc800078e0294 */
[----:B------:R-:W-:-:S04]  /*39a90*/  IMAD.WIDE R138, R3, 0x4, R138 ;  /* 0x00000004038a7825 */ /* 0x000fc800078e028a */
[----:B-----5:R-:W-:Y:S01]  /*39aa0*/  IMAD.WIDE R134, R3, 0x4, R150 ;  /* 0x0000000403867825 */ /* 0x020fe200078e0296 */
[----:B-1----:R-:W-:Y:S01]  /*39ab0*/  IADD3 R0, R181, 0x100000, RZ ;  /* 0x00100000b5007810 */ /* 0x002fe20007ffe0ff */
[----:B------:R-:W4:Y:S02]  /*39ac0*/  LDL.LU.64 R150, [R1+0x820] ;  /* 0x0008200001967983 */ /* 0x000f240000300a00 */
[C---:B------:R-:W-:Y:S02]  /*39ad0*/  IMAD.WIDE R140, R3.reuse, 0x4, R140 ;  /* 0x00000004038c7825 */ /* 0x040fe400078e028c */
[----:B------:R1:W-:Y:S02]  /*39ae0*/  LDGSTS.E [R145+0x5c800], [R134.64], P4 ;  /* 0x5c80000086917fae */ /* 0x0003e4000a121844 */
[C---:B------:R-:W-:Y:S02]  /*39af0*/  IMAD.WIDE R40, R3.reuse, 0x4, R146 ;  /* 0x0000000403287825 */ /* 0x040fe400078e0292 */
[----:B------:R5:W-:Y:S02]  /*39b00*/  LDGSTS.E [R144+0x5d800], [R136.64], P4 ;  /* 0x5d80000088907fae */ /* 0x000be4000a121844 */
[----:B------:R-:W-:-:S02]  /*39b10*/  IMAD.WIDE R50, R3, 0x4, R164 ;  /* 0x0000000403327825 */ /* 0x000fc400078e02a4 */
[----:B------:R1:W-:Y:S02]  /*39b20*/  LDGSTS.E [R143+0x5e800], [R138.64], P4 ;  /* 0x5e8000008a8f7fae */ /* 0x0003e4000a121844 */
[C---:B------:R-:W-:Y:S02]  /*39b30*/  IMAD.WIDE R46, R3.reuse, 0x4, R162 ;  /* 0x00000004032e7825 */ /* 0x040fe400078e02a2 */
[----:B------:R1:W-:Y:S02]  /*39b40*/  STL.64 [R1+0x2c8], R40 ;  /* 0x0002c82801007387 */ /* 0x0003e40000100a00 */
[C---:B------:R-:W-:Y:S02]  /*39b50*/  IMAD.WIDE R44, R3.reuse, 0x4, R160 ;  /* 0x00000004032c7825 */ /* 0x040fe400078e02a0 */
[----:B------:R1:W-:Y:S02]  /*39b60*/  LDGSTS.E [R142+0x5f800], [R140.64], P4 ;  /* 0x5f8000008c8e7fae */ /* 0x0003e4000a121844 */
[----:B------:R-:W-:-:S02]  /*39b70*/  IMAD.WIDE R42, R3, 0x4, R158 ;  /* 0x00000004032a7825 */ /* 0x000fc400078e029e */
[----:B------:R-:W4:Y:S04]  /*39b80*/  LDL.LU.64 R148, [R1+0x828] ;  /* 0x0008280001947983 */ /* 0x000f280000300a00 */
[----:B------:R1:W-:Y:S04]  /*39b90*/  LDGSTS.E [R0+0x40a00], [R40.64], P4 ;  /* 0x40a0000028007fae */ /* 0x0003e8000a121844 */
[----:B------:R-:W4:Y:S04]  /*39ba0*/  LDL.LU.64 R146, [R1+0x830] ;  /* 0x0008300001927983 */ /* 0x000f280000300a00 */
[----:B------:R2:W-:Y:S01]  /*39bb0*/  STL.64 [R1+0x298], R50 ;  /* 0x0002983201007387 */ /* 0x0005e20000100a00 */
[----:B-1----:R-:W-:-:S03]  /*39bc0*/  IMAD.WIDE R40, R3, 0x4, R156 ;  /* 0x0000000403287825 */ /* 0x002fc600078e029c */
[----:B------:R3:W-:Y:S04]  /*39bd0*/  STL.64 [R1+0x268], R46 ;  /* 0x0002682e01007387 */ /* 0x0007e80000100a00 */
[----:B------:R4:W-:Y:S04]  /*39be0*/  STL.64 [R1+0x238], R44 ;  /* 0x0002382c01007387 */ /* 0x0009e80000100a00 */
[----:B------:R1:W-:Y:S04]  /*39bf0*/  STL.64 [R1+0x208], R42 ;  /* 0x0002082a01007387 */ /* 0x0003e80000100a00 */
[----:B------:R1:W-:Y:S04]  /*39c00*/  STL.64 [R1+0x1d8], R40 ;  /* 0x0001d82801007387 */ /* 0x0003e80000100a00 */
[----:B------:R-:W4:Y:S04]  /*39c10*/  LDL.LU.64 R164, [R1+0x838] ;  /* 0x0008380001a47983 */ /* 0x000f280000300a00 */
[----:B------:R-:W4:Y:S04]  /*39c20*/  LDL.LU.64 R162, [R1+0x840] ;  /* 0x0008400001a27983 */ /* 0x000f280000300a00 */
[----:B------:R-:W4:Y:S01]  /*39c30*/  LDL.LU.64 R160, [R1+0x848] ;  /* 0x0008480001a07983 */ /* 0x000f220000300a00 */
[----:B------:R-:W-:-:S02]  /*39c40*/  IADD3 R145, R181, 0x100000, RZ ;  /* 0x00100000b5917810 */ /* 0x000fc40007ffe0ff */
[C---:B-----5:R-:W-:Y:S01]  /*39c50*/  IADD3 R144, R181.reuse, 0x100000, RZ ;  /* 0x00100000b5907810 */ /* 0x060fe20007ffe0ff */
[----:B------:R-:W5:Y:S01]  /*39c60*/  LDL.LU.64 R158, [R1+0x850] ;  /* 0x00085000019e7983 */ /* 0x000f620000300a00 */
[C---:B------:R-:W-:Y:S02]  /*39c70*/  IADD3 R143, R181.reuse, 0x100000, RZ ;  /* 0x00100000b58f7810 */ /* 0x040fe40007ffe0ff */
[----:B------:R-:W-:Y:S01]  /*39c80*/  IADD3 R142, R181, 0x100000, RZ ;  /* 0x00100000b58e7810 */ /* 0x000fe20007ffe0ff */
[----:B------:R2:W-:Y:S04]  /*39c90*/  LDGSTS.E [R145+0x41a00], [R50.64], P4 ;  /* 0x41a0000032917fae */ /* 0x0005e8000a121844 */
[----:B------:R3:W-:Y:S04]  /*39ca0*/  LDGSTS.E [R144+0x42a00], [R46.64], P4 ;  /* 0x42a000002e907fae */ /* 0x0007e8000a121844 */
[----:B------:R4:W-:Y:S01]  /*39cb0*/  LDGSTS.E [R143+0x43a00], [R44.64], P4 ;  /* 0x43a000002c8f7fae */ /* 0x0009e2000a121844 */
[----:B--2---:R-:W-:-:S03]  /*39cc0*/  IMAD.WIDE R50, R3, 0x4, R154 ;  /* 0x0000000403327825 */ /* 0x004fc600078e029a */
[----:B------:R1:W-:Y:S04]  /*39cd0*/  LDGSTS.E [R142+0x44a00], [R42.64], P4 ;  /* 0x44a000002a8e7fae */ /* 0x0003e8000a121844 */
[----:B------:R2:W-:Y:S04]  /*39ce0*/  LDGSTS.E [R0+0x45a00], [R40.64], P4 ;  /* 0x45a0000028007fae */ /* 0x0005e8000a121844 */
[----:B------:R-:W5:Y:S04]  /*39cf0*/  LDL.LU.64 R156, [R1+0x858] ;  /* 0x00085800019c7983 */ /* 0x000f680000300a00 */
[----:B------:R-:W-:Y:S04]  /*39d00*/  STL.64 [R1+0x1a8], R50 ;  /* 0x0001a83201007387 */ /* 0x000fe80000100a00 */
[----:B------:R1:W-:Y:S01]  /*39d10*/  LDGSTS.E [R145+0x46a00], [R50.64], P4 ;  /* 0x46a0000032917fae */ /* 0x0003e2000a121844 */
[----:B---3--:R-:W-:-:S05]  /*39d20*/  IMAD.WIDE R46, R3, 0x4, R152 ;  /* 0x00000004032e7825 */ /* 0x008fca00078e0298 */
[----:B------:R-:W-:Y:S04]  /*39d30*/  STL.64 [R1+0x170], R46 ;  /* 0x0001702e01007387 */ /* 0x000fe80000100a00 */
[----:B------:R2:W-:Y:S01]  /*39d40*/  LDGSTS.E [R144+0x47a00], [R46.64], P4 ;  /* 0x47a000002e907fae */ /* 0x0005e2000a121844 */
[----:B----4-:R-:W-:-:S05]  /*39d50*/  IMAD.WIDE R44, R3, 0x4, R150 ;  /* 0x00000004032c7825 */ /* 0x010fca00078e0296 */
[----:B------:R4:W-:Y:S04]  /*39d60*/  STL.64 [R1+0x138], R44 ;  /* 0x0001382c01007387 */ /* 0x0009e80000100a00 */
[----:B------:R4:W-:Y:S01]  /*39d70*/  LDGSTS.E [R143+0x48a00], [R44.64], P4 ;  /* 0x48a000002c8f7fae */ /* 0x0009e2000a121844 */
[----:B-1----:R-:W-:-:S04]  /*39d80*/  IMAD.WIDE R42, R3, 0x4, R148 ;  /* 0x00000004032a7825 */ /* 0x002fc800078e0294 */
[C---:B--2---:R-:W-:Y:S01]  /*39d90*/  IMAD.WIDE R40, R3.reuse, 0x4, R146 ;  /* 0x0000000403287825 */ /* 0x044fe200078e0292 */
[----:B------:R1:W-:Y:S04]  /*39da0*/  STL.64 [R1+0x100], R42 ;  /* 0x0001002a01007387 */ /* 0x0003e80000100a00 */
[----:B------:R2:W-:Y:S04]  /*39db0*/  STL.64 [R1+0xc8], R40 ;  /* 0x0000c82801007387 */ /* 0x0005e80000100a00 */
[----:B------:R1:W-:Y:S04]  /*39dc0*/  LDGSTS.E [R142+0x49a00], [R42.64], P4 ;  /* 0x49a000002a8e7fae */ /* 0x0003e8000a121844 */
[----:B------:R-:W3:Y:S04]  /*39dd0*/  LDL.LU.64 R168, [R1+0x860] ;  /* 0x0008600001a87983 */ /* 0x000ee80000300a00 */
[----:B------:R-:W3:Y:S04]  /*39de0*/  LDL.LU.64 R166, [R1+0x868] ;  /* 0x0008680001a67983 */ /* 0x000ee80000300a00 */
[----:B------:R2:W-:Y:S01]  /*39df0*/  LDGSTS.E [R0+0x4aa00], [R40.64], P4 ;  /* 0x4aa0000028007fae */ /* 0x0005e2000a121844 */
[----:B----4-:R-:W-:-:S03]  /*39e00*/  IMAD.WIDE R44, R3, 0x4, R164 ;  /* 0x00000004032c7825 */ /* 0x010fc600078e02a4 */
[----:B------:R-:W4:Y:S01]  /*39e10*/  LDL.LU.64 R150, [R1+0x870] ;  /* 0x0008700001967983 */ /* 0x000f220000300a00 */
[----:B-1----:R-:W-:-:S03]  /*39e20*/  IMAD.WIDE R42, R3, 0x4, R162 ;  /* 0x00000004032a7825 */ /* 0x002fc600078e02a2 */
[----:B------:R-:W4:Y:S01]  /*39e30*/  LDL.LU.64 R152, [R1+0x878] ;  /* 0x0008780001987983 */ /* 0x000f220000300a00 */
[----:B--2---:R-:W-:-:S03]  /*39e40*/  IMAD.WIDE R40, R3, 0x4, R160 ;  /* 0x0000000403287825 */ /* 0x004fc600078e02a0 */
[----:B------:R-:W2:Y:S04]  /*39e50*/  LDL.LU.64 R154, [R1+0x880] ;  /* 0x00088000019a7983 */ /* 0x000ea80000300a00 */
[----:B------:R1:W-:Y:S04]  /*39e60*/  STL.64 [R1+0x90], R44 ;  /* 0x0000902c01007387 */ /* 0x0003e80000100a00 */
[----:B------:R1:W-:Y:S04]  /*39e70*/  STL.64 [R1+0x58], R42 ;  /* 0x0000582a01007387 */ /* 0x0003e80000100a00 */
[----:B------:R1:W-:Y:S04]  /*39e80*/  STL.64 [R1+0x20], R40 ;  /* 0x0000202801007387 */ /* 0x0003e80000100a00 */
[----:B------:R-:W2:Y:S04]  /*39e90*/  LDL.LU.64 R178, [R1+0x888] ;  /* 0x0008880001b27983 */ /* 0x000ea80000300a00 */
        /* <DEDUP_REMOVED lines=11> */
[----:B------:R-:W1:Y:S04]  /*39f50*/  LDL.LU.64 R192, [R1+0x8e8] ;  /* 0x0008e80001c07983 */ /* 0x000e680000300a00 */
[----:B------:R-:W2:Y:S04]  /*39f60*/  LDL.LU.64 R190, [R1+0x8f0] ;  /* 0x0008f00001be7983 */ /* 0x000ea80000300a00 */
[----:B------:R-:W2:Y:S01]  /*39f70*/  LDL.LU.64 R188, [R1+0x8f8] ;  /* 0x0008f80001bc7983 */ /* 0x000ea20000300a00 */
[----:B------:R-:W-:-:S02]  /*39f80*/  IADD3 R149, R181, 0x100000, RZ ;  /* 0x00100000b5957810 */ /* 0x000fc40007ffe0ff */
[----:B------:R-:W-:Y:S01]  /*39f90*/  IADD3 R148, R181, 0x100000, RZ ;  /* 0x00100000b5947810 */ /* 0x000fe20007ffe0ff */
[----:B-----5:R-:W-:Y:S01]  /*39fa0*/  IMAD.WIDE R142, R3, 0x4, R158 ;  /* 0x00000004038e7825 */ /* 0x020fe200078e029e */
[C---:B------:R-:W-:Y:S01]  /*39fb0*/  IADD3 R147, R181.reuse, 0x100000, RZ ;  /* 0x00100000b5937810 */ /* 0x040fe20007ffe0ff */
[----:B------:R5:W-:Y:S01]  /*39fc0*/  LDGSTS.E [R149+0x4ba00], [R44.64], P4 ;  /* 0x4ba000002c957fae */ /* 0x000be2000a121844 */
[----:B------:R-:W-:Y:S01]  /*39fd0*/  IADD3 R146, R181, 0x100000, RZ ;  /* 0x00100000b5927810 */ /* 0x000fe20007ffe0ff */
[----:B------:R-:W-:Y:S02]  /*39fe0*/  IMAD.WIDE R144, R3, 0x4, R156 ;  /* 0x0000000403907825 */ /* 0x000fe400078e029c */
[----:B------:R5:W-:Y:S01]  /*39ff0*/  LDGSTS.E [R148+0x4ca00], [R42.64], P4 ;  /* 0x4ca000002a947fae */ /* 0x000be2000a121844 */
[----:B------:R-:W-:-:S03]  /*3a000*/  IADD3 R159, R181, 0x100000, RZ ;  /* 0x00100000b59f7810 */ /* 0x000fc60007ffe0ff */
[----:B------:R3:W-:Y:S01]  /*3a010*/  LDGSTS.E [R147+0x4da00], [R40.64], P4 ;  /* 0x4da0000028937fae */ /* 0x0007e2000a121844 */
[----:B------:R-:W-:-:S03]  /*3a020*/  IADD3 R158, R181, 0x100000, RZ ;  /* 0x00100000b59e7810 */ /* 0x000fc60007ffe0ff */
[----:B------:R3:W-:Y:S01]  /*3a030*/  LDGSTS.E [R146+0x4ea00], [R142.64], P4 ;  /* 0x4ea000008e927fae */ /* 0x0007e2000a121844 */
[C---:B------:R-:W-:Y:S02]  /*3a040*/  IADD3 R157, R181.reuse, 0x100000, RZ ;  /* 0x00100000b59d7810 */ /* 0x040fe40007ffe0ff */
[----:B------:R-:W-:Y:S01]  /*3a050*/  IADD3 R156, R181, 0x100000, RZ ;  /* 0x00100000b59c7810 */ /* 0x000fe20007ffe0ff */
[----:B------:R1:W-:Y:S04]  /*3a060*/  LDGSTS.E [R0+0x4fa00], [R144.64], P4 ;  /* 0x4fa0000090007fae */ /* 0x0003e8000a121844 */
[----:B------:R-:W2:Y:S04]  /*3a070*/  LDL.LU.64 R200, [R1+0x900] ;  /* 0x0009000001c87983 */ /* 0x000ea80000300a00 */
[----:B------:R-:W2:Y:S04]  /*3a080*/  LDL.LU.64 R198, [R1+0x908] ;  /* 0x0009080001c67983 */ /* 0x000ea80000300a00 */
[----:B------:R-:W2:Y:S01]  /*3a090*/  LDL.LU.64 R186, [R1+0x910] ;  /* 0x0009100001ba7983 */ /* 0x000ea20000300a00 */
[----:B---3--:R-:W-:-:S04]  /*3a0a0*/  IMAD.WIDE R146, R3, 0x4, R168 ;  /* 0x0000000403927825 */ /* 0x008fc800078e02a8 */
[----:B-----5:R-:W-:Y:S01]  /*3a0b0*/  IMAD.WIDE R148, R3, 0x4, R166 ;  /* 0x0000000403947825 */ /* 0x020fe200078e02a6 */
[----:B------:R3:W-:Y:S01]  /*3a0c0*/  LDGSTS.E [R159+0x50a00], [R146.64], P4 ;  /* 0x50a00000929f7fae */ /* 0x0007e2000a121844 */
[----:B------:R-:W-:-:S03]  /*3a0d0*/  IADD3 R169, R181, 0x100000, RZ ;  /* 0x00100000b5a97810 */ /* 0x000fc60007ffe0ff */
[----:B------:R3:W-:Y:S01]  /*3a0e0*/  LDGSTS.E [R158+0x51a00], [R148.64], P4 ;  /* 0x51a00000949e7fae */ /* 0x0007e2000a121844 */
[----:B----4-:R-:W-:-:S04]  /*3a0f0*/  IMAD.WIDE R150, R3, 0x4, R150 ;  /* 0x0000000403967825 */ /* 0x010fc800078e0296 */
[----:B------:R-:W-:Y:S01]  /*3a100*/  IMAD.WIDE R152, R3, 0x4, R152 ;  /* 0x0000000403987825 */ /* 0x000fe200078e0298 */
[----:B------:R4:W-:Y:S01]  /*3a110*/  LDGSTS.E [R157+0x52a00], [R150.64], P4 ;  /* 0x52a00000969d7fae */ /* 0x0009e2000a121844 */
[----:B------:R-:W-:Y:S02]  /*3a120*/  IADD3 R168, R181, 0x100000, RZ ;  /* 0x00100000b5a87810 */ /* 0x000fe40007ffe0ff */
[----:B--2---:R-:W-:Y:S01]  /*3a130*/  IMAD.WIDE R154, R3, 0x4, R154 ;  /* 0x00000004039a7825 */ /* 0x004fe200078e029a */
[----:B------:R4:W-:Y:S01]  /*3a140*/  LDGSTS.E [R156+0x53a00], [R152.64], P4 ;  /* 0x53a00000989c7fae */ /* 0x0009e2000a121844 */
[C---:B------:R-:W-:Y:S02]  /*3a150*/  IADD3 R167, R181.reuse, 0x100000, RZ ;  /* 0x00100000b5a77810 */ /* 0x040fe40007ffe0ff */
[----:B------:R-:W-:Y:S01]  /*3a160*/  IADD3 R166, R181, 0x100000, RZ ;  /* 0x00100000b5a67810 */ /* 0x000fe20007ffe0ff */
[----:B------:R2:W-:Y:S01]  /*3a170*/  LDGSTS.E [R0+0x54a00], [R154.64], P4 ;  /* 0x54a000009a007fae */ /* 0x0005e2000a121844 */
[----:B----4-:R-:W-:-:S04]  /*3a180*/  IMAD.WIDE R156, R3, 0x4, R178 ;  /* 0x00000004039c7825 */ /* 0x010fc800078e02b2 */
[C---:B---3--:R-:W-:Y:S01]  /*3a190*/  IMAD.WIDE R158, R3.reuse, 0x4, R176 ;  /* 0x00000004039e7825 */ /* 0x048fe200078e02b0 */
        /* <DEDUP_REMOVED lines=11> */
[----:B------:R-:W-:Y:S01]  /*3a250*/  IADD3 R176, R181, 0x100000, RZ ;  /* 0x00100000b5b07810 */ /* 0x000fe20007ffe0ff */
[----:B---3--:R-:W-:-:S04]  /*3a260*/  IMAD.WIDE R168, R3, 0x4, R182 ;  /* 0x0000000403a87825 */ /* 0x008fc800078e02b6 */
[C---:B----4-:R-:W-:Y:S02]  /*3a270*/  IMAD.WIDE R166, R3.reuse, 0x4, R184 ;  /* 0x0000000403a67825 */ /* 0x050fe400078e02b8 */
[----:B------:R-:W3:Y:S02]  /*3a280*/  LDL.LU.64 R184, [R1+0x918] ;  /* 0x0009180001b87983 */ /* 0x000ee40000300a00 */
[C---:B------:R-:W-:Y:S02]  /*3a290*/  IMAD.WIDE R170, R3.reuse, 0x4, R170 ;  /* 0x0000000403aa7825 */ /* 0x040fe400078e02aa */
[----:B------:R-:W4:Y:S02]  /*3a2a0*/  LDL.LU.64 R182, [R1+0x920] ;  /* 0x0009200001b67983 */ /* 0x000f240000300a00 */
[C---:B------:R-:W-:Y:S02]  /*3a2b0*/  IMAD.WIDE R172, R3.reuse, 0x4, R172 ;  /* 0x0000000403ac7825 */ /* 0x040fe400078e02ac */
[----:B------:R5:W-:Y:S04]  /*3a2c0*/  LDGSTS.E [R179+0x5aa00], [R166.64], P4 ;  /* 0x5aa00000a6b37fae */ /* 0x000be8000a121844 */
[----:B------:R2:W-:Y:S01]  /*3a2d0*/  LDGSTS.E [R178+0x5ba00], [R168.64], P4 ;  /* 0x5ba00000a8b27fae */ /* 0x0005e2000a121844 */
[----:B------:R-:W-:-:S03]  /*3a2e0*/  IMAD.WIDE R46, R3, 0x4, R194 ;  /* 0x00000004032e7825 */ /* 0x000fc600078e02c2 */
[----:B------:R5:W-:Y:S01]  /*3a2f0*/  LDGSTS.E [R177+0x5ca00], [R170.64], P4 ;  /* 0x5ca00000aab17fae */ /* 0x000be2000a121844 */
[----:B-1----:R-:W-:-:S04]  /*3a300*/  IMAD.WIDE R44, R3, 0x4, R192 ;  /* 0x00000004032c7825 */ /* 0x002fc800078e02c0 */
[C---:B------:R-:W-:Y:S01]  /*3a310*/  IMAD.WIDE R42, R3.reuse, 0x4, R190 ;  /* 0x00000004032a7825 */ /* 0x040fe200078e02be */
[----:B------:R1:W-:Y:S03]  /*3a320*/  STL.64 [R1+0x2c0], R46 ;  /* 0x0002c02e01007387 */ /* 0x0003e60000100a00 */
[C---:B------:R-:W-:Y:S01]  /*3a330*/  IMAD.WIDE R40, R3.reuse, 0x4, R188 ;  /* 0x0000000403287825 */ /* 0x040fe200078e02bc */
[----:B------:R1:W-:Y:S04]  /*3a340*/  STL.64 [R1+0x290], R44 ;  /* 0x0002902c01007387 */ /* 0x0003e80000100a00 */
[----:B------:R5:W-:Y:S04]  /*3a350*/  LDGSTS.E [R176+0x5da00], [R172.64], P4 ;  /* 0x5da00000acb07fae */ /* 0x000be8000a121844 */
[----:B------:R3:W-:Y:S04]  /*3a360*/  STL.64 [R1+0x260], R42 ;  /* 0x0002602a01007387 */ /* 0x0007e80000100a00 */
[----:B------:R4:W-:Y:S01]  /*3a370*/  STL.64 [R1+0x230], R40 ;  /* 0x0002302801007387 */ /* 0x0009e20000100a00 */
[----:B-----5:R-:W-:-:S03]  /*3a380*/  IMAD.WIDE R176, R3, 0x4, R196 ;  /* 0x0000000403b07825 */ /* 0x020fc600078e02c4 */
[----:B------:R-:W5:Y:S04]  /*3a390*/  LDL.LU.64 R196, [R1+0x928] ;  /* 0x0009280001c47983 */ /* 0x000f680000300a00 */
[----:B------:R-:W5:Y:S04]  /*3a3a0*/  LDL.LU.64 R194, [R1+0x930] ;  /* 0x0009300001c27983 */ /* 0x000f680000300a00 */
[----:B------:R-:W5:Y:S04]  /*3a3b0*/  LDL.LU.64 R192, [R1+0x938] ;  /* 0x0009380001c07983 */ /* 0x000f680000300a00 */
[----:B------:R-:W5:Y:S04]  /*3a3c0*/  LDL.LU.64 R190, [R1+0x940] ;  /* 0x0009400001be7983 */ /* 0x000f680000300a00 */
[----:B------:R-:W5:Y:S01]  /*3a3d0*/  LDL.LU.64 R188, [R1+0x948] ;  /* 0x0009480001bc7983 */ /* 0x000f620000300a00 */
[----:B------:R-:W-:Y:S01]  /*3a3e0*/  LOP3.LUT R64, R252, 0x60, RZ, 0x3c, !PT ;  /* 0x00000060fc407812 */ /* 0x000fe200078e3cff */
[----:B------:R-:W-:Y:S01]  /*3a3f0*/  IMAD.WIDE R174, R3, 0x4, R174 ;  /* 0x0000000403ae7825 */ /* 0x000fe200078e02ae */
[----:B------:R-:W-:-:S02]  /*3a400*/  IADD3 R181, R181, 0x100000, RZ ;  /* 0x00100000b5b57810 */ /* 0x000fc40007ffe0ff */
[C---:B------:R-:W-:Y:S02]  /*3a410*/  IADD3 R180, R64.reuse, 0x100000, RZ ;  /* 0x0010000040b47810 */ /* 0x040fe40007ffe0ff */
[C---:B------:R-:W-:Y:S01]  /*3a420*/  IADD3 R179, R64.reuse, 0x100000, RZ ;  /* 0x0010000040b37810 */ /* 0x040fe20007ffe0ff */
[----:B------:R1:W-:Y:S01]  /*3a430*/  LDGSTS.E [R0+0x5ea00], [R174.64], P4 ;  /* 0x5ea00000ae007fae */ /* 0x0003e2000a121844 */
[C---:B--2---:R-:W-:Y:S01]  /*3a440*/  IADD3 R178, R64.reuse, 0x100000, RZ ;  /* 0x0010000040b27810 */ /* 0x044fe20007ffe0ff */
[----:B------:R-:W-:Y:S02]  /*3a450*/  IMAD.WIDE R50, R3, 0x4, R200 ;  /* 0x0000000403327825 */ /* 0x000fe400078e02c8 */
[----:B------:R2:W-:Y:S04]  /*3a460*/  LDGSTS.E [R181+0x5fa00], [R176.64], P4 ;  /* 0x5fa00000b0b57fae */ /* 0x0005e8000a121844 */
[----:B------:R2:W-:Y:S01]  /*3a470*/  LDGSTS.E [R180+0x40c00], [R46.64], P4 ;  /* 0x40c000002eb47fae */ /* 0x0005e2000a121844 */
[----:B-1----:R-:W-:-:S03]  /*3a480*/  IADD3 R0, R64, 0x100000, RZ ;  /* 0x0010000040007810 */ /* 0x002fc60007ffe0ff */
[----:B------:R1:W-:Y:S04]  /*3a490*/  LDGSTS.E [R179+0x41c00], [R44.64], P4 ;  /* 0x41c000002cb37fae */ /* 0x0003e8000a121844 */
[----:B------:R3:W-:Y:S01]  /*3a4a0*/  LDGSTS.E [R178+0x42c00], [R42.64], P4 ;  /* 0x42c000002ab27fae */ /* 0x0007e2000a121844 */
[----:B--2---:R-:W-:-:S03]  /*3a4b0*/  IMAD.WIDE R46, R3, 0x4, R198 ;  /* 0x00000004032e7825 */ /* 0x004fc600078e02c6 */
[----:B------:R4:W-:Y:S01]  /*3a4c0*/  LDGSTS.E [R0+0x43c00], [R40.64], P4 ;  /* 0x43c0000028007fae */ /* 0x0009e2000a121844 */
[----:B------:R-:W-:Y:S01]  /*3a4d0*/  IADD3 R181, R64, 0x100000, RZ ;  /* 0x0010000040b57810 */ /* 0x000fe20007ffe0ff */
[C---:B-1----:R-:W-:Y:S02]  /*3a4e0*/  IMAD.WIDE R44, R3.reuse, 0x4, R186 ;  /* 0x00000004032c7825 */ /* 0x042fe400078e02ba */
[----:B------:R5:W-:Y:S04]  /*3a4f0*/  STL.64 [R1+0x200], R50 ;  /* 0x0002003201007387 */ /* 0x000be80000100a00 */
[----:B------:R1:W-:Y:S04]  /*3a500*/  STL.64 [R1+0x1d0], R46 ;  /* 0x0001d02e01007387 */ /* 0x0003e80000100a00 */
[----:B------:R2:W-:Y:S04]  /*3a510*/  STL.64 [R1+0x1a0], R44 ;  /* 0x0001a02c01007387 */ /* 0x0005e80000100a00 */
[----:B------:R5:W-:Y:S04]  /*3a520*/  LDGSTS.E [R181+0x44c00], [R50.64], P4 ;  /* 0x44c0000032b57fae */ /* 0x000be8000a121844 */
[----:B------:R1:W-:Y:S04]  /*3a530*/  LDGSTS.E [R180+0x45c00], [R46.64], P4 ;  /* 0x45c000002eb47fae */ /* 0x0003e8000a121844 */
[----:B------:R2:W-:Y:S01]  /*3a540*/  LDGSTS.E [R179+0x46c00], [R44.64], P4 ;  /* 0x46c000002cb37fae */ /* 0x0005e2000a121844 */
[----:B---3--:R-:W-:-:S04]  /*3a550*/  IMAD.WIDE R42, R3, 0x4, R184 ;  /* 0x00000004032a7825 */ /* 0x008fc800078e02b8 */
[C---:B----4-:R-:W-:Y:S01]  /*3a560*/  IMAD.WIDE R40, R3.reuse, 0x4, R182 ;  /* 0x0000000403287825 */ /* 0x050fe200078e02b6 */
[----:B------:R3:W-:Y:S04]  /*3a570*/  STL.64 [R1+0x168], R42 ;  /* 0x0001682a01007387 */ /* 0x0007e80000100a00 */
[----:B------:R2:W-:Y:S04]  /*3a580*/  STL.64 [R1+0x130], R40 ;  /* 0x0001302801007387 */ /* 0x0005e80000100a00 */
[----:B------:R-:W4:Y:S04]  /*3a590*/  LDL.LU.64 R200, [R1+0x950] ;  /* 0x0009500001c87983 */ /* 0x000f280000300a00 */
[----:B------:R-:W4:Y:S04]  /*3a5a0*/  LDL.LU.64 R198, [R1+0x958] ;  /* 0x0009580001c67983 */ /* 0x000f280000300a00 */
[----:B------:R3:W-:Y:S04]  /*3a5b0*/  LDGSTS.E [R178+0x47c00], [R42.64], P4 ;  /* 0x47c000002ab27fae */ /* 0x0007e8000a121844 */
[----:B------:R-:W4:Y:S04]  /*3a5c0*/  LDL.LU.64 R182, [R1+0x960] ;  /* 0x0009600001b67983 */ /* 0x000f280000300a00 */
[----:B------:R-:W4:Y:S04]  /*3a5d0*/  LDL.LU.64 R184, [R1+0x968] ;  /* 0x0009680001b87983 */ /* 0x000f280000300a00 */
[----:B------:R1:W-:Y:S04]  /*3a5e0*/  LDGSTS.E [R0+0x48c00], [R40.64], P4 ;  /* 0x48c0000028007fae */ /* 0x0003e8000a121844 */
[----:B------:R-:W4:Y:S01]  /*3a5f0*/  LDL.LU.64 R186, [R1+0x970] ;  /* 0x0009700001ba7983 */ /* 0x000f220000300a00 */
[----:B-----5:R-:W-:-:S04]  /*3a600*/  IMAD.WIDE R50, R3, 0x4, R196 ;  /* 0x0000000403327825 */ /* 0x020fc800078e02c4 */
[C---:B-1----:R-:W-:Y:S01]  /*3a610*/  IMAD.WIDE R46, R3.reuse, 0x4, R194 ;  /* 0x00000004032e7825 */ /* 0x042fe200078e02c2 */
[----:B------:R-:W-:Y:S03]  /*3a620*/  STL.64 [R1+0xf8], R50 ;  /* 0x0000f83201007387 */ /* 0x000fe60000100a00 */
[C---:B--2---:R-:W-:Y:S01]  /*3a630*/  IMAD.WIDE R44, R3.reuse, 0x4, R192 ;  /* 0x00000004032c7825 */ /* 0x044fe200078e02c0 */
[----:B------:R-:W-:Y:S03]  /*3a640*/  STL.64 [R1+0xc0], R46 ;  /* 0x0000c02e01007387 */ /* 0x000fe60000100a00 */
[C---:B---3--:R-:W-:Y:S01]  /*3a650*/  IMAD.WIDE R42, R3.reuse, 0x4, R190 ;  /* 0x00000004032a7825 */ /* 0x048fe200078e02be */
[----:B------:R-:W-:Y:S03]  /*3a660*/  STL.64 [R1+0x88], R44 ;  /* 0x0000882c01007387 */ /* 0x000fe60000100a00 */
[----:B------:R-:W-:Y:S01]  /*3a670*/  IMAD.WIDE R40, R3, 0x4, R188 ;  /* 0x0000000403287825 */ /* 0x000fe200078e02bc */
[----:B------:R1:W-:Y:S04]  /*3a680*/  STL.64 [R1+0x50], R42 ;  /* 0x0000502a01007387 */ /* 0x0003e80000100a00 */
[----:B------:R2:W-:Y:S04]  /*3a690*/  STL.64 [R1+0x18], R40 ;  /* 0x0000182801007387 */ /* 0x0005e80000100a00 */
[----:B------:R-:W3:Y:S04]  /*3a6a0*/  LDL.LU.64 R210, [R1+0x978] ;  /* 0x0009780001d27983 */ /* 0x000ee80000300a00 */
[----:B------:R-:W5:Y:S04]  /*3a6b0*/  LDL.LU.64 R208, [R1+0x980] ;  /* 0x0009800001d07983 */ /* 0x000f680000300a00 */
        /* <DEDUP_REMOVED lines=13> */
[----:B------:R-:W2:Y:S04]  /*3a790*/  LDL.LU.64 R236, [R1+0x9f0] ;  /* 0x0009f00001ec7983 */ /* 0x000ea80000300a00 */
[----:B------:R-:W2:Y:S04]  /*3a7a0*/  LDL.LU.64 R234, [R1+0x9f8] ;  /* 0x0009f80001ea7983 */ /* 0x000ea80000300a00 */
[----:B------:R-:W2:Y:S04]  /*3a7b0*/  LDL.LU.64 R232, [R1+0xa00] ;  /* 0x000a000001e87983 */ /* 0x000ea80000300a00 */
[----:B------:R-:W2:Y:S04]  /*3a7c0*/  LDL.LU.64 R230, [R1+0xa08] ;  /* 0x000a080001e67983 */ /* 0x000ea80000300a00 */
[----:B------:R-:W2:Y:S04]  /*3a7d0*/  LDL.LU.64 R218, [R1+0xa10] ;  /* 0x000a100001da7983 */ /* 0x000ea80000300a00 */
[----:B------:R4:W-:Y:S01]  /*3a7e0*/  LDGSTS.E [R181+0x49c00], [R50.64], P4 ;  /* 0x49c0000032b57fae */ /* 0x0009e2000a121844 */
[----:B------:R-:W-:-:S03]  /*3a7f0*/  IADD3 R191, R64, 0x100000, RZ ;  /* 0x0010000040bf7810 */ /* 0x000fc60007ffe0ff */
[----:B------:R4:W-:Y:S01]  /*3a800*/  LDGSTS.E [R180+0x4ac00], [R46.64], P4 ;  /* 0x4ac000002eb47fae */ /* 0x0009e2000a121844 */
[----:B------:R-:W-:-:S03]  /*3a810*/  IADD3 R190, R64, 0x100000, RZ ;  /* 0x0010000040be7810 */ /* 0x000fc60007ffe0ff */
[----:B------:R4:W-:Y:S01]  /*3a820*/  LDGSTS.E [R179+0x4bc00], [R44.64], P4 ;  /* 0x4bc000002cb37fae */ /* 0x0009e2000a121844 */
[----:B------:R-:W-:-:S03]  /*3a830*/  IADD3 R189, R64, 0x100000, RZ ;  /* 0x0010000040bd7810 */ /* 0x000fc60007ffe0ff */
[----:B------:R4:W-:Y:S01]  /*3a840*/  LDGSTS.E [R178+0x4cc00], [R42.64], P4 ;  /* 0x4cc000002ab27fae */ /* 0x0009e2000a121844 */
[----:B------:R-:W-:-:S03]  /*3a850*/  IADD3 R188, R64, 0x100000, RZ ;  /* 0x0010000040bc7810 */ /* 0x000fc60007ffe0ff */
[----:B------:R1:W-:Y:S01]  /*3a860*/  LDGSTS.E [R0+0x4dc00], [R40.64], P4 ;  /* 0x4dc0000028007fae */ /* 0x0003e2000a121844 */
[----:B------:R-:W-:Y:S01]  /*3a870*/  LOP3.LUT R252, R252, 0x70, RZ, 0x3c, !PT ;  /* 0x00000070fcfc7812 */ /* 0x000fe200078e3cff */
[----:B----4-:R-:W-:-:S04]  /*3a880*/  IMAD.WIDE R178, R3, 0x4, R200 ;  /* 0x0000000403b27825 */ /* 0x010fc800078e02c8 */
[C---:B------:R-:W-:Y:S01]  /*3a890*/  IMAD.WIDE R180, R3.reuse, 0x4, R198 ;  /* 0x0000000403b47825 */ /* 0x040fe200078e02c6 */
[----:B------:R5:W-:Y:S03]  /*3a8a0*/  LDGSTS.E [R191+0x4ec00], [R178.64], P4 ;  /* 0x4ec00000b2bf7fae */ /* 0x000be6000a121844 */
[C---:B------:R-:W-:Y:S01]  /*3a8b0*/  IMAD.WIDE R182, R3.reuse, 0x4, R182 ;  /* 0x0000000403b67825 */ /* 0x040fe200078e02b6 */
[----:B------:R5:W-:Y:S03]  /*3a8c0*/  LDGSTS.E [R190+0x4fc00], [R180.64], P4 ;  /* 0x4fc00000b4be7fae */ /* 0x000be6000a121844 */
[----:B------:R-:W-:Y:S01]  /*3a8d0*/  IMAD.WIDE R184, R3, 0x4, R184 ;  /* 0x0000000403b87825 */ /* 0x000fe200078e02b8 */
[----:B------:R3:W-:Y:S01]  /*3a8e0*/  LDGSTS.E [R189+0x50c00], [R182.64], P4 ;  /* 0x50c00000b6bd7fae */ /* 0x0007e2000a121844 */
[----:B------:R-:W-:-:S03]  /*3a8f0*/  IADD3 R201, R64, 0x100000, RZ ;  /* 0x0010000040c97810 */ /* 0x000fc60007ffe0ff */
[----:B------:R3:W-:Y:S01]  /*3a900*/  LDGSTS.E [R188+0x51c00], [R184.64], P4 ;  /* 0x51c00000b8bc7fae */ /* 0x0007e2000a121844 */
[C---:B------:R-:W-:Y:S01]  /*3a910*/  IADD3 R200, R64.reuse, 0x100000, RZ ;  /* 0x0010000040c87810 */ /* 0x040fe20007ffe0ff */
[C---:B------:R-:W-:Y:S01]  /*3a920*/  IMAD.WIDE R186, R3.reuse, 0x4, R186 ;  /* 0x0000000403ba7825 */ /* 0x040fe200078e02ba */
[C---:B------:R-:W-:Y:S02]  /*3a930*/  IADD3 R199, R64.reuse, 0x100000, RZ ;  /* 0x0010000040c77810 */ /* 0x040fe40007ffe0ff */
[----:B------:R-:W-:Y:S02]  /*3a940*/  IADD3 R198, R64, 0x100000, RZ ;  /* 0x0010000040c67810 */ /* 0x000fe40007ffe0ff */
[----:B------:R4:W-:Y:S01]  /*3a950*/  LDGSTS.E [R0+0x52c00], [R186.64], P4 ;  /* 0x52c00000ba007fae */ /* 0x0009e2000a121844 */
[----:B---3--:R-:W-:-:S04]  /*3a960*/  IMAD.WIDE R188, R3, 0x4, R210 ;  /* 0x0000000403bc7825 */ /* 0x008fc800078e02d2 */
[C---:B-----5:R-:W-:Y:S01]  /*3a970*/  IMAD.WIDE R190, R3.reuse, 0x4, R208 ;  /* 0x0000000403be7825 */ /* 0x060fe200078e02d0 */
[----:B------:R3:W-:Y:S03]  /*3a980*/  LDGSTS.E [R201+0x53c00], [R188.64], P4 ;  /* 0x53c00000bcc97fae */ /* 0x0007e6000a121844 */
[C---:B--2---:R-:W-:Y:S01]  /*3a990*/  IMAD.WIDE R192, R3.reuse, 0x4, R192 ;  /* 0x0000000403c07825 */ /* 0x044fe200078e02c0 */
[----:B------:R3:W-:Y:S03]  /*3a9a0*/  LDGSTS.E [R200+0x54c00], [R190.64], P4 ;  /* 0x54c00000bec87fae */ /* 0x0007e6000a121844 */
[----:B------:R-:W-:Y:S01]  /*3a9b0*/  IMAD.WIDE R194, R3, 0x4, R194 ;  /* 0x0000000403c27825 */ /* 0x000fe200078e02c2 */
[----:B------:R2:W-:Y:S01]  /*3a9c0*/  LDGSTS.E [R199+0x55c00], [R192.64], P4 ;  /* 0x55c00000c0c77fae */ /* 0x0005e2000a121844 */
[----:B------:R-:W-:-:S02]  /*3a9d0*/  IADD3 R211, R64, 0x100000, RZ ;  /* 0x0010000040d37810 */ /* 0x000fc40007ffe0ff */
[C---:B------:R-:W-:Y:S01]  /*3a9e0*/  IMAD.WIDE R196, R3.reuse, 0x4, R196 ;  /* 0x0000000403c47825 */ /* 0x040fe200078e02c4 */
[----:B------:R2:W-:Y:S01]  /*3a9f0*/  LDGSTS.E [R198+0x56c00], [R194.64], P4 ;  /* 0x56c00000c2c67fae */ /* 0x0005e2000a121844 */
[C---:B------:R-:W-:Y:S02]  /*3aa00*/  IADD3 R210, R64.reuse, 0x100000, RZ ;  /* 0x0010000040d27810 */ /* 0x040fe40007ffe0ff */
[C---:B------:R-:W-:Y:S01]  /*3aa10*/  IADD3 R209, R64.reuse, 0x100000, RZ ;  /* 0x0010000040d17810 */ /* 0x040fe20007ffe0ff */
[----:B------:R4:W-:Y:S01]  /*3aa20*/  LDGSTS.E [R0+0x57c00], [R196.64], P4 ;  /* 0x57c00000c4007fae */ /* 0x0009e2000a121844 */
[----:B------:R-:W-:Y:S01]  /*3aa30*/  IADD3 R208, R64, 0x100000, RZ ;  /* 0x0010000040d07810 */ /* 0x000fe20007ffe0ff */
[----:B---3--:R-:W-:-:S04]  /*3aa40*/  IMAD.WIDE R200, R3, 0x4, R214 ;  /* 0x0000000403c87825 */ /* 0x008fc800078e02d6 */
[----:B--2---:R-:W-:-:S04]  /*3aa50*/  IMAD.WIDE R198, R3, 0x4, R216 ;  /* 0x0000000403c67825 */ /* 0x004fc800078e02d8 */
[C---:B------:R-:W-:Y:S01]  /*3aa60*/  IMAD.WIDE R202, R3.reuse, 0x4, R202 ;  /* 0x0000000403ca7825 */ /* 0x040fe200078e02ca */
[----:B------:R2:W-:Y:S03]  /*3aa70*/  LDGSTS.E [R211+0x58c00], [R198.64], P4 ;  /* 0x58c00000c6d37fae */ /* 0x0005e6000a121844 */
[C---:B------:R-:W-:Y:S01]  /*3aa80*/  IMAD.WIDE R204, R3.reuse, 0x4, R204 ;  /* 0x0000000403cc7825 */ /* 0x040fe200078e02cc */
[----:B------:R2:W-:Y:S01]  /*3aa90*/  LDGSTS.E [R210+0x59c00], [R200.64], P4 ;  /* 0x59c00000c8d27fae */ /* 0x0005e2000a121844 */
[C---:B------:R-:W-:Y:S02]  /*3aaa0*/  IADD3 R217, R64.reuse, 0x100000, RZ ;  /* 0x0010000040d97810 */ /* 0x040fe40007ffe0ff */
[----:B------:R-:W-:Y:S01]  /*3aab0*/  IMAD.WIDE R206, R3, 0x4, R206 ;  /* 0x0000000403ce7825 */ /* 0x000fe200078e02ce */
[----:B------:R3:W-:Y:S01]  /*3aac0*/  LDGSTS.E [R209+0x5ac00], [R202.64], P4 ;  /* 0x5ac00000cad17fae */ /* 0x0007e2000a121844 */
[----:B------:R-:W-:-:S03]  /*3aad0*/  IADD3 R216, R64, 0x100000, RZ ;  /* 0x0010000040d87810 */ /* 0x000fc60007ffe0ff */
[----:B------:R3:W-:Y:S01]  /*3aae0*/  LDGSTS.E [R208+0x5bc00], [R204.64], P4 ;  /* 0x5bc00000ccd07fae */ /* 0x0007e2000a121844 */
[----:B------:R-:W-:Y:S01]  /*3aaf0*/  IADD3 R215, R64, 0x100000, RZ ;  /* 0x0010000040d77810 */ /* 0x000fe20007ffe0ff */
[C---:B-1----:R-:W-:Y:S02]  /*3ab00*/  IMAD.WIDE R42, R3.reuse, 0x4, R222 ;  /* 0x00000004032a7825 */ /* 0x042fe400078e02de */
[----:B------:R4:W-:Y:S02]  /*3ab10*/  LDGSTS.E [R0+0x5cc00], [R206.64], P4 ;  /* 0x5cc00000ce007fae */ /* 0x0009e4000a121844 */
[C---:B------:R-:W-:Y:S02]  /*3ab20*/  IMAD.WIDE R40, R3.reuse, 0x4, R220 ;  /* 0x0000000403287825 */ /* 0x040fe400078e02dc */
[----:B------:R1:W-:Y:S02]  /*3ab30*/  STL.64 [R1+0x2b8], R42 ;  /* 0x0002b82a01007387 */ /* 0x0003e40000100a00 */
[C---:B---3--:R-:W-:Y:S01]  /*3ab40*/  IMAD.WIDE R208, R3.reuse, 0x4, R226 ;  /* 0x0000000403d07825 */ /* 0x048fe200078e02e2 */
[C---:B------:R-:W-:Y:S01]  /*3ab50*/  IADD3 R214, R252.reuse, 0x100000, RZ ;  /* 0x00100000fcd67810 */ /* 0x040fe20007ffe0ff */
[----:B------:R3:W-:Y:S02]  /*3ab60*/  STL.64 [R1+0x288], R40 ;  /* 0x0002882801007387 */ /* 0x0007e40000100a00 */
[C---:B--2---:R-:W-:Y:S01]  /*3ab70*/  IMAD.WIDE R210, R3.reuse, 0x4, R224 ;  /* 0x0000000403d27825 */ /* 0x044fe200078e02e0 */
[----:B----4-:R-:W-:Y:S01]  /*3ab80*/  IADD3 R0, R252, 0x100000, RZ ;  /* 0x00100000fc007810 */ /* 0x010fe20007ffe0ff */
[----:B------:R-:W2:Y:S02]  /*3ab90*/  LDL.LU.64 R228, [R1+0xa18] ;  /* 0x000a180001e47983 */ /* 0x000ea40000300a00 */
[----:B------:R-:W-:-:S02]  /*3aba0*/  IMAD.WIDE R212, R3, 0x4, R212 ;  /* 0x0000000403d47825 */ /* 0x000fc400078e02d4 */
[----:B------:R4:W-:Y:S02]  /*3abb0*/  LDGSTS.E [R217+0x5dc00], [R208.64], P4 ;  /* 0x5dc00000d0d97fae */ /* 0x0009e4000a121844 */
[C---:B------:R-:W-:Y:S02]  /*3abc0*/  IMAD.WIDE R50, R3.reuse, 0x4, R236 ;  /* 0x0000000403327825 */ /* 0x040fe400078e02ec */
[----:B------:R-:W5:Y:S02]  /*3abd0*/  LDL.LU.64 R226, [R1+0xa20] ;  /* 0x000a200001e27983 */ /* 0x000f640000300a00 */
[C---:B------:R-:W-:Y:S02]  /*3abe0*/  IMAD.WIDE R46, R3.reuse, 0x4, R234 ;  /* 0x00000004032e7825 */ /* 0x040fe400078e02ea */
[----:B------:R1:W-:Y:S02]  /*3abf0*/  LDGSTS.E [R216+0x5ec00], [R210.64], P4 ;  /* 0x5ec00000d2d87fae */ /* 0x0003e4000a121844 */
[----:B------:R-:W-:-:S02]  /*3ac00*/  IMAD.WIDE R44, R3, 0x4, R232 ;  /* 0x00000004032c7825 */ /* 0x000fc400078e02e8 */
[----:B------:R-:W5:Y:S04]  /*3ac10*/  LDL.LU.64 R224, [R1+0xa28] ;  /* 0x000a280001e07983 */ /* 0x000f680000300a00 */
[----:B------:R1:W-:Y:S04]  /*3ac20*/  LDGSTS.E [R215+0x5fc00], [R212.64], P4 ;  /* 0x5fc00000d4d77fae */ /* 0x0003e8000a121844 */
[----:B------:R-:W5:Y:S04]  /*3ac30*/  LDL.LU.64 R222, [R1+0xa30] ;  /* 0x000a300001de7983 */ /* 0x000f680000300a00 */
[----:B------:R1:W-:Y:S04]  /*3ac40*/  LDGSTS.E [R214+0x40e00], [R42.64], P4 ;  /* 0x40e000002ad67fae */ /* 0x0003e8000a121844 */
[----:B------:R-:W5:Y:S04]  /*3ac50*/  LDL.LU.64 R220, [R1+0xa38] ;  /* 0x000a380001dc7983 */ /* 0x000f680000300a00 */
[----:B------:R3:W-:Y:S01]  /*3ac60*/  LDGSTS.E [R0+0x41e00], [R40.64], P4 ;  /* 0x41e0000028007fae */ /* 0x0007e2000a121844 */
[----:B-1----:R-:W-:-:S03]  /*3ac70*/  IMAD.WIDE R42, R3, 0x4, R230 ;  /* 0x00000004032a7825 */ /* 0x002fc600078e02e6 */
[----:B------:R2:W-:Y:S04]  /*3ac80*/  STL.64 [R1+0x258], R50 ;  /* 0x0002583201007387 */ /* 0x0005e80000100a00 */
[----:B------:R5:W-:Y:S01]  /*3ac90*/  STL.64 [R1+0x228], R46 ;  /* 0x0002282e01007387 */ /* 0x000be20000100a00 */
[----:B---3--:R-:W-:-:S03]  /*3aca0*/  IMAD.WIDE R40, R3, 0x4, R218 ;  /* 0x0000000403287825 */ /* 0x008fc600078e02da */
[----:B------:R1:W-:Y:S04]  /*3acb0*/  STL.64 [R1+0x1f8], R44 ;  /* 0x0001f82c01007387 */ /* 0x0003e80000100a00 */
[----:B------:R3:W-:Y:S04]  /*3acc0*/  STL.64 [R1+0x1c8], R42 ;  /* 0x0001c82a01007387 */ /* 0x0007e80000100a00 */
[----:B------:R1:W-:Y:S04]  /*3acd0*/  STL.64 [R1+0x198], R40 ;  /* 0x0001982801007387 */ /* 0x0003e80000100a00 */
[----:B------:R-:W5:Y:S04]  /*3ace0*/  LDL.LU.64 R236, [R1+0xa40] ;  /* 0x000a400001ec7983 */ /* 0x000f680000300a00 */
[----:B------:R-:W5:Y:S01]  /*3acf0*/  LDL.LU.64 R234, [R1+0xa48] ;  /* 0x000a480001ea7983 */ /* 0x000f620000300a00 */
[----:B----4-:R-:W-:-:S02]  /*3ad00*/  IADD3 R217, R252, 0x100000, RZ ;  /* 0x00100000fcd97810 */ /* 0x010fc40007ffe0ff */
[C---:B------:R-:W-:Y:S01]  /*3ad10*/  IADD3 R216, R252.reuse, 0x100000, RZ ;  /* 0x00100000fcd87810 */ /* 0x040fe20007ffe0ff */
[----:B------:R-:W4:Y:S01]  /*3ad20*/  LDL.LU.64 R232, [R1+0xa50] ;  /* 0x000a500001e87983 */ /* 0x000f220000300a00 */
[----:B------:R-:W-:-:S03]  /*3ad30*/  IADD3 R215, R252, 0x100000, RZ ;  /* 0x00100000fcd77810 */ /* 0x000fc60007ffe0ff */
[----:B------:R2:W-:Y:S04]  /*3ad40*/  LDGSTS.E [R217+0x42e00], [R50.64], P4 ;  /* 0x42e0000032d97fae */ /* 0x0005e8000a121844 */
[----:B------:R5:W-:Y:S04]  /*3ad50*/  LDGSTS.E [R216+0x43e00], [R46.64], P4 ;  /* 0x43e000002ed87fae */ /* 0x000be8000a121844 */
[----:B------:R1:W-:Y:S04]  /*3ad60*/  LDGSTS.E [R215+0x44e00], [R44.64], P4 ;  /* 0x44e000002cd77fae */ /* 0x0003e8000a121844 */
[----:B------:R3:W-:Y:S04]  /*3ad70*/  LDGSTS.E [R214+0x45e00], [R42.64], P4 ;  /* 0x45e000002ad67fae */ /* 0x0007e8000a121844 */
[----:B------:R-:W4:Y:S04]  /*3ad80*/  LDL.LU.64 R230, [R1+0xa58] ;  /* 0x000a580001e67983 */ /* 0x000f280000300a00 */
[----:B------:R1:W-:Y:S04]  /*3ad90*/  LDGSTS.E [R0+0x46e00], [R40.64], P4 ;  /* 0x46e0000028007fae */ /* 0x0003e8000a121844 */
[----:B------:R-:W4:Y:S01]  /*3ada0*/  LDL.LU.64 R218, [R1+0xa60] ;  /* 0x000a600001da7983 */ /* 0x000f220000300a00 */
[----:B--2---:R-:W-:-:S04]  /*3adb0*/  IMAD.WIDE R50, R3, 0x4, R228 ;  /* 0x0000000403327825 */ /* 0x004fc800078e02e4 */
[C---:B-----5:R-:W-:Y:S01]  /*3adc0*/  IMAD.WIDE R46, R3.reuse, 0x4, R226 ;  /* 0x00000004032e7825 */ /* 0x060fe200078e02e2 */
[----:B------:R-:W-:Y:S03]  /*3add0*/  STL.64 [R1+0x160], R50 ;  /* 0x0001603201007387 */ /* 0x000fe60000100a00 */
[C---:B-1----:R-:W-:Y:S01]  /*3ade0*/  IMAD.WIDE R44, R3.reuse, 0x4, R224 ;  /* 0x00000004032c7825 */ /* 0x042fe200078e02e0 */
[----:B------:R-:W-:Y:S03]  /*3adf0*/  STL.64 [R1+0x128], R46 ;  /* 0x0001282e01007387 */ /* 0x000fe60000100a00 */
[C---:B---3--:R-:W-:Y:S01]  /*3ae00*/  IMAD.WIDE R42, R3.reuse, 0x4, R222 ;  /* 0x00000004032a7825 */ /* 0x048fe200078e02de */
[----:B------:R-:W-:Y:S04]  /*3ae10*/  STL.64 [R1+0xf0], R44 ;  /* 0x0000f02c01007387 */ /* 0x000fe80000100a00 */
[----:B------:R1:W-:Y:S01]  /*3ae20*/  LDGSTS.E [R217+0x47e00], [R50.64], P4 ;  /* 0x47e0000032d97fae */ /* 0x0003e2000a121844 */
[----:B------:R-:W-:-:S03]  /*3ae30*/  IMAD.WIDE R40, R3, 0x4, R220 ;  /* 0x0000000403287825 */ /* 0x000fc600078e02dc */
[----:B------:R2:W-:Y:S04]  /*3ae40*/  STL.64 [R1+0xb8], R42 ;  /* 0x0000b82a01007387 */ /* 0x0005e80000100a00 */
[----:B------:R1:W-:Y:S04]  /*3ae50*/  LDGSTS.E [R216+0x48e00], [R46.64], P4 ;  /* 0x48e000002ed87fae */ /* 0x0003e8000a121844 */
[----:B------:R3:W-:Y:S04]  /*3ae60*/  STL.64 [R1+0x80], R40 ;  /* 0x0000802801007387 */ /* 0x0007e80000100a00 */
[----:B------:R4:W-:Y:S04]  /*3ae70*/  LDGSTS.E [R215+0x49e00], [R44.64], P4 ;  /* 0x49e000002cd77fae */ /* 0x0009e8000a121844 */
[----:B------:R-:W5:Y:S04]  /*3ae80*/  LDL.LU.64 R242, [R1+0xa68] ;  /* 0x000a680001f27983 */ /* 0x000f680000300a00 */
[----:B------:R2:W-:Y:S04]  /*3ae90*/  LDGSTS.E [R214+0x4ae00], [R42.64], P4 ;  /* 0x4ae000002ad67fae */ /* 0x0005e8000a121844 */
[----:B------:R-:W5:Y:S04]  /*3aea0*/  LDL.LU.64 R240, [R1+0xa70] ;  /* 0x000a700001f07983 */ /* 0x000f680000300a00 */
[----:B------:R3:W-:Y:S04]  /*3aeb0*/  LDGSTS.E [R0+0x4be00], [R40.64], P4 ;  /* 0x4be0000028007fae */ /* 0x0007e8000a121844 */
[----:B------:R-:W5:Y:S01]  /*3aec0*/  LDL.LU.64 R224, [R1+0xa78] ;  /* 0x000a780001e07983 */ /* 0x000f620000300a00 */
[----:B--2---:R-:W-:-:S03]  /*3aed0*/  IMAD.WIDE R42, R3, 0x4, R236 ;  /* 0x00000004032a7825 */ /* 0x004fc600078e02ec */
[----:B------:R-:W2:Y:S01]  /*3aee0*/  LDL.LU.64 R226, [R1+0xa80] ;  /* 0x000a800001e27983 */ /* 0x000ea20000300a00 */
[----:B---3--:R-:W-:-:S03]  /*3aef0*/  IMAD.WIDE R40, R3, 0x4, R234 ;  /* 0x0000000403287825 */ /* 0x008fc600078e02ea */
[----:B------:R-:W3:Y:S04]  /*3af00*/  LDL.LU.64 R228, [R1+0xa88] ;  /* 0x000a880001e47983 */ /* 0x000ee80000300a00 */
[----:B------:R-:W-:Y:S04]  /*3af10*/  STL.64 [R1+0x48], R42 ;  /* 0x0000482a01007387 */ /* 0x000fe80000100a00 */
[----:B------:R2:W-:Y:S04]  /*3af20*/  STL.64 [R1+0x10], R40 ;  /* 0x0000102801007387 */ /* 0x0005e80000100a00 */
[----:B------:R-:W3:Y:S01]  /*3af30*/  LDL.LU.64 R66, [R1+0xa90] ;  /* 0x000a900001427983 */ /* 0x000ee20000300a00 */
[C---:B------:R-:W-:Y:S01]  /*3af40*/  IADD3 R223, R252.reuse, 0x100000, RZ ;  /* 0x00100000fcdf7810 */ /* 0x040fe20007ffe0ff */
[C---:B----4-:R-:W-:Y:S01]  /*3af50*/  IMAD.WIDE R214, R3.reuse, 0x4, R232 ;  /* 0x0000000403d67825 */ /* 0x050fe200078e02e8 */
[C---:B------:R-:W-:Y:S01]  /*3af60*/  IADD3 R222, R252.reuse, 0x100000, RZ ;  /* 0x00100000fcde7810 */ /* 0x040fe20007ffe0ff */
[----:B------:R-:W4:Y:S01]  /*3af70*/  LDL.LU.64 R68, [R1+0xa98] ;  /* 0x000a980001447983 */ /* 0x000f220000300a00 */
[C---:B------:R-:W-:Y:S01]  /*3af80*/  IADD3 R221, R252.reuse, 0x100000, RZ ;  /* 0x00100000fcdd7810 */ /* 0x040fe20007ffe0ff */
[----:B-1----:R-:W-:Y:S01]  /*3af90*/  IMAD.WIDE R216, R3, 0x4, R230 ;  /* 0x0000000403d87825 */ /* 0x002fe200078e02e6 */
[C---:B------:R-:W-:Y:S01]  /*3afa0*/  IADD3 R220, R252.reuse, 0x100000, RZ ;  /* 0x00100000fcdc7810 */ /* 0x040fe20007ffe0ff */
[----:B------:R1:W-:Y:S01]  /*3afb0*/  LDGSTS.E [R223+0x4ce00], [R42.64], P4 ;  /* 0x4ce000002adf7fae */ /* 0x0003e2000a121844 */
[----:B------:R-:W-:-:S03]  /*3afc0*/  IADD3 R233, R252, 0x100000, RZ ;  /* 0x00100000fce97810 */ /* 0x000fc60007ffe0ff */
[----:B------:R1:W-:Y:S01]  /*3afd0*/  LDGSTS.E [R222+0x4de00], [R40.64], P4 ;  /* 0x4de0000028de7fae */ /* 0x0003e2000a121844 */
[----:B------:R-:W-:-:S03]  /*3afe0*/  IMAD.WIDE R218, R3, 0x4, R218 ;  /* 0x0000000403da7825 */ /* 0x000fc600078e02da */
[----:B------:R5:W-:Y:S01]  /*3aff0*/  LDGSTS.E [R221+0x4ee00], [R214.64], P4 ;  /* 0x4ee00000d6dd7fae */ /* 0x000be2000a121844 */
[----:B------:R-:W-:-:S03]  /*3b000*/  IADD3 R232, R252, 0x100000, RZ ;  /* 0x00100000fce87810 */ /* 0x000fc60007ffe0ff */
[----:B------:R5:W-:Y:S01]  /*3b010*/  LDGSTS.E [R220+0x4fe00], [R216.64], P4 ;  /* 0x4fe00000d8dc7fae */ /* 0x000be2000a121844 */
[----:B------:R-:W-:-:S03]  /*3b020*/  IADD3 R231, R252, 0x100000, RZ ;  /* 0x00100000fce77810 */ /* 0x000fc60007ffe0ff */
[----:B------:R-:W4:Y:S01]  /*3b030*/  LDL.LU.64 R234, [R1+0xaa0] ;  /* 0x000aa00001ea7983 */ /* 0x000f220000300a00 */
[----:B------:R-:W-:-:S03]  /*3b040*/  IADD3 R230, R252, 0x100000, RZ ;  /* 0x00100000fce67810 */ /* 0x000fc60007ffe0ff */
[----:B------:R-:W4:Y:S04]  /*3b050*/  LDL.LU.64 R236, [R1+0xaa8] ;  /* 0x000aa80001ec7983 */ /* 0x000f280000300a00 */
[----:B------:R-:W4:Y:S04]  /*3b060*/  LDL.LU.64 R238, [R1+0xab0] ;  /* 0x000ab00001ee7983 */ /* 0x000f280000300a00 */
[----:B------:R1:W-:Y:S04]  /*3b070*/  LDGSTS.E [R0+0x50e00], [R218.64], P4 ;  /* 0x50e00000da007fae */ /* 0x0003e8000a121844 */
[----:B------:R-:W4:Y:S04]  /*3b080*/  LDL.LU.64 R248, [R1+0xab8] ;  /* 0x000ab80001f87983 */ /* 0x000f280000300a00 */
[----:B------:R-:W4:Y:S04]  /*3b090*/  LDL.LU.64 R70, [R1+0xac0] ;  /* 0x000ac00001467983 */ /* 0x000f280000300a00 */
[----:B------:R-:W4:Y:S04]  /*3b0a0*/  LDL.LU.64 R244, [R1+0xac8] ;  /* 0x000ac80001f47983 */ /* 0x000f280000300a00 */
[----:B------:R-:W4:Y:S04]  /*3b0b0*/  LDL.LU.64 R246, [R1+0xad0] ;  /* 0x000ad00001f67983 */ /* 0x000f280000300a00 */
[----:B------:R-:W4:Y:S01]  /*3b0c0*/  LDL.LU.64 R56, [R1+0xad8] ;  /* 0x000ad80001387983 */ /* 0x000f220000300a00 */
[----:B-----5:R-:W-:-:S05]  /*3b0d0*/  IMAD.WIDE R220, R3, 0x4, R242 ;  /* 0x0000000403dc7825 */ /* 0x020fca00078e02f2 */
[----:B------:R4:W-:Y:S01]  /*3b0e0*/  LDGSTS.E [R233+0x51e00], [R220.64], P4 ;  /* 0x51e00000dce97fae */ /* 0x0009e2000a121844 */
[----:B-1----:R-:W-:-:S05]  /*3b0f0*/  IMAD.WIDE R222, R3, 0x4, R240 ;  /* 0x0000000403de7825 */ /* 0x002fca00078e02f0 */
[----:B------:R4:W-:Y:S01]  /*3b100*/  LDGSTS.E [R232+0x52e00], [R222.64], P4 ;  /* 0x52e00000dee87fae */ /* 0x0009e2000a121844 */
[----:B------:R-:W-:-:S04]  /*3b110*/  IMAD.WIDE R224, R3, 0x4, R224 ;  /* 0x0000000403e07825 */ /* 0x000fc800078e02e0 */
[C---:B--2---:R-:W-:Y:S01]  /*3b120*/  IMAD.WIDE R226, R3.reuse, 0x4, R226 ;  /* 0x0000000403e27825 */ /* 0x044fe200078e02e2 */
[----:B------:R3:W-:Y:S04]  /*3b130*/  LDGSTS.E [R231+0x53e00], [R224.64], P4 ;  /* 0x53e00000e0e77fae */ /* 0x0007e8000a121844 */
[----:B------:R3:W-:Y:S02]  /*3b140*/  LDGSTS.E [R230+0x54e00], [R226.64], P4 ;  /* 0x54e00000e2e67fae */ /* 0x0007e4000a121844 */
[C---:B---3--:R-:W-:Y:S02]  /*3b150*/  IMAD.WIDE R230, R3.reuse, 0x4, R66 ;  /* 0x0000000403e67825 */ /* 0x048fe400078e0242 */
[----:B------:R-:W2:Y:S02]  /*3b160*/  LDL.LU.64 R66, [R1+0x1d78] ;  /* 0x001d780001427983 */ /* 0x000ea40000300a00 */
[----:B----4-:R-:W-:-:S02]  /*3b170*/  IMAD.WIDE R232, R3, 0x4, R68 ;  /* 0x0000000403e87825 */ /* 0x010fc400078e0244 */
[----:B------:R-:W3:Y:S01]  /*3b180*/  LDL.LU.64 R68, [R1+0x1d70] ;  /* 0x001d700001447983 */ /* 0x000ee20000300a00 */
[C---:B------:R-:W-:Y:S01]  /*3b190*/  IADD3 R243, R252.reuse, 0x100000, RZ ;  /* 0x00100000fcf37810 */ /* 0x040fe20007ffe0ff */
[----:B------:R-:W-:Y:S02]  /*3b1a0*/  IMAD.WIDE R228, R3, 0x4, R228 ;  /* 0x0000000403e47825 */ /* 0x000fe400078e02e4 */
[----:B------:R-:W4:Y:S01]  /*3b1b0*/  LDL.LU.64 R50, [R1+0x1d68] ;  /* 0x001d680001327983 */ /* 0x000f220000300a00 */
[----:B------:R-:W-:-:S03]  /*3b1c0*/  IADD3 R242, R252, 0x100000, RZ ;  /* 0x00100000fcf27810 */ /* 0x000fc60007ffe0ff */
[----:B------:R-:W5:Y:S01]  /*3b1d0*/  LDL.LU.64 R60, [R1+0x1d60] ;  /* 0x001d6000013c7983 */ /* 0x000f620000300a00 */
[C---:B------:R-:W-:Y:S02]  /*3b1e0*/  IADD3 R241, R252.reuse, 0x100000, RZ ;  /* 0x00100000fcf17810 */ /* 0x040fe40007ffe0ff */
[----:B------:R-:W-:Y:S01]  /*3b1f0*/  IADD3 R240, R252, 0x100000, RZ ;  /* 0x00100000fcf07810 */ /* 0x000fe20007ffe0ff */
[----:B------:R-:W3:Y:S04]  /*3b200*/  LDL.LU.64 R62, [R1+0x1d58] ;  /* 0x001d5800013e7983 */ /* 0x000ee80000300a00 */
[----:B------:R1:W-:Y:S01]  /*3b210*/  LDGSTS.E [R0+0x55e00], [R228.64], P4 ;  /* 0x55e00000e4007fae */ /* 0x0003e2000a121844 */
[----:B------:R-:W-:-:S03]  /*3b220*/  IMAD.WIDE R234, R3, 0x4, R234 ;  /* 0x0000000403ea7825 */ /* 0x000fc600078e02ea */
[----:B------:R1:W-:Y:S01]  /*3b230*/  LDGSTS.E [R243+0x56e00], [R230.64], P4 ;  /* 0x56e00000e6f37fae */ /* 0x0003e2000a121844 */
[----:B------:R-:W-:-:S03]  /*3b240*/  IMAD.WIDE R236, R3, 0x4, R236 ;  /* 0x0000000403ec7825 */ /* 0x000fc600078e02ec */
[----:B------:R1:W-:Y:S01]  /*3b250*/  LDGSTS.E [R242+0x57e00], [R232.64], P4 ;  /* 0x57e00000e8f27fae */ /* 0x0003e2000a121844 */
[----:B------:R-:W-:-:S03]  /*3b260*/  IMAD.WIDE R238, R3, 0x4, R238 ;  /* 0x0000000403ee7825 */ /* 0x000fc600078e02ee */
[----:B------:R1:W-:Y:S04]  /*3b270*/  LDGSTS.E [R241+0x58e00], [R234.64], P4 ;  /* 0x58e00000eaf17fae */ /* 0x0003e8000a121844 */
[----:B------:R1:W-:Y:S04]  /*3b280*/  LDGSTS.E [R240+0x59e00], [R236.64], P4 ;  /* 0x59e00000ecf07fae */ /* 0x0003e8000a121844 */
[----:B------:R2:W-:Y:S01]  /*3b290*/  LDGSTS.E [R0+0x5ae00], [R238.64], P4 ;  /* 0x5ae00000ee007fae */ /* 0x0005e2000a121844 */
[----:B-1----:R-:W-:-:S04]  /*3b2a0*/  IMAD.WIDE R242, R3, 0x4, R70 ;  /* 0x0000000403f27825 */ /* 0x002fc800078e0246 */
[----:B------:R-:W-:-:S04]  /*3b2b0*/  IMAD.WIDE R244, R3, 0x4, R244 ;  /* 0x0000000403f47825 */ /* 0x000fc800078e02f4 */
[C---:B------:R-:W-:Y:S01]  /*3b2c0*/  IMAD.WIDE R240, R3.reuse, 0x4, R248 ;  /* 0x0000000403f07825 */ /* 0x040fe200078e02f8 */
[C---:B------:R-:W-:Y:S02]  /*3b2d0*/  IADD3 R249, R252.reuse, 0x100000, RZ ;  /* 0x00100000fcf97810 */ /* 0x040fe40007ffe0ff */
[----:B------:R-:W-:Y:S02]  /*3b2e0*/  IADD3 R248, R252, 0x100000, RZ ;  /* 0x00100000fcf87810 */ /* 0x000fe40007ffe0ff */
[----:B------:R1:W-:Y:S04]  /*3b2f0*/  LDGSTS.E [R0+0x5be00], [R240.64], P4 ;  /* 0x5be00000f0007fae */ /* 0x0003e8000a121844 */
[----:B------:R1:W-:Y:S04]  /*3b300*/  LDGSTS.E [R249+0x5ce00], [R242.64], P4 ;  /* 0x5ce00000f2f97fae */ /* 0x0003e8000a121844 */
[----:B------:R1:W-:Y:S02]  /*3b310*/  LDGSTS.E [R248+0x5de00], [R244.64], P4 ;  /* 0x5de00000f4f87fae */ /* 0x0003e4000a121844 */
[----:B-1----:R-:W-:-:S04]  /*3b320*/  IMAD.WIDE R248, R3, 0x4, R56 ;  /* 0x0000000403f87825 */ /* 0x002fc800078e0238 */
[----:B--2---:R-:W-:Y:S02]  /*3b330*/  IMAD.WIDE R40, R2, 0x4, R66 ;  /* 0x0000000402287825 */ /* 0x004fe400078e0242 */
[----:B------:R-:W2:Y:S04]  /*3b340*/  LDL.LU.64 R66, [R1+0x1d50] ;  /* 0x001d500001427983 */ /* 0x000ea80000300a00 */
[----:B------:R-:W2:Y:S04]  /*3b350*/  LDL.LU.64 R52, [R1+0x1d48] ;  /* 0x001d480001347983 */ /* 0x000ea80000300a00 */
[----:B------:R-:W2:Y:S04]  /*3b360*/  LDL.LU.64 R54, [R1+0x1d40] ;  /* 0x001d400001367983 */ /* 0x000ea80000300a00 */
[----:B------:R1:W-:Y:S04]  /*3b370*/  STL.64 [R1+0x1a40], R40 ;  /* 0x001a402801007387 */ /* 0x0003e80000100a00 */
[----:B------:R-:W2:Y:S04]  /*3b380*/  LDL.LU.64 R56, [R1+0x1d38] ;  /* 0x001d380001387983 */ /* 0x000ea80000300a00 */
[----:B------:R-:W1:Y:S01]  /*3b390*/  S2R R65, SR_TID.X ;  /* 0x0000000000417919 */ /* 0x000e620000002100 */
[----:B------:R-:W-:Y:S01]  /*3b3a0*/  IMAD.WIDE R246, R3, 0x4, R246 ;  /* 0x0000000403f67825 */ /* 0x000fe200078e02f6 */
[----:B------:R-:W-:-:S04]  /*3b3b0*/  IADD3 R252, R252, 0x100000, RZ ;  /* 0x00100000fcfc7810 */ /* 0x000fc80007ffe0ff */
[----:B------:R1:W-:Y:S04]  /*3b3c0*/  LDGSTS.E [R0+0x5ee00], [R246.64], P4 ;  /* 0x5ee00000f6007fae */ /* 0x0003e8000a121844 */
[----:B------:R1:W-:Y:S04]  /*3b3d0*/  LDGSTS.E [R252+0x5fe00], [R248.64], P4 ;  /* 0x5fe00000f8fc7fae */ /* 0x0003e8000a121844 */
[----:B------:R-:W0:Y:S01]  /*3b3e0*/  LDGDEPBAR ;  /* 0x00000000000079af */ /* 0x000e220000000000 */
[----:B------:R-:W-:Y:S02]  /*3b3f0*/  MOV R70, c[0x0][0x180] ;  /* 0x0000600000467a02 */ /* 0x000fe40000000f00 */
[----:B-1----:R-:W-:-:S02]  /*3b400*/  LOP3.LUT R71, R65, 0x7f, RZ, 0xc0, !PT ;  /* 0x0000007f41477812 */ /* 0x002fc400078ec0ff */
[----:B------:R-:W-:-:S03]  /*3b410*/  IADD3 R42, R70, -0x199, RZ ;  /* 0xfffffe67462a7810 */ /* 0x000fc60007ffe0ff */
[----:B------:R-:W-:Y:S02]  /*3b420*/  IMAD.SHL.U32 R59, R71, 0x4, RZ ;  /* 0x00000004473b7824 */ /* 0x000fe400078e00ff */
[----:B---3--:R-:W-:Y:S01]  /*3b430*/  IMAD.WIDE R68, R2, 0x4, R68 ;  /* 0x0000000402447825 */ /* 0x008fe200078e0244 */
[----:B------:R-:W-:Y:S02]  /*3b440*/  ISETP.GE.U32.AND P4, PT, R42, 0x7ffffde8, PT ;  /* 0x7ffffde82a00780c */ /* 0x000fe40003f86070 */
[----:B------:R-:W-:Y:S01]  /*3b450*/  IADD3 R0, R59, 0x100000, RZ ;  /* 0x001000003b007810 */ /* 0x000fe20007ffe0ff */
[----:B------:R-:W-:Y:S01]  /*3b460*/  BAR.SYNC.DEFER_BLOCKING 0x0 ;  /* 0x0000000000007b1d */ /* 0x000fe20000010000 */
[----:B----4-:R-:W-:-:S04]  /*3b470*/  IMAD.WIDE R46, R2, 0x4, R50 ;  /* 0x00000004022e7825 */ /* 0x010fc800078e0232 */
[----:B-----5:R-:W-:Y:S01]  /*3b480*/  IMAD.WIDE R42, R2, 0x4, R60 ;  /* 0x00000004022a7825 */ /* 0x020fe200078e023c */
[----:B------:R1:W-:Y:S01]  /*3b490*/  STL.64 [R1+0x1a38], R68 ;  /* 0x001a384401007387 */ /* 0x0003e20000100a00 */
[----:B------:R-:W-:-:S03]  /*3b4a0*/  IADD3 R45, R59, 0x100000, RZ ;  /* 0x001000003b2d7810 */ /* 0x000fc60007ffe0ff */
[----:B------:R3:W-:Y:S01]  /*3b4b0*/  STL.64 [R1+0x1a30], R46 ;  /* 0x001a302e01007387 */ /* 0x0007e20000100a00 */
[C---:B------:R-:W-:Y:S02]  /*3b4c0*/  IADD3 R44, R59.reuse, 0x100000, RZ ;  /* 0x001000003b2c7810 */ /* 0x040fe40007ffe0ff */
[----:B------:R-:W-:Y:S01]  /*3b4d0*/  IADD3 R252, R59, 0x100000, RZ ;  /* 0x001000003bfc7810 */ /* 0x000fe20007ffe0ff */
[----:B------:R-:W-:Y:S01]  /*3b4e0*/  @!PT LDS RZ, [RZ] ;  /* 0x00000000fffff984 */ /* 0x000fe20000000800 */
[----:B------:R-:W-:Y:S01]  /*3b4f0*/  @!PT LDS RZ, [RZ] ;  /* 0x00000000fffff984 */ /* 0x000fe20000000800 */
[----:B------:R-:W-:Y:S01]  /*3b500*/  @!PT LDS RZ, [RZ] ;  /* 0x00000000fffff984 */ /* 0x000fe20000000800 */
[----:B------:R4:W-:Y:S04]  /*3b510*/  LDGSTS.E [R0+-0x40000], [R40.64], !P5 ;  /* 0xc000000028007fae */ /* 0x0009e8000e921844 */
[----:B------:R1:W-:Y:S04]  /*3b520*/  LDGSTS.E [R45+-0x3fe00], [R68.64], !P5 ;  /* 0xc0200000442d7fae */ /* 0x0003e8000e921844 */
[----:B------:R3:W-:Y:S01]  /*3b530*/  LDGSTS.E [R44+-0x3fc00], [R46.64], !P5 ;  /* 0xc04000002e2c7fae */ /* 0x0007e2000e921844 */
[----:B----4-:R-:W-:-:S03]  /*3b540*/  IMAD.WIDE R40, R2, 0x4, R62 ;  /* 0x0000000402287825 */ /* 0x010fc600078e023e */
[----:B------:R4:W-:Y:S04]  /*3b550*/  LDGSTS.E [R252+-0x3fa00], [R42.64], !P5 ;  /* 0xc06000002afc7fae */ /* 0x0009e8000e921844 */
[----:B------:R-:W5:Y:S04]  /*3b560*/  LDL.LU.64 R62, [R1+0x1d30] ;  /* 0x001d3000013e7983 */ /* 0x000f680000300a00 */
[----:B------:R4:W-:Y:S04]  /*3b570*/  STL.64 [R1+0x1a28], R42 ;  /* 0x001a282a01007387 */ /* 0x0009e80000100a00 */
[----:B------:R-:W5:Y:S04]  /*3b580*/  LDL.LU.64 R50, [R1+0x1d28] ;  /* 0x001d280001327983 */ /* 0x000f680000300a00 */
[----:B------:R-:W5:Y:S04]  /*3b590*/  LDL.LU.64 R60, [R1+0x1d20] ;  /* 0x001d2000013c7983 */ /* 0x000f680000300a00 */
[----:B------:R2:W-:Y:S04]  /*3b5a0*/  STL.64 [R1+0x19c0], R40 ;  /* 0x0019c02801007387 */ /* 0x0005e80000100a00 */
[----:B-1----:R-:W5:Y:S04]  /*3b5b0*/  LDL.LU.64 R68, [R1+0x1d18] ;  /* 0x001d180001447983 */ /* 0x002f680000300a00 */
[----:B------:R1:W-:Y:S01]  /*3b5c0*/  LDGSTS.E [R0+-0x3e000], [R40.64], !P3 ;  /* 0xc200000028007fae */ /* 0x0003e2000d921844 */
[----:B--2---:R-:W-:-:S04]  /*3b5d0*/  IMAD.WIDE R66, R2, 0x4, R66 ;  /* 0x0000000402427825 */ /* 0x004fc800078e0242 */
[C---:B---3--:R-:W-:Y:S01]  /*3b5e0*/  IMAD.WIDE R46, R2.reuse, 0x4, R52 ;  /* 0x00000004022e7825 */ /* 0x048fe200078e0234 */
[----:B------:R2:W-:Y:S03]  /*3b5f0*/  STL.64 [R1+0x19b8], R66 ;  /* 0x0019b84201007387 */ /* 0x0005e60000100a00 */
[C---:B----4-:R-:W-:Y:S01]  /*3b600*/  IMAD.WIDE R42, R2.reuse, 0x4, R54 ;  /* 0x00000004022a7825 */ /* 0x050fe200078e0236 */
[----:B------:R3:W-:Y:S04]  /*3b610*/  STL.64 [R1+0x19b0], R46 ;  /* 0x0019b02e01007387 */ /* 0x0007e80000100a00 */
[----:B------:R2:W-:Y:S01]  /*3b620*/  LDGSTS.E [R45+-0x3de00], [R66.64], !P3 ;  /* 0xc2200000422d7fae */ /* 0x0005e2000d921844 */
[----:B-1----:R-:W-:-:S03]  /*3b630*/  IMAD.WIDE R40, R2, 0x4, R56 ;  /* 0x0000000402287825 */ /* 0x002fc600078e0238 */
[----:B------:R3:W-:Y:S04]  /*3b640*/  LDGSTS.E [R44+-0x3dc00], [R46.64], !P3 ;  /* 0xc24000002e2c7fae */ /* 0x0007e8000d921844 */
[----:B------:R-:W4:Y:S04]  /*3b650*/  LDL.LU.64 R56, [R1+0x1d10] ;  /* 0x001d100001387983 */ /* 0x000f280000300a00 */
[----:B------:R1:W-:Y:S04]  /*3b660*/  STL.64 [R1+0x19a8], R42 ;  /* 0x0019a82a01007387 */ /* 0x0003e80000100a00 */
[----:B------:R-:W4:Y:S04]  /*3b670*/  LDL.LU.64 R52, [R1+0x1d08] ;  /* 0x001d080001347983 */ /* 0x000f280000300a00 */
[----:B------:R-:W4:Y:S04]  /*3b680*/  LDL.LU.64 R54, [R1+0x1d00] ;  /* 0x001d000001367983 */ /* 0x000f280000300a00 */
[----:B------:R1:W-:Y:S04]  /*3b690*/  STL.64 [R1+0x1940], R40 ;  /* 0x0019402801007387 */ /* 0x0003e80000100a00 */
[----:B--2---:R-:W2:Y:S04]  /*3b6a0*/  LDL.LU.64 R66, [R1+0x1cf8] ;  /* 0x001cf80001427983 */ /* 0x004ea80000300a00 */
[----:B------:R1:W-:Y:S04]  /*3b6b0*/  LDGSTS.E [R252+-0x3da00], [R42.64], !P3 ;  /* 0xc26000002afc7fae */ /* 0x0003e8000d921844 */
[----:B------:R1:W-:Y:S01]  /*3b6c0*/  LDGSTS.E [R0+-0x3c000], [R40.64], !P2 ;  /* 0xc400000028007fae */ /* 0x0003e2000d121844 */
[----:B-----5:R-:W-:-:S04]  /*3b6d0*/  IMAD.WIDE R62, R2, 0x4, R62 ;  /* 0x00000004023e7825 */ /* 0x020fc800078e023e */
[C---:B---3--:R-:W-:Y:S01]  /*3b6e0*/  IMAD.WIDE R46, R2.reuse, 0x4, R50 ;  /* 0x00000004022e7825 */ /* 0x048fe200078e0232 */
[----:B------:R3:W-:Y:S03]  /*3b6f0*/  STL.64 [R1+0x1938], R62 ;  /* 0x0019383e01007387 */ /* 0x0007e60000100a00 */
[C---:B-1----:R-:W-:Y:S01]  /*3b700*/  IMAD.WIDE R42, R2.reuse, 0x4, R60 ;  /* 0x00000004022a7825 */ /* 0x042fe200078e023c */
[----:B------:R1:W-:Y:S04]  /*3b710*/  STL.64 [R1+0x1930], R46 ;  /* 0x0019302e01007387 */ /* 0x0003e80000100a00 */
[----:B------:R3:W-:Y:S01]  /*3b720*/  LDGSTS.E [R45+-0x3be00], [R62.64], !P2 ;  /* 0xc42000003e2d7fae */ /* 0x0007e2000d121844 */
[----:B------:R-:W-:-:S03]  /*3b730*/  IMAD.WIDE R40, R2, 0x4, R68 ;  /* 0x0000000402287825 */ /* 0x000fc600078e0244 */
[----:B------:R1:W-:Y:S04]  /*3b740*/  LDGSTS.E [R44+-0x3bc00], [R46.64], !P2 ;  /* 0xc44000002e2c7fae */ /* 0x0003e8000d121844 */
[----:B------:R-:W5:Y:S04]  /*3b750*/  LDL.LU.64 R68, [R1+0x1cf0] ;  /* 0x001cf00001447983 */ /* 0x000f680000300a00 */
[----:B------:R1:W-:Y:S04]  /*3b760*/  STL.64 [R1+0x1928], R42 ;  /* 0x0019282a01007387 */ /* 0x0003e80000100a00 */
[----:B------:R-:W5:Y:S04]  /*3b770*/  LDL.LU.64 R50, [R1+0x1ce8] ;  /* 0x001ce80001327983 */ /* 0x000f680000300a00 */
[----:B------:R-:W5:Y:S04]  /*3b780*/  LDL.LU.64 R60, [R1+0x1ce0] ;  /* 0x001ce000013c7983 */ /* 0x000f680000300a00 */
[----:B------:R2:W-:Y:S04]  /*3b790*/  STL.64 [R1+0x18c0], R40 ;  /* 0x0018c02801007387 */ /* 0x0005e80000100a00 */
[----:B---3--:R-:W3:Y:S04]  /*3b7a0*/  LDL.LU.64 R62, [R1+0x1cd8] ;  /* 0x001cd800013e7983 */ /* 0x008ee80000300a00 */
[----:B------:R1:W-:Y:S04]  /*3b7b0*/  LDGSTS.E [R252+-0x3ba00], [R42.64], !P2 ;  /* 0xc46000002afc7fae */ /* 0x0003e8000d121844 */
[----:B------:R2:W-:Y:S01]  /*3b7c0*/  LDGSTS.E [R0+-0x3a000], [R40.64], !P1 ;  /* 0xc600000028007fae */ /* 0x0005e2000c921844 */
[----:B----4-:R-:W-:-:S04]  /*3b7d0*/  IMAD.WIDE R56, R2, 0x4, R56 ;  /* 0x0000000402387825 */ /* 0x010fc800078e0238 */
[C---:B-1----:R-:W-:Y:S01]  /*3b7e0*/  IMAD.WIDE R46, R2.reuse, 0x4, R52 ;  /* 0x00000004022e7825 */ /* 0x042fe200078e0234 */
[----:B------:R1:W-:Y:S03]  /*3b7f0*/  STL.64 [R1+0x18b8], R56 ;  /* 0x0018b83801007387 */ /* 0x0003e60000100a00 */
[C---:B------:R-:W-:Y:S01]  /*3b800*/  IMAD.WIDE R42, R2.reuse, 0x4, R54 ;  /* 0x00000004022a7825 */ /* 0x040fe200078e0236 */
[----:B------:R4:W-:Y:S04]  /*3b810*/  STL.64 [R1+0x18b0], R46 ;  /* 0x0018b02e01007387 */ /* 0x0009e80000100a00 */
[----:B------:R1:W-:Y:S01]  /*3b820*/  LDGSTS.E [R45+-0x39e00], [R56.64], !P1 ;  /* 0xc6200000382d7fae */ /* 0x0003e2000c921844 */
[----:B--2---:R-:W-:-:S03]  /*3b830*/  IMAD.WIDE R40, R2, 0x4, R66 ;  /* 0x0000000402287825 */ /* 0x004fc600078e0242 */
[----:B------:R4:W-:Y:S04]  /*3b840*/  LDGSTS.E [R44+-0x39c00], [R46.64], !P1 ;  /* 0xc64000002e2c7fae */ /* 0x0009e8000c921844 */
[----:B------:R-:W2:Y:S04]  /*3b850*/  LDL.LU.64 R66, [R1+0x1cd0] ;  /* 0x001cd00001427983 */ /* 0x000ea80000300a00 */
[----:B------:R1:W-:Y:S04]  /*3b860*/  STL.64 [R1+0x18a8], R42 ;  /* 0x0018a82a01007387 */ /* 0x0003e80000100a00 */
[----:B------:R-:W2:Y:S04]  /*3b870*/  LDL.LU.64 R52, [R1+0x1cc8] ;  /* 0x001cc80001347983 */ /* 0x000ea80000300a00 */
[----:B------:R-:W2:Y:S04]  /*3b880*/  LDL.LU.64 R54, [R1+0x1cc0] ;  /* 0x001cc00001367983 */ /* 0x000ea80000300a00 */
[----:B------:R3:W-:Y:S04]  /*3b890*/  STL.64 [R1+0x1840], R40 ;  /* 0x0018402801007387 */ /* 0x0007e80000100a00 */
[----:B-1----:R-:W2:Y:S04]  /*3b8a0*/  LDL.LU.64 R56, [R1+0x1240] ;  /* 0x0012400001387983 */ /* 0x002ea80000300a00 */
[----:B------:R1:W-:Y:S04]  /*3b8b0*/  LDGSTS.E [R252+-0x39a00], [R42.64], !P1 ;  /* 0xc66000002afc7fae */ /* 0x0003e8000c921844 */
[----:B------:R3:W-:Y:S01]  /*3b8c0*/  LDGSTS.E [R0+-0x38000], [R40.64], !P0 ;  /* 0xc800000028007fae */ /* 0x0007e2000c121844 */
[----:B-----5:R-:W-:-:S04]  /*3b8d0*/  IMAD.WIDE R68, R2, 0x4, R68 ;  /* 0x0000000402447825 */ /* 0x020fc800078e0244 */
[C---:B----4-:R-:W-:Y:S01]  /*3b8e0*/  IMAD.WIDE R46, R2.reuse, 0x4, R50 ;  /* 0x00000004022e7825 */ /* 0x050fe200078e0232 */
[----:B------:R4:W-:Y:S03]  /*3b8f0*/  STL.64 [R1+0x1838], R68 ;  /* 0x0018384401007387 */ /* 0x0009e60000100a00 */
[C---:B-1----:R-:W-:Y:S01]  /*3b900*/  IMAD.WIDE R42, R2.reuse, 0x4, R60 ;  /* 0x00000004022a7825 */ /* 0x042fe200078e023c */
[----:B------:R1:W-:Y:S04]  /*3b910*/  STL.64 [R1+0x1830], R46 ;  /* 0x0018302e01007387 */ /* 0x0003e80000100a00 */
[----:B------:R4:W-:Y:S01]  /*3b920*/  LDGSTS.E [R45+-0x37e00], [R68.64], !P0 ;  /* 0xc8200000442d7fae */ /* 0x0009e2000c121844 */
[----:B---3--:R-:W-:-:S03]  /*3b930*/  IMAD.WIDE R40, R2, 0x4, R62 ;  /* 0x0000000402287825 */ /* 0x008fc600078e023e */
[----:B------:R1:W-:Y:S04]  /*3b940*/  LDGSTS.E [R44+-0x37c00], [R46.64], !P0 ;  /* 0xc84000002e2c7fae */ /* 0x0003e8000c121844 */
[----:B------:R-:W3:Y:S04]  /*3b950*/  LDL.LU.64 R62, [R1+0x1238] ;  /* 0x00123800013e7983 */ /* 0x000ee80000300a00 */
[----:B------:R5:W-:Y:S04]  /*3b960*/  STL.64 [R1+0x1828], R42 ;  /* 0x0018282a01007387 */ /* 0x000be80000100a00 */
[----:B------:R-:W3:Y:S04]  /*3b970*/  LDL.LU.64 R50, [R1+0x1230] ;  /* 0x0012300001327983 */ /* 0x000ee80000300a00 */
[----:B------:R-:W3:Y:S04]  /*3b980*/  LDL.LU.64 R60, [R1+0x1228] ;  /* 0x00122800013c7983 */ /* 0x000ee80000300a00 */
[----:B------:R1:W-:Y:S04]  /*3b990*/  STL.64 [R1+0x17c0], R40 ;  /* 0x0017c02801007387 */ /* 0x0003e80000100a00 */
[----:B----4-:R-:W4:Y:S04]  /*3b9a0*/  LDL.LU.64 R68, [R1+0x1160] ;  /* 0x0011600001447983 */ /* 0x010f280000300a00 */
[----:B------:R5:W-:Y:S04]  /*3b9b0*/  LDGSTS.E [R252+-0x37a00], [R42.64], !P0 ;  /* 0xc86000002afc7fae */ /* 0x000be8000c121844 */
[----:B------:R1:W-:Y:S01]  /*3b9c0*/  LDGSTS.E [R0+-0x36000], [R40.64], !P6 ;  /* 0xca00000028007fae */ /* 0x0003e2000f121844 */
[----:B--2---:R-:W-:-:S04]  /*3b9d0*/  IMAD.WIDE R66, R2, 0x4, R66 ;  /* 0x0000000402427825 */ /* 0x004fc800078e0242 */
[C---:B-1----:R-:W-:Y:S01]  /*3b9e0*/  IMAD.WIDE R46, R2.reuse, 0x4, R52 ;  /* 0x00000004022e7825 */ /* 0x042fe200078e0234 */
[----:B------:R1:W-:Y:S03]  /*3b9f0*/  STL.64 [R1+0x17b8], R66 ;  /* 0x0017b84201007387 */ /* 0x0003e60000100a00 */
[C---:B-----5:R-:W-:Y:S01]  /*3ba00*/  IMAD.WIDE R42, R2.reuse, 0x4, R54 ;  /* 0x00000004022a7825 */ /* 0x060fe200078e0236 */
        /* <DEDUP_REMOVED lines=9> */
[----:B-1----:R-:W5:Y:S01]  /*3baa0*/  LDL.LU.64 R66, [R1+0xf70] ;  /* 0x000f700001427983 */ /* 0x002f620000300a00 */
[----:B------:R-:W-:-:S03]  /*3bab0*/  IADD3 R3, R70, -0x19d, RZ ;  /* 0xfffffe6346037810 */ /* 0x000fc60007ffe0ff */
[----:B------:R1:W-:Y:S01]  /*3bac0*/  LDGSTS.E [R252+-0x35a00], [R42.64], !P6 ;  /* 0xca6000002afc7fae */ /* 0x0003e2000f121844 */
[----:B------:R-:W-:-:S03]  /*3bad0*/  ISETP.GE.U32.AND P5, PT, R3, 0x7ffffde4, PT ;  /* 0x7ffffde40300780c */ /* 0x000fc60003fa6070 */
[----:B------:R4:W-:Y:S01]  /*3bae0*/  LDGSTS.E [R0+-0x34000], [R40.64], !P4 ;  /* 0xcc00000028007fae */ /* 0x0009e2000e121844 */
[----:B---3--:R-:W-:-:S04]  /*3baf0*/  IMAD.WIDE R62, R2, 0x4, R62 ;  /* 0x00000004023e7825 */ /* 0x008fc800078e023e */
[C---:B--2---:R-:W-:Y:S01]  /*3bb00*/  IMAD.WIDE R46, R2.reuse, 0x4, R50 ;  /* 0x00000004022e7825 */ /* 0x044fe200078e0232 */
[----:B------:R2:W-:Y:S03]  /*3bb10*/  STL.64 [R1+0x1238], R62 ;  /* 0x0012383e01007387 */ /* 0x0005e60000100a00 */
[C---:B-1----:R-:W-:Y:S01]  /*3bb20*/  IMAD.WIDE R42, R2.reuse, 0x4, R60 ;  /* 0x00000004022a7825 */ /* 0x042fe200078e023c */
[----:B------:R1:W-:Y:S04]  /*3bb30*/  STL.64 [R1+0x1230], R46 ;  /* 0x0012302e01007387 */ /* 0x0003e80000100a00 */
[----:B------:R2:W-:Y:S01]  /*3bb40*/  LDGSTS.E [R45+-0x33e00], [R62.64], !P4 ;  /* 0xcc2000003e2d7fae */ /* 0x0005e2000e121844 */
[----:B----4-:R-:W-:-:S03]  /*3bb50*/  IMAD.WIDE R40, R2, 0x4, R68 ;  /* 0x0000000402287825 */ /* 0x010fc600078e0244 */
[----:B------:R1:W-:Y:S04]  /*3bb60*/  LDGSTS.E [R44+-0x33c00], [R46.64], !P4 ;  /* 0xcc4000002e2c7fae */ /* 0x0003e8000e121844 */
[----:B------:R-:W3:Y:S04]  /*3bb70*/  LDL.LU.64 R68, [R1+0xf68] ;  /* 0x000f680001447983 */ /* 0x000ee80000300a00 */
[----:B------:R4:W-:Y:S04]  /*3bb80*/  STL.64 [R1+0x1228], R42 ;  /* 0x0012282a01007387 */ /* 0x0009e80000100a00 */
[----:B------:R-:W3:Y:S04]  /*3bb90*/  LDL.LU.64 R50, [R1+0xf60] ;  /* 0x000f600001327983 */ /* 0x000ee80000300a00 */
[----:B------:R-:W3:Y:S04]  /*3bba0*/  LDL.LU.64 R60, [R1+0xf58] ;  /* 0x000f5800013c7983 */ /* 0x000ee80000300a00 */
[----:B------:R1:W-:Y:S04]  /*3bbb0*/  STL.64 [R1+0x1160], R40 ;  /* 0x0011602801007387 */ /* 0x0003e80000100a00 */
[----:B--2---:R-:W2:Y:S04]  /*3bbc0*/  LDL.LU.64 R62, [R1+0xe90] ;  /* 0x000e9000013e7983 */ /* 0x004ea80000300a00 */
[----:B------:R4:W-:Y:S04]  /*3bbd0*/  LDGSTS.E [R252+-0x33a00], [R42.64], !P4 ;  /* 0xcc6000002afc7fae */ /* 0x0009e8000e121844 */
[----:B------:R1:W-:Y:S01]  /*3bbe0*/  LDGSTS.E [R0+-0x32000], [R40.64], !P5 ;  /* 0xce00000028007fae */ /* 0x0003e2000e921844 */
[----:B-----5:R-:W-:-:S04]  /*3bbf0*/  IMAD.WIDE R56, R2, 0x4, R56 ;  /* 0x0000000402387825 */ /* 0x020fc800078e0238 */
[C---:B-1----:R-:W-:Y:S01]  /*3bc00*/  IMAD.WIDE R46, R2.reuse, 0x4, R52 ;  /* 0x00000004022e7825 */ /* 0x042fe200078e0234 */
[----:B------:R1:W-:Y:S03]  /*3bc10*/  STL.64 [R1+0x1158], R56 ;  /* 0x0011583801007387 */ /* 0x0003e60000100a00 */
[C---:B----4-:R-:W-:Y:S01]  /*3bc20*/  IMAD.WIDE R42, R2.reuse, 0x4, R54 ;  /* 0x00000004022a7825 */ /* 0x050fe200078e0236 */
[----:B------:R4:W-:Y:S04]  /*3bc30*/  STL.64 [R1+0x1150], R46 ;  /* 0x0011502e01007387 */ /* 0x0009e80000100a00 */
[----:B------:R1:W-:Y:S01]  /*3bc40*/  LDGSTS.E [R45+-0x31e00], [R56.64], !P5 ;  /* 0xce200000382d7fae */ /* 0x0003e2000e921844 */
[----:B------:R-:W-:Y:S01]  /*3bc50*/  IMAD.WIDE R40, R2, 0x4, R66 ;  /* 0x0000000402287825 */ /* 0x000fe200078e0242 */
[----:B------:R-:W-:-:S02]  /*3bc60*/  IADD3 R3, R70, -0x1a1, RZ ;  /* 0xfffffe5f46037810 */ /* 0x000fc40007ffe0ff */
[----:B------:R-:W5:Y:S04]  /*3bc70*/  LDL.LU.64 R66, [R1+0xe88] ;  /* 0x000e880001427983 */ /* 0x000f680000300a00 */
[----:B------:R1:W-:Y:S04]  /*3bc80*/  STL.64 [R1+0x1148], R42 ;  /* 0x0011482a01007387 */ /* 0x0003e80000100a00 */
[----:B------:R-:W5:Y:S04]  /*3bc90*/  LDL.LU.64 R52, [R1+0xe80] ;  /* 0x000e800001347983 */ /* 0x000f680000300a00 */
[----:B------:R-:W5:Y:S04]  /*3bca0*/  LDL.LU.64 R54, [R1+0xe78] ;  /* 0x000e780001367983 */ /* 0x000f680000300a00 */
[----:B------:R2:W-:Y:S04]  /*3bcb0*/  STL.64 [R1+0xf70], R40 ;  /* 0x000f702801007387 */ /* 0x0005e80000100a00 */
[----:B-1----:R-:W5:Y:S01]  /*3bcc0*/  LDL.LU.64 R56, [R1+0xe00] ;  /* 0x000e000001387983 */ /* 0x002f620000300a00 */
[----:B------:R-:W-:-:S03]  /*3bcd0*/  ISETP.GE.U32.AND P3, PT, R3, 0x7ffffde0, PT ;  /* 0x7ffffde00300780c */ /* 0x000fc60003f66070 */
[----:B------:R4:W-:Y:S01]  /*3bce0*/  LDGSTS.E [R44+-0x31c00], [R46.64], !P5 ;  /* 0xce4000002e2c7fae */ /* 0x0009e2000e921844 */
[----:B------:R-:W-:-:S03]  /*3bcf0*/  IADD3 R3, R70, -0x1a5, RZ ;  /* 0xfffffe5b46037810 */ /* 0x000fc60007ffe0ff */
[----:B------:R1:W-:Y:S01]  /*3bd00*/  LDGSTS.E [R252+-0x31a00], [R42.64], !P5 ;  /* 0xce6000002afc7fae */ /* 0x0003e2000e921844 */
[----:B------:R-:W-:-:S05]  /*3bd10*/  ISETP.GE.U32.AND P2, PT, R3, 0x7ffffddc, PT ;  /* 0x7ffffddc0300780c */ /* 0x000fca0003f46070 */
[----:B------:R2:W-:Y:S01]  /*3bd20*/  LDGSTS.E [R0+-0x30000], [R40.64], !P3 ;  /* 0xd000000028007fae */ /* 0x0005e2000d921844 */
[----:B---3--:R-:W-:-:S04]  /*3bd30*/  IMAD.WIDE R68, R2, 0x4, R68 ;  /* 0x0000000402447825 */ /* 0x008fc800078e0244 */
[C---:B----4-:R-:W-:Y:S01]  /*3bd40*/  IMAD.WIDE R46, R2.reuse, 0x4, R50 ;  /* 0x00000004022e7825 */ /* 0x050fe200078e0232 */
[----:B------:R3:W-:Y:S03]  /*3bd50*/  STL.64 [R1+0xf68], R68 ;  /* 0x000f684401007387 */ /* 0x0007e60000100a00 */
[C---:B-1----:R-:W-:Y:S01]  /*3bd60*/  IMAD.WIDE R42, R2.reuse, 0x4, R60 ;  /* 0x00000004022a7825 */ /* 0x042fe200078e023c */
        /* <DEDUP_REMOVED lines=9> */
[----:B---3--:R-:W3:Y:S04]  /*3be00*/  LDL.LU.64 R68, [R1+0x1cb0] ;  /* 0x001cb00001447983 */ /* 0x008ee80000300a00 */
        /* <DEDUP_REMOVED lines=22> */
[----:B--2---:R-:W-:-:S04]  /*3bf70*/  IMAD.WIDE R62, R2, 0x4, R62 ;  /* 0x00000004023e7825 */ /* 0x004fc800078e023e */
        /* <DEDUP_REMOVED lines=389> */
[----:B------:R-:W-:-:S02]  /*3d7d0*/  ISETP.GE.U32.AND P0, PT, R3, 0x7ffffdff, PT ;  /* 0x7ffffdff0300780c */ /* 0x000fc40003f06070 */
[----:B------:R-:W-:Y:S01]  /*3d7e0*/  IADD3 R0, R49, 0x100000, RZ ;  /* 0x0010000031007810 */ /* 0x000fe20007ffe0ff */
[----:B------:R1:W-:Y:S01]  /*3d7f0*/  LDGSTS.E [R44+-0x1c00], [R46.64], !P1 ;  /* 0xfe4000002e2c7fae */ /* 0x0003e2000c921844 */
[----:B------:R-:W-:-:S03]  /*3d800*/  IADD3 R3, R70, -0x186, RZ ;  /* 0xfffffe7a46037810 */ /* 0x000fc60007ffe0ff */
[----:B------:R4:W-:Y:S01]  /*3d810*/  LDGSTS.E [R252+-0x1a00], [R42.64], !P1 ;  /* 0xfe6000002afc7fae */ /* 0x0009e2000c921844 */
[----:B------:R-:W-:Y:S02]  /*3d820*/  ISETP.GE.U32.AND P6, PT, R3, 0x7ffffdfb, PT ;  /* 0x7ffffdfb0300780c */ /* 0x000fe40003fc6070 */
[----:B------:R-:W-:-:S03]  /*3d830*/  IADD3 R45, R49, 0x100000, RZ ;  /* 0x00100000312d7810 */ /* 0x000fc60007ffe0ff */
[----:B------:R2:W-:Y:S01]  /*3d840*/  LDGSTS.E [R0+-0x3f800], [R40.64], !P0 ;  /* 0xc080000028007fae */ /* 0x0005e2000c121844 */
[C---:B-1----:R-:W-:Y:S02]  /*3d850*/  IADD3 R44, R49.reuse, 0x100000, RZ ;  /* 0x00100000312c7810 */ /* 0x042fe40007ffe0ff */
[----:B----4-:R-:W-:Y:S01]  /*3d860*/  IADD3 R252, R49, 0x100000, RZ ;  /* 0x0010000031fc7810 */ /* 0x010fe20007ffe0ff */
[----:B---3--:R-:W-:-:S04]  /*3d870*/  IMAD.WIDE R68, R2, 0x4, R68 ;  /* 0x0000000402447825 */ /* 0x008fc800078e0244 */
[C---:B------:R-:W-:Y:S01]  /*3d880*/  IMAD.WIDE R46, R2.reuse, 0x4, R50 ;  /* 0x00000004022e7825 */ /* 0x040fe200078e0232 */
        /* <DEDUP_REMOVED lines=15> */
[C---:B---3--:R-:W-:Y:S01]  /*3d980*/  IMAD.WIDE R46, R2.reuse, 0x4, R52 ;  /* 0x00000004022e7825 */ /* 0x048fe200078e0234 */
[----:B------:R3:W-:Y:S03]  /*3d990*/  STL.64 [R1+0x1998], R66 ;  /* 0x0019984201007387 */ /* 0x0007e60000100a00 */
[C---:B----4-:R-:W-:Y:S01]  /*3d9a0*/  IMAD.WIDE R42, R2.reuse, 0x4, R54 ;  /* 0x00000004022a7825 */ /* 0x050fe200078e0236 */
[----:B------:R4:W-:Y:S04]  /*3d9b0*/  STL.64 [R1+0x1990], R46 ;  /* 0x0019902e01007387 */ /* 0x0009e80000100a00 */
[----:B------:R3:W-:Y:S01]  /*3d9c0*/  LDGSTS.E [R45+-0x3d600], [R66.64], !P6 ;  /* 0xc2a00000422d7fae */ /* 0x0007e2000f121844 */
[----:B-1----:R-:W-:Y:S01]  /*3d9d0*/  IMAD.WIDE R40, R2, 0x4, R56 ;  /* 0x0000000402287825 */ /* 0x002fe200078e0238 */
[----:B------:R-:W-:-:S02]  /*3d9e0*/  IADD3 R3, R70, -0x18a, RZ ;  /* 0xfffffe7646037810 */ /* 0x000fc40007ffe0ff */
[----:B------:R-:W5:Y:S04]  /*3d9f0*/  LDL.LU.64 R56, [R1+0x1948] ;  /* 0x0019480001387983 */ /* 0x000f680000300a00 */
[----:B------:R1:W-:Y:S04]  /*3da00*/  STL.64 [R1+0x1988], R42 ;  /* 0x0019882a01007387 */ /* 0x0003e80000100a00 */
[----:B------:R-:W5:Y:S04]  /*3da10*/  LDL.LU.64 R52, [R1+0x1900] ;  /* 0x0019000001347983 */ /* 0x000f680000300a00 */
[----:B------:R-:W5:Y:S04]  /*3da20*/  LDL.LU.64 R54, [R1+0x18f8] ;  /* 0x0018f80001367983 */ /* 0x000f680000300a00 */
[----:B------:R1:W-:Y:S04]  /*3da30*/  STL.64 [R1+0x1920], R40 ;  /* 0x0019202801007387 */ /* 0x0003e80000100a00 */
[----:B---3--:R-:W3:Y:S01]  /*3da40*/  LDL.LU.64 R66, [R1+0x18f0] ;  /* 0x0018f00001427983 */ /* 0x008ee20000300a00 */
        /* <DEDUP_REMOVED lines=12> */
[----:B------:R-:W-:-:S03]  /*3db10*/  IMAD.WIDE R40, R2, 0x4, R68 ;  /* 0x0000000402287825 */ /* 0x000fc600078e0244 */
        /* <DEDUP_REMOVED lines=10> */
[C---:B-1----:R-:W-:Y:S01]  /*3dbc0*/  IMAD.WIDE R46, R2.reuse, 0x4, R52 ;  /* 0x00000004022e7825 */ /* 0x042fe200078e0234 */
[----:B------:R1:W-:Y:S03]  /*3dbd0*/  STL.64 [R1+0x1898], R56 ;  /* 0x0018983801007387 */ /* 0x0003e60000100a00 */
[C---:B------:R-:W-:Y:S01]  /*3dbe0*/  IMAD.WIDE R42, R2.reuse, 0x4, R54 ;  /* 0x00000004022a7825 */ /* 0x040fe200078e0236 */
[----:B------:R5:W-:Y:S04]  /*3dbf0*/  STL.64 [R1+0x1890], R46 ;  /* 0x0018902e01007387 */ /* 0x000be80000100a00 */
[----:B------:R1:W-:Y:S01]  /*3dc00*/  LDGSTS.E [R45+-0x39600], [R56.64], !P5 ;  /* 0xc6a00000382d7fae */ /* 0x0003e2000e921844 */
[----:B---3--:R-:W-:Y:S01]  /*3dc10*/  IMAD.WIDE R40, R2, 0x4, R66 ;  /* 0x0000000402287825 */ /* 0x008fe200078e0242 */
[----:B------:R-:W-:-:S02]  /*3dc20*/  IADD3 R3, R70, -0x192, RZ ;  /* 0xfffffe6e46037810 */ /* 0x000fc40007ffe0ff */
[----:B------:R-:W3:Y:S04]  /*3dc30*/  LDL.LU.64 R66, [R1+0x12b8] ;  /* 0x0012b80001427983 */ /* 0x000ee80000300a00 */
[----:B------:R1:W-:Y:S04]  /*3dc40*/  STL.64 [R1+0x1888], R42 ;  /* 0x0018882a01007387 */ /* 0x0003e80000100a00 */
[----:B------:R-:W3:Y:S04]  /*3dc50*/  LDL.LU.64 R52, [R1+0x12b0] ;  /* 0x0012b00001347983 */ /* 0x000ee80000300a00 */
[----:B------:R-:W3:Y:S04]  /*3dc60*/  LDL.LU.64 R54, [R1+0x1298] ;  /* 0x0012980001367983 */ /* 0x000ee80000300a00 */
[----:B------:R2:W-:Y:S04]  /*3dc70*/  STL.64 [R1+0x1820], R40 ;  /* 0x0018202801007387 */ /* 0x0005e80000100a00 */
[----:B-1----:R-:W3:Y:S01]  /*3dc80*/  LDL.LU.64 R56, [R1+0x1220] ;  /* 0x0012200001387983 */ /* 0x002ee20000300a00 */
[----:B------:R-:W-:-:S03]  /*3dc90*/  ISETP.GE.U32.AND P3, PT, R3, 0x7ffffdef, PT ;  /* 0x7ffffdef0300780c */ /* 0x000fc60003f66070 */
[----:B------:R5:W-:Y:S01]  /*3dca0*/  LDGSTS.E [R44+-0x39400], [R46.64], !P5 ;  /* 0xc6c000002e2c7fae */ /* 0x000be2000e921844 */
[----:B------:R-:W-:-:S03]  /*3dcb0*/  IADD3 R3, R70, -0x196, RZ ;  /* 0xfffffe6a46037810 */ /* 0x000fc60007ffe0ff */
[----:B------:R1:W-:Y:S01]  /*3dcc0*/  LDGSTS.E [R252+-0x39200], [R42.64], !P5 ;  /* 0xc6e000002afc7fae */ /* 0x0003e2000e921844 */
[----:B------:R-:W-:-:S05]  /*3dcd0*/  ISETP.GE.U32.AND P2, PT, R3, 0x7ffffdeb, PT ;  /* 0x7ffffdeb0300780c */ /* 0x000fca0003f46070 */
[----:B------:R2:W-:Y:S01]  /*3dce0*/  LDGSTS.E [R0+-0x37800], [R40.64], !P3 ;  /* 0xc880000028007fae */ /* 0x0005e2000d921844 */
[----:B----4-:R-:W-:-:S04]  /*3dcf0*/  IMAD.WIDE R68, R2, 0x4, R68 ;  /* 0x0000000402447825 */ /* 0x010fc800078e0244 */
[C---:B-----5:R-:W-:Y:S01]  /*3dd00*/  IMAD.WIDE R46, R2.reuse, 0x4, R50 ;  /* 0x00000004022e7825 */ /* 0x060fe200078e0232 */
        /* <DEDUP_REMOVED lines=11> */
[----:B----4-:R-:W4:Y:S04]  /*3ddc0*/  LDL.LU.64 R68, [R1+0x1140] ;  /* 0x0011400001447983 */ /* 0x010f280000300a00 */
[----:B------:R5:W-:Y:S04]  /*3ddd0*/  LDGSTS.E [R252+-0x37200], [R42.64], !P3 ;  /* 0xc8e000002afc7fae */ /* 0x000be8000d921844 */
[----:B------:R1:W-:Y:S01]  /*3dde0*/  LDGSTS.E [R0+-0x35800], [R40.64], !P2 ;  /* 0xca80000028007fae */ /* 0x0003e2000d121844 */
[----:B---3--:R-:W-:-:S04]  /*3ddf0*/  IMAD.WIDE R66, R2, 0x4, R66 ;  /* 0x0000000402427825 */ /* 0x008fc800078e0242 */
[C---:B-1----:R-:W-:Y:S01]  /*3de00*/  IMAD.WIDE R46, R2.reuse, 0x4, R52 ;  /* 0x00000004022e7825 */ /* 0x042fe200078e0234 */
[----:B------:R1:W-:Y:S03]  /*3de10*/  STL.64 [R1+0x12b8], R66 ;  /* 0x0012b84201007387 */ /* 0x0003e60000100a00 */
[C---:B-----5:R-:W-:Y:S01]  /*3de20*/  IMAD.WIDE R42, R2.reuse, 0x4, R54 ;  /* 0x00000004022a7825 */ /* 0x060fe200078e0236 */
        /* <DEDUP_REMOVED lines=17> */
[C---:B---3--:R-:W-:Y:S01]  /*3df40*/  IMAD.WIDE R46, R2.reuse, 0x4, R50 ;  /* 0x00000004022e7825 */ /* 0x048fe200078e0232 */
        /* <DEDUP_REMOVED lines=399> */
[----:B------:R-:W4:Y:S01]  /*3f840*/  LDL.LU.64 R50, [R1+0x1540] ;  /* 0x0015400001327983 */ /* 0x000f220000300a00 */
[----:B--2---:R-:W-:-:S03]  /*3f850*/  IMAD.WIDE R40, R2, 0x4, R62 ;  /* 0x0000000402287825 */ /* 0x004fc600078e023e */
[----:B------:R2:W-:Y:S04]  /*3f860*/  STL.64 [R1+0x2360], R42 ;  /* 0x0023602a01007387 */ /* 0x0005e80000100a00 */
[----:B------:R-:W4:Y:S04]  /*3f870*/  LDL.LU.64 R62, [R1+0x1530] ;  /* 0x00153000013e7983 */ /* 0x000f280000300a00 */
[----:B------:R-:W4:Y:S04]  /*3f880*/  LDL.LU.64 R60, [R1+0x1520] ;  /* 0x00152000013c7983 */ /* 0x000f280000300a00 */
[----:B------:R1:W-:Y:S04]  /*3f890*/  STL.64 [R1+0x23c8], R40 ;  /* 0x0023c82801007387 */ /* 0x0003e80000100a00 */
[----:B------:R3:W-:Y:S04]  /*3f8a0*/  LDGSTS.E [R45+-0x7600], [R68.64], !P0 ;  /* 0xf8a00000442d7fae */ /* 0x0007e8000c121844 */
[----:B------:R1:W-:Y:S04]  /*3f8b0*/  LDGSTS.E [R44+-0x7400], [R46.64], !P0 ;  /* 0xf8c000002e2c7fae */ /* 0x0003e8000c121844 */
[----:B------:R2:W-:Y:S04]  /*3f8c0*/  LDGSTS.E [R252+-0x7200], [R42.64], !P0 ;  /* 0xf8e000002afc7fae */ /* 0x0005e8000c121844 */
[----:B---3--:R-:W3:Y:S04]  /*3f8d0*/  LDL.LU.64 R68, [R1+0x1508] ;  /* 0x0015080001447983 */ /* 0x008ee80000300a00 */
[----:B------:R1:W-:Y:S01]  /*3f8e0*/  LDGSTS.E [R0+-0x5800], [R40.64], !P6 ;  /* 0xfa80000028007fae */ /* 0x0003e2000f121844 */
[----:B-----5:R-:W-:-:S04]  /*3f8f0*/  IMAD.WIDE R66, R2, 0x4, R66 ;  /* 0x0000000402427825 */ /* 0x020fc800078e0242 */
[C---:B-1----:R-:W-:Y:S01]  /*3f900*/  IMAD.WIDE R46, R2.reuse, 0x4, R52 ;  /* 0x00000004022e7825 */ /* 0x042fe200078e0234 */
[----:B------:R1:W-:Y:S03]  /*3f910*/  STL.64 [R1+0x23d0], R66 ;  /* 0x0023d04201007387 */ /* 0x0003e60000100a00 */
[C---:B--2---:R-:W-:Y:S01]  /*3f920*/  IMAD.WIDE R42, R2.reuse, 0x4, R54 ;  /* 0x00000004022a7825 */ /* 0x044fe200078e0236 */
[----:B------:R4:W-:Y:S04]  /*3f930*/  STL.64 [R1+0x23d8], R46 ;  /* 0x0023d82e01007387 */ /* 0x0009e80000100a00 */
[----:B------:R1:W-:Y:S01]  /*3f940*/  LDGSTS.E [R45+-0x5600], [R66.64], !P6 ;  /* 0xfaa00000422d7fae */ /* 0x0003e2000f121844 */
[----:B------:R-:W-:Y:S01]  /*3f950*/  IMAD.WIDE R40, R2, 0x4, R56 ;  /* 0x0000000402287825 */ /* 0x000fe200078e0238 */
[----:B------:R-:W-:-:S02]  /*3f960*/  IADD3 R3, R70, -0x1fa, RZ ;  /* 0xfffffe0646037810 */ /* 0x000fc40007ffe0ff */
[----:B------:R-:W2:Y:S04]  /*3f970*/  LDL.LU.64 R56, [R1+0x14f8] ;  /* 0x0014f80001387983 */ /* 0x000ea80000300a00 */
[----:B------:R5:W-:Y:S04]  /*3f980*/  STL.64 [R1+0x23e0], R42 ;  /* 0x0023e02a01007387 */ /* 0x000be80000100a00 */
[----:B------:R-:W2:Y:S04]  /*3f990*/  LDL.LU.64 R52, [R1+0x14e8] ;  /* 0x0014e80001347983 */ /* 0x000ea80000300a00 */
[----:B------:R-:W2:Y:S04]  /*3f9a0*/  LDL.LU.64 R54, [R1+0x14d8] ;  /* 0x0014d80001367983 */ /* 0x000ea80000300a00 */
[----:B------:R3:W-:Y:S04]  /*3f9b0*/  STL.64 [R1+0x2448], R40 ;  /* 0x0024482801007387 */ /* 0x0007e80000100a00 */
[----:B-1----:R-:W2:Y:S01]  /*3f9c0*/  LDL.LU.64 R66, [R1+0x14c8] ;  /* 0x0014c80001427983 */ /* 0x002ea20000300a00 */
[----:B------:R-:W-:-:S03]  /*3f9d0*/  ISETP.GE.U32.AND P4, PT, R3, 0x7ffffd87, PT ;  /* 0x7ffffd870300780c */ /* 0x000fc60003f86070 */
[----:B------:R4:W-:Y:S01]  /*3f9e0*/  LDGSTS.E [R44+-0x5400], [R46.64], !P6 ;  /* 0xfac000002e2c7fae */ /* 0x0009e2000f121844 */
[----:B------:R-:W-:-:S03]  /*3f9f0*/  IADD3 R3, R70, -0x1fe, RZ ;  /* 0xfffffe0246037810 */ /* 0x000fc60007ffe0ff */
[----:B------:R5:W-:Y:S01]  /*3fa00*/  LDGSTS.E [R252+-0x5200], [R42.64], !P6 ;  /* 0xfae000002afc7fae */ /* 0x000be2000f121844 */
[----:B------:R-:W-:-:S05]  /*3fa10*/  ISETP.GE.U32.AND P5, PT, R3, 0x7ffffd83, PT ;  /* 0x7ffffd830300780c */ /* 0x000fca0003fa6070 */
[----:B------:R3:W-:Y:S01]  /*3fa20*/  LDGSTS.E [R0+-0x3800], [R40.64], !P4 ;  /* 0xfc80000028007fae */ /* 0x0007e2000e121844 */
[----:B----4-:R-:W-:-:S04]  /*3fa30*/  IMAD.WIDE R46, R2, 0x4, R50 ;  /* 0x00000004022e7825 */ /* 0x010fc800078e0232 */
[C---:B------:R-:W-:Y:S01]  /*3fa40*/  IMAD.WIDE R62, R2.reuse, 0x4, R62 ;  /* 0x00000004023e7825 */ /* 0x040fe200078e023e */
[----:B------:R1:W-:Y:S03]  /*3fa50*/  STL.64 [R1+0x2450], R46 ;  /* 0x0024502e01007387 */ /* 0x0003e60000100a00 */
[C---:B-----5:R-:W-:Y:S01]  /*3fa60*/  IMAD.WIDE R42, R2.reuse, 0x4, R60 ;  /* 0x00000004022a7825 */ /* 0x060fe200078e023c */
[----:B------:R4:W-:Y:S04]  /*3fa70*/  STL.64 [R1+0x2458], R62 ;  /* 0x0024583e01007387 */ /* 0x0009e80000100a00 */
[----:B------:R1:W-:Y:S04]  /*3fa80*/  LDGSTS.E [R45+-0x3600], [R46.64], !P4 ;  /* 0xfca000002e2d7fae */ /* 0x0003e8000e121844 */
[----:B------:R4:W-:Y:S04]  /*3fa90*/  LDGSTS.E [R44+-0x3400], [R62.64], !P4 ;  /* 0xfcc000003e2c7fae */ /* 0x0009e8000e121844 */
[----:B------:R5:W-:Y:S01]  /*3faa0*/  LDGSTS.E [R252+-0x3200], [R42.64], !P4 ;  /* 0xfce000002afc7fae */ /* 0x000be2000e121844 */
[----:B---3--:R-:W-:-:S03]  /*3fab0*/  IMAD.WIDE R40, R2, 0x4, R68 ;  /* 0x0000000402287825 */ /* 0x008fc600078e0244 */
[----:B------:R-:W3:Y:S04]  /*3fac0*/  LDL.LU.64 R68, [R1+0x14b8] ;  /* 0x0014b80001447983 */ /* 0x000ee80000300a00 */
[----:B------:R5:W-:Y:S04]  /*3fad0*/  STL.64 [R1+0x2460], R42 ;  /* 0x0024602a01007387 */ /* 0x000be80000100a00 */
[----:B------:R-:W3:Y:S04]  /*3fae0*/  LDL.LU.64 R50, [R1+0x14b0] ;  /* 0x0014b00001327983 */ /* 0x000ee80000300a00 */
[----:B------:R-:W3:Y:S04]  /*3faf0*/  LDL.LU.64 R60, [R1+0x14a0] ;  /* 0x0014a000013c7983 */ /* 0x000ee80000300a00 */
[----:B------:R2:W-:Y:S04]  /*3fb00*/  STL.64 [R1+0x24c8], R40 ;  /* 0x0024c82801007387 */ /* 0x0005e80000100a00 */
[----:B-1----:R-:W3:Y:S04]  /*3fb10*/  LDL.LU R46, [R1+0x3728] ;  /* 0x00372800012e7983 */ /* 0x002ee80000300800 */
[----:B----4-:R-:W3:Y:S04]  /*3fb20*/  LDL.LU.64 R62, [R1+0x1490] ;  /* 0x00149000013e7983 */ /* 0x010ee80000300a00 */
[----:B------:R1:W-:Y:S01]  /*3fb30*/  LDGSTS.E [R0+-0x1800], [R40.64], !P5 ;  /* 0xfe80000028007fae */ /* 0x0003e2000e921844 */
[----:B--2---:R-:W-:-:S04]  /*3fb40*/  IMAD.WIDE R56, R2, 0x4, R56 ;  /* 0x0000000402387825 */ /* 0x004fc800078e0238 */
[C---:B------:R-:W-:Y:S01]  /*3fb50*/  IMAD.WIDE R48, R2.reuse, 0x4, R52 ;  /* 0x0000000402307825 */ /* 0x040fe200078e0234 */
[----:B------:R2:W-:Y:S03]  /*3fb60*/  STL.64 [R1+0x24d0], R56 ;  /* 0x0024d03801007387 */ /* 0x0005e60000100a00 */
[C---:B-----5:R-:W-:Y:S01]  /*3fb70*/  IMAD.WIDE R42, R2.reuse, 0x4, R54 ;  /* 0x00000004022a7825 */ /* 0x060fe200078e0236 */
[----:B------:R5:W-:Y:S04]  /*3fb80*/  STL.64 [R1+0x24d8], R48 ;  /* 0x0024d83001007387 */ /* 0x000be80000100a00 */
[----:B------:R2:W-:Y:S01]  /*3fb90*/  LDGSTS.E [R45+-0x1600], [R56.64], !P5 ;  /* 0xfea00000382d7fae */ /* 0x0005e2000e921844 */
[----:B-1----:R-:W-:Y:S01]  /*3fba0*/  IMAD.WIDE R40, R2, 0x4, R66 ;  /* 0x0000000402287825 */ /* 0x002fe200078e0242 */
[----:B------:R-:W-:-:S02]  /*3fbb0*/  IADD3 R3, R70, -0x183, RZ ;  /* 0xfffffe7d46037810 */ /* 0x000fc40007ffe0ff */
[----:B------:R-:W4:Y:S04]  /*3fbc0*/  LDL.LU.64 R66, [R1+0x1480] ;  /* 0x0014800001427983 */ /* 0x000f280000300a00 */
[----:B------:R1:W-:Y:S04]  /*3fbd0*/  STL.64 [R1+0x24e0], R42 ;  /* 0x0024e02a01007387 */ /* 0x0003e80000100a00 */
[----:B------:R-:W4:Y:S04]  /*3fbe0*/  LDL.LU.64 R52, [R1+0x1470] ;  /* 0x0014700001347983 */ /* 0x000f280000300a00 */
[----:B------:R-:W4:Y:S04]  /*3fbf0*/  LDL.LU.64 R54, [R1+0x1460] ;  /* 0x0014600001367983 */ /* 0x000f280000300a00 */
[----:B------:R1:W-:Y:S04]  /*3fc00*/  STL.64 [R1+0x1a00], R40 ;  /* 0x001a002801007387 */ /* 0x0003e80000100a00 */
[----:B--2---:R-:W4:Y:S01]  /*3fc10*/  LDL.LU.64 R56, [R1+0x1450] ;  /* 0x0014500001387983 */ /* 0x004f220000300a00 */
        /* <DEDUP_REMOVED lines=9> */
[----:B-----5:R-:W-:Y:S01]  /*3fcb0*/  IADD3 R252, R58, 0x100000, RZ ;  /* 0x001000003afc7810 */ /* 0x020fe20007ffe0ff */
[----:B---3--:R-:W-:-:S04]  /*3fcc0*/  IMAD.WIDE R68, R2, 0x4, R68 ;  /* 0x0000000402447825 */ /* 0x008fc800078e0244 */
[C---:B------:R-:W-:Y:S01]  /*3fcd0*/  IMAD.WIDE R48, R2.reuse, 0x4, R50 ;  /* 0x0000000402307825 */ /* 0x040fe200078e0232 */
[----:B------:R1:W-:Y:S03]  /*3fce0*/  STL.64 [R1+0x19f8], R68 ;  /* 0x0019f84401007387 */ /* 0x0003e60000100a00 */
[C---:B------:R-:W-:Y:S01]  /*3fcf0*/  IMAD.WIDE R42, R2.reuse, 0x4, R60 ;  /* 0x00000004022a7825 */ /* 0x040fe200078e023c */
[----:B------:R3:W-:Y:S04]  /*3fd00*/  STL.64 [R1+0x19f0], R48 ;  /* 0x0019f03001007387 */ /* 0x0007e80000100a00 */
[----:B------:R1:W-:Y:S04]  /*3fd10*/  LDGSTS.E [R45+-0x3ee00], [R68.64], !P3 ;  /* 0xc1200000442d7fae */ /* 0x0003e8000d921844 */
[----:B------:R3:W-:Y:S01]  /*3fd20*/  LDGSTS.E [R44+-0x3ec00], [R48.64], !P3 ;  /* 0xc1400000302c7fae */ /* 0x0007e2000d921844 */
[----:B------:R-:W-:-:S03]  /*3fd30*/  IMAD.WIDE R40, R2, 0x4, R62 ;  /* 0x0000000402287825 */ /* 0x000fc600078e023e */
[----:B------:R5:W-:Y:S04]  /*3fd40*/  LDGSTS.E [R252+-0x3ea00], [R42.64], !P3 ;  /* 0xc16000002afc7fae */ /* 0x000be8000d921844 */
[----:B------:R-:W2:Y:S04]  /*3fd50*/  LDL.LU.64 R62, [R1+0x1440] ;  /* 0x00144000013e7983 */ /* 0x000ea80000300a00 */
[----:B------:R5:W-:Y:S04]  /*3fd60*/  STL.64 [R1+0x19e8], R42 ;  /* 0x0019e82a01007387 */ /* 0x000be80000100a00 */
[----:B------:R-:W2:Y:S04]  /*3fd70*/  LDL.LU.64 R50, [R1+0x1430] ;  /* 0x0014300001327983 */ /* 0x000ea80000300a00 */
[----:B------:R-:W2:Y:S04]  /*3fd80*/  LDL.LU.64 R60, [R1+0x1420] ;  /* 0x00142000013c7983 */ /* 0x000ea80000300a00 */
[----:B------:R3:W-:Y:S04]  /*3fd90*/  STL.64 [R1+0x1980], R40 ;  /* 0x0019802801007387 */ /* 0x0007e80000100a00 */
[----:B-1----:R-:W2:Y:S04]  /*3fda0*/  LDL.LU.64 R68, [R1+0x1410] ;  /* 0x0014100001447983 */ /* 0x002ea80000300a00 */
[----:B------:R1:W-:Y:S01]  /*3fdb0*/  LDGSTS.E [R0+-0x3d000], [R40.64], !P2 ;  /* 0xc300000028007fae */ /* 0x0003e2000d121844 */
[----:B----4-:R-:W-:-:S04]  /*3fdc0*/  IMAD.WIDE R66, R2, 0x4, R66 ;  /* 0x0000000402427825 */ /* 0x010fc800078e0242 */
[C---:B---3--:R-:W-:Y:S01]  /*3fdd0*/  IMAD.WIDE R48, R2.reuse, 0x4, R52 ;  /* 0x0000000402307825 */ /* 0x048fe200078e0234 */
[----:B------:R3:W-:Y:S03]  /*3fde0*/  STL.64 [R1+0x1978], R66 ;  /* 0x0019784201007387 */ /* 0x0007e60000100a00 */
[C---:B-----5:R-:W-:Y:S01]  /*3fdf0*/  IMAD.WIDE R42, R2.reuse, 0x4, R54 ;  /* 0x00000004022a7825 */ /* 0x060fe200078e0236 */
        /* <DEDUP_REMOVED lines=306> */
[----:B------:R2:W-:Y:S04]  /*41120*/  STL.64 [R1+0x1ad8], R62 ;  /* 0x001ad83e01007387 */ /* 0x0005e80000100a00 */
[----:B------:R2:W-:Y:S01]  /*41130*/  LDGSTS.E [R45+-0x1ae00], [R62.64], !P6 ;  /* 0xe52000003e2d7fae */ /* 0x0005e2000f121844 */
[----:B-1----:R-:W-:-:S03]  /*41140*/  IMAD.WIDE R42, R2, 0x4, R60 ;  /* 0x00000004022a7825 */ /* 0x002fc600078e023c */
[----:B------:R1:W-:Y:S01]  /*41150*/  STL.64 [R1+0x1ae0], R48 ;  /* 0x001ae03001007387 */ /* 0x0003e20000100a00 */
[----:B------:R1:W-:Y:S03]  /*41160*/  LDGSTS.E [R44+-0x1ac00], [R48.64], !P6 ;  /* 0xe5400000302c7fae */ /* 0x0003e6000f121844 */
[----:B------:R4:W-:Y:S01]  /*41170*/  LDGSTS.E [R252+-0x1aa00], [R42.64], !P6 ;  /* 0xe56000002afc7fae */ /* 0x0009e2000f121844 */
[----:B---3--:R-:W-:-:S03]  /*41180*/  IMAD.WIDE R40, R2, 0x4, R68 ;  /* 0x0000000402287825 */ /* 0x008fc600078e0244 */
[----:B------:R-:W3:Y:S01]  /*41190*/  LDL.LU.64 R68, [R1+0x1210] ;  /* 0x0012100001447983 */ /* 0x000ee20000300a00 */
[----:B------:R4:W-:Y:S02]  /*411a0*/  STL.64 [R1+0x1ae8], R42 ;  /* 0x001ae82a01007387 */ /* 0x0009e40000100a00 */
[----:B------:R-:W3:Y:S02]  /*411b0*/  LDL.LU.64 R50, [R1+0x11f8] ;  /* 0x0011f80001327983 */ /* 0x000ee40000300a00 */
[----:B------:R-:W3:Y:S01]  /*411c0*/  LDL.LU.64 R60, [R1+0x11f0] ;  /* 0x0011f000013c7983 */ /* 0x000ee20000300a00 */
[----:B------:R1:W-:Y:S01]  /*411d0*/  STL.64 [R1+0x1b48], R40 ;  /* 0x001b482801007387 */ /* 0x0003e20000100a00 */
[----:B--2---:R-:W3:Y:S03]  /*411e0*/  LDL.LU.64 R62, [R1+0x11d8] ;  /* 0x0011d800013e7983 */ /* 0x004ee60000300a00 */
[----:B------:R1:W-:Y:S01]  /*411f0*/  LDGSTS.E [R0+-0x19000], [R40.64], !P4 ;  /* 0xe700000028007fae */ /* 0x0003e2000e121844 */
[----:B-----5:R-:W-:-:S04]  /*41200*/  IMAD.WIDE R56, R2, 0x4, R56 ;  /* 0x0000000402387825 */ /* 0x020fc800078e0238 */
[C---:B-1----:R-:W-:Y:S01]  /*41210*/  IMAD.WIDE R48, R2.reuse, 0x4, R52 ;  /* 0x0000000402307825 */ /* 0x042fe200078e0234 */
[----:B------:R1:W-:Y:S04]  /*41220*/  STL.64 [R1+0x1b50], R56 ;  /* 0x001b503801007387 */ /* 0x0003e80000100a00 */
[----:B------:R1:W-:Y:S01]  /*41230*/  LDGSTS.E [R45+-0x18e00], [R56.64], !P4 ;  /* 0xe7200000382d7fae */ /* 0x0003e2000e121844 */
[----:B----4-:R-:W-:-:S03]  /*41240*/  IMAD.WIDE R42, R2, 0x4, R54 ;  /* 0x00000004022a7825 */ /* 0x010fc600078e0236 */
[----:B------:R4:W-:Y:S01]  /*41250*/  STL.64 [R1+0x1b58], R48 ;  /* 0x001b583001007387 */ /* 0x0009e20000100a00 */
[----:B------:R-:W-:Y:S01]  /*41260*/  IADD3 R3, R70, -0x1d3, RZ ;  /* 0xfffffe2d46037810 */ /* 0x000fe20007ffe0ff */
[----:B------:R4:W-:Y:S02]  /*41270*/  LDGSTS.E [R44+-0x18c00], [R48.64], !P4 ;  /* 0xe7400000302c7fae */ /* 0x0009e4000e121844 */
[----:B------:R5:W-:Y:S01]  /*41280*/  LDGSTS.E [R252+-0x18a00], [R42.64], !P4 ;  /* 0xe76000002afc7fae */ /* 0x000be2000e121844 */
[----:B------:R-:W-:-:S03]  /*41290*/  IMAD.WIDE R40, R2, 0x4, R66 ;  /* 0x0000000402287825 */ /* 0x000fc600078e0242 */
[----:B------:R-:W2:Y:S01]  /*412a0*/  LDL.LU.64 R66, [R1+0x11d0] ;  /* 0x0011d00001427983 */ /* 0x000ea20000300a00 */
[----:B------:R5:W-:Y:S02]  /*412b0*/  STL.64 [R1+0x1b60], R42 ;  /* 0x001b602a01007387 */ /* 0x000be40000100a00 */
[----:B------:R-:W2:Y:S02]  /*412c0*/  LDL.LU.64 R52, [R1+0x11c8] ;  /* 0x0011c80001347983 */ /* 0x000ea40000300a00 */
[----:B------:R-:W2:Y:S01]  /*412d0*/  LDL.LU.64 R54, [R1+0x11c0] ;  /* 0x0011c00001367983 */ /* 0x000ea20000300a00 */
[----:B------:R3:W-:Y:S01]  /*412e0*/  STL.64 [R1+0x1bb0], R40 ;  /* 0x001bb02801007387 */ /* 0x0007e20000100a00 */
[----:B-1----:R-:W2:Y:S01]  /*412f0*/  LDL.LU.64 R56, [R1+0x11a0] ;  /* 0x0011a00001387983 */ /* 0x002ea20000300a00 */
[----:B------:R-:W-:Y:S01]  /*41300*/  ISETP.GE.U32.AND P5, PT, R3, 0x7ffffdae, PT ;  /* 0x7ffffdae0300780c */ /* 0x000fe20003fa6070 */
[----:B------:R-:W-:-:S04]  /*41310*/  IADD3 R3, R70, -0x1d7, RZ ;  /* 0xfffffe2946037810 */ /* 0x000fc80007ffe0ff */
[----:B------:R-:W-:-:S08]  /*41320*/  ISETP.GE.U32.AND P3, PT, R3, 0x7ffffdaa, PT ;  /* 0x7ffffdaa0300780c */ /* 0x000fd00003f66070 */
[----:B------:R1:W-:Y:S01]  /*41330*/  LDGSTS.E [R0+-0x17000], [R40.64], !P5 ;  /* 0xe900000028007fae */ /* 0x0003e2000e921844 */
[----:B---3--:R-:W-:-:S04]  /*41340*/  IMAD.WIDE R68, R2, 0x4, R68 ;  /* 0x0000000402447825 */ /* 0x008fc800078e0244 */
[----:B----4-:R-:W-:-:S04]  /*41350*/  IMAD.WIDE R48, R2, 0x4, R50 ;  /* 0x0000000402307825 */ /* 0x010fc800078e0232 */
[----:B-----5:R-:W-:-:S04]  /*41360*/  IMAD.WIDE R42, R2, 0x4, R60 ;  /* 0x00000004022a7825 */ /* 0x020fc800078e023c */
[C---:B-1----:R-:W-:Y:S01]  /*41370*/  IMAD.WIDE R40, R2.reuse, 0x4, R62 ;  /* 0x0000000402287825 */ /* 0x042fe200078e023e */
[----:B------:R1:W-:Y:S03]  /*41380*/  STL.64 [R1+0x1bb8], R68 ;  /* 0x001bb84401007387 */ /* 0x0003e60000100a00 */
[----:B------:R3:W-:Y:S02]  /*41390*/  STL.64 [R1+0x1bc0], R48 ;  /* 0x001bc03001007387 */ /* 0x0007e40000100a00 */
[----:B------:R-:W4:Y:S02]  /*413a0*/  LDL.LU.64 R62, [R1+0x1198] ;  /* 0x00119800013e7983 */ /* 0x000f240000300a00 */
[----:B------:R5:W-:Y:S01]  /*413b0*/  STL.64 [R1+0x1bc8], R42 ;  /* 0x001bc82a01007387 */ /* 0x000be20000100a00 */
[----:B------:R-:W4:Y:S01]  /*413c0*/  LDL.LU.64 R50, [R1+0x1190] ;  /* 0x0011900001327983 */ /* 0x000f220000300a00 */
[----:B------:R-:W4:Y:S02]  /*413d0*/  LDL.LU.64 R60, [R1+0x1188] ;  /* 0x00118800013c7983 */ /* 0x000f240000300a00 */
[----:B------:R1:W-:Y:S01]  /*413e0*/  STL.64 [R1+0x1c10], R40 ;  /* 0x001c102801007387 */ /* 0x0003e20000100a00 */
[----:B------:R1:W-:Y:S01]  /*413f0*/  LDGSTS.E [R45+-0x16e00], [R68.64], !P5 ;  /* 0xe9200000442d7fae */ /* 0x0003e2000e921844 */
[----:B------:R3:W-:Y:S02]  /*41400*/  LDGSTS.E [R44+-0x16c00], [R48.64], !P5 ;  /* 0xe9400000302c7fae */ /* 0x0007e4000e921844 */
[----:B------:R5:W-:Y:S02]  /*41410*/  LDGSTS.E [R252+-0x16a00], [R42.64], !P5 ;  /* 0xe96000002afc7fae */ /* 0x000be4000e921844 */
[----:B------:R2:W-:Y:S01]  /*41420*/  LDGSTS.E [R0+-0x15000], [R40.64], !P3 ;  /* 0xeb00000028007fae */ /* 0x0005e2000d921844 */
[----:B-1----:R-:W4:Y:S01]  /*41430*/  LDL.LU.64 R68, [R1+0x1180] ;  /* 0x0011800001447983 */ /* 0x002f220000300a00 */
[----:B--2---:R-:W-:-:S04]  /*41440*/  IMAD.WIDE R66, R2, 0x4, R66 ;  /* 0x0000000402427825 */ /* 0x004fc800078e0242 */
[----:B---3--:R-:W-:-:S04]  /*41450*/  IMAD.WIDE R48, R2, 0x4, R52 ;  /* 0x0000000402307825 */ /* 0x008fc800078e0234 */
[----:B-----5:R-:W-:-:S04]  /*41460*/  IMAD.WIDE R42, R2, 0x4, R54 ;  /* 0x00000004022a7825 */ /* 0x020fc800078e0236 */
[----:B------:R-:W-:Y:S01]  /*41470*/  IMAD.WIDE R40, R2, 0x4, R56 ;  /* 0x0000000402287825 */ /* 0x000fe200078e0238 */
        /* <DEDUP_REMOVED lines=8> */
[C---:B------:R-:W-:Y:S01]  /*41500*/  IADD3 R3, R70.reuse, -0x1db, RZ ;  /* 0xfffffe2546037810 */ /* 0x040fe20007ffe0ff */
[----:B------:R2:W-:Y:S02]  /*41510*/  LDGSTS.E [R44+-0x14c00], [R48.64], !P3 ;  /* 0xeb400000302c7fae */ /* 0x0005e4000d921844 */
[----:B------:R5:W-:Y:S01]  /*41520*/  LDGSTS.E [R252+-0x14a00], [R42.64], !P3 ;  /* 0xeb6000002afc7fae */ /* 0x000be2000d921844 */
[----:B-1----:R-:W4:Y:S01]  /*41530*/  LDL.LU.64 R66, [R1+0x1138] ;  /* 0x0011380001427983 */ /* 0x002f220000300a00 */
[----:B------:R-:W-:Y:S01]  /*41540*/  ISETP.GE.U32.AND P2, PT, R3, 0x7ffffda6, PT ;  /* 0x7ffffda60300780c */ /* 0x000fe20003f46070 */
[----:B------:R-:W-:-:S04]  /*41550*/  IADD3 R3, R70, -0x1df, RZ ;  /* 0xfffffe2146037810 */ /* 0x000fc80007ffe0ff */
[----:B------:R-:W-:-:S08]  /*41560*/  ISETP.GE.U32.AND P1, PT, R3, 0x7ffffda2, PT ;  /* 0x7ffffda20300780c */ /* 0x000fd00003f26070 */
[----:B------:R1:W-:Y:S01]  /*41570*/  LDGSTS.E [R0+-0x13000], [R40.64], !P2 ;  /* 0xed00000028007fae */ /* 0x0003e2000d121844 */
[----:B----4-:R-:W-:-:S04]  /*41580*/  IMAD.WIDE R62, R2, 0x4, R62 ;  /* 0x00000004023e7825 */ /* 0x010fc800078e023e */
[----:B--2---:R-:W-:-:S04]  /*41590*/  IMAD.WIDE R48, R2, 0x4, R50 ;  /* 0x0000000402307825 */ /* 0x004fc800078e0232 */
[C---:B-----5:R-:W-:Y:S01]  /*415a0*/  IMAD.WIDE R42, R2.reuse, 0x4, R60 ;  /* 0x00000004022a7825 */ /* 0x060fe200078e023c */
[----:B------:R2:W-:Y:S03]  /*415b0*/  STL.64 [R1+0x1c98], R62 ;  /* 0x001c983e01007387 */ /* 0x0005e60000100a00 */
[----:B------:R4:W-:Y:S01]  /*415c0*/  STL.64 [R1+0x1ca0], R48 ;  /* 0x001ca03001007387 */ /* 0x0009e20000100a00 */
[----:B------:R2:W-:Y:S01]  /*415d0*/  LDGSTS.E [R45+-0x12e00], [R62.64], !P2 ;  /* 0xed2000003e2d7fae */ /* 0x0005e2000d121844 */
[----:B------:R4:W-:Y:S02]  /*415e0*/  LDGSTS.E [R44+-0x12c00], [R48.64], !P2 ;  /* 0xed400000302c7fae */ /* 0x0009e4000d121844 */
[----:B------:R5:W-:Y:S02]  /*415f0*/  LDGSTS.E [R252+-0x12a00], [R42.64], !P2 ;  /* 0xed6000002afc7fae */ /* 0x000be4000d121844 */
[----:B-1----:R-:W-:-:S02]  /*41600*/  IMAD.WIDE R40, R2, 0x4, R68 ;  /* 0x0000000402287825 */ /* 0x002fc400078e0244 */
[----:B------:R-:W3:Y:S02]  /*41610*/  LDL.LU.64 R68, [R1+0x1130] ;  /* 0x0011300001447983 */ /* 0x000ee40000300a00 */
[----:B------:R5:W-:Y:S02]  /*41620*/  STL.64 [R1+0x1ca8], R42 ;  /* 0x001ca82a01007387 */ /* 0x000be40000100a00 */
[----:B------:R-:W3:Y:S02]  /*41630*/  LDL.LU.64 R50, [R1+0x1128] ;  /* 0x0011280001327983 */ /* 0x000ee40000300a00 */
[----:B------:R-:W3:Y:S01]  /*41640*/  LDL.LU.64 R60, [R1+0x1120] ;  /* 0x00112000013c7983 */ /* 0x000ee20000300a00 */
[----:B------:R1:W-:Y:S01]  /*41650*/  STL.64 [R1+0x1d10], R40 ;  /* 0x001d102801007387 */ /* 0x0003e20000100a00 */
[----:B--2---:R-:W3:Y:S03]  /*41660*/  LDL.LU.64 R62, [R1+0x1118] ;  /* 0x00111800013e7983 */ /* 0x004ee60000300a00 */
[----:B------:R1:W-:Y:S01]  /*41670*/  LDGSTS.E [R0+-0x11000], [R40.64], !P1 ;  /* 0xef00000028007fae */ /* 0x0003e2000c921844 */
[----:B----4-:R-:W-:-:S04]  /*41680*/  IMAD.WIDE R56, R2, 0x4, R56 ;  /* 0x0000000402387825 */ /* 0x010fc800078e0238 */
[----:B------:R-:W-:-:S04]  /*41690*/  IMAD.WIDE R48, R2, 0x4, R52 ;  /* 0x0000000402307825 */ /* 0x000fc800078e0234 */
[----:B-----5:R-:W-:Y:S01]  /*416a0*/  IMAD.WIDE R42, R2, 0x4, R54 ;  /* 0x00000004022a7825 */ /* 0x020fe200078e0236 */
[----:B------:R4:W-:Y:S03]  /*416b0*/  STL.64 [R1+0x1d18], R56 ;  /* 0x001d183801007387 */ /* 0x0009e60000100a00 */
[----:B------:R5:W-:Y:S01]  /*416c0*/  STL.64 [R1+0x1d20], R48 ;  /* 0x001d203001007387 */ /* 0x000be20000100a00 */
[----:B------:R4:W-:Y:S01]  /*416d0*/  LDGSTS.E [R45+-0x10e00], [R56.64], !P1 ;  /* 0xef200000382d7fae */ /* 0x0009e2000c921844 */
[----:B------:R-:W-:Y:S01]  /*416e0*/  IADD3 R3, R70, -0x1e3, RZ ;  /* 0xfffffe1d46037810 */ /* 0x000fe20007ffe0ff */
[----:B------:R5:W-:Y:S02]  /*416f0*/  LDGSTS.E [R44+-0x10c00], [R48.64], !P1 ;  /* 0xef400000302c7fae */ /* 0x000be4000c921844 */
[----:B------:R3:W-:Y:S02]  /*41700*/  LDGSTS.E [R252+-0x10a00], [R42.64], !P1 ;  /* 0xef6000002afc7fae */ /* 0x0007e4000c921844 */
[----:B-1----:R-:W-:-:S02]  /*41710*/  IMAD.WIDE R40, R2, 0x4, R66 ;  /* 0x0000000402287825 */ /* 0x002fc400078e0242 */
[----:B------:R-:W2:Y:S02]  /*41720*/  LDL.LU.64 R66, [R1+0x1110] ;  /* 0x0011100001427983 */ /* 0x000ea40000300a00 */
[----:B------:R1:W-:Y:S02]  /*41730*/  STL.64 [R1+0x1d28], R42 ;  /* 0x001d282a01007387 */ /* 0x0003e40000100a00 */
[----:B------:R-:W2:Y:S02]  /*41740*/  LDL.LU.64 R52, [R1+0x1108] ;  /* 0x0011080001347983 */ /* 0x000ea40000300a00 */
[----:B------:R-:W2:Y:S01]  /*41750*/  LDL.LU.64 R54, [R1+0x1100] ;  /* 0x0011000001367983 */ /* 0x000ea20000300a00 */
[----:B------:R1:W-:Y:S01]  /*41760*/  STL.64 [R1+0x1d90], R40 ;  /* 0x001d902801007387 */ /* 0x0003e20000100a00 */
[----:B----4-:R-:W4:Y:S01]  /*41770*/  LDL.LU.64 R56, [R1+0x10f8] ;  /* 0x0010f80001387983 */ /* 0x010f220000300a00 */
[----:B------:R-:W-:Y:S01]  /*41780*/  ISETP.GE.U32.AND P0, PT, R3, 0x7ffffd9e, PT ;  /* 0x7ffffd9e0300780c */ /* 0x000fe20003f06070 */
[----:B------:R-:W-:-:S04]  /*41790*/  IADD3 R3, R70, -0x1e7, RZ ;  /* 0xfffffe1946037810 */ /* 0x000fc80007ffe0ff */
[----:B------:R-:W-:-:S08]  /*417a0*/  ISETP.GE.U32.AND P6, PT, R3, 0x7ffffd9a, PT ;  /* 0x7ffffd9a0300780c */ /* 0x000fd00003fc6070 */
[----:B------:R1:W-:Y:S01]  /*417b0*/  LDGSTS.E [R0+-0xf000], [R40.64], !P0 ;  /* 0xf100000028007fae */ /* 0x0003e2000c121844 */
[----:B---3--:R-:W-:-:S04]  /*417c0*/  IMAD.WIDE R68, R2, 0x4, R68 ;  /* 0x0000000402447825 */ /* 0x008fc800078e0244 */
[----:B-----5:R-:W-:-:S04]  /*417d0*/  IMAD.WIDE R48, R2, 0x4, R50 ;  /* 0x0000000402307825 */ /* 0x020fc800078e0232 */
[----:B-1----:R-:W-:-:S04]  /*417e0*/  IMAD.WIDE R42, R2, 0x4, R60 ;  /* 0x00000004022a7825 */ /* 0x002fc800078e023c */
[C---:B------:R-:W-:Y:S01]  /*417f0*/  IMAD.WIDE R40, R2.reuse, 0x4, R62 ;  /* 0x0000000402287825 */ /* 0x040fe200078e023e */
[----:B------:R1:W-:Y:S03]  /*41800*/  STL.64 [R1+0x1d98], R68 ;  /* 0x001d984401007387 */ /* 0x0003e60000100a00 */
[----:B------:R3:W-:Y:S02]  /*41810*/  STL.64 [R1+0x1da0], R48 ;  /* 0x001da03001007387 */ /* 0x0007e40000100a00 */
[----:B------:R-:W5:Y:S02]  /*41820*/  LDL.LU.64 R62, [R1+0x10f0] ;  /* 0x0010f000013e7983 */ /* 0x000f640000300a00 */
[----:B------:R1:W-:Y:S01]  /*41830*/  STL.64 [R1+0x1da8], R42 ;  /* 0x001da82a01007387 */ /* 0x0003e20000100a00 */
[----:B------:R-:W5:Y:S01]  /*41840*/  LDL.LU.64 R50, [R1+0x10e8] ;  /* 0x0010e80001327983 */ /* 0x000f620000300a00 */
[----:B------:R-:W5:Y:S02]  /*41850*/  LDL.LU.64 R60, [R1+0x10e0] ;  /* 0x0010e000013c7983 */ /* 0x000f640000300a00 */
[----:B------:R4:W-:Y:S01]  /*41860*/  STL.64 [R1+0x1e10], R40 ;  /* 0x001e102801007387 */ /* 0x0009e20000100a00 */
[----:B------:R1:W-:Y:S01]  /*41870*/  LDGSTS.E [R45+-0xee00], [R68.64], !P0 ;  /* 0xf1200000442d7fae */ /* 0x0003e2000c121844 */
[----:B------:R3:W-:Y:S02]  /*41880*/  LDGSTS.E [R44+-0xec00], [R48.64], !P0 ;  /* 0xf1400000302c7fae */ /* 0x0007e4000c121844 */
[----:B------:R2:W-:Y:S02]  /*41890*/  LDGSTS.E [R252+-0xea00], [R42.64], !P0 ;  /* 0xf16000002afc7fae */ /* 0x0005e4000c121844 */
[----:B------:R4:W-:Y:S01]  /*418a0*/  LDGSTS.E [R0+-0xd000], [R40.64], !P6 ;  /* 0xf300000028007fae */ /* 0x0009e2000f121844 */
[----:B-1----:R-:W5:Y:S01]  /*418b0*/  LDL.LU.64 R68, [R1+0x10d8] ;  /* 0x0010d80001447983 */ /* 0x002f620000300a00 */
[----:B--2---:R-:W-:-:S04]  /*418c0*/  IMAD.WIDE R66, R2, 0x4, R66 ;  /* 0x0000000402427825 */ /* 0x004fc800078e0242 */
[----:B---3--:R-:W-:-:S04]  /*418d0*/  IMAD.WIDE R48, R2, 0x4, R52 ;  /* 0x0000000402307825 */ /* 0x008fc800078e0234 */
[----:B------:R-:W-:-:S04]  /*418e0*/  IMAD.WIDE R42, R2, 0x4, R54 ;  /* 0x00000004022a7825 */ /* 0x000fc800078e0236 */
[----:B----4-:R-:W-:Y:S01]  /*418f0*/  IMAD.WIDE R40, R2, 0x4, R56 ;  /* 0x0000000402287825 */ /* 0x010fe200078e0238 */
        /* <DEDUP_REMOVED lines=16> */
[----:B-----5:R-:W-:-:S04]  /*41a00*/  IMAD.WIDE R62, R2, 0x4, R62 ;  /* 0x00000004023e7825 */ /* 0x020fc800078e023e */
[----:B--2---:R-:W-:-:S04]  /*41a10*/  IMAD.WIDE R48, R2, 0x4, R50 ;  /* 0x0000000402307825 */ /* 0x004fc800078e0232 */
[C---:B----4-:R-:W-:Y:S01]  /*41a20*/  IMAD.WIDE R42, R2.reuse, 0x4, R60 ;  /* 0x00000004022a7825 */ /* 0x050fe200078e023c */
        /* <DEDUP_REMOVED lines=91> */
[----:B------:R-:W-:Y:S02]  /*41fe0*/  IADD3 R3, R70, -0x184, RZ ;  /* 0xfffffe7c46037810 */ /* 0x000fe40007ffe0ff */
[----:B-1----:R-:W-:Y:S01]  /*41ff0*/  IADD3 R0, R64, 0x100000, RZ ;  /* 0x0010000040007810 */ /* 0x002fe20007ffe0ff */
[----:B------:R1:W-:Y:S01]  /*42000*/  LDGSTS.E [R44+-0xc00], [R48.64], !P0 ;  /* 0xff400000302c7fae */ /* 0x0003e2000c121844 */
[----:B------:R1:W-:Y:S01]  /*42010*/  LDGSTS.E [R252+-0xa00], [R42.64], !P0 ;  /* 0xff6000002afc7fae */ /* 0x0003e2000c121844 */
[----:B------:R-:W-:-:S03]  /*42020*/  IMAD.WIDE R40, R2, 0x4, R66 ;  /* 0x0000000402287825 */ /* 0x000fc600078e0242 */
[----:B------:R-:W2:Y:S01]  /*42030*/  LDL.LU.64 R66, [R1+0xd50] ;  /* 0x000d500001427983 */ /* 0x000ea20000300a00 */
[----:B------:R3:W-:Y:S02]  /*42040*/  STL.64 [R1+0x2500], R42 ;  /* 0x0025002a01007387 */ /* 0x0007e40000100a00 */
[----:B------:R-:W2:Y:S02]  /*42050*/  LDL.LU.64 R52, [R1+0xd48] ;  /* 0x000d480001347983 */ /* 0x000ea40000300a00 */
[----:B------:R-:W2:Y:S01]  /*42060*/  LDL.LU.64 R54, [R1+0xd40] ;  /* 0x000d400001367983 */ /* 0x000ea20000300a00 */
[----:B------:R3:W-:Y:S01]  /*42070*/  STL.64 [R1+0x19e0], R40 ;  /* 0x0019e02801007387 */ /* 0x0007e20000100a00 */
[----:B----4-:R-:W4:Y:S01]  /*42080*/  LDL.LU.64 R56, [R1+0xd38] ;  /* 0x000d380001387983 */ /* 0x010f220000300a00 */
[----:B------:R-:W-:Y:S01]  /*42090*/  ISETP.GE.U32.AND P6, PT, R3, 0x7ffffdfd, PT ;  /* 0x7ffffdfd0300780c */ /* 0x000fe20003fc6070 */
[----:B------:R-:W-:Y:S01]  /*420a0*/  IADD3 R3, R70, -0x188, RZ ;  /* 0xfffffe7846037810 */ /* 0x000fe20007ffe0ff */
[----:B------:R-:W-:-:S03]  /*420b0*/  IADD3 R45, R64, 0x100000, RZ ;  /* 0x00100000402d7810 */ /* 0x000fc60007ffe0ff */
[----:B------:R-:W-:Y:S02]  /*420c0*/  ISETP.GE.U32.AND P4, PT, R3, 0x7ffffdf9, PT ;  /* 0x7ffffdf90300780c */ /* 0x000fe40003f86070 */
[----:B-1----:R-:W-:-:S06]  /*420d0*/  IADD3 R44, R64, 0x100000, RZ ;  /* 0x00100000402c7810 */ /* 0x002fcc0007ffe0ff */
[----:B------:R1:W-:Y:S01]  /*420e0*/  LDGSTS.E [R0+-0x3e800], [R40.64], !P6 ;  /* 0xc180000028007fae */ /* 0x0003e2000f121844 */
[----:B------:R-:W-:Y:S01]  /*420f0*/  IADD3 R252, R64, 0x100000, RZ ;  /* 0x0010000040fc7810 */ /* 0x000fe20007ffe0ff */
[----:B---3--:R-:W-:-:S04]  /*42100*/  IMAD.WIDE R68, R2, 0x4, R68 ;  /* 0x0000000402447825 */ /* 0x008fc800078e0244 */
[----:B-----5:R-:W-:-:S04]  /*42110*/  IMAD.WIDE R48, R2, 0x4, R50 ;  /* 0x0000000402307825 */ /* 0x020fc800078e0232 */
[----:B------:R-:W-:-:S04]  /*42120*/  IMAD.WIDE R42, R2, 0x4, R60 ;  /* 0x00000004022a7825 */ /* 0x000fc800078e023c */
[C---:B-1----:R-:W-:Y:S01]  /*42130*/  IMAD.WIDE R40, R2.reuse, 0x4, R62 ;  /* 0x0000000402287825 */ /* 0x042fe200078e023e */
        /* <DEDUP_REMOVED lines=262> */
[----:B--2---:R-:W2:Y:S03]  /*431a0*/  LDL.LU.64 R62, [R1+0xf98] ;  /* 0x000f9800013e7983 */ /* 0x004ea60000300a00 */
        /* <DEDUP_REMOVED lines=23> */
[C---:B-1----:R-:W-:Y:S01]  /*43320*/  IMAD.WIDE R42, R2.reuse, 0x4, R60 ;  /* 0x00000004022a7825 */ /* 0x042fe200078e023c */
[----:B------:R1:W-:Y:S03]  /*43330*/  STL.64 [R1+0x7a0], R68 ;  /* 0x0007a04401007387 */ /* 0x0003e60000100a00 */
[----:B------:R3:W-:Y:S02]  /*43340*/  STL.64 [R1+0x798], R48 ;  /* 0x0007983001007387 */ /* 0x0007e40000100a00 */
[----:B------:R-:W5:Y:S02]  /*43350*/  LDL.LU.64 R50, [R1+0xef0] ;  /* 0x000ef00001327983 */ /* 0x000f640000300a00 */
[C---:B--2---:R-:W-:Y:S01]  /*43360*/  IMAD.WIDE R40, R2.reuse, 0x4, R62 ;  /* 0x0000000402287825 */ /* 0x044fe200078e023e */
[----:B------:R2:W-:Y:S03]  /*43370*/  STL.64 [R1+0x790], R42 ;  /* 0x0007902a01007387 */ /* 0x0005e60000100a00 */
[----:B------:R-:W5:Y:S02]  /*43380*/  LDL.LU.64 R60, [R1+0xee8] ;  /* 0x000ee800013c7983 */ /* 0x000f640000300a00 */
[----:B------:R-:W5:Y:S01]  /*43390*/  LDL.LU.64 R62, [R1+0xee0] ;  /* 0x000ee000013e7983 */ /* 0x000f620000300a00 */
[----:B------:R1:W-:Y:S04]  /*433a0*/  LDGSTS.E [R45+-0x1e600], [R68.64], !P5 ;  /* 0xe1a00000442d7fae */ /* 0x0003e8000e921844 */
[----:B------:R4:W-:Y:S01]  /*433b0*/  STL.64 [R1+0x788], R40 ;  /* 0x0007882801007387 */ /* 0x0009e20000100a00 */
[----:B------:R3:W-:Y:S02]  /*433c0*/  LDGSTS.E [R44+-0x1e400], [R48.64], !P5 ;  /* 0xe1c00000302c7fae */ /* 0x0007e4000e921844 */
[----:B------:R2:W-:Y:S02]  /*433d0*/  LDGSTS.E [R252+-0x1e200], [R42.64], !P5 ;  /* 0xe1e000002afc7fae */ /* 0x0005e4000e921844 */
[----:B------:R4:W-:Y:S01]  /*433e0*/  LDGSTS.E [R0+-0x1c800], [R40.64], !P3 ;  /* 0xe380000028007fae */ /* 0x0009e2000d921844 */
[----:B-1----:R-:W5:Y:S01]  /*433f0*/  LDL.LU.64 R68, [R1+0xec8] ;  /* 0x000ec80001447983 */ /* 0x002f620000300a00 */
[----:B------:R-:W-:-:S04]  /*43400*/  IMAD.WIDE R66, R2, 0x4, R66 ;  /* 0x0000000402427825 */ /* 0x000fc800078e0242 */
[----:B---3--:R-:W-:-:S04]  /*43410*/  IMAD.WIDE R48, R2, 0x4, R52 ;  /* 0x0000000402307825 */ /* 0x008fc800078e0234 */
[C---:B--2---:R-:W-:Y:S01]  /*43420*/  IMAD.WIDE R42, R2.reuse, 0x4, R54 ;  /* 0x00000004022a7825 */ /* 0x044fe200078e0236 */
[----:B------:R1:W-:Y:S03]  /*43430*/  STL.64 [R1+0x780], R66 ;  /* 0x0007804201007387 */ /* 0x0003e60000100a00 */
[----:B------:R2:W-:Y:S02]  /*43440*/  STL.64 [R1+0x778], R48 ;  /* 0x0007783001007387 */ /* 0x0005e40000100a00 */
[----:B------:R-:W2:Y:S02]  /*43450*/  LDL.LU.64 R52, [R1+0xec0] ;  /* 0x000ec00001347983 */ /* 0x000ea40000300a00 */
[----:B----4-:R-:W-:Y:S01]  /*43460*/  IMAD.WIDE R40, R2, 0x4, R56 ;  /* 0x0000000402287825 */ /* 0x010fe200078e0238 */
[----:B------:R4:W-:Y:S03]  /*43470*/  STL.64 [R1+0x770], R42 ;  /* 0x0007702a01007387 */ /* 0x0009e60000100a00 */
[----:B------:R-:W2:Y:S02]  /*43480*/  LDL.LU.64 R54, [R1+0xeb8] ;  /* 0x000eb80001367983 */ /* 0x000ea40000300a00 */
[----:B------:R-:W2:Y:S01]  /*43490*/  LDL.LU.64 R56, [R1+0xeb0] ;  /* 0x000eb00001387983 */ /* 0x000ea20000300a00 */
[----:B------:R1:W-:Y:S04]  /*434a0*/  LDGSTS.E [R45+-0x1c600], [R66.64], !P3 ;  /* 0xe3a00000422d7fae */ /* 0x0003e8000d921844 */
[----:B------:R2:W-:Y:S01]  /*434b0*/  STL.64 [R1+0x668], R40 ;  /* 0x0006682801007387 */ /* 0x0005e20000100a00 */
[C---:B------:R-:W-:Y:S01]  /*434c0*/  IADD3 R3, R70.reuse, -0x1cc, RZ ;  /* 0xfffffe3446037810 */ /* 0x040fe20007ffe0ff */
[----:B------:R2:W-:Y:S02]  /*434d0*/  LDGSTS.E [R44+-0x1c400], [R48.64], !P3 ;  /* 0xe3c00000302c7fae */ /* 0x0005e4000d921844 */
[----:B------:R4:W-:Y:S01]  /*434e0*/  LDGSTS.E [R252+-0x1c200], [R42.64], !P3 ;  /* 0xe3e000002afc7fae */ /* 0x0009e2000d921844 */
[----:B-1----:R-:W2:Y:S01]  /*434f0*/  LDL.LU.64 R66, [R1+0xea8] ;  /* 0x000ea80001427983 */ /* 0x002ea20000300a00 */
[----:B------:R-:W-:Y:S01]  /*43500*/  ISETP.GE.U32.AND P2, PT, R3, 0x7ffffdb5, PT ;  /* 0x7ffffdb50300780c */ /* 0x000fe20003f46070 */
[----:B------:R-:W-:-:S04]  /*43510*/  IADD3 R3, R70, -0x1d0, RZ ;  /* 0xfffffe3046037810 */ /* 0x000fc80007ffe0ff */
[----:B------:R-:W-:-:S08]  /*43520*/  ISETP.GE.U32.AND P1, PT, R3, 0x7ffffdb1, PT ;  /* 0x7ffffdb10300780c */ /* 0x000fd00003f26070 */
[----:B------:R1:W-:Y:S01]  /*43530*/  LDGSTS.E [R0+-0x1a800], [R40.64], !P2 ;  /* 0xe580000028007fae */ /* 0x0003e2000d121844 */
[----:B-----5:R-:W-:-:S04]  /*43540*/  IMAD.WIDE R50, R2, 0x4, R50 ;  /* 0x0000000402327825 */ /* 0x020fc800078e0232 */
[----:B--2---:R-:W-:-:S04]  /*43550*/  IMAD.WIDE R48, R2, 0x4, R60 ;  /* 0x0000000402307825 */ /* 0x004fc800078e023c */
[C---:B----4-:R-:W-:Y:S01]  /*43560*/  IMAD.WIDE R42, R2.reuse, 0x4, R62 ;  /* 0x00000004022a7825 */ /* 0x050fe200078e023e */
[----:B------:R-:W-:Y:S03]  /*43570*/  STL.64 [R1+0x660], R50 ;  /* 0x0006603201007387 */ /* 0x000fe60000100a00 */
[----:B------:R-:W-:Y:S01]  /*43580*/  STL.64 [R1+0x658], R48 ;  /* 0x0006583001007387 */ /* 0x000fe20000100a00 */
        /* <DEDUP_REMOVED lines=8> */
[----:B------:R1:W-:Y:S04]  /*43610*/  STL.64 [R1+0x648], R40 ;  /* 0x0006482801007387 */ /* 0x0003e80000100a00 */
[----:B------:R1:W-:Y:S04]  /*43620*/  LDGSTS.E [R0+-0x18800], [R40.64], !P1 ;  /* 0xe780000028007fae */ /* 0x0003e8000c921844 */
[----:B-----5:R-:W5:Y:S01]  /*43630*/  LDL.LU.64 R42, [R1+0xd88] ;  /* 0x000d8800012a7983 */ /* 0x020f620000300a00 */
[----:B--2---:R-:W-:-:S04]  /*43640*/  IMAD.WIDE R52, R2, 0x4, R52 ;  /* 0x0000000402347825 */ /* 0x004fc800078e0234 */
[----:B----4-:R-:W-:-:S04]  /*43650*/  IMAD.WIDE R48, R2, 0x4, R54 ;  /* 0x0000000402307825 */ /* 0x010fc800078e0236 */
[C---:B------:R-:W-:Y:S01]  /*43660*/  IMAD.WIDE R44, R2.reuse, 0x4, R56 ;  /* 0x00000004022c7825 */ /* 0x040fe200078e0238 */
[----:B------:R2:W-:Y:S03]  /*43670*/  STL.64 [R1+0x640], R52 ;  /* 0x0006403401007387 */ /* 0x0005e60000100a00 */
[----:B------:R-:W-:Y:S02]  /*43680*/  STL.64 [R1+0x370], R48 ;  /* 0x0003703001007387 */ /* 0x000fe40000100a00 */
[----:B-1----:R-:W-:Y:S02]  /*43690*/  IMAD.WIDE R40, R2, 0x4, R66 ;  /* 0x0000000402287825 */ /* 0x002fe400078e0242 */
[----:B------:R-:W4:Y:S02]  /*436a0*/  LDL.LU.64 R66, [R1+0xc38] ;  /* 0x000c380001427983 */ /* 0x000f240000300a00 */
[----:B------:R-:W-:Y:S02]  /*436b0*/  STL.64 [R1+0x350], R44 ;  /* 0x0003502c01007387 */ /* 0x000fe40000100a00 */
[----:B------:R-:W4:Y:S02]  /*436c0*/  LDL.LU.64 R54, [R1+0xc30] ;  /* 0x000c300001367983 */ /* 0x000f240000300a00 */
[----:B------:R-:W4:Y:S01]  /*436d0*/  LDL.LU.64 R56, [R1+0xc28] ;  /* 0x000c280001387983 */ /* 0x000f220000300a00 */
[----:B------:R-:W-:-:S04]  /*436e0*/  IADD3 R3, R70, -0x1d4, RZ ;  /* 0xfffffe2c46037810 */ /* 0x000fc80007ffe0ff */
[----:B------:R-:W-:Y:S02]  /*436f0*/  ISETP.GE.U32.AND P0, PT, R3, 0x7ffffdad, PT ;  /* 0x7ffffdad0300780c */ /* 0x000fe40003f06070 */
[C---:B------:R-:W-:Y:S02]  /*43700*/  IADD3 R50, R64.reuse, 0x100000, RZ ;  /* 0x0010000040327810 */ /* 0x040fe40007ffe0ff */
[----:B------:R-:W-:Y:S01]  /*43710*/  IADD3 R47, R64, 0x100000, RZ ;  /* 0x00100000402f7810 */ /* 0x000fe20007ffe0ff */
[----:B------:R-:W-:Y:S02]  /*43720*/  IADD3 R3, R70, -0x1d8, RZ ;  /* 0xfffffe2846037810 */ /* 0x000fe40007ffe0ff */
[----:B------:R2:W-:Y:S02]  /*43730*/  LDGSTS.E [R50+-0x18600], [R52.64], !P1 ;  /* 0xe7a0000034327fae */ /* 0x0005e4000c921844 */
[----:B------:R1:W-:Y:S02]  /*43740*/  LDGSTS.E [R47+-0x18400], [R48.64], !P1 ;  /* 0xe7c00000302f7fae */ /* 0x0003e4000c921844 */
[----:B------:R1:W-:Y:S01]  /*43750*/  LDGSTS.E [R252+-0x18200], [R44.64], !P1 ;  /* 0xe7e000002cfc7fae */ /* 0x0003e2000c921844 */
[----:B------:R1:W-:Y:S04]  /*43760*/  STL.64 [R1+0x340], R40 ;  /* 0x0003402801007387 */ /* 0x0003e80000100a00 */
[----:B------:R1:W-:Y:S01]  /*43770*/  LDGSTS.E [R0+-0x16800], [R40.64], !P0 ;  /* 0xe980000028007fae */ /* 0x0003e2000c121844 */
[----:B------:R-:W-:-:S02]  /*43780*/  ISETP.GE.U32.AND P6, PT, R3, 0x7ffffda9, PT ;  /* 0x7ffffda90300780c */ /* 0x000fc40003fc6070 */
[----:B--2---:R-:W-:Y:S01]  /*43790*/  IADD3 R52, R64, 0x100000, RZ ;  /* 0x0010000040347810 */ /* 0x004fe20007ffe0ff */
[----:B-1----:R-:W2:Y:S01]  /*437a0*/  LDL.LU.64 R40, [R1+0xc20] ;  /* 0x000c200001287983 */ /* 0x002ea20000300a00 */
[----:B------:R-:W2:Y:S02]  /*437b0*/  LDL.LU.64 R50, [R1+0xc18] ;  /* 0x000c180001327983 */ /* 0x000ea40000300a00 */
[----:B---3--:R-:W-:-:S04]  /*437c0*/  IMAD.WIDE R68, R2, 0x4, R68 ;  /* 0x0000000402447825 */ /* 0x008fc800078e0244 */
[----:B------:R-:W-:-:S04]  /*437d0*/  IMAD.WIDE R48, R2, 0x4, R60 ;  /* 0x0000000402307825 */ /* 0x000fc800078e023c */
[C---:B------:R-:W-:Y:S01]  /*437e0*/  IMAD.WIDE R44, R2.reuse, 0x4, R62 ;  /* 0x00000004022c7825 */ /* 0x040fe200078e023e */
[----:B------:R1:W-:Y:S03]  /*437f0*/  STL.64 [R1+0x330], R68 ;  /* 0x0003304401007387 */ /* 0x0003e60000100a00 */
[----:B------:R-:W3:Y:S02]  /*43800*/  LDL.LU.64 R60, [R1+0xc10] ;  /* 0x000c1000013c7983 */ /* 0x000ee40000300a00 */
[----:B------:R-:W-:Y:S02]  /*43810*/  STL.64 [R1+0x320], R48 ;  /* 0x0003203001007387 */ /* 0x000fe40000100a00 */
[----:B------:R-:W3:Y:S01]  /*43820*/  LDL.LU.64 R62, [R1+0xc08] ;  /* 0x000c0800013e7983 */ /* 0x000ee20000300a00 */
[----:B------:R1:W-:Y:S04]  /*43830*/  STL.64 [R1+0x310], R44 ;  /* 0x0003102c01007387 */ /* 0x0003e80000100a00 */
[----:B------:R1:W-:Y:S01]  /*43840*/  LDGSTS.E [R52+-0x16600], [R68.64], !P0 ;  /* 0xe9a0000044347fae */ /* 0x0003e2000c121844 */
[----:B------:R4:W-:Y:S02]  /*43850*/  LDGSTS.E [R47+-0x16400], [R48.64], !P0 ;  /* 0xe9c00000302f7fae */ /* 0x0009e4000c121844 */
[----:B------:R1:W-:Y:S02]  /*43860*/  LDGSTS.E [R252+-0x16200], [R44.64], !P0 ;  /* 0xe9e000002cfc7fae */ /* 0x0003e4000c121844 */
[----:B-----5:R-:W-:-:S05]  /*43870*/  IMAD.WIDE R42, R2, 0x4, R42 ;  /* 0x00000004022a7825 */ /* 0x020fca00078e022a */
[----:B------:R5:W-:Y:S04]  /*43880*/  LDGSTS.E [R0+-0x14800], [R42.64], !P6 ;  /* 0xeb8000002a007fae */ /* 0x000be8000f121844 */
[----:B-1----:R-:W3:Y:S01]  /*43890*/  LDL.LU.64 R68, [R1+0xc00] ;  /* 0x000c000001447983 */ /* 0x002ee20000300a00 */
[----:B------:R5:W-:Y:S01]  /*438a0*/  STL.64 [R1+0x1a50], R42 ;  /* 0x001a502a01007387 */ /* 0x000be20000100a00 */
[----:B------:R-:W-:Y:S01]  /*438b0*/  IADD3 R45, R64, 0x100000, RZ ;  /* 0x00100000402d7810 */ /* 0x000fe20007ffe0ff */
[----:B------:R-:W3:Y:S02]  /*438c0*/  LDL.LU.64 R52, [R1+0xbf8] ;  /* 0x000bf80001347983 */ /* 0x000ee40000300a00 */
[----:B----4-:R-:W-:-:S04]  /*438d0*/  IMAD.WIDE R66, R2, 0x4, R66 ;  /* 0x0000000402427825 */ /* 0x010fc800078e0242 */
[----:B------:R-:W-:-:S04]  /*438e0*/  IMAD.WIDE R48, R2, 0x4, R54 ;  /* 0x0000000402307825 */ /* 0x000fc800078e0236 */
[----:B-----5:R-:W-:Y:S01]  /*438f0*/  IMAD.WIDE R42, R2, 0x4, R56 ;  /* 0x00000004022a7825 */ /* 0x020fe200078e0238 */
[----:B------:R1:W-:Y:S03]  /*43900*/  STL.64 [R1+0x1a58], R66 ;  /* 0x001a584201007387 */ /* 0x0003e60000100a00 */
[----:B------:R-:W4:Y:S02]  /*43910*/  LDL.LU.64 R54, [R1+0xbf0] ;  /* 0x000bf00001367983 */ /* 0x000f240000300a00 */
[----:B------:R3:W-:Y:S02]  /*43920*/  STL.64 [R1+0x1a60], R48 ;  /* 0x001a603001007387 */ /* 0x0007e40000100a00 */
[----:B------:R-:W5:Y:S01]  /*43930*/  LDL.LU.64 R56, [R1+0xbe8] ;  /* 0x000be80001387983 */ /* 0x000f620000300a00 */
[----:B------:R1:W-:Y:S04]  /*43940*/  STL.64 [R1+0x1a68], R42 ;  /* 0x001a682a01007387 */ /* 0x0003e80000100a00 */
[----:B------:R1:W-:Y:S04]  /*43950*/  LDGSTS.E [R45+-0x14600], [R66.64], !P6 ;  /* 0xeba00000422d7fae */ /* 0x0003e8000f121844 */
[----:B-1----:R-:W5:Y:S01]  /*43960*/  LDL.LU.64 R66, [R1+0xbe0] ;  /* 0x000be00001427983 */ /* 0x002f620000300a00 */
[----:B------:R-:W-:-:S04]  /*43970*/  IADD3 R3, R70, -0x1dc, RZ ;  /* 0xfffffe2446037810 */ /* 0x000fc80007ffe0ff */
[----:B------:R-:W-:Y:S01]  /*43980*/  ISETP.GE.U32.AND P4, PT, R3, 0x7ffffda5, PT ;  /* 0x7ffffda50300780c */ /* 0x000fe20003f86070 */
[----:B------:R-:W-:Y:S01]  /*43990*/  IADD3 R3, R70, -0x1e0, RZ ;  /* 0xfffffe2046037810 */ /* 0x000fe20007ffe0ff */
[----:B------:R-:W-:-:S03]  /*439a0*/  IADD3 R44, R64, 0x100000, RZ ;  /* 0x00100000402c7810 */ /* 0x000fc60007ffe0ff */
[----:B------:R-:W-:Y:S01]  /*439b0*/  ISETP.GE.U32.AND P5, PT, R3, 0x7ffffda1, PT ;  /* 0x7ffffda10300780c */ /* 0x000fe20003fa6070 */
[----:B--2---:R-:W-:Y:S01]  /*439c0*/  IMAD.WIDE R40, R2, 0x4, R40 ;  /* 0x0000000402287825 */ /* 0x004fe200078e0228 */
[----:B------:R-:W-:Y:S01]  /*439d0*/  IADD3 R3, R70, -0x1e4, RZ ;  /* 0xfffffe1c46037810 */ /* 0x000fe20007ffe0ff */
[----:B------:R3:W-:Y:S02]  /*439e0*/  LDGSTS.E [R44+-0x14400], [R48.64], !P6 ;  /* 0xebc00000302c7fae */ /* 0x0007e4000f121844 */
[----:B------:R-:W-:-:S04]  /*439f0*/  IMAD.WIDE R50, R2, 0x4, R50 ;  /* 0x0000000402327825 */ /* 0x000fc800078e0232 */
[----:B------:R1:W-:Y:S01]  /*43a00*/  LDGSTS.E [R252+-0x14200], [R42.64], !P6 ;  /* 0xebe000002afc7fae */ /* 0x0003e2000f121844 */
[----:B------:R-:W-:Y:S01]  /*43a10*/  ISETP.GE.U32.AND P3, PT, R3, 0x7ffffd9d, PT ;  /* 0x7ffffd9d0300780c */ /* 0x000fe20003f66070 */
[----:B------:R2:W-:Y:S04]  /*43a20*/  STL.64 [R1+0x1ab0], R40 ;  /* 0x001ab02801007387 */ /* 0x0005e80000100a00 */
[----:B------:R2:W-:Y:S01]  /*43a30*/  LDGSTS.E [R0+-0x12800], [R40.64], !P4 ;  /* 0xed80000028007fae */ /* 0x0005e2000e121844 */
[C---:B------:R-:W-:Y:S01]  /*43a40*/  IADD3 R3, R70.reuse, -0x1e8, RZ ;  /* 0xfffffe1846037810 */ /* 0x040fe20007ffe0ff */
[----:B------:R1:W-:Y:S02]  /*43a50*/  STL.64 [R1+0x1ab8], R50 ;  /* 0x001ab83201007387 */ /* 0x0003e40000100a00 */
[----:B------:R1:W-:Y:S01]  /*43a60*/  LDGSTS.E [R45+-0x12600], [R50.64], !P4 ;  /* 0xeda00000322d7fae */ /* 0x0003e2000e121844 */
[----:B------:R-:W-:Y:S01]  /*43a70*/  ISETP.GE.U32.AND P2, PT, R3, 0x7ffffd99, PT ;  /* 0x7ffffd990300780c */ /* 0x000fe20003f46070 */
[----:B------:R-:W-:-:S04]  /*43a80*/  IADD3 R3, R70, -0x1ec, RZ ;  /* 0xfffffe1446037810 */ /* 0x000fc80007ffe0ff */
[----:B------:R-:W-:Y:S01]  /*43a90*/  ISETP.GE.U32.AND P1, PT, R3, 0x7ffffd95, PT ;  /* 0x7ffffd950300780c */ /* 0x000fe20003f26070 */
[----:B------:R-:W-:-:S04]  /*43aa0*/  IADD3 R3, R70, -0x1f0, RZ ;  /* 0xfffffe1046037810 */ /* 0x000fc80007ffe0ff */
[----:B------:R-:W-:Y:S01]  /*43ab0*/  ISETP.GE.U32.AND P0, PT, R3, 0x7ffffd91, PT ;  /* 0x7ffffd910300780c */ /* 0x000fe20003f06070 */
[----:B------:R-:W-:-:S04]  /*43ac0*/  IADD3 R3, R70, -0x1f4, RZ ;  /* 0xfffffe0c46037810 */ /* 0x000fc80007ffe0ff */
[----:B------:R-:W-:Y:S01]  /*43ad0*/  ISETP.GE.U32.AND P6, PT, R3, 0x7ffffd8d, PT ;  /* 0x7ffffd8d0300780c */ /* 0x000fe20003fc6070 */
[----:B------:R-:W-:Y:S02]  /*43ae0*/  LOP3.LUT R3, R65, 0x7f, RZ, 0xc0, !PT ;  /* 0x0000007f41037812 */ /* 0x000fe400078ec0ff */
[----:B---3--:R-:W-:-:S04]  /*43af0*/  IMAD.WIDE R48, R2, 0x4, R60 ;  /* 0x0000000402307825 */ /* 0x008fc800078e023c */
[C---:B-1----:R-:W-:Y:S01]  /*43b00*/  IMAD.WIDE R42, R2.reuse, 0x4, R62 ;  /* 0x00000004022a7825 */ /* 0x042fe200078e023e */
[----:B------:R-:W-:Y:S03]  /*43b10*/  STL.64 [R1+0x1ac0], R48 ;  /* 0x001ac03001007387 */ /* 0x000fe60000100a00 */
[----:B------:R-:W5:Y:S02]  /*43b20*/  LDL.LU.64 R60, [R1+0xbd8] ;  /* 0x000bd800013c7983 */ /* 0x000f640000300a00 */
[----:B------:R1:W-:Y:S01]  /*43b30*/  STL.64 [R1+0x1ac8], R42 ;  /* 0x001ac82a01007387 */ /* 0x0003e20000100a00 */
[----:B------:R4:W-:Y:S01]  /*43b40*/  LDGSTS.E [R44+-0x12400], [R48.64], !P4 ;  /* 0xedc00000302c7fae */ /* 0x0009e2000e121844 */
[----:B------:R1:W-:Y:S02]  /*43b50*/  LDGSTS.E [R252+-0x12200], [R42.64], !P4 ;  /* 0xede000002afc7fae */ /* 0x0003e4000e121844 */
[----:B--2---:R-:W-:-:S04]  /*43b60*/  IMAD.WIDE R40, R2, 0x4, R68 ;  /* 0x0000000402287825 */ /* 0x004fc800078e0244 */
[----:B------:R-:W-:Y:S01]  /*43b70*/  IMAD.MOV.U32 R69, RZ, RZ, c[0x0][0x180] ;  /* 0x00006000ff457624 */ /* 0x000fe200078e00ff */
[----:B------:R2:W-:Y:S01]  /*43b80*/  STL.64 [R1+0x1b18], R40 ;  /* 0x001b182801007387 */ /* 0x0005e20000100a00 */
[----:B------:R-:W5:Y:S03]  /*43b90*/  LDL.LU.64 R62, [R1+0xbd0] ;  /* 0x000bd000013e7983 */ /* 0x000f660000300a00 */
[----:B------:R-:W-:Y:S01]  /*43ba0*/  IADD3 R58, R69, -0x180, RZ ;  /* 0xfffffe80453a7810 */ /* 0x000fe20007ffe0ff */
[----:B------:R-:W-:Y:S01]  /*43bb0*/  IMAD.WIDE R50, R2, 0x4, R52 ;  /* 0x0000000402327825 */ /* 0x000fe200078e0234 */
[----:B------:R-:W5:Y:S04]  /*43bc0*/  LDL.LU.64 R68, [R1+0xbc8] ;  /* 0x000bc80001447983 */ /* 0x000f680000300a00 */
[----:B------:R2:W-:Y:S01]  /*43bd0*/  LDGSTS.E [R0+-0x10800], [R40.64], !P5 ;  /* 0xef80000028007fae */ /* 0x0005e2000e921844 */
[----:B-1----:R-:W-:-:S03]  /*43be0*/  IADD3 R43, R64, 0x100000, RZ ;  /* 0x00100000402b7810 */ /* 0x002fc60007ffe0ff */
[----:B------:R-:W-:Y:S01]  /*43bf0*/  STL.64 [R1+0x1b20], R50 ;  /* 0x001b203201007387 */ /* 0x000fe20000100a00 */
[----:B------:R-:W-:Y:S01]  /*43c00*/  IADD3 R42, R70, -0x1f8, RZ ;  /* 0xfffffe08462a7810 */ /* 0x000fe20007ffe0ff */
[----:B------:R1:W-:Y:S01]  /*43c10*/  LDGSTS.E [R47+-0x10600], [R50.64], !P5 ;  /* 0xefa00000322f7fae */ /* 0x0003e2000e921844 */
[----:B------:R-:W-:Y:S01]  /*43c20*/  ISETP.GE.AND P4, PT, R3, R58, PT ;  /* 0x0000003a0300720c */ /* 0x000fe20003f86270 */
[----:B----4-:R-:W-:-:S04]  /*43c30*/  IMAD.WIDE R48, R2, 0x4, R54 ;  /* 0x0000000402307825 */ /* 0x010fc800078e0236 */
[C---:B-----5:R-:W-:Y:S01]  /*43c40*/  IMAD.WIDE R44, R2.reuse, 0x4, R56 ;  /* 0x00000004022c7825 */ /* 0x060fe200078e0238 */
[----:B------:R4:W-:Y:S04]  /*43c50*/  STL.64 [R1+0x1b28], R48 ;  /* 0x001b283001007387 */ /* 0x0009e80000100a00 */
[----:B------:R-:W-:Y:S04]  /*43c60*/  STL.64 [R1+0x1b30], R44 ;  /* 0x001b302c01007387 */ /* 0x000fe80000100a00 */
[----:B------:R4:W-:Y:S01]  /*43c70*/  LDGSTS.E [R43+-0x10400], [R48.64], !P5 ;  /* 0xefc00000302b7fae */ /* 0x0009e2000e921844 */
[----:B------:R5:W-:Y:S02]  /*43c80*/  LDGSTS.E [R252+-0x10200], [R44.64], !P5 ;  /* 0xefe000002cfc7fae */ /* 0x000be4000e921844 */
[----:B--2---:R-:W-:Y:S01]  /*43c90*/  IMAD.WIDE R40, R2, 0x4, R66 ;  /* 0x0000000402287825 */ /* 0x004fe200078e0242 */
[----:B------:R-:W-:-:S02]  /*43ca0*/  MOV R67, c[0x0][0x180] ;  /* 0x0000600000437a02 */ /* 0x000fc40000000f00 */
[----:B------:R-:W-:Y:S02]  /*43cb0*/  ISETP.GE.U32.AND P5, PT, R42, 0x7ffffd89, PT ;  /* 0x7ffffd892a00780c */ /* 0x000fe40003fa6070 */
[----:B------:R2:W-:Y:S01]  /*43cc0*/  STL.64 [R1+0x1b90], R40 ;  /* 0x001b902801007387 */ /* 0x0005e20000100a00 */
[----:B------:R-:W3:Y:S02]  /*43cd0*/  LDL.LU.64 R56, [R1+0xbc0] ;  /* 0x000bc00001387983 */ /* 0x000ee40000300a00 */
[----:B------:R-:W3:Y:S01]  /*43ce0*/  LDL.LU.64 R54, [R1+0xbb8] ;  /* 0x000bb80001367983 */ /* 0x000ee20000300a00 */
[----:B----4-:R-:W4:Y:S04]  /*43cf0*/  LDL.LU.64 R48, [R1+0xbb0] ;  /* 0x000bb00001307983 */ /* 0x010f280000300a00 */
[----:B------:R-:W4:Y:S01]  /*43d00*/  LDL.LU.64 R42, [R1+0xba8] ;  /* 0x000ba800012a7983 */ /* 0x000f220000300a00 */
[----:B------:R-:W-:-:S02]  /*43d10*/  IADD3 R58, R67, 0x7f, RZ ;  /* 0x0000007f433a7810 */ /* 0x000fc40007ffe0ff */
[----:B------:R-:W4:Y:S01]  /*43d20*/  LDL.LU.64 R66, [R1+0xba0] ;  /* 0x000ba00001427983 */ /* 0x000f220000300a00 */
[----:B------:R2:W-:Y:S02]  /*43d30*/  LDGSTS.E [R0+-0xe800], [R40.64], !P3 ;  /* 0xf180000028007fae */ /* 0x0005e4000d921844 */
[C---:B--2---:R-:W-:Y:S02]  /*43d40*/  IADD3 R40, R64.reuse, 0x100000, RZ ;  /* 0x0010000040287810 */ /* 0x044fe40007ffe0ff */
[----:B------:R-:W-:Y:S02]  /*43d50*/  IADD3 R41, R64, 0x100000, RZ ;  /* 0x0010000040297810 */ /* 0x000fe40007ffe0ff */
[----:B------:R-:W-:Y:S01]  /*43d60*/  SEL R0, RZ, 0x4, P4 ;  /* 0x00000004ff007807 */ /* 0x000fe20002000000 */
[----:B------:R-:W-:-:S04]  /*43d70*/  ISETP.GT.AND P4, PT, R58, 0x1ff, PT ;  /* 0x000001ff3a00780c */ /* 0x000fc80003f84270 */
[----:B------:R-:W-:Y:S01]  /*43d80*/  SEL R0, R0, RZ, P4 ;  /* 0x000000ff00007207 */ /* 0x000fe20002000000 */
[----:B-----5:R-:W-:-:S05]  /*43d90*/  IMAD.WIDE R52, R2, 0x4, R60 ;  /* 0x0000000402347825 */ /* 0x020fca00078e023c */
[----:B------:R2:W-:Y:S04]  /*43da0*/  STL.64 [R1+0x1b98], R52 ;  /* 0x001b983401007387 */ /* 0x0005e80000100a00 */
[----:B------:R2:W-:Y:S01]  /*43db0*/  LDGSTS.E [R40+-0xe600], [R52.64], !P3 ;  /* 0xf1a0000034287fae */ /* 0x0005e2000d921844 */
[----:B-1----:R-:W-:-:S04]  /*43dc0*/  IMAD.WIDE R50, R2, 0x4, R62 ;  /* 0x0000000402327825 */ /* 0x002fc800078e023e */
[----:B------:R-:W-:Y:S01]  /*43dd0*/  IMAD.WIDE R44, R2, 0x4, R68 ;  /* 0x00000004022c7825 */ /* 0x000fe200078e0244 */
[----:B------:R-:W-:Y:S04]  /*43de0*/  STL.64 [R1+0x1ba0], R50 ;  /* 0x001ba03201007387 */ /* 0x000fe80000100a00 */
[----:B------:R1:W-:Y:S02]  /*43df0*/  STL.64 [R1+0x1ba8], R44 ;  /* 0x001ba82c01007387 */ /* 0x0003e40000100a00 */
[----:B------:R-:W5:Y:S01]  /*43e00*/  LDL.LU.64 R62, [R1+0xb98] ;  /* 0x000b9800013e7983 */ /* 0x000f620000300a00 */
[----:B------:R1:W-:Y:S01]  /*43e10*/  LDGSTS.E [R41+-0xe400], [R50.64], !P3 ;  /* 0xf1c0000032297fae */ /* 0x0003e2000d921844 */
[----:B------:R-:W5:Y:S02]  /*43e20*/  LDL.LU.64 R60, [R1+0xb90] ;  /* 0x000b9000013c7983 */ /* 0x000f640000300a00 */
[----:B------:R1:W-:Y:S02]  /*43e30*/  LDGSTS.E [R252+-0xe200], [R44.64], !P3 ;  /* 0xf1e000002cfc7fae */ /* 0x0003e4000d921844 */
[----:B--2---:R-:W2:Y:S01]  /*43e40*/  LDL.LU.64 R52, [R1+0xb88] ;  /* 0x000b880001347983 */ /* 0x004ea20000300a00 */
[----:B------:R-:W-:Y:S01]  /*43e50*/  IADD3 R40, R70, -0x1fc, RZ ;  /* 0xfffffe0446287810 */ /* 0x000fe20007ffe0ff */
[----:B-1----:R-:W2:Y:S01]  /*43e60*/  LDL.LU.64 R44, [R1+0xb80] ;  /* 0x000b8000012c7983 */ /* 0x002ea20000300a00 */
[----:B------:R-:W2:Y:S02]  /*43e70*/  LDL.LU.64 R68, [R1+0xb78] ;  /* 0x000b780001447983 */ /* 0x000ea40000300a00 */
[----:B------:R-:W-:Y:S01]  /*43e80*/  ISETP.GE.U32.AND P4, PT, R40, 0x7ffffd85, PT ;  /* 0x7ffffd852800780c */ /* 0x000fe20003f86070 */
[----:B---3--:R-:W-:-:S04]  /*43e90*/  IMAD.WIDE R56, R2, 0x4, R56 ;  /* 0x0000000402387825 */ /* 0x008fc800078e0238 */
[----:B------:R-:W-:-:S04]  /*43ea0*/  IMAD.WIDE R54, R2, 0x4, R54 ;  /* 0x0000000402367825 */ /* 0x000fc800078e0236 */
[----:B----4-:R-:W-:-:S04]  /*43eb0*/  IMAD.WIDE R48, R2, 0x4, R48 ;  /* 0x0000000402307825 */ /* 0x010fc800078e0230 */
[----:B------:R-:W-:-:S04]  /*43ec0*/  IMAD.WIDE R42, R2, 0x4, R42 ;  /* 0x00000004022a7825 */ /* 0x000fc800078e022a */
[----:B------:R-:W-:Y:S01]  /*43ed0*/  IMAD.WIDE R40, R2, 0x4, R66 ;  /* 0x0000000402287825 */ /* 0x000fe200078e0242 */
[----:B------:R-:W-:Y:S03]  /*43ee0*/  STL.64 [R1+0x1bf0], R56 ;  /* 0x001bf03801007387 */ /* 0x000fe60000100a00 */
[----:B------:R-:W-:Y:S02]  /*43ef0*/  STL.64 [R1+0x1bf8], R54 ;  /* 0x001bf83601007387 */ /* 0x000fe40000100a00 */
[----:B------:R1:W-:Y:S02]  /*43f00*/  STL.64 [R1+0x1c00], R48 ;  /* 0x001c003001007387 */ /* 0x0003e40000100a00 */
[----:B------:R3:W-:Y:S01]  /*43f10*/  STL.64 [R1+0x1c08], R42 ;  /* 0x001c082a01007387 */ /* 0x0007e20000100a00 */
[----:B------:R4:W-:Y:S01]  /*43f20*/  STL.64 [R1+0x1c70], R40 ;  /* 0x001c702801007387 */ /* 0x0009e20000100a00 */
[----:B------:R-:W2:Y:S01]  /*43f30*/  LDL.LU.64 R66, [R1+0xb70] ;  /* 0x000b700001427983 */ /* 0x000ea20000300a00 */
[----:B------:R-:W-:-:S02]  /*43f40*/  IADD3 R51, R64, 0x100000, RZ ;  /* 0x0010000040337810 */ /* 0x000fc40007ffe0ff */
[----:B------:R-:W-:-:S03]  /*43f50*/  IADD3 R50, R64, 0x100000, RZ ;  /* 0x0010000040327810 */ /* 0x000fc60007ffe0ff */
[----:B------:R1:W-:Y:S02]  /*43f60*/  LDGSTS.E [R51+-0xc800], [R56.64], !P2 ;  /* 0xf380000038337fae */ /* 0x0003e4000d121844 */
[----:B------:R1:W-:Y:S02]  /*43f70*/  LDGSTS.E [R50+-0xc600], [R54.64], !P2 ;  /* 0xf3a0000036327fae */ /* 0x0003e4000d121844 */
[----:B------:R3:W-:Y:S02]  /*43f80*/  LDGSTS.E [R47+-0xc400], [R48.64], !P2 ;  /* 0xf3c00000302f7fae */ /* 0x0007e4000d121844 */
[----:B------:R4:W-:Y:S01]  /*43f90*/  LDGSTS.E [R252+-0xc200], [R42.64], !P2 ;  /* 0xf3e000002afc7fae */ /* 0x0009e2000d121844 */
[----:B-1----:R-:W2:Y:S01]  /*43fa0*/  LDL.LU.64 R50, [R1+0xb68] ;  /* 0x000b680001327983 */ /* 0x002ea20000300a00 */
[----:B---3--:R-:W3:Y:S02]  /*43fb0*/  LDL.LU.64 R48, [R1+0xb60] ;  /* 0x000b600001307983 */ /* 0x008ee40000300a00 */
[----:B----4-:R-:W4:Y:S02]  /*43fc0*/  LDL.LU.64 R42, [R1+0xb58] ;  /* 0x000b5800012a7983 */ /* 0x010f240000300a00 */
[----:B------:R-:W4:Y:S01]  /*43fd0*/  LDL.LU.64 R54, [R1+0xb50] ;  /* 0x000b500001367983 */ /* 0x000f220000300a00 */
[----:B------:R-:W-:Y:S01]  /*43fe0*/  ISETP.NE.U32.AND P3, PT, R0, RZ, PT ;  /* 0x000000ff0000720c */ /* 0x000fe20003f65070 */
[C---:B------:R-:W-:Y:S01]  /*43ff0*/  IADD3 R0, R64.reuse, 0x100000, RZ ;  /* 0x0010000040007810 */ /* 0x040fe20007ffe0ff */
[----:B------:R-:W-:-:S02]  /*44000*/  IADD3 R57, R64, 0x100000, RZ ;  /* 0x0010000040397810 */ /* 0x000fc40007ffe0ff */
[----:B------:R-:W-:Y:S02]  /*44010*/  IADD3 R56, R64, 0x100000, RZ ;  /* 0x0010000040387810 */ /* 0x000fe40007ffe0ff */
[----:B------:R1:W-:Y:S01]  /*44020*/  LDGSTS.E [R0+-0xa800], [R40.64], !P1 ;  /* 0xf580000028007fae */ /* 0x0003e2000c921844 */
[----:B-----5:R-:W-:-:S04]  /*44030*/  IMAD.WIDE R62, R2, 0x4, R62 ;  /* 0x00000004023e7825 */ /* 0x020fc800078e023e */
[----:B------:R-:W-:-:S04]  /*44040*/  IMAD.WIDE R60, R2, 0x4, R60 ;  /* 0x00000004023c7825 */ /* 0x000fc800078e023c */
[C---:B--2---:R-:W-:Y:S01]  /*44050*/  IMAD.WIDE R52, R2.reuse, 0x4, R52 ;  /* 0x0000000402347825 */ /* 0x044fe200078e0234 */
[----:B------:R-:W-:Y:S03]  /*44060*/  STL.64 [R1+0x1c78], R62 ;  /* 0x001c783e01007387 */ /* 0x000fe60000100a00 */
[----:B------:R2:W-:Y:S01]  /*44070*/  STL.64 [R1+0x1c80], R60 ;  /* 0x001c803c01007387 */ /* 0x0005e20000100a00 */
[----:B------:R5:W-:Y:S04]  /*44080*/  STL.64 [R1+0x1c88], R52 ;  /* 0x001c883401007387 */ /* 0x000be80000100a00 */
[----:B------:R5:W-:Y:S01]  /*44090*/  LDGSTS.E [R57+-0xa600], [R62.64], !P1 ;  /* 0xf5a000003e397fae */ /* 0x000be2000c921844 */
[----:B------:R5:W-:Y:S02]  /*440a0*/  LDGSTS.E [R56+-0xa400], [R60.64], !P1 ;  /* 0xf5c000003c387fae */ /* 0x000be4000c921844 */
[----:B------:R2:W-:Y:S02]  /*440b0*/  LDGSTS.E [R47+-0xa200], [R52.64], !P1 ;  /* 0xf5e00000342f7fae */ /* 0x0005e4000c921844 */
[----:B------:R-:W-:-:S04]  /*440c0*/  IMAD.WIDE R44, R2, 0x4, R44 ;  /* 0x00000004022c7825 */ /* 0x000fc800078e022c */
[C---:B-1----:R-:W-:Y:S01]  /*440d0*/  IMAD.WIDE R40, R2.reuse, 0x4, R68 ;  /* 0x0000000402287825 */ /* 0x042fe200078e0244 */
[----:B------:R1:W-:Y:S04]  /*440e0*/  STL.64 [R1+0x1cf0], R44 ;  /* 0x001cf02c01007387 */ /* 0x0003e80000100a00 */
[----:B------:R1:W-:Y:S01]  /*440f0*/  STL.64 [R1+0x1cf8], R40 ;  /* 0x001cf82801007387 */ /* 0x0003e20000100a00 */
[----:B-----5:R-:W5:Y:S01]  /*44100*/  LDL.LU.64 R56, [R1+0xb48] ;  /* 0x000b480001387983 */ /* 0x020f620000300a00 */
[----:B--2---:R-:W2:Y:S03]  /*44110*/  LDL.LU.64 R60, [R1+0xb40] ;  /* 0x000b4000013c7983 */ /* 0x004ea60000300a00 */
[----:B------:R-:W2:Y:S01]  /*44120*/  LDL.LU.64 R62, [R1+0xb38] ;  /* 0x000b3800013e7983 */ /* 0x000ea20000300a00 */
[----:B------:R-:W2:Y:S03]  /*44130*/  LDL.LU.64 R68, [R1+0xb30] ;  /* 0x000b300001447983 */ /* 0x000ea60000300a00 */
[----:B------:R1:W-:Y:S01]  /*44140*/  LDGSTS.E [R252+-0x8800], [R44.64], !P0 ;  /* 0xf78000002cfc7fae */ /* 0x0003e2000c121844 */
[----:B------:R1:W-:Y:S02]  /*44150*/  LDGSTS.E [R0+-0x8600], [R40.64], !P0 ;  /* 0xf7a0000028007fae */ /* 0x0003e4000c121844 */
[----:B------:R-:W-:-:S02]  /*44160*/  IMAD.WIDE R52, R2, 0x4, R66 ;  /* 0x0000000402347825 */ /* 0x000fc400078e0242 */
[----:B------:R-:W2:Y:S01]  /*44170*/  LDL.LU.64 R66, [R1+0xb28] ;  /* 0x000b280001427983 */ /* 0x000ea20000300a00 */
[C---:B-1----:R-:W-:Y:S02]  /*44180*/  IADD3 R45, R64.reuse, 0x100000, RZ ;  /* 0x00100000402d7810 */ /* 0x042fe40007ffe0ff */
[----:B------:R-:W-:Y:S01]  /*44190*/  IADD3 R44, R64, 0x100000, RZ ;  /* 0x00100000402c7810 */ /* 0x000fe20007ffe0ff */
[----:B------:R-:W-:Y:S04]  /*441a0*/  STL.64 [R1+0x1d00], R52 ;  /* 0x001d003401007387 */ /* 0x000fe80000100a00 */
[----:B------:R1:W-:Y:S01]  /*441b0*/  LDGSTS.E [R47+-0x8400], [R52.64], !P0 ;  /* 0xf7c00000342f7fae */ /* 0x0003e2000c121844 */
[----:B------:R-:W-:-:S04]  /*441c0*/  IMAD.WIDE R50, R2, 0x4, R50 ;  /* 0x0000000402327825 */ /* 0x000fc800078e0232 */
[----:B---3--:R-:W-:-:S04]  /*441d0*/  IMAD.WIDE R48, R2, 0x4, R48 ;  /* 0x0000000402307825 */ /* 0x008fc800078e0230 */
[----:B----4-:R-:W-:-:S04]  /*441e0*/  IMAD.WIDE R42, R2, 0x4, R42 ;  /* 0x00000004022a7825 */ /* 0x010fc800078e022a */
[----:B------:R-:W-:Y:S01]  /*441f0*/  IMAD.WIDE R40, R2, 0x4, R54 ;  /* 0x0000000402287825 */ /* 0x000fe200078e0236 */
[----:B------:R-:W-:Y:S03]  /*44200*/  STL.64 [R1+0x1d08], R50 ;  /* 0x001d083201007387 */ /* 0x000fe60000100a00 */
[----:B------:R3:W-:Y:S01]  /*44210*/  STL.64 [R1+0x1d70], R48 ;  /* 0x001d703001007387 */ /* 0x0007e20000100a00 */
[----:B------:R4:W-:Y:S01]  /*44220*/  LDGSTS.E [R45+-0x8200], [R50.64], !P0 ;  /* 0xf7e00000322d7fae */ /* 0x0009e2000c121844 */
[----:B------:R-:W-:Y:S02]  /*44230*/  STL.64 [R1+0x1d78], R42 ;  /* 0x001d782a01007387 */ /* 0x000fe40000100a00 */
[----:B------:R3:W-:Y:S02]  /*44240*/  LDGSTS.E [R44+-0x6800], [R48.64], !P6 ;  /* 0xf9800000302c7fae */ /* 0x0007e4000f121844 */
[----:B------:R5:W-:Y:S01]  /*44250*/  STL.64 [R1+0x1d80], R40 ;  /* 0x001d802801007387 */ /* 0x000be20000100a00 */
[----:B------:R2:W-:Y:S01]  /*44260*/  LDGSTS.E [R252+-0x6600], [R42.64], !P6 ;  /* 0xf9a000002afc7fae */ /* 0x0005e2000f121844 */
[----:B------:R5:W-:Y:S03]  /*44270*/  LDGSTS.E [R0+-0x6400], [R40.64], !P6 ;  /* 0xf9c0000028007fae */ /* 0x000be6000f121844 */
[----:B---3--:R-:W3:Y:S01]  /*44280*/  LDL.LU.64 R48, [R1+0xb20] ;  /* 0x000b200001307983 */ /* 0x008ee20000300a00 */
[----:B----4-:R-:W4:Y:S02]  /*44290*/  LDL.LU.64 R50, [R1+0xb18] ;  /* 0x000b180001327983 */ /* 0x010f240000300a00 */
[----:B-1----:R-:W3:Y:S02]  /*442a0*/  LDL.LU.64 R52, [R1+0xb10] ;  /* 0x000b100001347983 */ /* 0x002ee40000300a00 */
[----:B------:R-:W3:Y:S01]  /*442b0*/  LDL.LU.64 R54, [R1+0xb08] ;  /* 0x000b080001367983 */ /* 0x000ee20000300a00 */
[----:B------:R-:W-:-:S05]  /*442c0*/  LOP3.LUT R65, R65, 0x7f, RZ, 0xc0, !PT ;  /* 0x0000007f41417812 */ /* 0x000fca00078ec0ff */
[----:B------:R-:W-:Y:S01]  /*442d0*/  IMAD.SHL.U32 R65, R65, 0x4, RZ ;  /* 0x0000000441417824 */ /* 0x000fe200078e00ff */
[----:B------:R-:W-:Y:S01]  /*442e0*/  IADD3 R58, R64, 0x100000, RZ ;  /* 0x00100000403a7810 */ /* 0x000fe20007ffe0ff */
[----:B------:R-:W-:Y:S02]  /*442f0*/  IMAD.SHL.U32 R71, R71, 0x4, RZ ;  /* 0x0000000447477824 */ /* 0x000fe400078e00ff */
[----:B-----5:R-:W-:-:S04]  /*44300*/  IMAD.WIDE R40, R2, 0x4, R56 ;  /* 0x0000000402287825 */ /* 0x020fc800078e0238 */
[----:B--2---:R-:W-:-:S04]  /*44310*/  IMAD.WIDE R42, R2, 0x4, R60 ;  /* 0x00000004022a7825 */ /* 0x004fc800078e023c */
[----:B------:R-:W-:-:S04]  /*44320*/  IMAD.WIDE R44, R2, 0x4, R62 ;  /* 0x00000004022c7825 */ /* 0x000fc800078e023e */
[C---:B------:R-:W-:Y:S01]  /*44330*/  IMAD.WIDE R68, R2.reuse, 0x4, R68 ;  /* 0x0000000402447825 */ /* 0x040fe200078e0244 */
[----:B------:R1:W-:Y:S03]  /*44340*/  STL.64 [R1+0x1d88], R40 ;  /* 0x001d882801007387 */ /* 0x0003e60000100a00 */
[----:B------:R-:W2:Y:S02]  /*44350*/  LDL.LU.64 R56, [R1+0xb00] ;  /* 0x000b000001387983 */ /* 0x000ea40000300a00 */
[----:B------:R5:W-:Y:S02]  /*44360*/  STL.64 [R1+0x1df0], R42 ;  /* 0x001df02a01007387 */ /* 0x000be40000100a00 */
[----:B------:R-:W2:Y:S01]  /*44370*/  LDL.LU.64 R60, [R1+0xaf8] ;  /* 0x000af800013c7983 */ /* 0x000ea20000300a00 */
[----:B------:R1:W-:Y:S01]  /*44380*/  STL.64 [R1+0x1df8], R44 ;  /* 0x001df82c01007387 */ /* 0x0003e20000100a00 */
[----:B------:R-:W2:Y:S02]  /*44390*/  LDL.LU.64 R62, [R1+0xaf0] ;  /* 0x000af000013e7983 */ /* 0x000ea40000300a00 */
[----:B------:R-:W-:Y:S02]  /*443a0*/  STL.64 [R1+0x1e00], R68 ;  /* 0x001e004401007387 */ /* 0x000fe40000100a00 */
[----:B------:R-:W-:Y:S01]  /*443b0*/  IMAD.WIDE R66, R2, 0x4, R66 ;  /* 0x0000000402427825 */ /* 0x000fe200078e0242 */
[----:B------:R-:W-:-:S02]  /*443c0*/  LOP3.LUT R2, R65, 0x60, RZ, 0x3c, !PT ;  /* 0x0000006041027812 */ /* 0x000fc400078e3cff */
[----:B------:R-:W2:Y:S02]  /*443d0*/  LDL.LU.64 R64, [R1+0xae8] ;  /* 0x000ae80001407983 */ /* 0x000ea40000300a00 */
[----:B------:R-:W-:-:S05]  /*443e0*/  IADD3 R2, R2, 0x100000, RZ ;  /* 0x0010000002027810 */ /* 0x000fca0007ffe0ff */
[----:B------:R1:W-:Y:S01]  /*443f0*/  LDGSTS.E [R2+-0x6200], [R40.64], !P6 ;  /* 0xf9e0000028027fae */ /* 0x0003e2000f121844 */
[----:B------:R5:W-:Y:S02]  /*44400*/  LDGSTS.E [R58+-0x4800], [R42.64], !P5 ;  /* 0xfb8000002a3a7fae */ /* 0x000be4000e921844 */
[----:B------:R5:W-:Y:S02]  /*44410*/  LDGSTS.E [R47+-0x4600], [R44.64], !P5 ;  /* 0xfba000002c2f7fae */ /* 0x000be4000e921844 */
[----:B------:R5:W-:Y:S01]  /*44420*/  LDGSTS.E [R252+-0x4400], [R68.64], !P5 ;  /* 0xfbc0000044fc7fae */ /* 0x000be2000e921844 */
[----:B------:R5:W-:Y:S04]  /*44430*/  LDGSTS.E [R0+-0x4200], [R66.64], !P5 ;  /* 0xfbe0000042007fae */ /* 0x000be8000e921844 */
[----:B-1----:R-:W2:Y:S01]  /*44440*/  LDL.LU.64 R40, [R1+0x3720] ;  /* 0x0037200001287983 */ /* 0x002ea20000300a00 */
[----:B-----5:R-:W5:Y:S03]  /*44450*/  LDL.LU.64 R42, [R1+0x3718] ;  /* 0x00371800012a7983 */ /* 0x020f660000300a00 */
[----:B------:R1:W-:Y:S01]  /*44460*/  STL.64 [R1+0x1e08], R66 ;  /* 0x001e084201007387 */ /* 0x0003e20000100a00 */
[----:B------:R-:W5:Y:S01]  /*44470*/  LDL.LU.64 R44, [R1+0x3710] ;  /* 0x00371000012c7983 */ /* 0x000f620000300a00 */
[----:B------:R-:W-:-:S02]  /*44480*/  IADD3 R47, R70, -0x200, RZ ;  /* 0xfffffe00462f7810 */ /* 0x000fc40007ffe0ff */
[----:B------:R-:W-:Y:S01]  /*44490*/  LOP3.LUT R0, R71, 0x60, RZ, 0x3c, !PT ;  /* 0x0000006047007812 */ /* 0x000fe200078e3cff */
[----:B-1----:R-:W5:Y:S01]  /*444a0*/  LDL.LU.64 R66, [R1+0xae0] ;  /* 0x000ae00001427983 */ /* 0x002f620000300a00 */
[----:B------:R-:W5:Y:S02]  /*444b0*/  LDL.LU.64 R68, [R1+0x538] ;  /* 0x0005380001447983 */ /* 0x000f640000300a00 */
[----:B------:R-:W5:Y:S02]  /*444c0*/  LDL.LU.64 R70, [R1+0x528] ;  /* 0x0005280001467983 */ /* 0x000f640000300a00 */
[----:B------:R-:W-:-:S05]  /*444d0*/  IMAD.MOV.U32 R2, RZ, RZ, c[0x0][0x188] ;  /* 0x00006200ff027624 */ /* 0x000fca00078e00ff */
[----:B------:R-:W-:-:S05]  /*444e0*/  SHF.L.U32 R2, R2, 0x7, RZ ;  /* 0x0000000702027819 */ /* 0x000fca00000006ff */
[----:B---3--:R-:W-:-:S04]  /*444f0*/  IMAD.WIDE R48, R2, 0x4, R48 ;  /* 0x0000000402307825 */ /* 0x008fc800078e0230 */
[----:B----4-:R-:W-:-:S04]  /*44500*/  IMAD.WIDE R50, R2, 0x4, R50 ;  /* 0x0000000402327825 */ /* 0x010fc800078e0232 */
[----:B------:R-:W-:-:S04]  /*44510*/  IMAD.WIDE R52, R2, 0x4, R52 ;  /* 0x0000000402347825 */ /* 0x000fc800078e0234 */
[----:B------:R-:W-:Y:S02]  /*44520*/  IMAD.WIDE R54, R2, 0x4, R54 ;  /* 0x0000000402367825 */ /* 0x000fe400078e0236 */
[----:B------:R-:W1:Y:S01]  /*44530*/  S2R R2, SR_TID.X ;  /* 0x0000000000027919 */ /* 0x000e620000002100 */
[----:B------:R-:W-:-:S05]  /*44540*/  IADD3 R58, R0, 0x100000, RZ ;  /* 0x00100000003a7810 */ /* 0x000fca0007ffe0ff */
[----:B------:R3:W-:Y:S01]  /*44550*/  LDGSTS.E [R58+-0x2800], [R48.64], !P4 ;  /* 0xfd800000303a7fae */ /* 0x0007e2000e121844 */
[----:B-1----:R-:W-:-:S05]  /*44560*/  LOP3.LUT R2, R2, 0x7f, RZ, 0xc0, !PT ;  /* 0x0000007f02027812 */ /* 0x002fca00078ec0ff */
[----:B------:R-:W-:-:S05]  /*44570*/  IMAD.SHL.U32 R2, R2, 0x4, RZ ;  /* 0x0000000402027824 */ /* 0x000fca00078e00ff */
[----:B------:R-:W-:-:S04]  /*44580*/  LOP3.LUT R2, R2, 0x60, RZ, 0x3c, !PT ;  /* 0x0000006002027812 */ /* 0x000fc800078e3cff */
[----:B------:R-:W-:-:S05]  /*44590*/  IADD3 R2, R2, 0x100000, RZ ;  /* 0x0010000002027810 */ /* 0x000fca0007ffe0ff */
[----:B------:R1:W-:Y:S02]  /*445a0*/  LDGSTS.E [R2+-0x2600], [R50.64], !P4 ;  /* 0xfda0000032027fae */ /* 0x0003e4000e121844 */
[----:B-1----:R-:W-:-:S05]  /*445b0*/  MOV R2, c[0x0][0x188] ;  /* 0x0000620000027a02 */ /* 0x002fca0000000f00 */
[----:B------:R-:W-:Y:S01]  /*445c0*/  IMAD.SHL.U32 R2, R2, 0x80, RZ ;  /* 0x0000008002027824 */ /* 0x000fe200078e00ff */
[C---:B------:R-:W-:Y:S01]  /*445d0*/  IADD3 R252, R0.reuse, 0x100000, RZ ;  /* 0x0010000000fc7810 */ /* 0x040fe20007ffe0ff */
[----:B------:R-:W-:Y:S01]  /*445e0*/  IADD3 R0, R0, 0x100000, RZ ;  /* 0x0010000000007810 */ /* 0x000fe20007ffe0ff */
[----:B------:R-:W-:-:S03]  /*445f0*/  ISETP.GE.U32.AND P0, PT, R47, 0x7ffffd81, PT ;  /* 0x7ffffd812f00780c */ /* 0x000fc60003f06070 */
[----:B------:R1:W-:Y:S01]  /*44600*/  LDGSTS.E [R252+-0x2400], [R52.64], !P4 ;  /* 0xfdc0000034fc7fae */ /* 0x0003e2000e121844 */
[----:B------:R4:W-:Y:S02]  /*44610*/  LDGSTS.E [R0+-0x2200], [R54.64], !P4 ;  /* 0xfde0000036007fae */ /* 0x0009e4000e121844 */
[----:B----4-:R-:W-:-:S04]  /*44620*/  LOP3.LUT R0, R59, 0x60, RZ, 0x3c, !PT ;  /* 0x000000603b007812 */ /* 0x010fc800078e3cff */
[C---:B------:R-:W-:Y:S02]  /*44630*/  IADD3 R59, R0.reuse, 0x100000, RZ ;  /* 0x00100000003b7810 */ /* 0x040fe40007ffe0ff */
[C---:B-1----:R-:W-:Y:S01]  /*44640*/  IADD3 R252, R0.reuse, 0x100000, RZ ;  /* 0x0010000000fc7810 */ /* 0x042fe20007ffe0ff */
[----:B------:R-:W-:Y:S01]  /*44650*/  IADD3 R0, R0, 0x100000, RZ ;  /* 0x0010000000007810 */ /* 0x000fe20007ffe0ff */
[----:B------:R3:W-:Y:S01]  /*44660*/  STL.64 [R1+0x1e68], R48 ;  /* 0x001e683001007387 */ /* 0x0007e20000100a00 */
[----:B------:R1:W-:Y:S02]  /*44670*/  STL.64 [R1+0x1e78], R50 ;  /* 0x001e783201007387 */ /* 0x0003e40000100a00 */
[----:B------:R-:W4:Y:S01]  /*44680*/  LDL.LU R47, [R1+0x3708] ;  /* 0x00370800012f7983 */ /* 0x000f220000300800 */
[----:B---3--:R-:W3:Y:S01]  /*44690*/  LDL.LU.64 R48, [R1+0x3700] ;  /* 0x0037000001307983 */ /* 0x008ee20000300a00 */
[----:B------:R-:W3:Y:S02]  /*446a0*/  LDL.LU R58, [R1+0x36f8] ;  /* 0x0036f800013a7983 */ /* 0x000ee40000300800 */
[----:B------:R1:W-:Y:S02]  /*446b0*/  STL.64 [R1+0x1e80], R52 ;  /* 0x001e803401007387 */ /* 0x0003e40000100a00 */
[----:B-1----:R-:W3:Y:S01]  /*446c0*/  LDL.LU.64 R50, [R1+0x36f0] ;  /* 0x0036f00001327983 */ /* 0x002ee20000300a00 */
[----:B------:R1:W-:Y:S04]  /*446d0*/  STL.64 [R1+0x1e88], R54 ;  /* 0x001e883601007387 */ /* 0x0003e80000100a00 */
[----:B------:R-:W3:Y:S01]  /*446e0*/  LDL.LU.64 R52, [R1+0x36e8] ;  /* 0x0036e80001347983 */ /* 0x000ee20000300a00 */
[----:B-1----:R-:W3:Y:S02]  /*446f0*/  LDL.LU.64 R54, [R1+0x36e0] ;  /* 0x0036e00001367983 */ /* 0x002ee40000300a00 */
[----:B--2---:R-:W-:-:S04]  /*44700*/  IMAD.WIDE R56, R2, 0x4, R56 ;  /* 0x0000000402387825 */ /* 0x004fc800078e0238 */
[----:B------:R-:W-:-:S04]  /*44710*/  IMAD.WIDE R60, R2, 0x4, R60 ;  /* 0x00000004023c7825 */ /* 0x000fc800078e023c */
[C---:B------:R-:W-:Y:S01]  /*44720*/  IMAD.WIDE R62, R2.reuse, 0x4, R62 ;  /* 0x00000004023e7825 */ /* 0x040fe200078e023e */
[----:B------:R1:W-:Y:S04]  /*44730*/  LDGSTS.E [R59+-0x800], [R56.64], !P0 ;  /* 0xff800000383b7fae */ /* 0x0003e8000c121844 */
[----:B------:R1:W-:Y:S01]  /*44740*/  STL.64 [R1+0x1ee8], R56 ;  /* 0x001ee83801007387 */ /* 0x0003e20000100a00 */
[----:B------:R2:W-:Y:S03]  /*44750*/  STL.64 [R1+0x1ef8], R60 ;  /* 0x001ef83c01007387 */ /* 0x0005e60000100a00 */
[----:B-1----:R-:W3:Y:S01]  /*44760*/  LDL.LU.64 R56, [R1+0x36d8] ;  /* 0x0036d80001387983 */ /* 0x002ee20000300a00 */
[----:B------:R-:W3:Y:S02]  /*44770*/  LDL.LU R59, [R1+0x36d0] ;  /* 0x0036d000013b7983 */ /* 0x000ee40000300800 */
[----:B------:R1:W-:Y:S02]  /*44780*/  STL.64 [R1+0x1f00], R62 ;  /* 0x001f003e01007387 */ /* 0x0003e40000100a00 */
[----:B------:R-:W-:-:S02]  /*44790*/  IMAD.WIDE R64, R2, 0x4, R64 ;  /* 0x0000000402407825 */ /* 0x000fc400078e0240 */
[----:B------:R-:W1:Y:S02]  /*447a0*/  S2R R2, SR_TID.X ;  /* 0x0000000000027919 */ /* 0x000e640000002100 */
[----:B-1----:R-:W-:-:S05]  /*447b0*/  LOP3.LUT R2, R2, 0x7f, RZ, 0xc0, !PT ;  /* 0x0000007f02027812 */ /* 0x002fca00078ec0ff */
[----:B------:R-:W-:-:S05]  /*447c0*/  IMAD.SHL.U32 R2, R2, 0x4, RZ ;  /* 0x0000000402027824 */ /* 0x000fca00078e00ff */
[----:B------:R-:W-:-:S04]  /*447d0*/  LOP3.LUT R2, R2, 0x60, RZ, 0x3c, !PT ;  /* 0x0000006002027812 */ /* 0x000fc800078e3cff */
[----:B------:R-:W-:-:S05]  /*447e0*/  IADD3 R2, R2, 0x100000, RZ ;  /* 0x0010000002027810 */ /* 0x000fca0007ffe0ff */
[----:B------:R2:W-:Y:S01]  /*447f0*/  LDGSTS.E [R2+-0x600], [R60.64], !P0 ;  /* 0xffa000003c027fae */ /* 0x0005e2000c121844 */
[----:B------:R1:W-:Y:S02]  /*44800*/  LDGSTS.E [R252+-0x400], [R62.64], !P0 ;  /* 0xffc000003efc7fae */ /* 0x0003e4000c121844 */
[----:B------:R5:W-:Y:S02]  /*44810*/  LDGSTS.E [R0+-0x200], [R64.64], !P0 ;  /* 0xffe0000040007fae */ /* 0x000be4000c121844 */
[----:B------:R-:W0:Y:S01]  /*44820*/  LDGDEPBAR ;  /* 0x00000000000079af */ /* 0x000e220000000000 */
[----:B--2---:R-:W2:Y:S01]  /*44830*/  LDL.LU.64 R60, [R1+0x36c8] ;  /* 0x0036c800013c7983 */ /* 0x004ea20000300a00 */
[----:B-1----:R-:W2:Y:S01]  /*44840*/  LDL.LU.64 R62, [R1+0x36c0] ;  /* 0x0036c000013e7983 */ /* 0x002ea20000300a00 */
[----:B-----5:R-:W-:-:S04]  /*44850*/  SHF.L.U32 R0, R3, 0x2, RZ ;  /* 0x0000000203007819 */ /* 0x020fc800000006ff */
[----:B------:R-:W-:Y:S01]  /*44860*/  IADD3 R3, R0, 0x100000, RZ ;  /* 0x0010000000037810 */ /* 0x000fe20007ffe0ff */
[----:B------:R-:W-:-:S04]  /*44870*/  IMAD.MOV.U32 R3, RZ, RZ, c[0x0][0x18c] ;  /* 0x00006300ff037624 */ /* 0x000fc800078e00ff */
[----:B------:R-:W-:Y:S01]  /*44880*/  IMAD.SHL.U32 R3, R3, 0x80, RZ ;  /* 0x0000008003037824 */ /* 0x000fe200078e00ff */
[----:B------:R1:W-:Y:S03]  /*44890*/  STL.64 [R1+0x1f08], R64 ;  /* 0x001f084001007387 */ /* 0x0003e60000100a00 */
[----:B------:R-:W-:-:S04]  /*448a0*/  IMAD.WIDE R66, R3, 0x4, R66 ;  /* 0x0000000403427825 */ /* 0x000fc800078e0242 */
[----:B------:R-:W-:-:S04]  /*448b0*/  IMAD.WIDE R68, R3, 0x4, R68 ;  /* 0x0000000403447825 */ /* 0x000fc800078e0244 */
[----:B------:R-:W-:Y:S01]  /*448c0*/  IMAD.WIDE R70, R3, 0x4, R70 ;  /* 0x0000000403467825 */ /* 0x000fe200078e0246 */
[----:B-1----:R-:W5:Y:S03]  /*448d0*/  LDL.LU.64 R64, [R1+0x36b8] ;  /* 0x0036b80001407983 */ /* 0x002f660000300a00 */
[----:B------:R1:W-:Y:S02]  /*448e0*/  STL.64 [R1+0x1f10], R66 ;  /* 0x001f104201007387 */ /* 0x0003e40000100a00 */
[----:B-1----:R-:W2:Y:S01]  /*448f0*/  LDL.LU.64 R66, [R1+0x36b0] ;  /* 0x0036b00001427983 */ /* 0x002ea20000300a00 */
[----:B------:R1:W-:Y:S03]  /*44900*/  STL.64 [R1+0x2fa8], R68 ;  /* 0x002fa84401007387 */ /* 0x0003e60000100a00 */
[----:B-1----:R-:W2:Y:S01]  /*44910*/  LDL.LU.64 R68, [R1+0x36a8] ;  /* 0x0036a80001447983 */ /* 0x002ea20000300a00 */
[----:B------:R1:W-:Y:S03]  /*44920*/  STL.64 [R1+0x2fb0], R70 ;  /* 0x002fb04601007387 */ /* 0x0003e60000100a00 */
[----:B-1----:R-:W2:Y:S01]  /*44930*/  LDL.LU.64 R70, [R1+0x36a0] ;  /* 0x0036a00001467983 */ /* 0x002ea20000300a00 */
[----:B------:R-:W-:Y:S02]  /*44940*/  STL.64 [R1+0x3718], R218 ;  /* 0x003718da01007387 */ /* 0x000fe40000100a00 */
[----:B------:R1:W-:Y:S02]  /*44950*/  STL.64 [R1+0x3710], R220 ;  /* 0x003710dc01007387 */ /* 0x0003e40000100a00 */
[----:B-1----:R-:W2:Y:S01]  /*44960*/  LDL.LU.64 R220, [R1+0x4e8] ;  /* 0x0004e80001dc7983 */ /* 0x002ea20000300a00 */
[----:B------:R1:W-:Y:S03]  /*44970*/  STL.64 [R1+0x3708], R222 ;  /* 0x003708de01007387 */ /* 0x0003e60000100a00 */
[----:B-1----:R-:W2:Y:S01]  /*44980*/  LDL.64 R222, [R1+0x1f10] ;  /* 0x001f100001de7983 */ /* 0x002ea20000100a00 */
[----:B------:R1:W-:Y:S03]  /*44990*/  STL.64 [R1+0x3700], R224 ;  /* 0x003700e001007387 */ /* 0x0003e60000100a00 */
[----:B-1----:R-:W3:Y:S01]  /*449a0*/  LDL.LU.64 R224, [R1+0x4f8] ;  /* 0x0004f80001e07983 */ /* 0x002ee20000300a00 */
[----:B------:R-:W-:Y:S02]  /*449b0*/  STL.64 [R1+0x36f8], R226 ;  /* 0x0036f8e201007387 */ /* 0x000fe40000100a00 */
[----:B------:R-:W-:Y:S02]  /*449c0*/  STL.64 [R1+0x36f0], R228 ;  /* 0x0036f0e401007387 */ /* 0x000fe40000100a00 */
[----:B------:R1:W-:Y:S02]  /*449d0*/  STL.64 [R1+0x36e8], R230 ;  /* 0x0036e8e601007387 */ /* 0x0003e40000100a00 */
[----:B-1----:R-:W3:Y:S01]  /*449e0*/  LDL.LU.64 R230, [R1+0x518] ;  /* 0x0005180001e67983 */ /* 0x002ee20000300a00 */
[----:B------:R1:W-:Y:S03]  /*449f0*/  STL.64 [R1+0x36e0], R232 ;  /* 0x0036e0e801007387 */ /* 0x0003e60000100a00 */
[----:B-1----:R-:W3:Y:S01]  /*44a00*/  LDL.LU.64 R232, [R1+0x4d8] ;  /* 0x0004d80001e87983 */ /* 0x002ee20000300a00 */
[----:B------:R-:W-:Y:S02]  /*44a10*/  STL.64 [R1+0x36d8], R234 ;  /* 0x0036d8ea01007387 */ /* 0x000fe40000100a00 */
[----:B------:R1:W-:Y:S02]  /*44a20*/  STL.64 [R1+0x36d0], R236 ;  /* 0x0036d0ec01007387 */ /* 0x0003e40000100a00 */
[----:B-1----:R-:W3:Y:S01]  /*44a30*/  LDL.LU.64 R236, [R1+0x508] ;  /* 0x0005080001ec7983 */ /* 0x002ee20000300a00 */
[----:B------:R1:W-:Y:S03]  /*44a40*/  STL.64 [R1+0x36c8], R238 ;  /* 0x0036c8ee01007387 */ /* 0x0003e60000100a00 */
[----:B-1----:R-:W3:Y:S01]  /*44a50*/  LDL.64 R238, [R1+0x2fb0] ;  /* 0x002fb00001ee7983 */ /* 0x002ee20000100a00 */
[----:B------:R1:W-:Y:S03]  /*44a60*/  STL.64 [R1+0x36c0], R240 ;  /* 0x0036c0f001007387 */ /* 0x0003e60000100a00 */
[----:B-1----:R-:W3:Y:S04]  /*44a70*/  LDL.64 R240, [R1+0x2fa8] ;  /* 0x002fa80001f07983 */ /* 0x002ee80000100a00 */
[----:B------:R-:W1:Y:S01]  /*44a80*/  S2R R252, SR_TID.X ;  /* 0x0000000000fc7919 */ /* 0x000e620000002100 */
[----:B------:R-:W4:Y:S03]  /*44a90*/  LDL.LU.64 R234, [R1+0x4c8] ;  /* 0x0004c80001ea7983 */ /* 0x000f260000300a00 */
[----:B------:R-:W1:Y:S01]  /*44aa0*/  S2R R219, SR_TID.X ;  /* 0x0000000000db7919 */ /* 0x000e620000002100 */
[----:B------:R-:W4:Y:S01]  /*44ab0*/  LDL.LU.64 R228, [R1+0x4b8] ;  /* 0x0004b80001e47983 */ /* 0x000f220000300a00 */
[----:B-1----:R-:W-:-:S05]  /*44ac0*/  LOP3.LUT R252, R252, 0x7f, RZ, 0xc0, !PT ;  /* 0x0000007ffcfc7812 */ /* 0x002fca00078ec0ff */
[----:B------:R-:W-:-:S05]  /*44ad0*/  IMAD.SHL.U32 R252, R252, 0x4, RZ ;  /* 0x00000004fcfc7824 */ /* 0x000fca00078e00ff */
[----:B------:R-:W-:Y:S02]  /*44ae0*/  IADD3 R252, R252, 0x100000, RZ ;  /* 0x00100000fcfc7810 */ /* 0x000fe40007ffe0ff */
[----:B------:R-:W-:Y:S02]  /*44af0*/  LOP3.LUT R227, R219, 0x7f, RZ, 0xc0, !PT ;  /* 0x0000007fdbe37812 */ /* 0x000fe400078ec0ff */
[----:B------:R-:W4:Y:S01]  /*44b00*/  LDL.LU.64 R218, [R1+0x4a8] ;  /* 0x0004a80001da7983 */ /* 0x000f220000300a00 */
[----:B------:R-:W-:Y:S02]  /*44b10*/  STL.64 [R1+0x36b8], R242 ;  /* 0x0036b8f201007387 */ /* 0x000fe40000100a00 */
[----:B------:R-:W-:Y:S02]  /*44b20*/  STL.64 [R1+0x36b0], R244 ;  /* 0x0036b0f401007387 */ /* 0x000fe40000100a00 */
[----:B------:R1:W-:Y:S01]  /*44b30*/  STL.64 [R1+0x36a8], R246 ;  /* 0x0036a8f601007387 */ /* 0x0003e20000100a00 */
[----:B------:R-:W-:Y:S04]  /*44b40*/  STL.64 [R1+0x36a0], R248 ;  /* 0x0036a0f801007387 */ /* 0x000fe80000100a00 */
[----:B--2---:R2:W-:Y:S02]  /*44b50*/  LDGSTS.E [R252+0x60000], [R222.64], P3 ;  /* 0x60000000defc7fae */ /* 0x0045e40009921844 */
[----:B--2---:R-:W-:-:S02]  /*44b60*/  IADD3 R222, R0, 0x100000, RZ ;  /* 0x0010000000de7810 */ /* 0x004fc40007ffe0ff */
[----:B------:R-:W-:-:S03]  /*44b70*/  IADD3 R223, R0, 0x100000, RZ ;  /* 0x0010000000df7810 */ /* 0x000fc60007ffe0ff */
[----:B---3--:R2:W-:Y:S02]  /*44b80*/  LDGSTS.E [R222+0x61000], [R240.64], P3 ;  /* 0x61000000f0de7fae */ /* 0x0085e40009921844 */
[----:B------:R2:W-:Y:S02]  /*44b90*/  LDGSTS.E [R223+0x62000], [R238.64], P3 ;  /* 0x62000000eedf7fae */ /* 0x0005e40009921844 */
[----:B--2---:R-:W2:Y:S01]  /*44ba0*/  LDL.LU.64 R222, [R1+0x498] ;  /* 0x0004980001de7983 */ /* 0x004ea20000300a00 */
[----:B-1----:R-:W-:Y:S01]  /*44bb0*/  SHF.L.U32 R247, R227, 0x2, RZ ;  /* 0x00000002e3f77819 */ /* 0x002fe200000006ff */
[----:B------:R-:W-:-:S04]  /*44bc0*/  IMAD.WIDE R230, R3, 0x4, R230 ;  /* 0x0000000403e67825 */ /* 0x000fc800078e02e6 */
[----:B------:R-:W-:Y:S01]  /*44bd0*/  IMAD.WIDE R242, R3, 0x4, R236 ;  /* 0x0000000403f27825 */ /* 0x000fe200078e02ec */
[C---:B------:R-:W-:Y:S02]  /*44be0*/  IADD3 R0, R247.reuse, 0x100000, RZ ;  /* 0x00100000f7007810 */ /* 0x040fe40007ffe0ff */
[C---:B------:R-:W-:Y:S01]  /*44bf0*/  IADD3 R240, R247.reuse, 0x100000, RZ ;  /* 0x00100000f7f07810 */ /* 0x040fe20007ffe0ff */
[----:B------:R1:W-:Y:S04]  /*44c00*/  STL.64 [R1+0x2fd0], R230 ;  /* 0x002fd0e601007387 */ /* 0x0003e80000100a00 */
[----:B------:R1:W-:Y:S01]  /*44c10*/  LDGSTS.E [R0+0x63000], [R230.64], P3 ;  /* 0x63000000e6007fae */ /* 0x0003e20009921844 */
[----:B------:R-:W-:Y:S01]  /*44c20*/  IADD3 R226, R247, 0x100000, RZ ;  /* 0x00100000f7e27810 */ /* 0x000fe20007ffe0ff */
[----:B------:R-:W-:Y:S01]  /*44c30*/  IMAD.WIDE R238, R3, 0x4, R224 ;  /* 0x0000000403ee7825 */ /* 0x000fe200078e02e0 */
[----:B------:R-:W-:-:S03]  /*44c40*/  IADD3 R252, R247, 0x100000, RZ ;  /* 0x00100000f7fc7810 */ /* 0x000fc60007ffe0ff */
[----:B------:R-:W-:-:S04]  /*44c50*/  IMAD.WIDE R236, R3, 0x4, R220 ;  /* 0x0000000403ec7825 */ /* 0x000fc800078e02dc */
[C---:B------:R-:W-:Y:S01]  /*44c60*/  IMAD.WIDE R232, R3.reuse, 0x4, R232 ;  /* 0x0000000403e87825 */ /* 0x040fe200078e02e8 */
[----:B------:R4:W-:Y:S03]  /*44c70*/  LDGSTS.E [R240+0x64000], [R242.64], P3 ;  /* 0x64000000f2f07fae */ /* 0x0009e60009921844 */
[----:B------:R3:W-:Y:S02]  /*44c80*/  LDGSTS.E [R226+0x65000], [R238.64], P3 ;  /* 0x65000000eee27fae */ /* 0x0007e40009921844 */
[----:B------:R3:W-:Y:S01]  /*44c90*/  LDGSTS.E [R252+0x66000], [R236.64], P3 ;  /* 0x66000000ecfc7fae */ /* 0x0007e20009921844 */
[----:B------:R3:W-:Y:S04]  /*44ca0*/  LDGSTS.E [R0+0x67000], [R232.64], P3 ;  /* 0x67000000e8007fae */ /* 0x0007e80009921844 */
[----:B-1----:R-:W5:Y:S01]  /*44cb0*/  LDL.LU.64 R230, [R1+0x488] ;  /* 0x0004880001e67983 */ /* 0x002f620000300a00 */
[----:B------:R4:W-:Y:S02]  /*44cc0*/  STL.64 [R1+0x2ff0], R242 ;  /* 0x002ff0f201007387 */ /* 0x0009e40000100a00 */
[----:B------:R-:W5:Y:S02]  /*44cd0*/  LDL.LU.64 R224, [R1+0x478] ;  /* 0x0004780001e07983 */ /* 0x000f640000300a00 */
[----:B------:R-:W5:Y:S01]  /*44ce0*/  LDL.LU.64 R220, [R1+0x468] ;  /* 0x0004680001dc7983 */ /* 0x000f620000300a00 */
[----:B------:R-:W-:Y:S01]  /*44cf0*/  STL.64 [R1+0x3010], R238 ;  /* 0x003010ee01007387 */ /* 0x000fe20000100a00 */
[----:B------:R3:W-:Y:S02]  /*44d00*/  STL.64 [R1+0x3030], R236 ;  /* 0x003030ec01007387 */ /* 0x0007e40000100a00 */
[C---:B----4-:R-:W-:Y:S01]  /*44d10*/  IMAD.WIDE R242, R3.reuse, 0x4, R234 ;  /* 0x0000000403f27825 */ /* 0x050fe200078e02ea */
[----:B---3--:R-:W3:Y:S03]  /*44d20*/  LDL.LU.64 R236, [R1+0x458] ;  /* 0x0004580001ec7983 */ /* 0x008ee60000300a00 */
[----:B------:R1:W-:Y:S02]  /*44d30*/  STL.64 [R1+0x3050], R232 ;  /* 0x003050e801007387 */ /* 0x0003e40000100a00 */
[----:B------:R-:W4:Y:S02]  /*44d40*/  LDL.LU.64 R238, [R1+0x448] ;  /* 0x0004480001ee7983 */ /* 0x000f240000300a00 */
[----:B------:R-:W-:Y:S01]  /*44d50*/  STL.64 [R1+0x3070], R242 ;  /* 0x003070f201007387 */ /* 0x000fe20000100a00 */
[----:B------:R-:W4:Y:S01]  /*44d60*/  LDL.LU.64 R234, [R1+0x438] ;  /* 0x0004380001ea7983 */ /* 0x000f220000300a00 */
[----:B------:R-:W-:-:S03]  /*44d70*/  IMAD.WIDE R218, R3, 0x4, R218 ;  /* 0x0000000403da7825 */ /* 0x000fc600078e02da */
[----:B------:R2:W-:Y:S01]  /*44d80*/  LDGSTS.E [R240+0x68000], [R242.64], P3 ;  /* 0x68000000f2f07fae */ /* 0x0005e20009921844 */
[----:B-1----:R-:W-:-:S03]  /*44d90*/  IMAD.WIDE R232, R3, 0x4, R228 ;  /* 0x0000000403e87825 */ /* 0x002fc600078e02e4 */
[----:B------:R-:W4:Y:S02]  /*44da0*/  LDL.LU.64 R228, [R1+0x428] ;  /* 0x0004280001e47983 */ /* 0x000f240000300a00 */
[----:B------:R1:W-:Y:S02]  /*44db0*/  STL.64 [R1+0x3090], R232 ;  /* 0x003090e801007387 */ /* 0x0003e40000100a00 */
[----:B------:R-:W-:Y:S01]  /*44dc0*/  STL.64 [R1+0x30b0], R218 ;  /* 0x0030b0da01007387 */ /* 0x000fe20000100a00 */
[----:B------:R1:W-:Y:S01]  /*44dd0*/  LDGSTS.E [R226+0x69000], [R232.64], P3 ;  /* 0x69000000e8e27fae */ /* 0x0003e20009921844 */
[----:B------:R2:W-:Y:S03]  /*44de0*/  LDGSTS.E [R252+0x6a000], [R218.64], P3 ;  /* 0x6a000000dafc7fae */ /* 0x0005e60009921844 */
[----:B-1----:R-:W4:Y:S01]  /*44df0*/  LDL.LU.64 R232, [R1+0x418] ;  /* 0x0004180001e87983 */ /* 0x002f220000300a00 */
[----:B--2---:R-:W-:-:S05]  /*44e00*/  IMAD.WIDE R222, R3, 0x4, R222 ;  /* 0x0000000403de7825 */ /* 0x004fca00078e02de */
[----:B------:R1:W-:Y:S04]  /*44e10*/  STL.64 [R1+0x30d0], R222 ;  /* 0x0030d0de01007387 */ /* 0x0003e80000100a00 */
[----:B------:R1:W-:Y:S04]  /*44e20*/  LDGSTS.E [R0+0x6b000], [R222.64], P3 ;  /* 0x6b000000de007fae */ /* 0x0003e80009921844 */
[----:B-1----:R-:W2:Y:S01]  /*44e30*/  LDL.LU.64 R222, [R1+0x408] ;  /* 0x0004080001de7983 */ /* 0x002ea20000300a00 */
[----:B-----5:R-:W-:Y:S01]  /*44e40*/  IMAD.WIDE R230, R3, 0x4, R230 ;  /* 0x0000000403e67825 */ /* 0x020fe200078e02e6 */
[----:B------:R-:W-:-:S03]  /*44e50*/  IADD3 R219, R247, 0x100000, RZ ;  /* 0x00100000f7db7810 */ /* 0x000fc60007ffe0ff */
[----:B------:R-:W-:Y:S01]  /*44e60*/  IMAD.WIDE R240, R3, 0x4, R224 ;  /* 0x0000000403f07825 */ /* 0x000fe200078e02e0 */
[----:B------:R-:W-:-:S03]  /*44e70*/  IADD3 R218, R247, 0x100000, RZ ;  /* 0x00100000f7da7810 */ /* 0x000fc60007ffe0ff */
[C---:B------:R-:W-:Y:S01]  /*44e80*/  IMAD.WIDE R220, R3.reuse, 0x4, R220 ;  /* 0x0000000403dc7825 */ /* 0x040fe200078e02dc */
[----:B------:R1:W-:Y:S03]  /*44e90*/  STL.64 [R1+0x30f0], R230 ;  /* 0x0030f0e601007387 */ /* 0x0003e60000100a00 */
[----:B------:R-:W5:Y:S01]  /*44ea0*/  LDL.LU.64 R224, [R1+0x3f8] ;  /* 0x0003f80001e07983 */ /* 0x000f620000300a00 */
[----:B------:R1:W-:Y:S01]  /*44eb0*/  LDGSTS.E [R219+0x6c000], [R230.64], P3 ;  /* 0x6c000000e6db7fae */ /* 0x0003e20009921844 */
[----:B------:R4:W-:Y:S02]  /*44ec0*/  STL.64 [R1+0x3108], R240 ;  /* 0x003108f001007387 */ /* 0x0009e40000100a00 */
[----:B------:R4:W-:Y:S02]  /*44ed0*/  LDGSTS.E [R218+0x6d000], [R240.64], P3 ;  /* 0x6d000000f0da7fae */ /* 0x0009e40009921844 */
[----:B------:R4:W-:Y:S02]  /*44ee0*/  LDGSTS.E [R252+0x6e000], [R220.64], P3 ;  /* 0x6e000000dcfc7fae */ /* 0x0009e40009921844 */
[----:B---3--:R-:W-:-:S04]  /*44ef0*/  IMAD.WIDE R236, R3, 0x4, R236 ;  /* 0x0000000403ec7825 */ /* 0x008fc800078e02ec */
[C---:B----4-:R-:W-:Y:S01]  /*44f00*/  IMAD.WIDE R242, R3.reuse, 0x4, R238 ;  /* 0x0000000403f27825 */ /* 0x050fe200078e02ee */
[----:B-1----:R-:W3:Y:S03]  /*44f10*/  LDL.LU.64 R230, [R1+0x3e8] ;  /* 0x0003e80001e67983 */ /* 0x002ee60000300a00 */
[----:B------:R1:W-:Y:S02]  /*44f20*/  STL.64 [R1+0x3120], R220 ;  /* 0x003120dc01007387 */ /* 0x0003e40000100a00 */
[----:B------:R-:W4:Y:S02]  /*44f30*/  LDL.LU.64 R218, [R1+0x3d8] ;  /* 0x0003d80001da7983 */ /* 0x000f240000300a00 */
[----:B------:R1:W-:Y:S01]  /*44f40*/  STL.64 [R1+0x3168], R236 ;  /* 0x003168ec01007387 */ /* 0x0003e20000100a00 */
[----:B------:R-:W4:Y:S04]  /*44f50*/  LDL.LU.64 R238, [R1+0x3c8] ;  /* 0x0003c80001ee7983 */ /* 0x000f280000300a00 */
[----:B------:R1:W-:Y:S01]  /*44f60*/  LDGSTS.E [R0+0x6f000], [R236.64], P3 ;  /* 0x6f000000ec007fae */ /* 0x0003e20009921844 */
[----:B------:R2:W-:Y:S02]  /*44f70*/  STL.64 [R1+0x3180], R242 ;  /* 0x003180f201007387 */ /* 0x0005e40000100a00 */
[----:B------:R-:W-:Y:S01]  /*44f80*/  IMAD.WIDE R240, R3, 0x4, R234 ;  /* 0x0000000403f07825 */ /* 0x000fe200078e02ea */
[----:B-1----:R-:W-:-:S03]  /*44f90*/  IADD3 R220, R247, 0x100000, RZ ;  /* 0x00100000f7dc7810 */ /* 0x002fc60007ffe0ff */
[C---:B------:R-:W-:Y:S01]  /*44fa0*/  IMAD.WIDE R234, R3.reuse, 0x4, R228 ;  /* 0x0000000403ea7825 */ /* 0x040fe200078e02e4 */
[----:B------:R-:W4:Y:S03]  /*44fb0*/  LDL.LU.64 R236, [R1+0x3b8] ;  /* 0x0003b80001ec7983 */ /* 0x000f260000300a00 */
[----:B------:R-:W4:Y:S02]  /*44fc0*/  LDL.LU.64 R228, [R1+0x3a8] ;  /* 0x0003a80001e47983 */ /* 0x000f240000300a00 */
[----:B------:R1:W-:Y:S01]  /*44fd0*/  STL.64 [R1+0x3198], R240 ;  /* 0x003198f001007387 */ /* 0x0003e20000100a00 */
[----:B------:R1:W-:Y:S01]  /*44fe0*/  LDGSTS.E [R220+0x70000], [R242.64], P3 ;  /* 0x70000000f2dc7fae */ /* 0x0003e20009921844 */
[----:B------:R5:W-:Y:S02]  /*44ff0*/  STL.64 [R1+0x31a8], R234 ;  /* 0x0031a8ea01007387 */ /* 0x000be40000100a00 */
[----:B------:R2:W-:Y:S02]  /*45000*/  LDGSTS.E [R226+0x71000], [R240.64], P3 ;  /* 0x71000000f0e27fae */ /* 0x0005e40009921844 */
[----:B------:R5:W-:Y:S01]  /*45010*/  LDGSTS.E [R252+0x72000], [R234.64], P3 ;  /* 0x72000000eafc7fae */ /* 0x000be20009921844 */
[----:B-1----:R-:W4:Y:S01]  /*45020*/  LDL.LU.64 R220, [R1+0x398] ;  /* 0x0003980001dc7983 */ /* 0x002f220000300a00 */
[----:B------:R-:W-:-:S05]  /*45030*/  IMAD.WIDE R232, R3, 0x4, R232 ;  /* 0x0000000403e87825 */ /* 0x000fca00078e02e8 */
[----:B------:R1:W-:Y:S01]  /*45040*/  STL.64 [R1+0x31e8], R232 ;  /* 0x0031e8e801007387 */ /* 0x0003e20000100a00 */
[----:B--2---:R-:W-:Y:S01]  /*45050*/  IMAD.WIDE R242, R3, 0x4, R222 ;  /* 0x0000000403f27825 */ /* 0x004fe200078e02de */
[----:B------:R-:W-:Y:S02]  /*45060*/  IADD3 R240, R247, 0x100000, RZ ;  /* 0x00100000f7f07810 */ /* 0x000fe40007ffe0ff */
[----:B------:R-:W2:Y:S04]  /*45070*/  LDL.LU.64 R222, [R1+0x388] ;  /* 0x0003880001de7983 */ /* 0x000ea80000300a00 */
[----:B------:R1:W-:Y:S01]  /*45080*/  LDGSTS.E [R0+0x73000], [R232.64], P3 ;  /* 0x73000000e8007fae */ /* 0x0003e20009921844 */
[----:B------:R-:W-:Y:S02]  /*45090*/  STL.64 [R1+0x31f8], R242 ;  /* 0x0031f8f201007387 */ /* 0x000fe40000100a00 */
[----:B------:R2:W-:Y:S02]  /*450a0*/  LDGSTS.E [R240+0x74000], [R242.64], P3 ;  /* 0x74000000f2f07fae */ /* 0x0005e40009921844 */
[----:B-----5:R-:W-:-:S05]  /*450b0*/  IMAD.WIDE R234, R3, 0x4, R224 ;  /* 0x0000000403ea7825 */ /* 0x020fca00078e02e0 */
[----:B------:R5:W-:Y:S04]  /*450c0*/  LDGSTS.E [R226+0x75000], [R234.64], P3 ;  /* 0x75000000eae27fae */ /* 0x000be80009921844 */
[----:B-1----:R-:W2:Y:S01]  /*450d0*/  LDL.LU.64 R232, [R1+0x378] ;  /* 0x0003780001e87983 */ /* 0x002ea20000300a00 */
[----:B------:R-:W2:Y:S02]  /*450e0*/  LDL.LU.64 R224, [R1+0x368] ;  /* 0x0003680001e07983 */ /* 0x000ea40000300a00 */
[----:B------:R5:W-:Y:S02]  /*450f0*/  STL.64 [R1+0x3208], R234 ;  /* 0x003208ea01007387 */ /* 0x000be40000100a00 */
[----:B---3--:R-:W-:-:S04]  /*45100*/  IMAD.WIDE R230, R3, 0x4, R230 ;  /* 0x0000000403e67825 */ /* 0x008fc800078e02e6 */
[----:B----4-:R-:W-:-:S04]  /*45110*/  IMAD.WIDE R218, R3, 0x4, R218 ;  /* 0x0000000403da7825 */ /* 0x010fc800078e02da */
[C---:B------:R-:W-:Y:S01]  /*45120*/  IMAD.WIDE R238, R3.reuse, 0x4, R238 ;  /* 0x0000000403ee7825 */ /* 0x040fe200078e02ee */
[----:B------:R1:W-:Y:S04]  /*45130*/  STL.64 [R1+0x3210], R230 ;  /* 0x003210e601007387 */ /* 0x0003e80000100a00 */
[----:B------:R1:W-:Y:S01]  /*45140*/  LDGSTS.E [R252+0x76000], [R230.64], P3 ;  /* 0x76000000e6fc7fae */ /* 0x0003e20009921844 */
[----:B-----5:R-:W3:Y:S02]  /*45150*/  LDL.LU.64 R234, [R1+0x358] ;  /* 0x0003580001ea7983 */ /* 0x020ee40000300a00 */
[----:B------:R4:W-:Y:S02]  /*45160*/  STL.64 [R1+0x3248], R218 ;  /* 0x003248da01007387 */ /* 0x0009e40000100a00 */
[----:B------:R4:W-:Y:S02]  /*45170*/  LDGSTS.E [R0+0x77000], [R218.64], P3 ;  /* 0x77000000da007fae */ /* 0x0009e40009921844 */
[----:B------:R-:W-:Y:S01]  /*45180*/  IMAD.WIDE R236, R3, 0x4, R236 ;  /* 0x0000000403ec7825 */ /* 0x000fe200078e02ec */
[----:B-1----:R-:W-:-:S03]  /*45190*/  IADD3 R230, R247, 0x100000, RZ ;  /* 0x00100000f7e67810 */ /* 0x002fc60007ffe0ff */
[C---:B------:R-:W-:Y:S01]  /*451a0*/  IMAD.WIDE R228, R3.reuse, 0x4, R228 ;  /* 0x0000000403e47825 */ /* 0x040fe200078e02e4 */
[----:B----4-:R-:W4:Y:S03]  /*451b0*/  LDL.LU.64 R218, [R1+0x348] ;  /* 0x0003480001da7983 */ /* 0x010f260000300a00 */
[----:B------:R1:W-:Y:S01]  /*451c0*/  STL.64 [R1+0x3250], R238 ;  /* 0x003250ee01007387 */ /* 0x0003e20000100a00 */
[----:B------:R5:W-:Y:S01]  /*451d0*/  LDGSTS.E [R230+0x78000], [R238.64], P3 ;  /* 0x78000000eee67fae */ /* 0x000be20009921844 */
[----:B------:R-:W-:Y:S02]  /*451e0*/  STL.64 [R1+0x3258], R236 ;  /* 0x003258ec01007387 */ /* 0x000fe40000100a00 */
[----:B------:R2:W-:Y:S02]  /*451f0*/  STL.64 [R1+0x3288], R228 ;  /* 0x003288e401007387 */ /* 0x0005e40000100a00 */
[----:B------:R1:W-:Y:S01]  /*45200*/  LDGSTS.E [R226+0x79000], [R236.64], P3 ;  /* 0x79000000ece27fae */ /* 0x0003e20009921844 */
[----:B------:R2:W-:Y:S01]  /*45210*/  LDGSTS.E [R252+0x7a000], [R228.64], P3 ;  /* 0x7a000000e4fc7fae */ /* 0x0005e20009921844 */
[----:B-----5:R-:W-:-:S03]  /*45220*/  IMAD.WIDE R230, R3, 0x4, R220 ;  /* 0x0000000403e67825 */ /* 0x020fc600078e02dc */
[----:B------:R-:W5:Y:S01]  /*45230*/  LDL.LU.64 R220, [R1+0x338] ;  /* 0x0003380001dc7983 */ /* 0x000f620000300a00 */
[----:B-1----:R-:W5:Y:S02]  /*45240*/  LDL.LU.64 R238, [R1+0x328] ;  /* 0x0003280001ee7983 */ /* 0x002f640000300a00 */
[----:B------:R1:W-:Y:S02]  /*45250*/  STL.64 [R1+0x3280], R230 ;  /* 0x003280e601007387 */ /* 0x0003e40000100a00 */
[----:B------:R-:W-:Y:S01]  /*45260*/  IMAD.SHL.U32 R227, R227, 0x4, RZ ;  /* 0x00000004e3e37824 */ /* 0x000fe200078e00ff */
[----:B------:R1:W-:Y:S01]  /*45270*/  LDGSTS.E [R0+0x7b000], [R230.64], P3 ;  /* 0x7b000000e6007fae */ /* 0x0003e20009921844 */
[----:B--2---:R-:W-:-:S03]  /*45280*/  IMAD.WIDE R228, R3, 0x4, R222 ;  /* 0x0000000403e47825 */ /* 0x004fc600078e02de */
[----:B------:R-:W2:Y:S01]  /*45290*/  LDL.LU.64 R222, [R1+0x318] ;  /* 0x0003180001de7983 */ /* 0x000ea20000300a00 */
[----:B-1----:R-:W-:Y:S01]  /*452a0*/  IADD3 R230, R247, 0x100000, RZ ;  /* 0x00100000f7e67810 */ /* 0x002fe20007ffe0ff */
[----:B------:R1:W-:Y:S02]  /*452b0*/  STL.64 [R1+0x3278], R228 ;  /* 0x003278e401007387 */ /* 0x0003e40000100a00 */
[----:B------:R1:W-:Y:S01]  /*452c0*/  LDGSTS.E [R226+0x7c000], [R228.64], P3 ;  /* 0x7c000000e4e27fae */ /* 0x0003e20009921844 */
[----:B------:R-:W-:-:S04]  /*452d0*/  IMAD.WIDE R236, R3, 0x4, R232 ;  /* 0x0000000403ec7825 */ /* 0x000fc800078e02e8 */
[----:B------:R-:W-:Y:S02]  /*452e0*/  IMAD.WIDE R232, R3, 0x4, R224 ;  /* 0x0000000403e87825 */ /* 0x000fe400078e02e0 */
[----:B------:R-:W2:Y:S02]  /*452f0*/  LDL.LU.64 R224, [R1+0x308] ;  /* 0x0003080001e07983 */ /* 0x000ea40000300a00 */
[----:B------:R-:W-:Y:S02]  /*45300*/  STL.64 [R1+0x3270], R236 ;  /* 0x003270ec01007387 */ /* 0x000fe40000100a00 */
[----:B------:R3:W-:Y:S01]  /*45310*/  STL.64 [R1+0x3268], R232 ;  /* 0x003268e801007387 */ /* 0x0007e20000100a00 */
[----:B------:R-:W-:Y:S01]  /*45320*/  LOP3.LUT R249, R227, 0x10, RZ, 0x3c, !PT ;  /* 0x00000010e3f97812 */ /* 0x000fe200078e3cff */
[----:B------:R3:W-:Y:S04]  /*45330*/  LDGSTS.E [R230+0x7d000], [R236.64], P3 ;  /* 0x7d000000ece67fae */ /* 0x0007e80009921844 */
[----:B-1----:R-:W2:Y:S01]  /*45340*/  LDL.LU.64 R226, [R1+0x2f8] ;  /* 0x0002f80001e27983 */ /* 0x002ea20000300a00 */
[----:B------:R-:W2:Y:S02]  /*45350*/  LDL.LU.64 R228, [R1+0x2e8] ;  /* 0x0002e80001e47983 */ /* 0x000ea40000300a00 */
[----:B------:R1:W-:Y:S02]  /*45360*/  LDGSTS.E [R252+0x7e000], [R232.64], P3 ;  /* 0x7e000000e8fc7fae */ /* 0x0003e40009921844 */
[----:B---3--:R-:W-:Y:S01]  /*45370*/  IMAD.WIDE R234, R3, 0x4, R234 ;  /* 0x0000000403ea7825 */ /* 0x008fe200078e02ea */
[----:B------:R-:W-:Y:S01]  /*45380*/  IADD3 R240, R249, 0x100000, RZ ;  /* 0x00100000f9f07810 */ /* 0x000fe20007ffe0ff */
[----:B------:R-:W3:Y:S03]  /*45390*/  LDL.LU.64 R230, [R1+0x190] ;  /* 0x0001900001e67983 */ /* 0x000ee60000300a00 */
[----:B------:R4:W-:Y:S02]  /*453a0*/  STL.64 [R1+0x3260], R234 ;  /* 0x003260ea01007387 */ /* 0x0009e40000100a00 */
[----:B-1----:R-:W3:Y:S01]  /*453b0*/  LDL.LU.64 R232, [R1+0x158] ;  /* 0x0001580001e87983 */ /* 0x002ee20000300a00 */
[----:B------:R1:W-:Y:S01]  /*453c0*/  LDGSTS.E [R0+0x7f000], [R234.64], P3 ;  /* 0x7f000000ea007fae */ /* 0x0003e20009921844 */
[----:B----4-:R-:W-:-:S05]  /*453d0*/  IMAD.WIDE R218, R3, 0x4, R218 ;  /* 0x0000000403da7825 */ /* 0x010fca00078e02da */
[----:B------:R4:W-:Y:S04]  /*453e0*/  LDGSTS.E [R240+0x60200], [R218.64], P3 ;  /* 0x60200000daf07fae */ /* 0x0009e80009921844 */
[----:B-1----:R-:W3:Y:S01]  /*453f0*/  LDL.LU.64 R234, [R1+0x120] ;  /* 0x0001200001ea7983 */ /* 0x002ee20000300a00 */
[----:B------:R4:W-:Y:S02]  /*45400*/  STL.64 [R1+0x348], R218 ;  /* 0x000348da01007387 */ /* 0x0009e40000100a00 */
[----:B------:R-:W3:Y:S02]  /*45410*/  LDL.LU.64 R236, [R1+0xe8] ;  /* 0x0000e80001ec7983 */ /* 0x000ee40000300a00 */
[----:B-----5:R-:W-:-:S04]  /*45420*/  IMAD.WIDE R220, R3, 0x4, R220 ;  /* 0x0000000403dc7825 */ /* 0x020fc800078e02dc */
[----:B------:R-:W-:Y:S02]  /*45430*/  IMAD.WIDE R242, R3, 0x4, R238 ;  /* 0x0000000403f27825 */ /* 0x000fe400078e02ee */
[----:B------:R-:W5:Y:S02]  /*45440*/  LDL.LU.64 R238, [R1+0xb0] ;  /* 0x0000b00001ee7983 */ /* 0x000f640000300a00 */
[----:B----4-:R-:W4:Y:S02]  /*45450*/  LDL.LU.64 R218, [R1+0x3718] ;  /* 0x0037180001da7983 */ /* 0x010f240000300a00 */
[----:B------:R1:W-:Y:S02]  /*45460*/  STL.64 [R1+0x338], R220 ;  /* 0x000338dc01007387 */ /* 0x0003e40000100a00 */
[----:B------:R1:W-:Y:S01]  /*45470*/  STL.64 [R1+0x328], R242 ;  /* 0x000328f201007387 */ /* 0x0003e20000100a00 */
[----:B------:R-:W4:Y:S01]  /*45480*/  LDL.LU.64 R240, [R1+0x78] ;  /* 0x0000780001f07983 */ /* 0x000f220000300a00 */
[----:B------:R-:W-:-:S02]  /*45490*/  IADD3 R244, R249, 0x100000, RZ ;  /* 0x00100000f9f47810 */ /* 0x000fc40007ffe0ff */
[----:B------:R-:W-:-:S03]  /*454a0*/  IADD3 R252, R249, 0x100000, RZ ;  /* 0x00100000f9fc7810 */ /* 0x000fc60007ffe0ff */
[----:B------:R1:W-:Y:S02]  /*454b0*/  LDGSTS.E [R244+0x61200], [R220.64], P3 ;  /* 0x61200000dcf47fae */ /* 0x0003e40009921844 */
[----:B------:R2:W-:Y:S02]  /*454c0*/  LDGSTS.E [R252+0x62200], [R242.64], P3 ;  /* 0x62200000f2fc7fae */ /* 0x0005e40009921844 */
[----:B-1----:R-:W4:Y:S01]  /*454d0*/  LDL.LU.64 R220, [R1+0x3710] ;  /* 0x0037100001dc7983 */ /* 0x002f220000300a00 */
[----:B--2---:R-:W-:-:S05]  /*454e0*/  IMAD.WIDE R222, R3, 0x4, R222 ;  /* 0x0000000403de7825 */ /* 0x004fca00078e02de */
[----:B------:R1:W-:Y:S01]  /*454f0*/  STL.64 [R1+0x318], R222 ;  /* 0x000318de01007387 */ /* 0x0003e20000100a00 */
[----:B------:R-:W2:Y:S02]  /*45500*/  LDL.LU.64 R242, [R1+0x40] ;  /* 0x0000400001f27983 */ /* 0x000ea40000300a00 */
[----:B------:R-:W2:Y:S01]  /*45510*/  LDL.LU.64 R244, [R1+0x8] ;  /* 0x0000080001f47983 */ /* 0x000ea20000300a00 */
[C---:B------:R-:W-:Y:S02]  /*45520*/  IADD3 R0, R249.reuse, 0x100000, RZ ;  /* 0x00100000f9007810 */ /* 0x040fe40007ffe0ff */
[C---:B------:R-:W-:Y:S02]  /*45530*/  IADD3 R248, R249.reuse, 0x100000, RZ ;  /* 0x00100000f9f87810 */ /* 0x040fe40007ffe0ff */
[----:B------:R-:W-:Y:S01]  /*45540*/  IADD3 R246, R249, 0x100000, RZ ;  /* 0x00100000f9f67810 */ /* 0x000fe20007ffe0ff */
[C---:B------:R-:W-:Y:S01]  /*45550*/  IMAD.WIDE R224, R3.reuse, 0x4, R224 ;  /* 0x0000000403e07825 */ /* 0x040fe200078e02e0 */
[----:B------:R1:W-:Y:S03]  /*45560*/  LDGSTS.E [R0+0x63200], [R222.64], P3 ;  /* 0x63200000de007fae */ /* 0x0003e60009921844 */
[----:B------:R-:W-:-:S04]  /*45570*/  IMAD.WIDE R226, R3, 0x4, R226 ;  /* 0x0000000403e27825 */ /* 0x000fc800078e02e2 */
[C---:B------:R-:W-:Y:S01]  /*45580*/  IMAD.WIDE R228, R3.reuse, 0x4, R228 ;  /* 0x0000000403e47825 */ /* 0x040fe200078e02e4 */
[----:B------:R3:W-:Y:S03]  /*45590*/  LDGSTS.E [R248+0x64200], [R224.64], P3 ;  /* 0x64200000e0f87fae */ /* 0x0007e60009921844 */
[----:B------:R3:W-:Y:S01]  /*455a0*/  LDGSTS.E [R246+0x65200], [R226.64], P3 ;  /* 0x65200000e2f67fae */ /* 0x0007e20009921844 */
[----:B------:R3:W-:Y:S04]  /*455b0*/  LDGSTS.E [R252+0x66200], [R228.64], P3 ;  /* 0x66200000e4fc7fae */ /* 0x0007e80009921844 */
[----:B-1----:R-:W2:Y:S01]  /*455c0*/  LDL.LU.64 R222, [R1+0x3708] ;  /* 0x0037080001de7983 */ /* 0x002ea20000300a00 */
[----:B---3--:R-:W-:-:S04]  /*455d0*/  IMAD.WIDE R230, R3, 0x4, R230 ;  /* 0x0000000403e67825 */ /* 0x008fc800078e02e6 */
[C---:B------:R-:W-:Y:S01]  /*455e0*/  IMAD.WIDE R232, R3.reuse, 0x4, R232 ;  /* 0x0000000403e87825 */ /* 0x040fe200078e02e8 */
[----:B------:R1:W-:Y:S04]  /*455f0*/  LDGSTS.E [R0+0x67200], [R230.64], P3 ;  /* 0x67200000e6007fae */ /* 0x0003e80009921844 */
[----:B------:R3:W-:Y:S02]  /*45600*/  LDGSTS.E [R248+0x68200], [R232.64], P3 ;  /* 0x68200000e8f87fae */ /* 0x0007e40009921844 */
[----:B------:R-:W-:-:S04]  /*45610*/  IMAD.WIDE R234, R3, 0x4, R234 ;  /* 0x0000000403ea7825 */ /* 0x000fc800078e02ea */
[C---:B------:R-:W-:Y:S01]  /*45620*/  IMAD.WIDE R236, R3.reuse, 0x4, R236 ;  /* 0x0000000403ec7825 */ /* 0x040fe200078e02ec */
[----:B------:R1:W-:Y:S04]  /*45630*/  LDGSTS.E [R246+0x69200], [R234.64], P3 ;  /* 0x69200000eaf67fae */ /* 0x0003e80009921844 */
[----:B------:R1:W-:Y:S02]  /*45640*/  LDGSTS.E [R252+0x6a200], [R236.64], P3 ;  /* 0x6a200000ecfc7fae */ /* 0x0003e40009921844 */
[----:B-----5:R-:W-:-:S04]  /*45650*/  IMAD.WIDE R238, R3, 0x4, R238 ;  /* 0x0000000403ee7825 */ /* 0x020fc800078e02ee */
[C---:B----4-:R-:W-:Y:S01]  /*45660*/  IMAD.WIDE R240, R3.reuse, 0x4, R240 ;  /* 0x0000000403f07825 */ /* 0x050fe200078e02f0 */
[----:B------:R4:W-:Y:S04]  /*45670*/  LDGSTS.E [R0+0x6b200], [R238.64], P3 ;  /* 0x6b200000ee007fae */ /* 0x0009e80009921844 */
[----:B------:R3:W-:Y:S04]  /*45680*/  LDGSTS.E [R248+0x6c200], [R240.64], P3 ;  /* 0x6c200000f0f87fae */ /* 0x0007e80009921844 */
[----:B------:R5:W-:Y:S01]  /*45690*/  STL.64 [R1+0x358], R224 ;  /* 0x000358e001007387 */ /* 0x000be20000100a00 */
[----:B---3--:R-:W-:-:S03]  /*456a0*/  IMAD.WIDE R248, R3, 0x4, R70 ;  /* 0x0000000403f87825 */ /* 0x008fc600078e0246 */
[----:B-----5:R-:W3:Y:S04]  /*456b0*/  LDL.LU.64 R224, [R1+0x3700] ;  /* 0x0037000001e07983 */ /* 0x020ee80000300a00 */
[----:B------:R-:W5:Y:S01]  /*456c0*/  S2R R71, SR_TID.X ;  /* 0x0000000000477919 */ /* 0x000f620000002100 */
[----:B------:R1:W-:Y:S02]  /*456d0*/  STL.64 [R1+0x378], R226 ;  /* 0x000378e201007387 */ /* 0x0003e40000100a00 */
[----:B------:R4:W-:Y:S01]  /*456e0*/  STL.64 [R1+0x2e8], R228 ;  /* 0x0002e8e401007387 */ /* 0x0009e20000100a00 */
[----:B-1----:R-:W3:Y:S01]  /*456f0*/  LDL.LU.64 R226, [R1+0x36f8] ;  /* 0x0036f80001e27983 */ /* 0x002ee20000300a00 */
[----:B----4-:R-:W4:Y:S02]  /*45700*/  LDL.LU.64 R228, [R1+0x36f0] ;  /* 0x0036f00001e47983 */ /* 0x010f240000300a00 */
[----:B------:R1:W-:Y:S02]  /*45710*/  STL.64 [R1+0x2fc0], R230 ;  /* 0x002fc0e601007387 */ /* 0x0003e40000100a00 */
[----:B-1----:R-:W3:Y:S01]  /*45720*/  LDL.LU.64 R230, [R1+0x36e8] ;  /* 0x0036e80001e67983 */ /* 0x002ee20000300a00 */
[----:B------:R1:W-:Y:S01]  /*45730*/  STL.64 [R1+0x2fe0], R232 ;  /* 0x002fe0e801007387 */ /* 0x0003e20000100a00 */
[----:B-----5:R-:W-:-:S02]  /*45740*/  LOP3.LUT R71, R71, 0x7f, RZ, 0xc0, !PT ;  /* 0x0000007f47477812 */ /* 0x020fc400078ec0ff */
[----:B-1----:R-:W5:Y:S01]  /*45750*/  LDL.LU.64 R232, [R1+0x36e0] ;  /* 0x0036e00001e87983 */ /* 0x002f620000300a00 */
[----:B------:R1:W-:Y:S02]  /*45760*/  STL.64 [R1+0x3000], R234 ;  /* 0x003000ea01007387 */ /* 0x0003e40000100a00 */
[----:B------:R1:W-:Y:S02]  /*45770*/  STL.64 [R1+0x3020], R236 ;  /* 0x003020ec01007387 */ /* 0x0003e40000100a00 */
[----:B------:R-:W-:Y:S01]  /*45780*/  IMAD.SHL.U32 R71, R71, 0x4, RZ ;  /* 0x0000000447477824 */ /* 0x000fe200078e00ff */
[----:B-1----:R-:W3:Y:S01]  /*45790*/  LDL.LU.64 R234, [R1+0x36d8] ;  /* 0x0036d80001ea7983 */ /* 0x002ee20000300a00 */
[----:B------:R-:W3:Y:S02]  /*457a0*/  LDL.LU.64 R236, [R1+0x36d0] ;  /* 0x0036d00001ec7983 */ /* 0x000ee40000300a00 */
[----:B------:R1:W-:Y:S02]  /*457b0*/  STL.64 [R1+0x3040], R238 ;  /* 0x003040ee01007387 */ /* 0x0003e40000100a00 */
[----:B-1----:R-:W3:Y:S01]  /*457c0*/  LDL.LU.64 R238, [R1+0x36c8] ;  /* 0x0036c80001ee7983 */ /* 0x002ee20000300a00 */
[----:B------:R1:W-:Y:S03]  /*457d0*/  STL.64 [R1+0x3060], R240 ;  /* 0x003060f001007387 */ /* 0x0003e60000100a00 */
[----:B-1----:R-:W3:Y:S01]  /*457e0*/  LDL.LU.64 R240, [R1+0x36c0] ;  /* 0x0036c00001f07983 */ /* 0x002ee20000300a00 */
[----:B------:R-:W-:-:S04]  /*457f0*/  IMAD.WIDE R58, R3, 0x4, R58 ;  /* 0x00000004033a7825 */ /* 0x000fc800078e023a */
[----:B------:R-:W-:-:S04]  /*45800*/  IMAD.WIDE R48, R3, 0x4, R48 ;  /* 0x0000000403307825 */ /* 0x000fc800078e0230 */
[----:B--2---:R-:W-:-:S04]  /*45810*/  IMAD.WIDE R242, R3, 0x4, R242 ;  /* 0x0000000403f27825 */ /* 0x004fc800078e02f2 */
[----:B------:R-:W-:Y:S01]  /*45820*/  IMAD.WIDE R244, R3, 0x4, R244 ;  /* 0x0000000403f47825 */ /* 0x000fe200078e02f4 */
[----:B------:R1:W-:Y:S04]  /*45830*/  LDGSTS.E [R246+0x6d200], [R242.64], P3 ;  /* 0x6d200000f2f67fae */ /* 0x0003e80009921844 */
[----:B------:R2:W-:Y:S01]  /*45840*/  LDGSTS.E [R252+0x6e200], [R244.64], P3 ;  /* 0x6e200000f4fc7fae */ /* 0x0005e20009921844 */
[----:B------:R1:W-:Y:S01]  /*45850*/  STL.64 [R1+0x3080], R242 ;  /* 0x003080f201007387 */ /* 0x0003e20000100a00 */
[----:B------:R1:W-:Y:S02]  /*45860*/  STL.64 [R1+0x30a0], R244 ;  /* 0x0030a0f401007387 */ /* 0x0003e40000100a00 */
[----:B------:R1:W-:Y:S01]  /*45870*/  LDGSTS.E [R0+0x6f200], [R248.64], P3 ;  /* 0x6f200000f8007fae */ /* 0x0003e20009921844 */
[----:B--2---:R-:W-:Y:S01]  /*45880*/  LOP3.LUT R252, R247, 0x10, RZ, 0x3c, !PT ;  /* 0x00000010f7fc7812 */ /* 0x004fe200078e3cff */
[----:B-1----:R-:W2:Y:S01]  /*45890*/  LDL.LU.64 R242, [R1+0x36b8] ;  /* 0x0036b80001f27983 */ /* 0x002ea20000300a00 */
[----:B------:R-:W2:Y:S02]  /*458a0*/  LDL.LU.64 R244, [R1+0x36b0] ;  /* 0x0036b00001f47983 */ /* 0x000ea40000300a00 */
[----:B------:R-:W-:Y:S01]  /*458b0*/  IMAD.WIDE R246, R3, 0x4, R68 ;  /* 0x0000000403f67825 */ /* 0x000fe200078e0244 */
[C---:B------:R-:W-:Y:S01]  /*458c0*/  IADD3 R70, R252.reuse, 0x100000, RZ ;  /* 0x00100000fc467810 */ /* 0x040fe20007ffe0ff */
[----:B------:R1:W-:Y:S01]  /*458d0*/  STL.64 [R1+0x30c0], R248 ;  /* 0x0030c0f801007387 */ /* 0x0003e20000100a00 */
[----:B------:R-:W-:-:S02]  /*458e0*/  IADD3 R69, R252, 0x100000, RZ ;  /* 0x00100000fc457810 */ /* 0x000fc40007ffe0ff */
[C---:B------:R-:W-:Y:S01]  /*458f0*/  IADD3 R68, R252.reuse, 0x100000, RZ ;  /* 0x00100000fc447810 */ /* 0x040fe20007ffe0ff */
[----:B------:R1:W-:Y:S01]  /*45900*/  STL.64 [R1+0x30e0], R246 ;  /* 0x0030e0f601007387 */ /* 0x0003e20000100a00 */
[----:B------:R1:W-:Y:S01]  /*45910*/  LDGSTS.E [R70+0x70200], [R246.64], P3 ;  /* 0x70200000f6467fae */ /* 0x0003e20009921844 */
[----:B------:R-:W-:Y:S01]  /*45920*/  IADD3 R0, R252, 0x100000, RZ ;  /* 0x00100000fc007810 */ /* 0x000fe20007ffe0ff */
[----:B-1----:R-:W-:-:S04]  /*45930*/  IMAD.WIDE R248, R3, 0x4, R66 ;  /* 0x0000000403f87825 */ /* 0x002fc800078e0242 */
[----:B------:R-:W-:-:S04]  /*45940*/  IMAD.WIDE R66, R3, 0x4, R64 ;  /* 0x0000000403427825 */ /* 0x000fc800078e0240 */
[----:B------:R-:W-:Y:S01]  /*45950*/  IMAD.WIDE R64, R3, 0x4, R62 ;  /* 0x0000000403407825 */ /* 0x000fe200078e023e */
[----:B------:R-:W-:Y:S01]  /*45960*/  LOP3.LUT R63, R71, 0x10, RZ, 0x3c, !PT ;  /* 0x00000010473f7812 */ /* 0x000fe200078e3cff */
[----:B------:R-:W2:Y:S02]  /*45970*/  LDL.LU.64 R246, [R1+0x36a8] ;  /* 0x0036a80001f67983 */ /* 0x000ea40000300a00 */
[----:B------:R1:W-:Y:S02]  /*45980*/  STL.64 [R1+0x3100], R248 ;  /* 0x003100f801007387 */ /* 0x0003e40000100a00 */
[----:B------:R1:W-:Y:S01]  /*45990*/  LDGSTS.E [R69+0x71200], [R248.64], P3 ;  /* 0x71200000f8457fae */ /* 0x0003e20009921844 */
[----:B------:R1:W-:Y:S02]  /*459a0*/  STL.64 [R1+0x3118], R66 ;  /* 0x0031184201007387 */ /* 0x0003e40000100a00 */
[----:B------:R1:W-:Y:S01]  /*459b0*/  LDGSTS.E [R68+0x72200], [R66.64], P3 ;  /* 0x7220000042447fae */ /* 0x0003e20009921844 */
[----:B------:R-:W-:Y:S01]  /*459c0*/  IADD3 R62, R63, 0x100000, RZ ;  /* 0x001000003f3e7810 */ /* 0x000fe20007ffe0ff */
[----:B------:R1:W-:Y:S04]  /*459d0*/  LDGSTS.E [R0+0x73200], [R64.64], P3 ;  /* 0x7320000040007fae */ /* 0x0003e80009921844 */
[----:B-1----:R-:W2:Y:S01]  /*459e0*/  LDL.LU.64 R248, [R1+0x36a0] ;  /* 0x0036a00001f87983 */ /* 0x002ea20000300a00 */
[----:B------:R1:W-:Y:S02]  /*459f0*/  STL.64 [R1+0x3130], R64 ;  /* 0x0031304001007387 */ /* 0x0003e40000100a00 */
[----:B------:R-:W-:Y:S01]  /*45a00*/  IMAD.WIDE R66, R3, 0x4, R60 ;  /* 0x0000000403427825 */ /* 0x000fe200078e023c */
[----:B------:R-:W-:-:S02]  /*45a10*/  IADD3 R61, R63, 0x100000, RZ ;  /* 0x001000003f3d7810 */ /* 0x000fc40007ffe0ff */
[C---:B------:R-:W-:Y:S02]  /*45a20*/  IADD3 R60, R63.reuse, 0x100000, RZ ;  /* 0x001000003f3c7810 */ /* 0x040fe40007ffe0ff */
[----:B------:R-:W-:Y:S01]  /*45a30*/  IADD3 R0, R63, 0x100000, RZ ;  /* 0x001000003f007810 */ /* 0x000fe20007ffe0ff */
[----:B------:R-:W-:Y:S04]  /*45a40*/  STL.64 [R1+0x3178], R66 ;  /* 0x0031784201007387 */ /* 0x000fe80000100a00 */
[----:B------:R4:W-:Y:S01]  /*45a50*/  LDGSTS.E [R62+0x74200], [R66.64], P3 ;  /* 0x74200000423e7fae */ /* 0x0009e20009921844 */
[----:B------:R1:W-:Y:S02]  /*45a60*/  STL.64 [R1+0x3190], R58 ;  /* 0x0031903a01007387 */ /* 0x0003e40000100a00 */
[----:B------:R1:W-:Y:S02]  /*45a70*/  LDGSTS.E [R61+0x75200], [R58.64], P3 ;  /* 0x752000003a3d7fae */ /* 0x0003e40009921844 */
[----:B-1----:R-:W-:-:S04]  /*45a80*/  IMAD.WIDE R64, R3, 0x4, R56 ;  /* 0x0000000403407825 */ /* 0x002fc800078e0238 */
[C---:B------:R-:W-:Y:S01]  /*45a90*/  IMAD.WIDE R56, R3.reuse, 0x4, R54 ;  /* 0x0000000403387825 */ /* 0x040fe200078e0236 */
[----:B------:R1:W-:Y:S04]  /*45aa0*/  STL.64 [R1+0x31a0], R64 ;  /* 0x0031a04001007387 */ /* 0x0003e80000100a00 */
[----:B------:R1:W-:Y:S01]  /*45ab0*/  LDGSTS.E [R60+0x76200], [R64.64], P3 ;  /* 0x76200000403c7fae */ /* 0x0003e20009921844 */
[----:B------:R1:W-:Y:S02]  /*45ac0*/  STL.64 [R1+0x31e0], R56 ;  /* 0x0031e03801007387 */ /* 0x0003e40000100a00 */
[----:B------:R1:W-:Y:S02]  /*45ad0*/  LDGSTS.E [R0+0x77200], [R56.64], P3 ;  /* 0x7720000038007fae */ /* 0x0003e40009921844 */
[C---:B------:R-:W-:Y:S01]  /*45ae0*/  IMAD.WIDE R58, R3.reuse, 0x4, R52 ;  /* 0x00000004033a7825 */ /* 0x040fe200078e0234 */
[----:B-1----:R-:W2:Y:S03]  /*45af0*/  LDL.LU.64 R64, [R1+0x2e0] ;  /* 0x0002e00001407983 */ /* 0x002ea60000300a00 */
[----:B------:R-:W-:-:S04]  /*45b00*/  IMAD.WIDE R56, R3, 0x4, R50 ;  /* 0x0000000403387825 */ /* 0x000fc800078e0232 */
[----:B------:R-:W-:Y:S01]  /*45b10*/  STL.64 [R1+0x31f0], R58 ;  /* 0x0031f03a01007387 */ /* 0x000fe20000100a00 */
[----:B------:R-:W3:Y:S01]  /*45b20*/  LDL.LU.64 R68, [R1+0x2b0] ;  /* 0x0002b00001447983 */ /* 0x000ee20000300a00 */
[----:B------:R-:W-:Y:S02]  /*45b30*/  STL.64 [R1+0x3200], R56 ;  /* 0x0032003801007387 */ /* 0x000fe40000100a00 */
[----:B------:R-:W5:Y:S02]  /*45b40*/  LDL.LU.64 R70, [R1+0x280] ;  /* 0x0002800001467983 */ /* 0x000f640000300a00 */
[----:B------:R1:W-:Y:S01]  /*45b50*/  STL.64 [R1+0x3240], R48 ;  /* 0x0032403001007387 */ /* 0x0003e20000100a00 */
[----:B----4-:R-:W4:Y:S04]  /*45b60*/  LDL.LU.64 R66, [R1+0x250] ;  /* 0x0002500001427983 */ /* 0x010f280000300a00 */
[----:B------:R-:W1:Y:S01]  /*45b70*/  S2R R252, SR_TID.X ;  /* 0x0000000000fc7919 */ /* 0x000e620000002100 */
[----:B------:R-:W-:-:S02]  /*45b80*/  IADD3 R54, R63, 0x100000, RZ ;  /* 0x001000003f367810 */ /* 0x000fc40007ffe0ff */
[C---:B------:R-:W-:Y:S02]  /*45b90*/  IADD3 R53, R63.reuse, 0x100000, RZ ;  /* 0x001000003f357810 */ /* 0x040fe40007ffe0ff */
[----:B------:R-:W-:Y:S01]  /*45ba0*/  IADD3 R52, R63, 0x100000, RZ ;  /* 0x001000003f347810 */ /* 0x000fe20007ffe0ff */
[C---:B------:R-:W-:Y:S01]  /*45bb0*/  IMAD.WIDE R50, R3.reuse, 0x4, R46 ;  /* 0x0000000403327825 */ /* 0x040fe200078e022e */
[----:B------:R1:W-:Y:S03]  /*45bc0*/  LDGSTS.E [R54+0x78200], [R58.64], P3 ;  /* 0x782000003a367fae */ /* 0x0003e60009921844 */
[----:B------:R1:W-:Y:S02]  /*45bd0*/  LDGSTS.E [R53+0x79200], [R56.64], P3 ;  /* 0x7920000038357fae */ /* 0x0003e40009921844 */
[----:B------:R1:W-:Y:S02]  /*45be0*/  LDGSTS.E [R52+0x7a200], [R48.64], P3 ;  /* 0x7a20000030347fae */ /* 0x0003e40009921844 */
[----:B------:R-:W-:-:S04]  /*45bf0*/  IMAD.WIDE R42, R3, 0x4, R42 ;  /* 0x00000004032a7825 */ /* 0x000fc800078e022a */
[----:B------:R-:W-:Y:S01]  /*45c00*/  IMAD.WIDE R40, R3, 0x4, R40 ;  /* 0x0000000403287825 */ /* 0x000fe200078e0228 */
[----:B------:R-:W-:Y:S01]  /*45c10*/  STL.64 [R1+0x3238], R50 ;  /* 0x0032383201007387 */ /* 0x000fe20000100a00 */
[----:B------:R-:W-:-:S03]  /*45c20*/  IADD3 R46, R63, 0x100000, RZ ;  /* 0x001000003f2e7810 */ /* 0x000fc60007ffe0ff */
[----:B------:R1:W-:Y:S02]  /*45c30*/  LDGSTS.E [R0+0x7b200], [R50.64], P3 ;  /* 0x7b20000032007fae */ /* 0x0003e40009921844 */
[C---:B-1----:R-:W-:Y:S02]  /*45c40*/  IMAD.WIDE R48, R3.reuse, 0x4, R44 ;  /* 0x0000000403307825 */ /* 0x042fe400078e022c */
[----:B------:R-:W4:Y:S04]  /*45c50*/  LDL.LU.64 R52, [R1+0x220] ;  /* 0x0002200001347983 */ /* 0x000f280000300a00 */
[----:B------:R1:W-:Y:S01]  /*45c60*/  STL.64 [R1+0x3230], R48 ;  /* 0x0032303001007387 */ /* 0x0003e20000100a00 */
[----:B------:R-:W-:Y:S02]  /*45c70*/  STL.64 [R1+0x3228], R42 ;  /* 0x0032282a01007387 */ /* 0x000fe40000100a00 */
[----:B------:R1:W-:Y:S01]  /*45c80*/  STL.64 [R1+0x3220], R40 ;  /* 0x0032202801007387 */ /* 0x0003e20000100a00 */
[----:B------:R-:W-:Y:S01]  /*45c90*/  LOP3.LUT R252, R252, 0x7f, RZ, 0xc0, !PT ;  /* 0x0000007ffcfc7812 */ /* 0x000fe200078ec0ff */
[----:B------:R1:W-:Y:S04]  /*45ca0*/  LDGSTS.E [R46+0x7c200], [R48.64], P3 ;  /* 0x7c200000302e7fae */ /* 0x0003e80009921844 */
[----:B------:R-:W4:Y:S01]  /*45cb0*/  LDL.LU.64 R54, [R1+0x1f0] ;  /* 0x0001f00001367983 */ /* 0x000f220000300a00 */
[----:B------:R-:W-:Y:S01]  /*45cc0*/  IMAD.WIDE R38, R3, 0x4, R38 ;  /* 0x0000000403267825 */ /* 0x000fe200078e0226 */
[----:B------:R-:W-:-:S02]  /*45cd0*/  IADD3 R45, R63, 0x100000, RZ ;  /* 0x001000003f2d7810 */ /* 0x000fc40007ffe0ff */
[----:B------:R-:W-:Y:S02]  /*45ce0*/  SHF.L.U32 R252, R252, 0x2, RZ ;  /* 0x00000002fcfc7819 */ /* 0x000fe400000006ff */
[----:B------:R-:W-:Y:S01]  /*45cf0*/  IADD3 R44, R63, 0x100000, RZ ;  /* 0x001000003f2c7810 */ /* 0x000fe20007ffe0ff */
[----:B-1----:R-:W4:Y:S01]  /*45d00*/  LDL.LU.64 R48, [R1+0x1c0] ;  /* 0x0001c00001307983 */ /* 0x002f220000300a00 */
[----:B------:R-:W4:Y:S02]  /*45d10*/  LDL.LU.64 R50, [R1+0x188] ;  /* 0x0001880001327983 */ /* 0x000f240000300a00 */
[----:B------:R-:W-:Y:S02]  /*45d20*/  STL.64 [R1+0x3218], R38 ;  /* 0x0032182601007387 */ /* 0x000fe40000100a00 */
[----:B------:R-:W4:Y:S01]  /*45d30*/  LDL.LU.64 R60, [R1+0x150] ;  /* 0x00015000013c7983 */ /* 0x000f220000300a00 */
[----:B------:R-:W-:Y:S01]  /*45d40*/  LOP3.LUT R63, R252, 0x20, RZ, 0x3c, !PT ;  /* 0x00000020fc3f7812 */ /* 0x000fe200078e3cff */
[----:B------:R-:W4:Y:S04]  /*45d50*/  LDL.LU.64 R56, [R1+0x118] ;  /* 0x0001180001387983 */ /* 0x000f280000300a00 */
[----:B------:R5:W-:Y:S01]  /*45d60*/  LDGSTS.E [R45+0x7d200], [R42.64], P3 ;  /* 0x7d2000002a2d7fae */ /* 0x000be20009921844 */
[----:B------:R1:W-:Y:S02]  /*45d70*/  LDGSTS.E [R44+0x7e200], [R40.64], P3 ;  /* 0x7e200000282c7fae */ /* 0x0003e40009921844 */
[----:B------:R2:W-:Y:S01]  /*45d80*/  LDGSTS.E [R0+0x7f200], [R38.64], P3 ;  /* 0x7f20000026007fae */ /* 0x0005e20009921844 */
[----:B-1----:R-:W-:Y:S01]  /*45d90*/  IADD3 R40, R63, 0x100000, RZ ;  /* 0x001000003f287810 */ /* 0x002fe20007ffe0ff */
[----:B--2---:R-:W-:-:S04]  /*45da0*/  IMAD.WIDE R64, R3, 0x4, R64 ;  /* 0x0000000403407825 */ /* 0x004fc800078e0240 */
[C---:B---3--:R-:W-:Y:S01]  /*45db0*/  IMAD.WIDE R46, R3.reuse, 0x4, R68 ;  /* 0x00000004032e7825 */ /* 0x048fe200078e0244 */
[----:B------:R1:W-:Y:S03]  /*45dc0*/  STL.64 [R1+0xb0], R64 ;  /* 0x0000b04001007387 */ /* 0x0003e60000100a00 */
[----:B------:R-:W2:Y:S02]  /*45dd0*/  LDL.LU.64 R58, [R1+0xe0] ;  /* 0x0000e000013a7983 */ /* 0x000ea40000300a00 */
[----:B-----5:R-:W-:-:S04]  /*45de0*/  IMAD.WIDE R42, R3, 0x4, R70 ;  /* 0x00000004032a7825 */ /* 0x020fc800078e0246 */
[----:B----4-:R-:W-:Y:S01]  /*45df0*/  IMAD.WIDE R44, R3, 0x4, R66 ;  /* 0x00000004032c7825 */ /* 0x010fe200078e0242 */
[----:B------:R-:W3:Y:S03]  /*45e00*/  LDL.LU.64 R68, [R1+0xa8] ;  /* 0x0000a80001447983 */ /* 0x000ee60000300a00 */
[----:B------:R-:W-:Y:S02]  /*45e10*/  STL.64 [R1+0xe8], R46 ;  /* 0x0000e82e01007387 */ /* 0x000fe40000100a00 */
[----:B------:R4:W-:Y:S02]  /*45e20*/  STL.64 [R1+0x120], R42 ;  /* 0x0001202a01007387 */ /* 0x0009e40000100a00 */
[----:B------:R-:W5:Y:S01]  /*45e30*/  LDL.LU.64 R70, [R1+0x70] ;  /* 0x0000700001467983 */ /* 0x000f620000300a00 */
[----:B------:R1:W-:Y:S04]  /*45e40*/  LDGSTS.E [R40+0x60400], [R64.64], P3 ;  /* 0x6040000040287fae */ /* 0x0003e80009921844 */
[----:B------:R4:W-:Y:S04]  /*45e50*/  STL.64 [R1+0x158], R44 ;  /* 0x0001582c01007387 */ /* 0x0009e80000100a00 */
[----:B-1----:R-:W5:Y:S01]  /*45e60*/  LDL.LU.64 R64, [R1+0x38] ;  /* 0x0000380001407983 */ /* 0x002f620000300a00 */
[----:B------:R-:W5:Y:S01]  /*45e70*/  LDL.LU.64 R66, [R1] ;  /* 0x0000000001427983 */ /* 0x000f620000300a00 */
[----:B------:R-:W-:-:S02]  /*45e80*/  IADD3 R39, R63, 0x100000, RZ ;  /* 0x001000003f277810 */ /* 0x000fc40007ffe0ff */
[C---:B------:R-:W-:Y:S02]  /*45e90*/  IADD3 R38, R63.reuse, 0x100000, RZ ;  /* 0x001000003f267810 */ /* 0x040fe40007ffe0ff */
[----:B------:R-:W-:Y:S01]  /*45ea0*/  IADD3 R0, R63, 0x100000, RZ ;  /* 0x001000003f007810 */ /* 0x000fe20007ffe0ff */
[----:B------:R1:W-:Y:S02]  /*45eb0*/  LDGSTS.E [R39+0x61400], [R46.64], P3 ;  /* 0x614000002e277fae */ /* 0x0003e40009921844 */
[----:B------:R4:W-:Y:S02]  /*45ec0*/  LDGSTS.E [R38+0x62400], [R42.64], P3 ;  /* 0x624000002a267fae */ /* 0x0009e40009921844 */
[----:B------:R1:W-:Y:S02]  /*45ed0*/  LDGSTS.E [R0+0x63400], [R44.64], P3 ;  /* 0x634000002c007fae */ /* 0x0003e40009921844 */
[----:B----4-:R-:W-:-:S04]  /*45ee0*/  IMAD.WIDE R42, R3, 0x4, R52 ;  /* 0x00000004032a7825 */ /* 0x010fc800078e0234 */
[----:B-1----:R-:W-:-:S04]  /*45ef0*/  IMAD.WIDE R46, R3, 0x4, R54 ;  /* 0x00000004032e7825 */ /* 0x002fc800078e0236 */
[C---:B------:R-:W-:Y:S01]  /*45f00*/  IMAD.WIDE R44, R3.reuse, 0x4, R48 ;  /* 0x00000004032c7825 */ /* 0x040fe200078e0230 */
[----:B------:R1:W-:Y:S04]  /*45f10*/  STL.64 [R1+0x190], R42 ;  /* 0x0001902a01007387 */ /* 0x0003e80000100a00 */
[----:B------:R1:W-:Y:S01]  /*45f20*/  LDGSTS.E [R40+0x64400], [R42.64], P3 ;  /* 0x644000002a287fae */ /* 0x0003e20009921844 */
[----:B------:R4:W-:Y:S02]  /*45f30*/  STL.64 [R1+0x1f0], R46 ;  /* 0x0001f02e01007387 */ /* 0x0009e40000100a00 */
[----:B------:R4:W-:Y:S02]  /*45f40*/  LDGSTS.E [R39+0x65400], [R46.64], P3 ;  /* 0x654000002e277fae */ /* 0x0009e40009921844 */
[----:B------:R4:W-:Y:S01]  /*45f50*/  STL.64 [R1+0x220], R44 ;  /* 0x0002202c01007387 */ /* 0x0009e20000100a00 */
[----:B------:R4:W-:Y:S01]  /*45f60*/  LDGSTS.E [R38+0x66400], [R44.64], P3 ;  /* 0x664000002c267fae */ /* 0x0009e20009921844 */
[----:B-1----:R-:W-:-:S04]  /*45f70*/  IMAD.WIDE R42, R3, 0x4, R50 ;  /* 0x00000004032a7825 */ /* 0x002fc800078e0232 */
[----:B----4-:R-:W-:-:S04]  /*45f80*/  IMAD.WIDE R46, R3, 0x4, R56 ;  /* 0x00000004032e7825 */ /* 0x010fc800078e0238 */
[C---:B------:R-:W-:Y:S01]  /*45f90*/  IMAD.WIDE R44, R3.reuse, 0x4, R60 ;  /* 0x00000004032c7825 */ /* 0x040fe200078e023c */
[----:B------:R2:W-:Y:S04]  /*45fa0*/  STL.64 [R1+0x250], R42 ;  /* 0x0002502a01007387 */ /* 0x0005e80000100a00 */
[----:B------:R2:W-:Y:S01]  /*45fb0*/  LDGSTS.E [R0+0x67400], [R42.64], P3 ;  /* 0x674000002a007fae */ /* 0x0005e20009921844 */
[----:B------:R3:W-:Y:S02]  /*45fc0*/  STL.64 [R1+0x280], R44 ;  /* 0x0002802c01007387 */ /* 0x0007e40000100a00 */
[----:B------:R3:W-:Y:S02]  /*45fd0*/  LDGSTS.E [R40+0x68400], [R44.64], P3 ;  /* 0x684000002c287fae */ /* 0x0007e40009921844 */
[----:B------:R-:W-:Y:S01]  /*45fe0*/  STL.64 [R1+0x2b0], R46 ;  /* 0x0002b02e01007387 */ /* 0x000fe20000100a00 */
[----:B------:R1:W-:Y:S01]  /*45ff0*/  LDGSTS.E [R39+0x69400], [R46.64], P3 ;  /* 0x694000002e277fae */ /* 0x0003e20009921844 */
[----:B------:R-:W-:-:S04]  /*46000*/  IMAD.WIDE R32, R3, 0x4, R32 ;  /* 0x0000000403207825 */ /* 0x000fc800078e0220 */
[----:B------:R-:W-:-:S04]  /*46010*/  IMAD.WIDE R24, R3, 0x4, R24 ;  /* 0x0000000403187825 */ /* 0x000fc800078e0218 */
[----:B------:R-:W-:-:S04]  /*46020*/  IMAD.WIDE R14, R3, 0x4, R14 ;  /* 0x00000004030e7825 */ /* 0x000fc800078e020e */
[----:B--2---:R-:W-:-:S04]  /*46030*/  IMAD.WIDE R42, R3, 0x4, R58 ;  /* 0x00000004032a7825 */ /* 0x004fc800078e023a */
[C---:B---3--:R-:W-:Y:S01]  /*46040*/  IMAD.WIDE R44, R3.reuse, 0x4, R68 ;  /* 0x00000004032c7825 */ /* 0x048fe200078e0244 */
[----:B------:R5:W-:Y:S04]  /*46050*/  STL.64 [R1+0x2e0], R42 ;  /* 0x0002e02a01007387 */ /* 0x000be80000100a00 */
[----:B------:R5:W-:Y:S01]  /*46060*/  LDGSTS.E [R38+0x6a400], [R42.64], P3 ;  /* 0x6a4000002a267fae */ /* 0x000be20009921844 */
[----:B------:R2:W-:Y:S02]  /*46070*/  STL.64 [R1+0x2fb8], R44 ;  /* 0x002fb82c01007387 */ /* 0x0005e40000100a00 */
[----:B------:R2:W-:Y:S02]  /*46080*/  LDGSTS.E [R0+0x6b400], [R44.64], P3 ;  /* 0x6b4000002c007fae */ /* 0x0005e40009921844 */
[----:B-----5:R-:W-:-:S04]  /*46090*/  IMAD.WIDE R42, R3, 0x4, R70 ;  /* 0x00000004032a7825 */ /* 0x020fc800078e0246 */
[----:B-1----:R-:W-:-:S04]  /*460a0*/  IMAD.WIDE R46, R3, 0x4, R64 ;  /* 0x00000004032e7825 */ /* 0x002fc800078e0240 */
[C---:B--2---:R-:W-:Y:S01]  /*460b0*/  IMAD.WIDE R44, R3.reuse, 0x4, R66 ;  /* 0x00000004032c7825 */ /* 0x044fe200078e0242 */
[----:B------:R1:W-:Y:S04]  /*460c0*/  STL.64 [R1+0x2fd8], R42 ;  /* 0x002fd82a01007387 */ /* 0x0003e80000100a00 */
[----:B------:R1:W-:Y:S01]  /*460d0*/  LDGSTS.E [R40+0x6c400], [R42.64], P3 ;  /* 0x6c4000002a287fae */ /* 0x0003e20009921844 */
[----:B------:R2:W-:Y:S02]  /*460e0*/  LDGSTS.E [R39+0x6d400], [R46.64], P3 ;  /* 0x6d4000002e277fae */ /* 0x0005e40009921844 */
[----:B------:R2:W-:Y:S02]  /*460f0*/  LDGSTS.E [R38+0x6e400], [R44.64], P3 ;  /* 0x6e4000002c267fae */ /* 0x0005e40009921844 */
[----:B------:R-:W-:Y:S01]  /*46100*/  STL.64 [R1+0x2ff8], R46 ;  /* 0x002ff82e01007387 */ /* 0x000fe20000100a00 */
[----:B------:R-:W-:Y:S01]  /*46110*/  STL.64 [R1+0x3018], R44 ;  /* 0x0030182c01007387 */ /* 0x000fe20000100a00 */
[----:B-1----:R-:W-:Y:S01]  /*46120*/  IMAD.WIDE R42, R3, 0x4, R36 ;  /* 0x00000004032a7825 */ /* 0x002fe200078e0224 */
[----:B------:R-:W-:-:S03]  /*46130*/  IADD3 R36, R63, 0x100000, RZ ;  /* 0x001000003f247810 */ /* 0x000fc60007ffe0ff */
[----:B------:R-:W-:Y:S01]  /*46140*/  IMAD.WIDE R40, R3, 0x4, R34 ;  /* 0x0000000403287825 */ /* 0x000fe200078e0222 */
[C---:B------:R-:W-:Y:S02]  /*46150*/  IADD3 R35, R63.reuse, 0x100000, RZ ;  /* 0x001000003f237810 */ /* 0x040fe40007ffe0ff */
[----:B------:R-:W-:Y:S01]  /*46160*/  IADD3 R34, R63, 0x100000, RZ ;  /* 0x001000003f227810 */ /* 0x000fe20007ffe0ff */
[----:B--2---:R-:W-:-:S04]  /*46170*/  IMAD.WIDE R38, R3, 0x4, R30 ;  /* 0x0000000403267825 */ /* 0x004fc800078e021e */
[----:B------:R-:W-:Y:S01]  /*46180*/  IMAD.WIDE R30, R3, 0x4, R28 ;  /* 0x00000004031e7825 */ /* 0x000fe200078e021c */
[----:B------:R-:W-:Y:S04]  /*46190*/  STL.64 [R1+0x3038], R42 ;  /* 0x0030382a01007387 */ /* 0x000fe80000100a00 */
[----:B------:R1:W-:Y:S01]  /*461a0*/  LDGSTS.E [R0+0x6f400], [R42.64], P3 ;  /* 0x6f4000002a007fae */ /* 0x0003e20009921844 */
[----:B------:R-:W-:Y:S02]  /*461b0*/  STL.64 [R1+0x3058], R40 ;  /* 0x0030582801007387 */ /* 0x000fe40000100a00 */
[----:B------:R2:W-:Y:S02]  /*461c0*/  LDGSTS.E [R36+0x70400], [R40.64], P3 ;  /* 0x7040000028247fae */ /* 0x0005e40009921844 */
[----:B------:R3:W-:Y:S01]  /*461d0*/  STL.64 [R1+0x3078], R32 ;  /* 0x0030782001007387 */ /* 0x0007e20000100a00 */
[----:B------:R3:W-:Y:S04]  /*461e0*/  LDGSTS.E [R35+0x71400], [R32.64], P3 ;  /* 0x7140000020237fae */ /* 0x0007e80009921844 */
[----:B------:R-:W-:Y:S01]  /*461f0*/  STL.64 [R1+0x3098], R38 ;  /* 0x0030982601007387 */ /* 0x000fe20000100a00 */
[----:B------:R4:W-:Y:S01]  /*46200*/  LDGSTS.E [R34+0x72400], [R38.64], P3 ;  /* 0x7240000026227fae */ /* 0x0009e20009921844 */
[----:B------:R-:W-:Y:S01]  /*46210*/  IADD3 R28, R63, 0x100000, RZ ;  /* 0x001000003f1c7810 */ /* 0x000fe20007ffe0ff */
[----:B------:R5:W-:Y:S01]  /*46220*/  STL.64 [R1+0x30b8], R30 ;  /* 0x0030b81e01007387 */ /* 0x000be20000100a00 */
[----:B------:R5:W-:Y:S01]  /*46230*/  LDGSTS.E [R0+0x73400], [R30.64], P3 ;  /* 0x734000001e007fae */ /* 0x000be20009921844 */
[----:B---3--:R-:W-:Y:S01]  /*46240*/  IMAD.WIDE R32, R3, 0x4, R26 ;  /* 0x0000000403207825 */ /* 0x008fe200078e021a */
[----:B------:R-:W-:-:S02]  /*46250*/  IADD3 R27, R63, 0x100000, RZ ;  /* 0x001000003f1b7810 */ /* 0x000fc40007ffe0ff */
[----:B------:R-:W-:Y:S01]  /*46260*/  IADD3 R26, R63, 0x100000, RZ ;  /* 0x001000003f1a7810 */ /* 0x000fe20007ffe0ff */
[----:B-----5:R-:W-:-:S04]  /*46270*/  IMAD.WIDE R30, R3, 0x4, R22 ;  /* 0x00000004031e7825 */ /* 0x020fc800078e0216 */
[C---:B------:R-:W-:Y:S01]  /*46280*/  IMAD.WIDE R22, R3.reuse, 0x4, R20 ;  /* 0x0000000403167825 */ /* 0x040fe200078e0214 */
[----:B------:R-:W-:Y:S04]  /*46290*/  STL.64 [R1+0x30d8], R32 ;  /* 0x0030d82001007387 */ /* 0x000fe80000100a00 */
[----:B------:R3:W-:Y:S01]  /*462a0*/  LDGSTS.E [R28+0x74400], [R32.64], P3 ;  /* 0x74400000201c7fae */ /* 0x0007e20009921844 */
[----:B------:R5:W-:Y:S02]  /*462b0*/  STL.64 [R1+0x30f8], R24 ;  /* 0x0030f81801007387 */ /* 0x000be40000100a00 */
[----:B------:R5:W-:Y:S02]  /*462c0*/  LDGSTS.E [R27+0x75400], [R24.64], P3 ;  /* 0x75400000181b7fae */ /* 0x000be40009921844 */
[----:B------:R-:W-:Y:S01]  /*462d0*/  STL.64 [R1+0x3110], R30 ;  /* 0x0031101e01007387 */ /* 0x000fe20000100a00 */
[----:B------:R1:W-:Y:S04]  /*462e0*/  LDGSTS.E [R26+0x76400], [R30.64], P3 ;  /* 0x764000001e1a7fae */ /* 0x0003e80009921844 */
[----:B------:R1:W-:Y:S01]  /*462f0*/  STL.64 [R1+0x3128], R22 ;  /* 0x0031281601007387 */ /* 0x0003e20000100a00 */
[----:B------:R1:W-:Y:S02]  /*46300*/  LDGSTS.E [R0+0x77400], [R22.64], P3 ;  /* 0x7740000016007fae */ /* 0x0003e40009921844 */
[----:B------:R-:W2:Y:S02]  /*46310*/  LDL.LU.64 R68, [R1+0x2d8] ;  /* 0x0002d80001447983 */ /* 0x000ea40000300a00 */
[----:B-----5:R-:W-:-:S04]  /*46320*/  IMAD.WIDE R24, R3, 0x4, R18 ;  /* 0x0000000403187825 */ /* 0x020fc800078e0212 */
[C---:B-1----:R-:W-:Y:S01]  /*46330*/  IMAD.WIDE R22, R3.reuse, 0x4, R16 ;  /* 0x0000000403167825 */ /* 0x042fe200078e0210 */
[----:B------:R-:W-:Y:S03]  /*46340*/  STL.64 [R1+0x3170], R24 ;  /* 0x0031701801007387 */ /* 0x000fe60000100a00 */
[----:B------:R-:W5:Y:S02]  /*46350*/  LDL.LU.64 R70, [R1+0x2a8] ;  /* 0x0002a80001467983 */ /* 0x000f640000300a00 */
[----:B------:R-:W-:Y:S01]  /*46360*/  IMAD.WIDE R16, R3, 0x4, R12 ;  /* 0x0000000403107825 */ /* 0x000fe200078e020c */
[----:B------:R-:W-:Y:S03]  /*46370*/  STL.64 [R1+0x3188], R22 ;  /* 0x0031881601007387 */ /* 0x000fe60000100a00 */
[----:B------:R1:W-:Y:S02]  /*46380*/  STL.64 [R1+0x31d8], R14 ;  /* 0x0031d80e01007387 */ /* 0x0003e40000100a00 */
[----:B------:R-:W3:Y:S02]  /*46390*/  LDL.LU.64 R64, [R1+0x278] ;  /* 0x0002780001407983 */ /* 0x000ee40000300a00 */
[----:B------:R-:W-:Y:S01]  /*463a0*/  STL.64 [R1+0x31d0], R16 ;  /* 0x0031d01001007387 */ /* 0x000fe20000100a00 */
[----:B------:R-:W4:Y:S01]  /*463b0*/  LDL.LU.64 R66, [R1+0x248] ;  /* 0x0002480001427983 */ /* 0x000f220000300a00 */
[----:B------:R-:W-:-:S02]  /*463c0*/  IADD3 R20, R63, 0x100000, RZ ;  /* 0x001000003f147810 */ /* 0x000fc40007ffe0ff */
[C---:B------:R-:W-:Y:S02]  /*463d0*/  IADD3 R19, R63.reuse, 0x100000, RZ ;  /* 0x001000003f137810 */ /* 0x040fe40007ffe0ff */
[----:B------:R-:W-:Y:S01]  /*463e0*/  IADD3 R18, R63, 0x100000, RZ ;  /* 0x001000003f127810 */ /* 0x000fe20007ffe0ff */
[----:B------:R-:W-:-:S04]  /*463f0*/  IMAD.WIDE R8, R3, 0x4, R8 ;  /* 0x0000000403087825 */ /* 0x000fc800078e0208 */
[----:B------:R-:W-:Y:S01]  /*46400*/  IMAD.WIDE R6, R3, 0x4, R6 ;  /* 0x0000000403067825 */ /* 0x000fe200078e0206 */
[----:B------:R1:W-:Y:S03]  /*46410*/  LDGSTS.E [R20+0x78400], [R24.64], P3 ;  /* 0x7840000018147fae */ /* 0x0003e60009921844 */
[----:B------:R1:W-:Y:S02]  /*46420*/  LDGSTS.E [R19+0x79400], [R22.64], P3 ;  /* 0x7940000016137fae */ /* 0x0003e40009921844 */
[----:B------:R1:W-:Y:S01]  /*46430*/  LDGSTS.E [R18+0x7a400], [R14.64], P3 ;  /* 0x7a4000000e127fae */ /* 0x0003e20009921844 */
[----:B------:R-:W4:Y:S01]  /*46440*/  LDL.LU.64 R54, [R1+0x218] ;  /* 0x0002180001367983 */ /* 0x000f220000300a00 */
[----:B------:R-:W-:Y:S01]  /*46450*/  IADD3 R12, R63, 0x100000, RZ ;  /* 0x001000003f0c7810 */ /* 0x000fe20007ffe0ff */
[----:B------:R-:W-:-:S04]  /*46460*/  IMAD.WIDE R4, R3, 0x4, R4 ;  /* 0x0000000403047825 */ /* 0x000fc800078e0204 */
[----:B------:R2:W-:Y:S02]  /*46470*/  LDGSTS.E [R0+0x7b400], [R16.64], P3 ;  /* 0x7b40000010007fae */ /* 0x0005e40009921844 */
[----:B-1----:R-:W-:-:S05]  /*46480*/  IMAD.WIDE R14, R3, 0x4, R10 ;  /* 0x00000004030e7825 */ /* 0x002fca00078e020a */
[----:B------:R2:W-:Y:S01]  /*46490*/  STL.64 [R1+0x31c8], R14 ;  /* 0x0031c80e01007387 */ /* 0x0005e20000100a00 */
[----:B------:R3:W-:Y:S02]  /*464a0*/  STL.64 [R1+0x31c0], R8 ;  /* 0x0031c00801007387 */ /* 0x0007e40000100a00 */
[----:B------:R-:W4:Y:S02]  /*464b0*/  LDL.LU.64 R48, [R1+0x1e8] ;  /* 0x0001e80001307983 */ /* 0x000f240000300a00 */
[----:B------:R1:W-:Y:S01]  /*464c0*/  STL.64 [R1+0x31b8], R6 ;  /* 0x0031b80601007387 */ /* 0x0003e20000100a00 */
[----:B------:R-:W4:Y:S01]  /*464d0*/  LDL.LU.64 R50, [R1+0x1b8] ;  /* 0x0001b80001327983 */ /* 0x000f220000300a00 */
[----:B------:R-:W4:Y:S01]  /*464e0*/  LDL.LU.64 R60, [R1+0x180] ;  /* 0x00018000013c7983 */ /* 0x000f220000300a00 */
[C---:B------:R-:W-:Y:S02]  /*464f0*/  IADD3 R11, R63.reuse, 0x100000, RZ ;  /* 0x001000003f0b7810 */ /* 0x040fe40007ffe0ff */
[----:B------:R2:W-:Y:S01]  /*46500*/  LDGSTS.E [R12+0x7c400], [R14.64], P3 ;  /* 0x7c4000000e0c7fae */ /* 0x0005e20009921844 */
[----:B------:R-:W4:Y:S02]  /*46510*/  LDL.LU.64 R56, [R1+0x148] ;  /* 0x0001480001387983 */ /* 0x000f240000300a00 */
[----:B------:R1:W-:Y:S02]  /*46520*/  STL.64 [R1+0x31b0], R4 ;  /* 0x0031b00401007387 */ /* 0x0003e40000100a00 */
[----:B------:R-:W4:Y:S01]  /*46530*/  LDL.LU.64 R58, [R1+0x110] ;  /* 0x00011000013a7983 */ /* 0x000f220000300a00 */
[----:B------:R-:W-:Y:S01]  /*46540*/  IADD3 R10, R63, 0x100000, RZ ;  /* 0x001000003f0a7810 */ /* 0x000fe20007ffe0ff */
[----:B------:R3:W-:Y:S04]  /*46550*/  LDGSTS.E [R11+0x7d400], [R8.64], P3 ;  /* 0x7d400000080b7fae */ /* 0x0007e80009921844 */
[----:B------:R4:W-:Y:S04]  /*46560*/  LDGSTS.E [R10+0x7e400], [R6.64], P3 ;  /* 0x7e400000060a7fae */ /* 0x0009e80009921844 */
[----:B------:R-:W1:Y:S01]  /*46570*/  S2R R252, SR_TID.X ;  /* 0x0000000000fc7919 */ /* 0x000e620000002100 */
[----:B------:R1:W-:Y:S02]  /*46580*/  LDGSTS.E [R0+0x7f400], [R4.64], P3 ;  /* 0x7f40000004007fae */ /* 0x0003e40009921844 */
[----:B--2---:R-:W-:-:S02]  /*46590*/  IMAD.WIDE R14, R3, 0x4, R68 ;  /* 0x00000004030e7825 */ /* 0x004fc400078e0244 */
[----:B------:R-:W2:Y:S03]  /*465a0*/  LDL.LU.64 R68, [R1+0xd8] ;  /* 0x0000d80001447983 */ /* 0x000ea60000300a00 */
[----:B------:R-:W-:Y:S02]  /*465b0*/  STL.64 [R1], R14 ;  /* 0x0000000e01007387 */ /* 0x000fe40000100a00 */
[C---:B-----5:R-:W-:Y:S02]  /*465c0*/  IMAD.WIDE R12, R3.reuse, 0x4, R70 ;  /* 0x00000004030c7825 */ /* 0x060fe400078e0246 */
[----:B------:R-:W5:Y:S02]  /*465d0*/  LDL.LU.64 R70, [R1+0xa0] ;  /* 0x0000a00001467983 */ /* 0x000f640000300a00 */
[C---:B---3--:R-:W-:Y:S02]  /*465e0*/  IMAD.WIDE R8, R3.reuse, 0x4, R64 ;  /* 0x0000000403087825 */ /* 0x048fe400078e0240 */
[----:B------:R3:W-:Y:S02]  /*465f0*/  STL.64 [R1+0x8], R12 ;  /* 0x0000080c01007387 */ /* 0x0007e40000100a00 */
[----:B------:R-:W5:Y:S02]  /*46600*/  LDL.LU.64 R64, [R1+0x68] ;  /* 0x0000680001407983 */ /* 0x000f640000300a00 */
[----:B----4-:R-:W-:Y:S01]  /*46610*/  IMAD.WIDE R10, R3, 0x4, R66 ;  /* 0x00000004030a7825 */ /* 0x010fe200078e0242 */
[----:B------:R4:W-:Y:S03]  /*46620*/  STL.64 [R1+0x38], R8 ;  /* 0x0000380801007387 */ /* 0x0009e60000100a00 */
[----:B------:R-:W5:Y:S01]  /*46630*/  LDL.LU.64 R66, [R1+0x30] ;  /* 0x0000300001427983 */ /* 0x000f620000300a00 */
[----:B-1----:R-:W-:-:S05]  /*46640*/  LOP3.LUT R252, R252, 0x7f, RZ, 0xc0, !PT ;  /* 0x0000007ffcfc7812 */ /* 0x002fca00078ec0ff */
[----:B------:R-:W-:-:S05]  /*46650*/  IMAD.SHL.U32 R252, R252, 0x4, RZ ;  /* 0x00000004fcfc7824 */ /* 0x000fca00078e00ff */
[----:B------:R-:W-:-:S04]  /*46660*/  LOP3.LUT R63, R252, 0x30, RZ, 0x3c, !PT ;  /* 0x00000030fc3f7812 */ /* 0x000fc800078e3cff */
[C---:B------:R-:W-:Y:S02]  /*46670*/  IADD3 R6, R63.reuse, 0x100000, RZ ;  /* 0x001000003f067810 */ /* 0x040fe40007ffe0ff */
[C---:B------:R-:W-:Y:S02]  /*46680*/  IADD3 R5, R63.reuse, 0x100000, RZ ;  /* 0x001000003f057810 */ /* 0x040fe40007ffe0ff */
[C---:B------:R-:W-:Y:S02]  /*46690*/  IADD3 R4, R63.reuse, 0x100000, RZ ;  /* 0x001000003f047810 */ /* 0x040fe40007ffe0ff */
[----:B------:R-:W-:Y:S01]  /*466a0*/  IADD3 R0, R63, 0x100000, RZ ;  /* 0x001000003f007810 */ /* 0x000fe20007ffe0ff */
[----:B------:R1:W-:Y:S01]  /*466b0*/  LDGSTS.E [R6+0x60600], [R14.64], P3 ;  /* 0x606000000e067fae */ /* 0x0003e20009921844 */
[----:B------:R3:W-:Y:S02]  /*466c0*/  LDGSTS.E [R5+0x61600], [R12.64], P3 ;  /* 0x616000000c057fae */ /* 0x0007e40009921844 */
[----:B------:R4:W-:Y:S01]  /*466d0*/  LDGSTS.E [R4+0x62600], [R8.64], P3 ;  /* 0x6260000008047fae */ /* 0x0009e20009921844 */
[----:B------:R1:W-:Y:S01]  /*466e0*/  STL.64 [R1+0x70], R10 ;  /* 0x0000700a01007387 */ /* 0x0003e20000100a00 */
[----:B------:R1:W-:Y:S02]  /*466f0*/  LDGSTS.E [R0+0x63600], [R10.64], P3 ;  /* 0x636000000a007fae */ /* 0x0003e40009921844 */
[----:B---3--:R-:W-:-:S04]  /*46700*/  IMAD.WIDE R12, R3, 0x4, R48 ;  /* 0x00000004030c7825 */ /* 0x008fc800078e0230 */
[----:B----4-:R-:W-:-:S04]  /*46710*/  IMAD.WIDE R8, R3, 0x4, R54 ;  /* 0x0000000403087825 */ /* 0x010fc800078e0236 */
[C---:B-1----:R-:W-:Y:S01]  /*46720*/  IMAD.WIDE R10, R3.reuse, 0x4, R50 ;  /* 0x00000004030a7825 */ /* 0x042fe200078e0232 */
[----:B------:R1:W-:Y:S04]  /*46730*/  STL.64 [R1+0xa8], R8 ;  /* 0x0000a80801007387 */ /* 0x0003e80000100a00 */
[----:B------:R1:W-:Y:S01]  /*46740*/  LDGSTS.E [R6+0x64600], [R8.64], P3 ;  /* 0x6460000008067fae */ /* 0x0003e20009921844 */
[----:B------:R3:W-:Y:S02]  /*46750*/  STL.64 [R1+0xe0], R12 ;  /* 0x0000e00c01007387 */ /* 0x0007e40000100a00 */
[----:B------:R3:W-:Y:S02]  /*46760*/  LDGSTS.E [R5+0x65600], [R12.64], P3 ;  /* 0x656000000c057fae */ /* 0x0007e40009921844 */
[----:B------:R4:W-:Y:S01]  /*46770*/  STL.64 [R1+0x118], R10 ;  /* 0x0001180a01007387 */ /* 0x0009e20000100a00 */
[----:B------:R4:W-:Y:S01]  /*46780*/  LDGSTS.E [R4+0x66600], [R10.64], P3 ;  /* 0x666000000a047fae */ /* 0x0009e20009921844 */
[----:B-1----:R-:W-:-:S04]  /*46790*/  IMAD.WIDE R8, R3, 0x4, R60 ;  /* 0x0000000403087825 */ /* 0x002fc800078e023c */
[----:B---3--:R-:W-:-:S04]  /*467a0*/  IMAD.WIDE R12, R3, 0x4, R58 ;  /* 0x00000004030c7825 */ /* 0x008fc800078e023a */
[C---:B----4-:R-:W-:Y:S01]  /*467b0*/  IMAD.WIDE R10, R3.reuse, 0x4, R56 ;  /* 0x00000004030a7825 */ /* 0x050fe200078e0238 */
[----:B------:R2:W-:Y:S04]  /*467c0*/  STL.64 [R1+0x150], R8 ;  /* 0x0001500801007387 */ /* 0x0005e80000100a00 */
[----:B------:R2:W-:Y:S01]  /*467d0*/  LDGSTS.E [R0+0x67600], [R8.64], P3 ;  /* 0x6760000008007fae */ /* 0x0005e20009921844 */
[----:B------:R5:W-:Y:S02]  /*467e0*/  STL.64 [R1+0x148], R10 ;  /* 0x0001480a01007387 */ /* 0x000be40000100a00 */
[----:B------:R5:W-:Y:S02]  /*467f0*/  LDGSTS.E [R6+0x68600], [R10.64], P3 ;  /* 0x686000000a067fae */ /* 0x000be40009921844 */
[----:B------:R-:W-:Y:S01]  /*46800*/  STL.64 [R1+0x110], R12 ;  /* 0x0001100c01007387 */ /* 0x000fe20000100a00 */
[----:B------:R1:W-:Y:S01]  /*46810*/  LDGSTS.E [R5+0x69600], [R12.64], P3 ;  /* 0x696000000c057fae */ /* 0x0003e20009921844 */
[----:B--2---:R-:W-:-:S05]  /*46820*/  IMAD.WIDE R8, R3, 0x4, R68 ;  /* 0x0000000403087825 */ /* 0x004fca00078e0244 */
[----:B------:R2:W-:Y:S04]  /*46830*/  STL.64 [R1+0x1b8], R8 ;  /* 0x0001b80801007387 */ /* 0x0005e80000100a00 */
[----:B------:R2:W-:Y:S01]  /*46840*/  LDGSTS.E [R4+0x6a600], [R8.64], P3 ;  /* 0x6a60000008047fae */ /* 0x0005e20009921844 */
[----:B-----5:R-:W-:-:S04]  /*46850*/  IMAD.WIDE R10, R3, 0x4, R70 ;  /* 0x00000004030a7825 */ /* 0x020fc800078e0246 */
[C---:B--2---:R-:W-:Y:S01]  /*46860*/  IMAD.WIDE R8, R3.reuse, 0x4, R64 ;  /* 0x0000000403087825 */ /* 0x044fe200078e0240 */
[----:B------:R2:W-:Y:S04]  /*46870*/  STL.64 [R1+0x1e8], R10 ;  /* 0x0001e80a01007387 */ /* 0x0005e80000100a00 */
[----:B------:R2:W-:Y:S01]  /*46880*/  LDGSTS.E [R0+0x6b600], [R10.64], P3 ;  /* 0x6b6000000a007fae */ /* 0x0005e20009921844 */
[----:B-1----:R-:W-:-:S03]  /*46890*/  IMAD.WIDE R12, R3, 0x4, R66 ;  /* 0x00000004030c7825 */ /* 0x002fc600078e0242 */
[----:B------:R1:W-:Y:S01]  /*468a0*/  STL.64 [R1+0x218], R8 ;  /* 0x0002180801007387 */ /* 0x0003e20000100a00 */
[----:B------:R1:W-:Y:S03]  /*468b0*/  LDGSTS.E [R6+0x6c600], [R8.64], P3 ;  /* 0x6c60000008067fae */ /* 0x0003e60009921844 */
[----:B------:R3:W-:Y:S04]  /*468c0*/  STL.64 [R1+0x248], R12 ;  /* 0x0002480c01007387 */ /* 0x0007e80000100a00 */
[----:B------:R3:W-:Y:S01]  /*468d0*/  LDGSTS.E [R5+0x6d600], [R12.64], P3 ;  /* 0x6d6000000c057fae */ /* 0x0007e20009921844 */
[----:B--2---:R-:W-:-:S04]  /*468e0*/  IMAD.WIDE R10, R3, 0x4, R250 ;  /* 0x00000004030a7825 */ /* 0x004fc800078e02fa */
[C---:B-1----:R-:W-:Y:S01]  /*468f0*/  IMAD.WIDE R8, R3.reuse, 0x4, R72 ;  /* 0x0000000403087825 */ /* 0x042fe200078e0248 */
[----:B------:R1:W-:Y:S04]  /*46900*/  STL.64 [R1+0x278], R10 ;  /* 0x0002780a01007387 */ /* 0x0003e80000100a00 */
[----:B------:R1:W-:Y:S04]  /*46910*/  LDGSTS.E [R4+0x6e600], [R10.64], P3 ;  /* 0x6e6000000a047fae */ /* 0x0003e80009921844 */
[----:B------:R2:W-:Y:S01]  /*46920*/  STL.64 [R1+0x2a8], R8 ;  /* 0x0002a80801007387 */ /* 0x0005e20000100a00 */
[----:B------:R2:W-:Y:S02]  /*46930*/  LDGSTS.E [R0+0x6f600], [R8.64], P3 ;  /* 0x6f60000008007fae */ /* 0x0005e40009921844 */
[----:B---3--:R-:W-:-:S04]  /*46940*/  IMAD.WIDE R12, R3, 0x4, R76 ;  /* 0x00000004030c7825 */ /* 0x008fc800078e024c */
[----:B-1----:R-:W-:-:S04]  /*46950*/  IMAD.WIDE R10, R3, 0x4, R74 ;  /* 0x00000004030a7825 */ /* 0x002fc800078e024a */
[C---:B--2---:R-:W-:Y:S01]  /*46960*/  IMAD.WIDE R8, R3.reuse, 0x4, R78 ;  /* 0x0000000403087825 */ /* 0x044fe200078e024e */
[----:B------:R1:W-:Y:S04]  /*46970*/  STL.64 [R1+0x2fc8], R10 ;  /* 0x002fc80a01007387 */ /* 0x0003e80000100a00 */
[----:B------:R1:W-:Y:S01]  /*46980*/  LDGSTS.E [R6+0x70600], [R10.64], P3 ;  /* 0x706000000a067fae */ /* 0x0003e20009921844 */
[----:B------:R2:W-:Y:S02]  /*46990*/  STL.64 [R1+0x2fe8], R12 ;  /* 0x002fe80c01007387 */ /* 0x0005e40000100a00 */
[----:B------:R2:W-:Y:S02]  /*469a0*/  LDGSTS.E [R5+0x71600], [R12.64], P3 ;  /* 0x716000000c057fae */ /* 0x0005e40009921844 */
[----:B------:R3:W-:Y:S01]  /*469b0*/  STL.64 [R1+0x3008], R8 ;  /* 0x0030080801007387 */ /* 0x0007e20000100a00 */
[----:B------:R3:W-:Y:S01]  /*469c0*/  LDGSTS.E [R4+0x72600], [R8.64], P3 ;  /* 0x7260000008047fae */ /* 0x0007e20009921844 */
[----:B-1----:R-:W-:-:S04]  /*469d0*/  IMAD.WIDE R10, R3, 0x4, R80 ;  /* 0x00000004030a7825 */ /* 0x002fc800078e0250 */
[----:B--2---:R-:W-:-:S04]  /*469e0*/  IMAD.WIDE R12, R3, 0x4, R84 ;  /* 0x00000004030c7825 */ /* 0x004fc800078e0254 */
[C---:B---3--:R-:W-:Y:S01]  /*469f0*/  IMAD.WIDE R8, R3.reuse, 0x4, R82 ;  /* 0x0000000403087825 */ /* 0x048fe200078e0252 */
        /* <DEDUP_REMOVED lines=12> */
[----:B------:R-:W3:Y:S02]  /*46ac0*/  LDL.LU.64 R68, [R1+0x2d0] ;  /* 0x0002d00001447983 */ /* 0x000ee40000300a00 */
[----:B------:R2:W-:Y:S02]  /*46ad0*/  LDGSTS.E [R0+0x77600], [R8.64], P3 ;  /* 0x7760000008007fae */ /* 0x0005e40009921844 */
[----:B-1----:R-:W-:-:S04]  /*46ae0*/  IMAD.WIDE R10, R3, 0x4, R90 ;  /* 0x00000004030a7825 */ /* 0x002fc800078e025a */
[C---:B--2---:R-:W-:Y:S01]  /*46af0*/  IMAD.WIDE R8, R3.reuse, 0x4, R94 ;  /* 0x0000000403087825 */ /* 0x044fe200078e025e */
[----:B------:R1:W-:Y:S03]  /*46b00*/  STL.64 [R1+0x30c8], R10 ;  /* 0x0030c80a01007387 */ /* 0x0003e60000100a00 */
[----:B------:R-:W2:Y:S02]  /*46b10*/  LDL.LU.64 R66, [R1+0x2a0] ;  /* 0x0002a00001427983 */ /* 0x000ea40000300a00 */
[----:B------:R-:W-:Y:S02]  /*46b20*/  STL.64 [R1+0x30e8], R12 ;  /* 0x0030e80c01007387 */ /* 0x000fe40000100a00 */
[----:B------:R-:W4:Y:S01]  /*46b30*/  LDL.LU.64 R70, [R1+0x270] ;  /* 0x0002700001467983 */ /* 0x000f220000300a00 */
[----:B------:R5:W-:Y:S01]  /*46b40*/  STL.64 [R1+0x3160], R8 ;  /* 0x0031600801007387 */ /* 0x000be20000100a00 */
[----:B------:R-:W2:Y:S03]  /*46b50*/  LDL.LU.64 R64, [R1+0x240] ;  /* 0x0002400001407983 */ /* 0x000ea60000300a00 */
[----:B------:R1:W-:Y:S01]  /*46b60*/  LDGSTS.E [R6+0x78600], [R10.64], P3 ;  /* 0x786000000a067fae */ /* 0x0003e20009921844 */
[----:B------:R5:W-:Y:S02]  /*46b70*/  LDGSTS.E [R5+0x79600], [R12.64], P3 ;  /* 0x796000000c057fae */ /* 0x000be40009921844 */
[----:B------:R5:W-:Y:S02]  /*46b80*/  LDGSTS.E [R4+0x7a600], [R8.64], P3 ;  /* 0x7a60000008047fae */ /* 0x000be40009921844 */
[----:B-1----:R-:W-:-:S04]  /*46b90*/  IMAD.WIDE R10, R3, 0x4, R96 ;  /* 0x00000004030a7825 */ /* 0x002fc800078e0260 */
[----:B-----5:R-:W-:-:S04]  /*46ba0*/  IMAD.WIDE R8, R3, 0x4, R98 ;  /* 0x0000000403087825 */ /* 0x020fc800078e0262 */
[C---:B------:R-:W-:Y:S01]  /*46bb0*/  IMAD.WIDE R12, R3.reuse, 0x4, R100 ;  /* 0x00000004030c7825 */ /* 0x040fe200078e0264 */
[----:B------:R1:W-:Y:S04]  /*46bc0*/  STL.64 [R1+0x3158], R10 ;  /* 0x0031580a01007387 */ /* 0x0003e80000100a00 */
[----:B------:R1:W-:Y:S01]  /*46bd0*/  LDGSTS.E [R0+0x7b600], [R10.64], P3 ;  /* 0x7b6000000a007fae */ /* 0x0003e20009921844 */
[----:B------:R-:W5:Y:S02]  /*46be0*/  LDL.LU.64 R42, [R1+0x210] ;  /* 0x00021000012a7983 */ /* 0x000f640000300a00 */
[----:B------:R1:W-:Y:S02]  /*46bf0*/  STL.64 [R1+0x3150], R8 ;  /* 0x0031500801007387 */ /* 0x0003e40000100a00 */
[----:B------:R-:W5:Y:S01]  /*46c00*/  LDL.LU.64 R52, [R1+0x1e0] ;  /* 0x0001e00001347983 */ /* 0x000f620000300a00 */
[----:B------:R-:W-:Y:S04]  /*46c10*/  STL.64 [R1+0x3148], R12 ;  /* 0x0031480c01007387 */ /* 0x000fe80000100a00 */
[----:B------:R1:W-:Y:S01]  /*46c20*/  LDGSTS.E [R6+0x7c600], [R8.64], P3 ;  /* 0x7c60000008067fae */ /* 0x0003e20009921844 */
[----:B------:R-:W5:Y:S03]  /*46c30*/  LDL.LU.64 R54, [R1+0x1b0] ;  /* 0x0001b00001367983 */ /* 0x000f660000300a00 */
[----:B------:R-:W2:Y:S01]  /*46c40*/  S2R R252, SR_TID.X ;  /* 0x0000000000fc7919 */ /* 0x000ea20000002100 */
[----:B------:R2:W-:Y:S02]  /*46c50*/  LDGSTS.E [R5+0x7d600], [R12.64], P3 ;  /* 0x7d6000000c057fae */ /* 0x0005e40009921844 */
[----:B-1----:R-:W-:-:S05]  /*46c60*/  IMAD.WIDE R10, R3, 0x4, R102 ;  /* 0x00000004030a7825 */ /* 0x002fca00078e0266 */
[----:B------:R1:W-:Y:S01]  /*46c70*/  STL.64 [R1+0x3140], R10 ;  /* 0x0031400a01007387 */ /* 0x0003e20000100a00 */
[----:B------:R-:W-:-:S04]  /*46c80*/  IMAD.WIDE R8, R3, 0x4, R104 ;  /* 0x0000000403087825 */ /* 0x000fc800078e0268 */
[----:B------:R-:W5:Y:S02]  /*46c90*/  LDL.LU.64 R48, [R1+0x178] ;  /* 0x0001780001307983 */ /* 0x000f640000300a00 */
[----:B------:R-:W5:Y:S01]  /*46ca0*/  LDL.LU.64 R50, [R1+0x140] ;  /* 0x0001400001327983 */ /* 0x000f620000300a00 */
[----:B------:R1:W-:Y:S04]  /*46cb0*/  LDGSTS.E [R4+0x7e600], [R10.64], P3 ;  /* 0x7e6000000a047fae */ /* 0x0003e80009921844 */
[----:B------:R1:W-:Y:S01]  /*46cc0*/  STL.64 [R1+0x3138], R8 ;  /* 0x0031380801007387 */ /* 0x0003e20000100a00 */
[----:B------:R-:W5:Y:S02]  /*46cd0*/  LDL.LU.64 R56, [R1+0x108] ;  /* 0x0001080001387983 */ /* 0x000f640000300a00 */
[----:B------:R-:W5:Y:S02]  /*46ce0*/  LDL.LU.64 R58, [R1+0xd0] ;  /* 0x0000d000013a7983 */ /* 0x000f640000300a00 */
[----:B------:R1:W-:Y:S02]  /*46cf0*/  LDGSTS.E [R0+0x7f600], [R8.64], P3 ;  /* 0x7f60000008007fae */ /* 0x0003e40009921844 */
[----:B---3--:R-:W-:-:S02]  /*46d00*/  IMAD.WIDE R60, R3, 0x4, R68 ;  /* 0x00000004033c7825 */ /* 0x008fc400078e0244 */
[----:B------:R-:W3:Y:S02]  /*46d10*/  LDL.LU.64 R68, [R1+0x98] ;  /* 0x0000980001447983 */ /* 0x000ee40000300a00 */
[C---:B----4-:R-:W-:Y:S02]  /*46d20*/  IMAD.WIDE R88, R3.reuse, 0x4, R70 ;  /* 0x0000000403587825 */ /* 0x050fe400078e0246 */
[----:B------:R-:W4:Y:S02]  /*46d30*/  LDL.LU.64 R70, [R1+0x60] ;  /* 0x0000600001467983 */ /* 0x000f240000300a00 */
[----:B--2---:R-:W-:-:S04]  /*46d40*/  IMAD.WIDE R94, R3, 0x4, R64 ;  /* 0x00000004035e7825 */ /* 0x004fc800078e0240 */
[----:B------:R-:W2:Y:S01]  /*46d50*/  LDL.LU.64 R64, [R1+0x28] ;  /* 0x0000280001407983 */ /* 0x000ea20000300a00 */
[----:B------:R-:W-:-:S05]  /*46d60*/  LOP3.LUT R252, R252, 0x7f, RZ, 0xc0, !PT ;  /* 0x0000007ffcfc7812 */ /* 0x000fca00078ec0ff */
[----:B------:R-:W-:-:S05]  /*46d70*/  IMAD.SHL.U32 R252, R252, 0x4, RZ ;  /* 0x00000004fcfc7824 */ /* 0x000fca00078e00ff */
[----:B------:R-:W-:Y:S01]  /*46d80*/  LOP3.LUT R63, R252, 0x40, RZ, 0x3c, !PT ;  /* 0x00000040fc3f7812 */ /* 0x000fe200078e3cff */
[----:B------:R-:W-:-:S03]  /*46d90*/  IMAD.WIDE R66, R3, 0x4, R66 ;  /* 0x0000000403427825 */ /* 0x000fc600078e0242 */
[C---:B------:R-:W-:Y:S02]  /*46da0*/  IADD3 R6, R63.reuse, 0x100000, RZ ;  /* 0x001000003f067810 */ /* 0x040fe40007ffe0ff */
[C---:B------:R-:W-:Y:S02]  /*46db0*/  IADD3 R5, R63.reuse, 0x100000, RZ ;  /* 0x001000003f057810 */ /* 0x040fe40007ffe0ff */
[C---:B-1----:R-:W-:Y:S02]  /*46dc0*/  IADD3 R4, R63.reuse, 0x100000, RZ ;  /* 0x001000003f047810 */ /* 0x042fe40007ffe0ff */
[----:B------:R-:W-:Y:S01]  /*46dd0*/  IADD3 R0, R63, 0x100000, RZ ;  /* 0x001000003f007810 */ /* 0x000fe20007ffe0ff */
[C---:B-----5:R-:W-:Y:S01]  /*46de0*/  IMAD.WIDE R100, R3.reuse, 0x4, R42 ;  /* 0x0000000403647825 */ /* 0x060fe200078e022a */
[----:B------:R1:W-:Y:S03]  /*46df0*/  LDGSTS.E [R6+0x60800], [R60.64], P3 ;  /* 0x608000003c067fae */ /* 0x0003e60009921844 */
[----:B------:R-:W-:-:S04]  /*46e00*/  IMAD.WIDE R250, R3, 0x4, R52 ;  /* 0x0000000403fa7825 */ /* 0x000fc800078e0234 */
[----:B------:R5:W-:Y:S02]  /*46e10*/  LDGSTS.E [R5+0x61800], [R66.64], P3 ;  /* 0x6180000042057fae */ /* 0x000be40009921844 */
[C---:B------:R-:W-:Y:S01]  /*46e20*/  IMAD.WIDE R10, R3.reuse, 0x4, R54 ;  /* 0x00000004030a7825 */ /* 0x040fe200078e0236 */
[----:B------:R1:W-:Y:S03]  /*46e30*/  LDGSTS.E [R4+0x62800], [R88.64], P3 ;  /* 0x6280000058047fae */ /* 0x0003e60009921844 */
[----:B------:R1:W-:Y:S02]  /*46e40*/  LDGSTS.E [R0+0x63800], [R94.64], P3 ;  /* 0x638000005e007fae */ /* 0x0003e40009921844 */
[----:B------:R1:W-:Y:S02]  /*46e50*/  LDGSTS.E [R6+0x64800], [R100.64], P3 ;  /* 0x6480000064067fae */ /* 0x0003e40009921844 */
[----:B------:R5:W-:Y:S01]  /*46e60*/  LDGSTS.E [R5+0x65800], [R250.64], P3 ;  /* 0x65800000fa057fae */ /* 0x000be20009921844 */
[----:B------:R1:W-:Y:S04]  /*46e70*/  STL.64 [R1+0x30], R10 ;  /* 0x0000300a01007387 */ /* 0x0003e80000100a00 */
[----:B------:R1:W-:Y:S01]  /*46e80*/  LDGSTS.E [R4+0x66800], [R10.64], P3 ;  /* 0x668000000a047fae */ /* 0x0003e20009921844 */
[----:B------:R-:W-:-:S04]  /*46e90*/  IMAD.WIDE R8, R3, 0x4, R48 ;  /* 0x0000000403087825 */ /* 0x000fc800078e0230 */
[----:B------:R-:W-:-:S04]  /*46ea0*/  IMAD.WIDE R12, R3, 0x4, R56 ;  /* 0x00000004030c7825 */ /* 0x000fc800078e0238 */
[C---:B-1----:R-:W-:Y:S01]  /*46eb0*/  IMAD.WIDE R10, R3.reuse, 0x4, R50 ;  /* 0x00000004030a7825 */ /* 0x042fe200078e0232 */
[----:B------:R1:W-:Y:S04]  /*46ec0*/  STL.64 [R1+0x40], R8 ;  /* 0x0000400801007387 */ /* 0x0003e80000100a00 */
[----:B------:R1:W-:Y:S04]  /*46ed0*/  LDGSTS.E [R0+0x67800], [R8.64], P3 ;  /* 0x6780000008007fae */ /* 0x0003e80009921844 */
[----:B------:R3:W-:Y:S01]  /*46ee0*/  STL.64 [R1+0x78], R10 ;  /* 0x0000780a01007387 */ /* 0x0007e20000100a00 */
[----:B------:R3:W-:Y:S02]  /*46ef0*/  LDGSTS.E [R6+0x68800], [R10.64], P3 ;  /* 0x688000000a067fae */ /* 0x0007e40009921844 */
[----:B------:R-:W-:Y:S02]  /*46f00*/  STL.64 [R1+0xa0], R12 ;  /* 0x0000a00c01007387 */ /* 0x000fe40000100a00 */
[----:B------:R2:W-:Y:S02]  /*46f10*/  LDGSTS.E [R5+0x69800], [R12.64], P3 ;  /* 0x698000000c057fae */ /* 0x0005e40009921844 */
[----:B-1----:R-:W-:-:S05]  /*46f20*/  IMAD.WIDE R8, R3, 0x4, R58 ;  /* 0x0000000403087825 */ /* 0x002fca00078e023a */
[----:B------:R4:W-:Y:S04]  /*46f30*/  STL.64 [R1+0xd0], R8 ;  /* 0x0000d00801007387 */ /* 0x0009e80000100a00 */
[----:B------:R4:W-:Y:S01]  /*46f40*/  LDGSTS.E [R4+0x6a800], [R8.64], P3 ;  /* 0x6a80000008047fae */ /* 0x0009e20009921844 */
[----:B---3--:R-:W-:-:S05]  /*46f50*/  IMAD.WIDE R10, R3, 0x4, R68 ;  /* 0x00000004030a7825 */ /* 0x008fca00078e0244 */
[----:B------:R1:W-:Y:S04]  /*46f60*/  STL.64 [R1+0xd8], R10 ;  /* 0x0000d80a01007387 */ /* 0x0003e80000100a00 */
[----:B------:R1:W-:Y:S01]  /*46f70*/  LDGSTS.E [R0+0x6b800], [R10.64], P3 ;  /* 0x6b8000000a007fae */ /* 0x0003e20009921844 */
[----:B----4-:R-:W-:-:S04]  /*46f80*/  IMAD.WIDE R8, R3, 0x4, R70 ;  /* 0x0000000403087825 */ /* 0x010fc800078e0246 */
[----:B--2---:R-:W-:-:S04]  /*46f90*/  IMAD.WIDE R12, R3, 0x4, R64 ;  /* 0x00000004030c7825 */ /* 0x004fc800078e0240 */
        /* <DEDUP_REMOVED lines=12> */
[----:B------:R-:W-:Y:S02]  /*47060*/  STL.64 [R1+0x1e0], R12 ;  /* 0x0001e00c01007387 */ /* 0x000fe40000100a00 */
[----:B------:R2:W-:Y:S02]  /*47070*/  LDGSTS.E [R6+0x70800], [R12.64], P3 ;  /* 0x708000000c067fae */ /* 0x0005e40009921844 */
[----:B------:R-:W-:Y:S01]  /*47080*/  STL.64 [R1+0x210], R10 ;  /* 0x0002100a01007387 */ /* 0x000fe20000100a00 */
[----:B------:R5:W-:Y:S01]  /*47090*/  LDGSTS.E [R5+0x71800], [R10.64], P3 ;  /* 0x718000000a057fae */ /* 0x000be20009921844 */
[----:B-1----:R-:W-:-:S05]  /*470a0*/  IMAD.WIDE R8, R3, 0x4, R114 ;  /* 0x0000000403087825 */ /* 0x002fca00078e0272 */
[----:B------:R1:W-:Y:S04]  /*470b0*/  STL.64 [R1+0x240], R8 ;  /* 0x0002400801007387 */ /* 0x0003e80000100a00 */
[----:B------:R1:W-:Y:S02]  /*470c0*/  LDGSTS.E [R4+0x72800], [R8.64], P3 ;  /* 0x7280000008047fae */ /* 0x0003e40009921844 */
[----:B-1----:R-:W-:-:S05]  /*470d0*/  IMAD.WIDE R8, R3, 0x4, R118 ;  /* 0x0000000403087825 */ /* 0x002fca00078e0276 */
[----:B------:R1:W-:Y:S01]  /*470e0*/  STL.64 [R1+0x270], R8 ;  /* 0x0002700801007387 */ /* 0x0003e20000100a00 */
[----:B------:R-:W3:Y:S02]  /*470f0*/  LDL.LU.64 R58, [R1+0x2c8] ;  /* 0x0002c800013a7983 */ /* 0x000ee40000300a00 */
[----:B------:R-:W4:Y:S02]  /*47100*/  LDL.LU.64 R50, [R1+0x298] ;  /* 0x0002980001327983 */ /* 0x000f240000300a00 */
[----:B------:R-:W2:Y:S01]  /*47110*/  LDL.LU.64 R68, [R1+0x268] ;  /* 0x0002680001447983 */ /* 0x000ea20000300a00 */
[----:B------:R-:W4:Y:S01]  /*47120*/  LDL.LU.64 R70, [R1+0x238] ;  /* 0x0002380001467983 */ /* 0x000f220000300a00 */
[----:B------:R-:W4:Y:S02]  /*47130*/  LDL.LU.64 R56, [R1+0x208] ;  /* 0x0002080001387983 */ /* 0x000f240000300a00 */
[----:B------:R-:W5:Y:S02]  /*47140*/  LDL.LU.64 R64, [R1+0x1d8] ;  /* 0x0001d80001407983 */ /* 0x000f640000300a00 */
[----:B------:R-:W5:Y:S01]  /*47150*/  LDL.LU.64 R46, [R1+0x1a8] ;  /* 0x0001a800012e7983 */ /* 0x000f620000300a00 */
[----:B------:R-:W5:Y:S01]  /*47160*/  LDL.LU.64 R42, [R1+0x170] ;  /* 0x00017000012a7983 */ /* 0x000f620000300a00 */
[----:B------:R-:W5:Y:S02]  /*47170*/  LDL.LU.64 R52, [R1+0x138] ;  /* 0x0001380001347983 */ /* 0x000f640000300a00 */
[----:B------:R-:W5:Y:S02]  /*47180*/  LDL.LU.64 R54, [R1+0x100] ;  /* 0x0001000001367983 */ /* 0x000f640000300a00 */
[----:B------:R-:W5:Y:S02]  /*47190*/  LDL.LU.64 R48, [R1+0xc8] ;  /* 0x0000c80001307983 */ /* 0x000f640000300a00 */
[----:B---3--:R-:W-:-:S04]  /*471a0*/  IMAD.WIDE R28, R3, 0x4, R58 ;  /* 0x00000004031c7825 */ /* 0x008fc800078e023a */
[C---:B--2---:R-:W-:Y:S01]  /*471b0*/  IMAD.WIDE R44, R3.reuse, 0x4, R68 ;  /* 0x00000004032c7825 */ /* 0x044fe200078e0244 */
[----:B------:R-:W2:Y:S03]  /*471c0*/  LDL.LU.64 R58, [R1+0x90] ;  /* 0x00009000013a7983 */ /* 0x000ea60000300a00 */
[----:B------:R-:W3:Y:S02]  /*471d0*/  LDL.LU.64 R68, [R1+0x58] ;  /* 0x0000580001447983 */ /* 0x000ee40000300a00 */
[----:B----4-:R-:W-:-:S04]  /*471e0*/  IMAD.WIDE R34, R3, 0x4, R50 ;  /* 0x0000000403227825 */ /* 0x010fc800078e0232 */
[C---:B------:R-:W-:Y:S02]  /*471f0*/  IMAD.WIDE R50, R3.reuse, 0x4, R70 ;  /* 0x0000000403327825 */ /* 0x040fe400078e0246 */
[----:B------:R-:W4:Y:S04]  /*47200*/  LDL.LU.64 R70, [R1+0x20] ;  /* 0x0000200001467983 */ /* 0x000f280000300a00 */
[----:B------:R-:W1:Y:S01]  /*47210*/  S2R R252, SR_TID.X ;  /* 0x0000000000fc7919 */ /* 0x000e620000002100 */
[----:B------:R-:W-:-:S04]  /*47220*/  IMAD.WIDE R116, R3, 0x4, R116 ;  /* 0x0000000403747825 */ /* 0x000fc800078e0274 */
[----:B------:R-:W-:-:S04]  /*47230*/  IMAD.WIDE R120, R3, 0x4, R120 ;  /* 0x0000000403787825 */ /* 0x000fc800078e0278 */
[----:B------:R-:W-:-:S04]  /*47240*/  IMAD.WIDE R122, R3, 0x4, R122 ;  /* 0x00000004037a7825 */ /* 0x000fc800078e027a */
[----:B------:R-:W-:-:S04]  /*47250*/  IMAD.WIDE R124, R3, 0x4, R124 ;  /* 0x00000004037c7825 */ /* 0x000fc800078e027c */
[C---:B------:R-:W-:Y:S01]  /*47260*/  IMAD.WIDE R126, R3.reuse, 0x4, R126 ;  /* 0x00000004037e7825 */ /* 0x040fe200078e027e */
[----:B------:R1:W-:Y:S03]  /*47270*/  LDGSTS.E [R0+0x73800], [R116.64], P3 ;  /* 0x7380000074007fae */ /* 0x0003e60009921844 */
[----:B------:R1:W-:Y:S02]  /*47280*/  LDGSTS.E [R6+0x74800], [R8.64], P3 ;  /* 0x7480000008067fae */ /* 0x0003e40009921844 */
[----:B------:R-:W-:-:S04]  /*47290*/  IMAD.WIDE R128, R3, 0x4, R128 ;  /* 0x0000000403807825 */ /* 0x000fc800078e0280 */
[----:B------:R1:W-:Y:S02]  /*472a0*/  LDGSTS.E [R5+0x75800], [R120.64], P3 ;  /* 0x7580000078057fae */ /* 0x0003e40009921844 */
[C---:B------:R-:W-:Y:S01]  /*472b0*/  IMAD.WIDE R130, R3.reuse, 0x4, R130 ;  /* 0x0000000403827825 */ /* 0x040fe200078e0282 */
[----:B------:R1:W-:Y:S03]  /*472c0*/  LDGSTS.E [R4+0x76800], [R122.64], P3 ;  /* 0x768000007a047fae */ /* 0x0003e60009921844 */
        /* <DEDUP_REMOVED lines=10> */
[----:B------:R1:W-:Y:S02]  /*47370*/  LDGSTS.E [R6+0x7c800], [R134.64], P3 ;  /* 0x7c80000086067fae */ /* 0x0003e40009921844 */
[----:B-----5:R-:W-:-:S04]  /*47380*/  IMAD.WIDE R82, R3, 0x4, R46 ;  /* 0x0000000403527825 */ /* 0x020fc800078e022e */
[----:B--2---:R-:W-:-:S04]  /*47390*/  IMAD.WIDE R108, R3, 0x4, R58 ;  /* 0x00000004036c7825 */ /* 0x004fc800078e023a */
[C---:B---3--:R-:W-:Y:S01]  /*473a0*/  IMAD.WIDE R110, R3.reuse, 0x4, R68 ;  /* 0x00000004036e7825 */ /* 0x048fe200078e0244 */
[----:B------:R-:W2:Y:S03]  /*473b0*/  LDL.LU.64 R58, [R1+0x2c0] ;  /* 0x0002c000013a7983 */ /* 0x000ea60000300a00 */
[----:B------:R-:W3:Y:S02]  /*473c0*/  LDL.LU.64 R38, [R1+0x290] ;  /* 0x0002900001267983 */ /* 0x000ee40000300a00 */
[----:B------:R-:W5:Y:S02]  /*473d0*/  LDL.LU.64 R68, [R1+0x260] ;  /* 0x0002600001447983 */ /* 0x000f640000300a00 */
[C---:B----4-:R-:W-:Y:S01]  /*473e0*/  IMAD.WIDE R112, R3.reuse, 0x4, R70 ;  /* 0x0000000403707825 */ /* 0x050fe200078e0246 */
[----:B-1----:R-:W-:Y:S01]  /*473f0*/  LOP3.LUT R252, R252, 0x7f, RZ, 0xc0, !PT ;  /* 0x0000007ffcfc7812 */ /* 0x002fe200078ec0ff */
[----:B------:R-:W4:Y:S02]  /*47400*/  LDL.LU.64 R70, [R1+0x230] ;  /* 0x0002300001467983 */ /* 0x000f240000300a00 */
[----:B------:R-:W3:Y:S02]  /*47410*/  LDL.LU.64 R40, [R1+0x200] ;  /* 0x0002000001287983 */ /* 0x000ee40000300a00 */
[----:B------:R1:W-:Y:S01]  /*47420*/  LDGSTS.E [R5+0x7d800], [R136.64], P3 ;  /* 0x7d80000088057fae */ /* 0x0003e20009921844 */
[----:B------:R-:W-:Y:S01]  /*47430*/  SHF.L.U32 R252, R252, 0x2, RZ ;  /* 0x00000002fcfc7819 */ /* 0x000fe200000006ff */
[----:B------:R-:W-:-:S04]  /*47440*/  IMAD.WIDE R92, R3, 0x4, R42 ;  /* 0x00000004035c7825 */ /* 0x000fc800078e022a */
[----:B------:R-:W3:Y:S01]  /*47450*/  LDL.LU.64 R46, [R1+0x1d0] ;  /* 0x0001d000012e7983 */ /* 0x000ee20000300a00 */
[----:B------:R2:W-:Y:S01]  /*47460*/  LDGSTS.E [R4+0x7e800], [R138.64], P3 ;  /* 0x7e8000008a047fae */ /* 0x0005e20009921844 */
[----:B------:R-:W-:Y:S01]  /*47470*/  LOP3.LUT R63, R252, 0x50, RZ, 0x3c, !PT ;  /* 0x00000050fc3f7812 */ /* 0x000fe200078e3cff */
[C---:B------:R-:W-:Y:S02]  /*47480*/  IMAD.WIDE R106, R3.reuse, 0x4, R48 ;  /* 0x00000004036a7825 */ /* 0x040fe400078e0230 */
[----:B------:R-:W3:Y:S02]  /*47490*/  LDL.LU.64 R42, [R1+0x1a0] ;  /* 0x0001a000012a7983 */ /* 0x000ee40000300a00 */
[----:B------:R2:W-:Y:S02]  /*474a0*/  LDGSTS.E [R0+0x7f800], [R140.64], P3 ;  /* 0x7f8000008c007fae */ /* 0x0005e40009921844 */
[----:B------:R-:W-:-:S04]  /*474b0*/  IMAD.WIDE R104, R3, 0x4, R54 ;  /* 0x0000000403687825 */ /* 0x000fc800078e0236 */
[----:B------:R-:W3:Y:S01]  /*474c0*/  LDL.LU.64 R48, [R1+0x168] ;  /* 0x0001680001307983 */ /* 0x000ee20000300a00 */
[C---:B------:R-:W-:Y:S02]  /*474d0*/  IADD3 R6, R63.reuse, 0x100000, RZ ;  /* 0x001000003f067810 */ /* 0x040fe40007ffe0ff */
[----:B-1----:R-:W-:Y:S01]  /*474e0*/  IADD3 R5, R63, 0x100000, RZ ;  /* 0x001000003f057810 */ /* 0x002fe20007ffe0ff */
[----:B------:R-:W3:Y:S01]  /*474f0*/  LDL.LU.64 R54, [R1+0x130] ;  /* 0x0001300001367983 */ /* 0x000ee20000300a00 */
[----:B------:R-:W-:-:S04]  /*47500*/  IMAD.WIDE R98, R3, 0x4, R52 ;  /* 0x0000000403627825 */ /* 0x000fc800078e0234 */
[----:B--2---:R-:W-:Y:S01]  /*47510*/  IMAD.WIDE R10, R3, 0x4, R58 ;  /* 0x00000004030a7825 */ /* 0x004fe200078e023a */
[C---:B------:R-:W-:Y:S02]  /*47520*/  IADD3 R4, R63.reuse, 0x100000, RZ ;  /* 0x001000003f047810 */ /* 0x040fe40007ffe0ff */
[----:B------:R-:W-:Y:S01]  /*47530*/  IADD3 R0, R63, 0x100000, RZ ;  /* 0x001000003f007810 */ /* 0x000fe20007ffe0ff */
[C---:B-----5:R-:W-:Y:S01]  /*47540*/  IMAD.WIDE R18, R3.reuse, 0x4, R68 ;  /* 0x0000000403127825 */ /* 0x060fe200078e0244 */
[----:B------:R-:W2:Y:S03]  /*47550*/  LDL.LU.64 R62, [R1+0xf8] ;  /* 0x0000f800013e7983 */ /* 0x000ea60000300a00 */
[----:B------:R-:W5:Y:S02]  /*47560*/  LDL.LU.64 R52, [R1+0xc0] ;  /* 0x0000c00001347983 */ /* 0x000f640000300a00 */
[----:B------:R-:W2:Y:S02]  /*47570*/  LDL.LU.64 R58, [R1+0x88] ;  /* 0x00008800013a7983 */ /* 0x000ea40000300a00 */
[----:B------:R-:W3:Y:S02]  /*47580*/  LDL.LU.64 R68, [R1+0x50] ;  /* 0x0000500001447983 */ /* 0x000ee40000300a00 */
[C---:B----4-:R-:W-:Y:S01]  /*47590*/  IMAD.WIDE R22, R3.reuse, 0x4, R70 ;  /* 0x0000000403167825 */ /* 0x050fe200078e0246 */
[----:B------:R-:W1:Y:S04]  /*475a0*/  S2R R252, SR_TID.X ;  /* 0x0000000000fc7919 */ /* 0x000e680000002100 */
[----:B------:R-:W4:Y:S01]  /*475b0*/  LDL.LU.64 R70, [R1+0x18] ;  /* 0x0000180001467983 */ /* 0x000f220000300a00 */
[----:B------:R-:W-:-:S03]  /*475c0*/  IMAD.WIDE R56, R3, 0x4, R56 ;  /* 0x0000000403387825 */ /* 0x000fc600078e0238 */
[----:B------:R1:W-:Y:S01]  /*475d0*/  LDGSTS.E [R6+0x60a00], [R28.64], P3 ;  /* 0x60a000001c067fae */ /* 0x0003e20009921844 */
[----:B------:R-:W-:-:S04]  /*475e0*/  IMAD.WIDE R64, R3, 0x4, R64 ;  /* 0x0000000403407825 */ /* 0x000fc800078e0240 */
[----:B------:R1:W-:Y:S02]  /*475f0*/  LDGSTS.E [R5+0x61a00], [R34.64], P3 ;  /* 0x61a0000022057fae */ /* 0x0003e40009921844 */
[----:B------:R1:W-:Y:S01]  /*47600*/  LDGSTS.E [R4+0x62a00], [R44.64], P3 ;  /* 0x62a000002c047fae */ /* 0x0003e20009921844 */
[----:B------:R1:W-:Y:S01]  /*47610*/  LDGSTS.E [R0+0x63a00], [R50.64], P3 ;  /* 0x63a0000032007fae */ /* 0x0003e20009921844 */
[----:B------:R1:W-:Y:S02]  /*47620*/  LDGSTS.E [R6+0x64a00], [R56.64], P3 ;  /* 0x64a0000038067fae */ /* 0x0003e40009921844 */
[----:B------:R1:W-:Y:S02]  /*47630*/  LDGSTS.E [R5+0x65a00], [R64.64], P3 ;  /* 0x65a0000040057fae */ /* 0x0003e40009921844 */
[----:B------:R1:W-:Y:S01]  /*47640*/  LDGSTS.E [R4+0x66a00], [R82.64], P3 ;  /* 0x66a0000052047fae */ /* 0x0003e20009921844 */
[----:B------:R1:W-:Y:S01]  /*47650*/  LDGSTS.E [R0+0x67a00], [R92.64], P3 ;  /* 0x67a000005c007fae */ /* 0x0003e20009921844 */
[----:B------:R1:W-:Y:S02]  /*47660*/  LDGSTS.E [R6+0x68a00], [R98.64], P3 ;  /* 0x68a0000062067fae */ /* 0x0003e40009921844 */
        /* <DEDUP_REMOVED lines=14> */
[----:B-1----:R-:W-:Y:S01]  /*47750*/  LOP3.LUT R252, R252, 0x7f, RZ, 0xc0, !PT ;  /* 0x0000007ffcfc7812 */ /* 0x002fe200078ec0ff */
        /* <DEDUP_REMOVED lines=10> */
[----:B------:R-:W-:Y:S02]  /*47800*/  IMAD.SHL.U32 R252, R252, 0x4, RZ ;  /* 0x00000004fcfc7824 */ /* 0x000fe400078e00ff */
        /* <DEDUP_REMOVED lines=9> */
[----:B-----5:R-:W-:-:S04]  /*478a0*/  IMAD.WIDE R80, R3, 0x4, R52 ;  /* 0x0000000403507825 */ /* 0x020fc800078e0234 */
[C---:B--2---:R-:W-:Y:S01]  /*478b0*/  IMAD.WIDE R90, R3.reuse, 0x4, R58 ;  /* 0x00000004035a7825 */ /* 0x044fe200078e023a */
[----:B------:R-:W2:Y:S03]  /*478c0*/  LDL.LU.64 R52, [R1+0x2b8] ;  /* 0x0002b80001347983 */ /* 0x000ea60000300a00 */
[----:B------:R-:W5:Y:S02]  /*478d0*/  LDL.LU.64 R20, [R1+0x288] ;  /* 0x0002880001147983 */ /* 0x000f640000300a00 */
[----:B---3--:R-:W-:-:S04]  /*478e0*/  IMAD.WIDE R96, R3, 0x4, R68 ;  /* 0x0000000403607825 */ /* 0x008fc800078e0244 */
[----:B------:R-:W3:Y:S01]  /*478f0*/  LDL.LU.64 R58, [R1+0x258] ;  /* 0x00025800013a7983 */ /* 0x000ee20000300a00 */
[----:B------:R-:W5:Y:S01]  /*47900*/  LDL.LU.64 R68, [R1+0x228] ;  /* 0x0002280001447983 */ /* 0x000f620000300a00 */
[----:B----4-:R-:W-:-:S04]  /*47910*/  IMAD.WIDE R102, R3, 0x4, R70 ;  /* 0x0000000403667825 */ /* 0x010fc800078e0246 */
[C---:B------:R-:W-:Y:S01]  /*47920*/  IMAD.WIDE R174, R3.reuse, 0x4, R174 ;  /* 0x0000000403ae7825 */ /* 0x040fe200078e02ae */
[----:B------:R-:W-:Y:S01]  /*47930*/  LOP3.LUT R252, R252, 0x60, RZ, 0x3c, !PT ;  /* 0x00000060fcfc7812 */ /* 0x000fe200078e3cff */
[----:B------:R-:W4:Y:S04]  /*47940*/  S2R R71, SR_TID.X ;  /* 0x0000000000477919 */ /* 0x000f280000002100 */
[----:B------:R1:W-:Y:S01]  /*47950*/  LDGSTS.E [R4+0x7aa00], [R166.64], P3 ;  /* 0x7aa00000a6047fae */ /* 0x0003e20009921844 */
[----:B------:R-:W-:-:S04]  /*47960*/  IMAD.WIDE R176, R3, 0x4, R176 ;  /* 0x0000000403b07825 */ /* 0x000fc800078e02b0 */
[----:B------:R1:W-:Y:S02]  /*47970*/  LDGSTS.E [R0+0x7ba00], [R168.64], P3 ;  /* 0x7ba00000a8007fae */ /* 0x0003e40009921844 */
[----:B------:R1:W-:Y:S01]  /*47980*/  LDGSTS.E [R6+0x7ca00], [R170.64], P3 ;  /* 0x7ca00000aa067fae */ /* 0x0003e20009921844 */
[----:B------:R1:W-:Y:S01]  /*47990*/  LDGSTS.E [R5+0x7da00], [R172.64], P3 ;  /* 0x7da00000ac057fae */ /* 0x0003e20009921844 */
[----:B------:R1:W-:Y:S02]  /*479a0*/  LDGSTS.E [R4+0x7ea00], [R174.64], P3 ;  /* 0x7ea00000ae047fae */ /* 0x0003e40009921844 */
[----:B------:R-:W-:-:S04]  /*479b0*/  IMAD.WIDE R14, R3, 0x4, R38 ;  /* 0x00000004030e7825 */ /* 0x000fc800078e0226 */
[----:B------:R1:W-:Y:S02]  /*479c0*/  LDGSTS.E [R0+0x7fa00], [R176.64], P3 ;  /* 0x7fa00000b0007fae */ /* 0x0003e40009921844 */
[----:B------:R-:W-:-:S04]  /*479d0*/  IMAD.WIDE R26, R3, 0x4, R40 ;  /* 0x00000004031a7825 */ /* 0x000fc800078e0228 */
[----:B------:R-:W-:-:S04]  /*479e0*/  IMAD.WIDE R32, R3, 0x4, R46 ;  /* 0x0000000403207825 */ /* 0x000fc800078e022e */
[----:B------:R-:W-:-:S04]  /*479f0*/  IMAD.WIDE R48, R3, 0x4, R48 ;  /* 0x0000000403307825 */ /* 0x000fc800078e0230 */
[----:B------:R-:W-:-:S04]  /*47a00*/  IMAD.WIDE R54, R3, 0x4, R54 ;  /* 0x0000000403367825 */ /* 0x000fc800078e0236 */
[----:B------:R-:W-:-:S04]  /*47a10*/  IMAD.WIDE R62, R3, 0x4, R62 ;  /* 0x00000004033e7825 */ /* 0x000fc800078e023e */
[----:B------:R-:W-:-:S04]  /*47a20*/  IMAD.WIDE R178, R3, 0x4, R178 ;  /* 0x0000000403b27825 */ /* 0x000fc800078e02b2 */
[C---:B------:R-:W-:Y:S01]  /*47a30*/  IMAD.WIDE R180, R3.reuse, 0x4, R180 ;  /* 0x0000000403b47825 */ /* 0x040fe200078e02b4 */
[C---:B-1----:R-:W-:Y:S02]  /*47a40*/  IADD3 R6, R252.reuse, 0x100000, RZ ;  /* 0x00100000fc067810 */ /* 0x042fe40007ffe0ff */
[C---:B------:R-:W-:Y:S02]  /*47a50*/  IADD3 R5, R252.reuse, 0x100000, RZ ;  /* 0x00100000fc057810 */ /* 0x040fe40007ffe0ff */
[C---:B------:R-:W-:Y:S01]  /*47a60*/  IADD3 R4, R252.reuse, 0x100000, RZ ;  /* 0x00100000fc047810 */ /* 0x040fe20007ffe0ff */
[C---:B------:R-:W-:Y:S01]  /*47a70*/  IMAD.WIDE R182, R3.reuse, 0x4, R182 ;  /* 0x0000000403b67825 */ /* 0x040fe200078e02b6 */
[----:B------:R-:W-:Y:S01]  /*47a80*/  IADD3 R0, R252, 0x100000, RZ ;  /* 0x00100000fc007810 */ /* 0x000fe20007ffe0ff */
[----:B------:R1:W-:Y:S02]  /*47a90*/  LDGSTS.E [R6+0x60c00], [R10.64], P3 ;  /* 0x60c000000a067fae */ /* 0x0003e40009921844 */
[----:B------:R3:W-:Y:S02]  /*47aa0*/  LDGSTS.E [R5+0x61c00], [R14.64], P3 ;  /* 0x61c000000e057fae */ /* 0x0007e40009921844 */
[----:B------:R-:W-:-:S04]  /*47ab0*/  IMAD.WIDE R38, R3, 0x4, R42 ;  /* 0x0000000403267825 */ /* 0x000fc800078e022a */
        /* <DEDUP_REMOVED lines=11> */
[----:B------:R-:W-:-:S04]  /*47b70*/  IMAD.WIDE R184, R3, 0x4, R184 ;  /* 0x0000000403b87825 */ /* 0x000fc800078e02b8 */
[----:B------:R3:W-:Y:S02]  /*47b80*/  LDGSTS.E [R5+0x6dc00], [R102.64], P3 ;  /* 0x6dc0000066057fae */ /* 0x0007e40009921844 */
[C---:B------:R-:W-:Y:S01]  /*47b90*/  IMAD.WIDE R186, R3.reuse, 0x4, R186 ;  /* 0x0000000403ba7825 */ /* 0x040fe200078e02ba */
[----:B------:R3:W-:Y:S03]  /*47ba0*/  LDGSTS.E [R4+0x6ec00], [R178.64], P3 ;  /* 0x6ec00000b2047fae */ /* 0x0007e60009921844 */
[----:B------:R-:W-:-:S04]  /*47bb0*/  IMAD.WIDE R188, R3, 0x4, R188 ;  /* 0x0000000403bc7825 */ /* 0x000fc800078e02bc */
[----:B------:R1:W-:Y:S02]  /*47bc0*/  LDGSTS.E [R0+0x6fc00], [R180.64], P3 ;  /* 0x6fc00000b4007fae */ /* 0x0003e40009921844 */
[----:B------:R-:W-:Y:S01]  /*47bd0*/  IMAD.WIDE R114, R3, 0x4, R190 ;  /* 0x0000000403727825 */ /* 0x000fe200078e02be */
[----:B----4-:R-:W-:Y:S01]  /*47be0*/  LOP3.LUT R71, R71, 0x7f, RZ, 0xc0, !PT ;  /* 0x0000007f47477812 */ /* 0x010fe200078ec0ff */
        /* <DEDUP_REMOVED lines=16> */
[----:B------:R-:W-:Y:S01]  /*47cf0*/  IMAD.WIDE R206, R3, 0x4, R206 ;  /* 0x0000000403ce7825 */ /* 0x000fe200078e02ce */
[----:B------:R1:W-:Y:S03]  /*47d00*/  LDGSTS.E [R6+0x78c00], [R198.64], P3 ;  /* 0x78c00000c6067fae */ /* 0x0003e60009921844 */
[----:B------:R3:W-:Y:S01]  /*47d10*/  LDGSTS.E [R5+0x79c00], [R200.64], P3 ;  /* 0x79c00000c8057fae */ /* 0x0007e20009921844 */
[----:B------:R-:W-:Y:S01]  /*47d20*/  LOP3.LUT R71, R71, 0x70, RZ, 0x3c, !PT ;  /* 0x0000007047477812 */ /* 0x000fe200078e3cff */
[----:B------:R3:W-:Y:S02]  /*47d30*/  LDGSTS.E [R4+0x7ac00], [R202.64], P3 ;  /* 0x7ac00000ca047fae */ /* 0x0007e40009921844 */
[C---:B------:R-:W-:Y:S01]  /*47d40*/  IMAD.WIDE R208, R3.reuse, 0x4, R208 ;  /* 0x0000000403d07825 */ /* 0x040fe200078e02d0 */
[----:B------:R-:W4:Y:S04]  /*47d50*/  LDL.LU.64 R24, [R1+0x1f8] ;  /* 0x0001f80001187983 */ /* 0x000f280000300a00 */
[----:B------:R4:W-:Y:S01]  /*47d60*/  LDGSTS.E [R0+0x7bc00], [R204.64], P3 ;  /* 0x7bc00000cc007fae */ /* 0x0009e20009921844 */
[----:B------:R-:W-:-:S04]  /*47d70*/  IMAD.WIDE R210, R3, 0x4, R210 ;  /* 0x0000000403d27825 */ /* 0x000fc800078e02d2 */
[----:B------:R-:W4:Y:S02]  /*47d80*/  LDL.LU.64 R16, [R1+0x1c8] ;  /* 0x0001c80001107983 */ /* 0x000f240000300a00 */
[----:B------:R1:W-:Y:S02]  /*47d90*/  LDGSTS.E [R6+0x7cc00], [R206.64], P3 ;  /* 0x7cc00000ce067fae */ /* 0x0003e40009921844 */
[----:B------:R-:W-:Y:S01]  /*47da0*/  IMAD.WIDE R212, R3, 0x4, R212 ;  /* 0x0000000403d47825 */ /* 0x000fe200078e02d4 */
[----:B------:R-:W4:Y:S03]  /*47db0*/  LDL.LU.64 R36, [R1+0x198] ;  /* 0x0001980001247983 */ /* 0x000f260000300a00 */
[----:B------:R-:W4:Y:S02]  /*47dc0*/  LDL.LU.64 R42, [R1+0x160] ;  /* 0x00016000012a7983 */ /* 0x000f240000300a00 */
[----:B------:R-:W4:Y:S01]  /*47dd0*/  LDL.LU.64 R40, [R1+0x128] ;  /* 0x0001280001287983 */ /* 0x000f220000300a00 */
[----:B------:R3:W-:Y:S01]  /*47de0*/  LDGSTS.E [R5+0x7dc00], [R208.64], P3 ;  /* 0x7dc00000d0057fae */ /* 0x0007e20009921844 */
[----:B------:R3:W-:Y:S02]  /*47df0*/  LDGSTS.E [R4+0x7ec00], [R210.64], P3 ;  /* 0x7ec00000d2047fae */ /* 0x0007e40009921844 */
[----:B------:R-:W4:Y:S02]  /*47e00*/  LDL.LU.64 R30, [R1+0xf0] ;  /* 0x0000f000011e7983 */ /* 0x000f240000300a00 */
[----:B------:R-:W4:Y:S01]  /*47e10*/  LDL.LU.64 R46, [R1+0xb8] ;  /* 0x0000b800012e7983 */ /* 0x000f220000300a00 */
[----:B------:R4:W-:Y:S01]  /*47e20*/  LDGSTS.E [R0+0x7fc00], [R212.64], P3 ;  /* 0x7fc00000d4007fae */ /* 0x0009e20009921844 */
[----:B-1----:R-:W-:Y:S01]  /*47e30*/  IADD3 R6, R71, 0x100000, RZ ;  /* 0x0010000047067810 */ /* 0x002fe20007ffe0ff */
[----:B--2---:R-:W-:-:S04]  /*47e40*/  IMAD.WIDE R162, R3, 0x4, R52 ;  /* 0x0000000403a27825 */ /* 0x004fc800078e0234 */
[C---:B---3--:R-:W-:Y:S01]  /*47e50*/  IMAD.WIDE R4, R3.reuse, 0x4, R58 ;  /* 0x0000000403047825 */ /* 0x048fe200078e023a */
[----:B------:R-:W2:Y:S04]  /*47e60*/  LDL.LU.64 R52, [R1+0x80] ;  /* 0x0000800001347983 */ /* 0x000ea80000300a00 */
[----:B------:R5:W-:Y:S01]  /*47e70*/  LDGSTS.E [R6+0x60e00], [R162.64], P3 ;  /* 0x60e00000a2067fae */ /* 0x000be20009921844 */
[----:B------:R-:W3:Y:S02]  /*47e80*/  LDL.LU.64 R58, [R1+0x48] ;  /* 0x00004800013a7983 */ /* 0x000ee40000300a00 */
[----:B-----5:R-:W-:Y:S02]  /*47e90*/  IMAD.WIDE R6, R3, 0x4, R68 ;  /* 0x0000000403067825 */ /* 0x020fe400078e0244 */
[----:B------:R-:W5:Y:S02]  /*47ea0*/  LDL.LU.64 R68, [R1+0x10] ;  /* 0x0000100001447983 */ /* 0x000f640000300a00 */
[----:B------:R1:W-:Y:S02]  /*47eb0*/  STL [R1+0x16b0], RZ ;  /* 0x0016b0ff01007387 */ /* 0x0003e40000100800 */
[----:B------:R1:W-:Y:S02]  /*47ec0*/  STL [R1+0x16b4], RZ ;  /* 0x0016b4ff01007387 */ /* 0x0003e40000100800 */
[----:B------:R1:W-:Y:S01]  /*47ed0*/  STL [R1+0x16b8], RZ ;  /* 0x0016b8ff01007387 */ /* 0x0003e20000100800 */
[----:B------:R1:W-:Y:S01]  /*47ee0*/  STL [R1+0x16bc], RZ ;  /* 0x0016bcff01007387 */ /* 0x0003e20000100800 */
        /* <DEDUP_REMOVED lines=972> */
[----:B------:R-:W-:Y:S01]  /*4bbb0*/  IADD3 R9, R71, 0x100000, RZ ;  /* 0x0010000047097810 */ /* 0x000fe20007ffe0ff */
[----:B------:R-:W-:-:S04]  /*4bbc0*/  IMAD.WIDE R190, R3, 0x4, R20 ;  /* 0x0000000403be7825 */ /* 0x000fc800078e0214 */
[----:B------:R1:W-:Y:S01]  /*4bbd0*/  STL [R1+0x1c0], RZ ;  /* 0x0001c0ff01007387 */ /* 0x0003e20000100800 */
[C---:B------:R-:W-:Y:S01]  /*4bbe0*/  IADD3 R8, R71.reuse, 0x100000, RZ ;  /* 0x0010000047087810 */ /* 0x040fe20007ffe0ff */
[----:B------:R1:W-:Y:S01]  /*4bbf0*/  STL [R1+0x1c4], RZ ;  /* 0x0001c4ff01007387 */ /* 0x0003e20000100800 */
[----:B------:R1:W-:Y:S02]  /*4bc00*/  STL [R1+0x1c8], RZ ;  /* 0x0001c8ff01007387 */ /* 0x0003e40000100800 */
[----:B------:R1:W-:Y:S02]  /*4bc10*/  STL [R1+0x1cc], RZ ;  /* 0x0001ccff01007387 */ /* 0x0003e40000100800 */
[----:B------:R1:W-:Y:S01]  /*4bc20*/  STL [R1+0x180], RZ ;  /* 0x000180ff01007387 */ /* 0x0003e20000100800 */
[----:B------:R1:W-:Y:S04]  /*4bc30*/  LDGSTS.E [R9+0x61e00], [R190.64], P3 ;  /* 0x61e00000be097fae */ /* 0x0003e80009921844 */
[----:B------:R1:W-:Y:S01]  /*4bc40*/  STL [R1+0x184], RZ ;  /* 0x000184ff01007387 */ /* 0x0003e20000100800 */
[C---:B----4-:R-:W-:Y:S01]  /*4bc50*/  IADD3 R0, R71.reuse, 0x100000, RZ ;  /* 0x0010000047007810 */ /* 0x050fe20007ffe0ff */
[----:B------:R1:W-:Y:S02]  /*4bc60*/  LDGSTS.E [R8+0x62e00], [R4.64], P3 ;  /* 0x62e0000004087fae */ /* 0x0003e40009921844 */
[----:B------:R4:W-:Y:S01]  /*4bc70*/  STL [R1+0x188], RZ ;  /* 0x000188ff01007387 */ /* 0x0009e20000100800 */
[----:B------:R-:W-:Y:S01]  /*4bc80*/  IADD3 R20, R71, 0x100000, RZ ;  /* 0x0010000047147810 */ /* 0x000fe20007ffe0ff */
[----:B------:R4:W-:Y:S01]  /*4bc90*/  STL [R1+0x18c], RZ ;  /* 0x00018cff01007387 */ /* 0x0009e20000100800 */
[----:B------:R-:W-:-:S04]  /*4bca0*/  IMAD.WIDE R12, R3, 0x4, R16 ;  /* 0x00000004030c7825 */ /* 0x000fc800078e0210 */
[----:B------:R4:W-:Y:S02]  /*4bcb0*/  STL [R1+0x170], RZ ;  /* 0x000170ff01007387 */ /* 0x0009e40000100800 */
[C---:B------:R-:W-:Y:S01]  /*4bcc0*/  IMAD.WIDE R16, R3.reuse, 0x4, R36 ;  /* 0x0000000403107825 */ /* 0x040fe200078e0224 */
[----:B------:R4:W-:Y:S03]  /*4bcd0*/  STL [R1+0x174], RZ ;  /* 0x000174ff01007387 */ /* 0x0009e60000100800 */
[----:B------:R4:W-:Y:S01]  /*4bce0*/  STL [R1+0x178], RZ ;  /* 0x000178ff01007387 */ /* 0x0009e20000100800 */
[----:B------:R4:W-:Y:S01]  /*4bcf0*/  LDGSTS.E [R0+0x63e00], [R6.64], P3 ;  /* 0x63e0000006007fae */ /* 0x0009e20009921844 */
[----:B-1----:R-:W-:Y:S01]  /*4bd00*/  IMAD.WIDE R8, R3, 0x4, R24 ;  /* 0x0000000403087825 */ /* 0x002fe200078e0218 */
[C---:B------:R-:W-:Y:S02]  /*4bd10*/  IADD3 R25, R71.reuse, 0x100000, RZ ;  /* 0x0010000047197810 */ /* 0x040fe40007ffe0ff */
[----:B------:R-:W-:Y:S01]  /*4bd20*/  IADD3 R24, R71, 0x100000, RZ ;  /* 0x0010000047187810 */ /* 0x000fe20007ffe0ff */
[----:B------:R4:W-:Y:S04]  /*4bd30*/  STL [R1+0x17c], RZ ;  /* 0x00017cff01007387 */ /* 0x0009e80000100800 */
[----:B------:R1:W-:Y:S01]  /*4bd40*/  LDGSTS.E [R20+0x64e00], [R8.64], P3 ;  /* 0x64e0000008147fae */ /* 0x0003e20009921844 */
[----:B------:R4:W-:Y:S02]  /*4bd50*/  STL [R1+0xf0], RZ ;  /* 0x0000f0ff01007387 */ /* 0x0009e40000100800 */
[----:B------:R3:W-:Y:S02]  /*4bd60*/  LDGSTS.E [R25+0x65e00], [R12.64], P3 ;  /* 0x65e000000c197fae */ /* 0x0007e40009921844 */
[----:B------:R4:W-:Y:S01]  /*4bd70*/  STL [R1+0xf4], RZ ;  /* 0x0000f4ff01007387 */ /* 0x0009e20000100800 */
[----:B------:R3:W-:Y:S04]  /*4bd80*/  LDGSTS.E [R24+0x66e00], [R16.64], P3 ;  /* 0x66e0000010187fae */ /* 0x0007e80009921844 */
[----:B------:R4:W-:Y:S01]  /*4bd90*/  STL [R1+0xf8], RZ ;  /* 0x0000f8ff01007387 */ /* 0x0009e20000100800 */
[----:B------:R4:W-:Y:S02]  /*4bda0*/  STL [R1+0xfc], RZ ;  /* 0x0000fcff01007387 */ /* 0x0009e40000100800 */
[----:B------:R-:W-:-:S04]  /*4bdb0*/  IMAD.WIDE R30, R3, 0x4, R30 ;  /* 0x00000004031e7825 */ /* 0x000fc800078e021e */
[----:B------:R4:W-:Y:S02]  /*4bdc0*/  STL [R1+0x90], RZ ;  /* 0x000090ff01007387 */ /* 0x0009e40000100800 */
[----:B------:R-:W-:-:S04]  /*4bdd0*/  IMAD.WIDE R36, R3, 0x4, R46 ;  /* 0x0000000403247825 */ /* 0x000fc800078e022e */
[----:B-1----:R-:W-:Y:S01]  /*4bde0*/  IMAD.WIDE R20, R3, 0x4, R42 ;  /* 0x0000000403147825 */ /* 0x002fe200078e022a */
[----:B------:R-:W-:Y:S01]  /*4bdf0*/  IADD3 R42, R71, 0x100000, RZ ;  /* 0x00100000472a7810 */ /* 0x000fe20007ffe0ff */
[----:B------:R4:W-:Y:S02]  /*4be00*/  STL [R1+0x94], RZ ;  /* 0x000094ff01007387 */ /* 0x0009e40000100800 */
[----:B--2---:R-:W-:-:S04]  /*4be10*/  IMAD.WIDE R46, R3, 0x4, R52 ;  /* 0x00000004032e7825 */ /* 0x004fc800078e0234 */
[----:B---3--:R-:W-:Y:S01]  /*4be20*/  IMAD.WIDE R24, R3, 0x4, R40 ;  /* 0x0000000403187825 */ /* 0x008fe200078e0228 */
[C---:B------:R-:W-:Y:S02]  /*4be30*/  IADD3 R41, R71.reuse, 0x100000, RZ ;  /* 0x0010000047297810 */ /* 0x040fe40007ffe0ff */
[----:B------:R-:W-:Y:S01]  /*4be40*/  IADD3 R40, R71, 0x100000, RZ ;  /* 0x0010000047287810 */ /* 0x000fe20007ffe0ff */
[----:B------:R4:W-:Y:S04]  /*4be50*/  STL [R1+0x98], RZ ;  /* 0x000098ff01007387 */ /* 0x0009e80000100800 */
[----:B------:R4:W-:Y:S01]  /*4be60*/  LDGSTS.E [R0+0x67e00], [R20.64], P3 ;  /* 0x67e0000014007fae */ /* 0x0009e20009921844 */
[----:B------:R-:W-:-:S04]  /*4be70*/  IMAD.WIDE R52, R3, 0x4, R58 ;  /* 0x0000000403347825 */ /* 0x000fc800078e023a */
[----:B------:R4:W-:Y:S02]  /*4be80*/  STL [R1+0x9c], RZ ;  /* 0x00009cff01007387 */ /* 0x0009e40000100800 */
[----:B------:R1:W-:Y:S02]  /*4be90*/  LDGSTS.E [R42+0x68e00], [R24.64], P3 ;  /* 0x68e00000182a7fae */ /* 0x0003e40009921844 */
[C---:B-----5:R-:W-:Y:S01]  /*4bea0*/  IMAD.WIDE R58, R3.reuse, 0x4, R68 ;  /* 0x00000004033a7825 */ /* 0x060fe200078e0244 */
[----:B------:R4:W-:Y:S04]  /*4beb0*/  STL [R1+0x80], RZ ;  /* 0x000080ff01007387 */ /* 0x0009e80000100800 */
[----:B------:R2:W-:Y:S01]  /*4bec0*/  LDGSTS.E [R41+0x69e00], [R30.64], P3 ;  /* 0x69e000001e297fae */ /* 0x0005e20009921844 */
[----:B------:R-:W-:-:S04]  /*4bed0*/  IMAD.WIDE R214, R3, 0x4, R214 ;  /* 0x0000000403d67825 */ /* 0x000fc800078e02d6 */
[----:B------:R4:W-:Y:S02]  /*4bee0*/  STL [R1+0x84], RZ ;  /* 0x000084ff01007387 */ /* 0x0009e40000100800 */
[----:B------:R2:W-:Y:S02]  /*4bef0*/  LDGSTS.E [R40+0x6ae00], [R36.64], P3 ;  /* 0x6ae0000024287fae */ /* 0x0005e40009921844 */
[C---:B------:R-:W-:Y:S01]  /*4bf00*/  IMAD.WIDE R216, R3.reuse, 0x4, R216 ;  /* 0x0000000403d87825 */ /* 0x040fe200078e02d8 */
[----:B------:R4:W-:Y:S04]  /*4bf10*/  STL [R1+0x88], RZ ;  /* 0x000088ff01007387 */ /* 0x0009e80000100800 */
[----:B------:R4:W-:Y:S01]  /*4bf20*/  LDGSTS.E [R0+0x6be00], [R46.64], P3 ;  /* 0x6be000002e007fae */ /* 0x0009e20009921844 */
[----:B------:R-:W-:-:S04]  /*4bf30*/  IMAD.WIDE R218, R3, 0x4, R218 ;  /* 0x0000000403da7825 */ /* 0x000fc800078e02da */
[----:B------:R4:W-:Y:S02]  /*4bf40*/  STL [R1+0x8c], RZ ;  /* 0x00008cff01007387 */ /* 0x0009e40000100800 */
[----:B------:R1:W-:Y:S02]  /*4bf50*/  LDGSTS.E [R42+0x6ce00], [R52.64], P3 ;  /* 0x6ce00000342a7fae */ /* 0x0003e40009921844 */
[C---:B------:R-:W-:Y:S01]  /*4bf60*/  IMAD.WIDE R220, R3.reuse, 0x4, R220 ;  /* 0x0000000403dc7825 */ /* 0x040fe200078e02dc */
[----:B------:R-:W-:Y:S01]  /*4bf70*/  MOV R71, c[0x0][0x180] ;  /* 0x0000600000477a02 */ /* 0x000fe20000000f00 */
        /* <DEDUP_REMOVED lines=11> */
[----:B------:R-:W-:Y:S01]  /*4c030*/  IMAD.WIDE R228, R3, 0x4, R228 ;  /* 0x0000000403e47825 */ /* 0x000fe200078e02e4 */
[----:B------:R-:W-:Y:S01]  /*4c040*/  IADD3 R252, R71, 0x7f, RZ ;  /* 0x0000007f47fc7810 */ /* 0x000fe20007ffe0ff */
        /* <DEDUP_REMOVED lines=8> */
[----:B------:R-:W-:Y:S01]  /*4c0d0*/  ISETP.GE.AND P0, PT, R252, 0x80, PT ;  /* 0x00000080fc00780c */ /* 0x000fe20003f06270 */
        /* <DEDUP_REMOVED lines=11> */
[----:B------:R-:W-:Y:S01]  /*4c190*/  IMAD.WIDE R248, R3, 0x4, R248 ;  /* 0x0000000403f87825 */ /* 0x000fe200078e02f8 */
[----:B------:R4:W-:Y:S03]  /*4c1a0*/  LDGSTS.E [R0+0x7be00], [R240.64], P3 ;  /* 0x7be00000f0007fae */ /* 0x0009e60009921844 */
[----:B------:R1:W-:Y:S02]  /*4c1b0*/  LDGSTS.E [R42+0x7ce00], [R242.64], P3 ;  /* 0x7ce00000f22a7fae */ /* 0x0003e40009921844 */
[----:B------:R2:W-:Y:S01]  /*4c1c0*/  LDGSTS.E [R41+0x7de00], [R244.64], P3 ;  /* 0x7de00000f4297fae */ /* 0x0005e20009921844 */
[----:B------:R-:W-:Y:S01]  /*4c1d0*/  MOV R2, c[0x0][0x188] ;  /* 0x0000620000027a02 */ /* 0x000fe20000000f00 */
[----:B------:R2:W-:Y:S01]  /*4c1e0*/  LDGSTS.E [R40+0x7ee00], [R246.64], P3 ;  /* 0x7ee00000f6287fae */ /* 0x0005e20009921844 */
[----:B------:R4:W-:Y:S02]  /*4c1f0*/  LDGSTS.E [R0+0x7fe00], [R248.64], P3 ;  /* 0x7fe00000f8007fae */ /* 0x0009e40009921844 */
[----:B------:R-:W0:Y:S01]  /*4c200*/  LDGDEPBAR ;  /* 0x00000000000079af */ /* 0x000e220000000000 */
[----:B------:R-:W-:Y:S01]  /*4c210*/  CS2R R68, SRZ ;  /* 0x0000000000447805 */ /* 0x000fe2000001ff00 */
[----:B------:R-:W-:Y:S01]  /*4c220*/  IMAD.SHL.U32 R2, R2, 0x80, RZ ;  /* 0x0000008002027824 */ /* 0x000fe200078e00ff */
[----:B------:R-:W-:Y:S01]  /*4c230*/  CS2R R70, SRZ ;  /* 0x0000000000467805 */ /* 0x000fe2000001ff00 */
[----:B------:R-:W-:Y:S01]  /*4c240*/  CS2R R72, SRZ ;  /* 0x0000000000487805 */ /* 0x000fe2000001ff00 */
[----:B------:R-:W-:Y:S01]  /*4c250*/  CS2R R74, SRZ ;  /* 0x00000000004a7805 */ /* 0x000fe2000001ff00 */
[----:B------:R-:W-:Y:S01]  /*4c260*/  CS2R R76, SRZ ;  /* 0x00000000004c7805 */ /* 0x000fe2000001ff00 */
[----:B-1----:R-:W-:Y:S01]  /*4c270*/  CS2R R42, SRZ ;  /* 0x00000000002a7805 */ /* 0x002fe2000001ff00 */
[----:B------:R-:W-:Y:S01]  /*4c280*/  CS2R R78, SRZ ;  /* 0x00000000004e7805 */ /* 0x000fe2000001ff00 */
[----:B------:R-:W-:Y:S01]  /*4c290*/  CS2R R84, SRZ ;  /* 0x0000000000547805 */ /* 0x000fe2000001ff00 */
[----:B--2---:R-:W-:Y:S01]  /*4c2a0*/  CS2R R40, SRZ ;  /* 0x0000000000287805 */ /* 0x004fe2000001ff00 */
[----:B------:R-:W-:Y:S01]  /*4c2b0*/  CS2R R86, SRZ ;  /* 0x0000000000567805 */ /* 0x000fe2000001ff00 */
[----:B------:R-:W-:Y:S05]  /*4c2c0*/  @!P0 BRA `(.L_x_0) ;  /* 0x0009267000008947 */ /* 0x000fea0003800000 */
[----:B----4-:R-:W2:Y:S04]  /*4c2d0*/  LDL.LU.64 R74, [R1+0x1a40] ;  /* 0x001a4000014a7983 */ /* 0x010ea80000300a00 */
[----:B------:R-:W3:Y:S04]  /*4c2e0*/  LDL.LU.64 R76, [R1+0x1a38] ;  /* 0x001a3800014c7983 */ /* 0x000ee80000300a00 */
[----:B------:R-:W4:Y:S04]  /*4c2f0*/  LDL.LU.64 R78, [R1+0x1a30] ;  /* 0x001a3000014e7983 */ /* 0x000f280000300a00 */
[----:B------:R-:W5:Y:S04]  /*4c300*/  LDL.LU.64 R42, [R1+0x1a28] ;  /* 0x001a2800012a7983 */ /* 0x000f680000300a00 */
[----:B------:R-:W3:Y:S04]  /*4c310*/  LDL.LU.64 R84, [R1+0x1a20] ;  /* 0x001a200001547983 */ /* 0x000ee80000300a00 */
[----:B------:R-:W3:Y:S04]  /*4c320*/  LDL.LU.64 R68, [R1+0x1a10] ;  /* 0x001a100001447983 */ /* 0x000ee80000300a00 */
[----:B------:R-:W4:Y:S04]  /*4c330*/  LDL.LU.64 R40, [R1+0x1a08] ;  /* 0x001a080001287983 */ /* 0x000f280000300a00 */
[----:B------:R-:W4:Y:S04]  /*4c340*/  LDL.LU.64 R70, [R1+0x1a00] ;  /* 0x001a000001467983 */ /* 0x000f280000300a00 */
[----:B------:R-:W4:Y:S04]  /*4c350*/  LDL.LU.64 R86, [R1+0x19f8] ;  /* 0x0019f80001567983 */ /* 0x000f280000300a00 */
[----:B------:R-:W4:Y:S04]  /*4c360*/  LDL.LU.64 R72, [R1+0x19f0] ;  /* 0x0019f00001487983 */ /* 0x000f280000300a00 */
[----:B------:R1:W-:Y:S04]  /*4c370*/  STL.64 [R1+0x36b8], R244 ;  /* 0x0036b8f401007387 */ /* 0x0003e80000100a00 */
[----:B-1----:R-:W5:Y:S04]  /*4c380*/  LDL.LU.64 R244, [R1+0x1a18] ;  /* 0x001a180001f47983 */ /* 0x002f680000300a00 */
[----:B------:R-:W-:Y:S04]  /*4c390*/  STL.64 [R1+0x36b0], R2 ;  /* 0x0036b00201007387 */ /* 0x000fe80000100a00 */
[----:B------:R-:W-:Y:S04]  /*4c3a0*/  STL.64 [R1+0x36a8], R246 ;  /* 0x0036a8f601007387 */ /* 0x000fe80000100a00 */
[----:B------:R-:W-:Y:S04]  /*4c3b0*/  STL.64 [R1+0x36a0], R248 ;  /* 0x0036a0f801007387 */ /* 0x000fe80000100a00 */
[----:B--2---:R1:W-:Y:S01]  /*4c3c0*/  STL [R1+0x2fa0], R74 ;  /* 0x002fa04a01007387 */ /* 0x0043e20000100800 */
[----:B------:R-:W-:-:S03]  /*4c3d0*/  IMAD.MOV.U32 R0, RZ, RZ, R75 ;  /* 0x000000ffff007224 */ /* 0x000fc600078e004b */
[----:B-1----:R-:W2:Y:S04]  /*4c3e0*/  LDL.LU.64 R74, [R1+0x19e8] ;  /* 0x0019e800014a7983 */ /* 0x002ea80000300a00 */
[----:B------:R1:W-:Y:S04]  /*4c3f0*/  STL [R1+0x2f98], R0 ;  /* 0x002f980001007387 */ /* 0x0003e80000100800 */
[----:B---3--:R3:W-:Y:S01]  /*4c400*/  STL [R1+0x2f9c], R76 ;  /* 0x002f9c4c01007387 */ /* 0x0087e20000100800 */
[----:B-1----:R-:W-:-:S03]  /*4c410*/  IMAD.MOV.U32 R0, RZ, RZ, R77 ;  /* 0x000000ffff007224 */ /* 0x002fc600078e004d */
[----:B---3--:R-:W3:Y:S04]  /*4c420*/  LDL.LU.64 R76, [R1+0x19e0] ;  /* 0x0019e000014c7983 */ /* 0x008ee80000300a00 */
[----:B------:R1:W-:Y:S04]  /*4c430*/  STL [R1+0x2f90], R0 ;  /* 0x002f900001007387 */ /* 0x0003e80000100800 */
[----:B----4-:R4:W-:Y:S01]  /*4c440*/  STL [R1+0x2f94], R78 ;  /* 0x002f944e01007387 */ /* 0x0109e20000100800 */
[----:B-1----:R-:W-:-:S03]  /*4c450*/  MOV R0, R79 ;  /* 0x0000004f00007202 */ /* 0x002fc60000000f00 */
[----:B----4-:R-:W4:Y:S04]  /*4c460*/  LDL.LU.64 R78, [R1+0x19d8] ;  /* 0x0019d800014e7983 */ /* 0x010f280000300a00 */
[----:B------:R1:W-:Y:S04]  /*4c470*/  STL [R1+0x2f88], R0 ;  /* 0x002f880001007387 */ /* 0x0003e80000100800 */
[----:B-----5:R5:W-:Y:S01]  /*4c480*/  STL [R1+0x2f8c], R42 ;  /* 0x002f8c2a01007387 */ /* 0x020be20000100800 */
[----:B-1----:R-:W-:-:S03]  /*4c490*/  IMAD.MOV.U32 R0, RZ, RZ, R43 ;  /* 0x000000ffff007224 */ /* 0x002fc600078e002b */
[----:B-----5:R-:W5:Y:S04]  /*4c4a0*/  LDL.LU.64 R42, [R1+0x19d0] ;  /* 0x0019d000012a7983 */ /* 0x020f680000300a00 */
[----:B------:R1:W-:Y:S04]  /*4c4b0*/  STL [R1+0x2f80], R0 ;  /* 0x002f800001007387 */ /* 0x0003e80000100800 */
[----:B------:R1:W-:Y:S02]  /*4c4c0*/  STL [R1+0x2f84], R84 ;  /* 0x002f845401007387 */ /* 0x0003e40000100800 */
[----:B-1----:R-:W-:-:S02]  /*4c4d0*/  IMAD.MOV.U32 R0, RZ, RZ, R85 ;  /* 0x000000ffff007224 */ /* 0x002fc400078e0055 */
[----:B------:R-:W5:Y:S04]  /*4c4e0*/  LDL.LU.64 R84, [R1+0x19c8] ;  /* 0x0019c80001547983 */ /* 0x000f680000300a00 */
[----:B------:R1:W-:Y:S04]  /*4c4f0*/  STL [R1+0x2f78], R0 ;  /* 0x002f780001007387 */ /* 0x0003e80000100800 */
[----:B------:R1:W-:Y:S02]  /*4c500*/  STL [R1+0x2f7c], R244 ;  /* 0x002f7cf401007387 */ /* 0x0003e40000100800 */
[----:B-1----:R-:W-:-:S02]  /*4c510*/  MOV R0, R245 ;  /* 0x000000f500007202 */ /* 0x002fc40000000f00 */
[----:B------:R-:W5:Y:S04]  /*4c520*/  LDL.LU.64 R244, [R1+0x19c0] ;  /* 0x0019c00001f47983 */ /* 0x000f680000300a00 */
[----:B------:R1:W-:Y:S04]  /*4c530*/  STL [R1+0x2f70], R0 ;  /* 0x002f700001007387 */ /* 0x0003e80000100800 */
[----:B------:R1:W-:Y:S02]  /*4c540*/  STL [R1+0x2f74], R68 ;  /* 0x002f744401007387 */ /* 0x0003e40000100800 */
[----:B-1----:R-:W-:-:S02]  /*4c550*/  IMAD.MOV.U32 R0, RZ, RZ, R69 ;  /* 0x000000ffff007224 */ /* 0x002fc400078e0045 */
[----:B------:R-:W5:Y:S04]  /*4c560*/  LDL.LU.64 R68, [R1+0x19b8] ;  /* 0x0019b80001447983 */ /* 0x000f680000300a00 */
        /* <DEDUP_REMOVED lines=17> */
[----:B--2---:R2:W-:Y:S01]  /*4c680*/  STL [R1+0x2f4c], R74 ;  /* 0x002f4c4a01007387 */ /* 0x0045e20000100800 */
[----:B-1----:R-:W-:-:S03]  /*4c690*/  MOV R0, R75 ;  /* 0x0000004b00007202 */ /* 0x002fc60000000f00 */
[----:B--2---:R-:W2:Y:S04]  /*4c6a0*/  LDL.LU.64 R74, [R1+0x1990] ;  /* 0x00199000014a7983 */ /* 0x004ea80000300a00 */
[----:B------:R1:W-:Y:S04]  /*4c6b0*/  STL [R1+0x2f40], R0 ;  /* 0x002f400001007387 */ /* 0x0003e80000100800 */
[----:B---3--:R3:W-:Y:S01]  /*4c6c0*/  STL [R1+0x2f44], R76 ;  /* 0x002f444c01007387 */ /* 0x0087e20000100800 */
[----:B-1----:R-:W-:-:S03]  /*4c6d0*/  IMAD.MOV.U32 R0, RZ, RZ, R77 ;  /* 0x000000ffff007224 */ /* 0x002fc600078e004d */
[----:B---3--:R-:W3:Y:S04]  /*4c6e0*/  LDL.LU.64 R76, [R1+0x1988] ;  /* 0x00198800014c7983 */ /* 0x008ee80000300a00 */
[----:B------:R1:W-:Y:S04]  /*4c6f0*/  STL [R1+0x2f38], R0 ;  /* 0x002f380001007387 */ /* 0x0003e80000100800 */
[----:B----4-:R4:W-:Y:S01]  /*4c700*/  STL [R1+0x2f3c], R78 ;  /* 0x002f3c4e01007387 */ /* 0x0109e20000100800 */
[----:B-1----:R-:W-:-:S03]  /*4c710*/  IMAD.MOV.U32 R0, RZ, RZ, R79 ;  /* 0x000000ffff007224 */ /* 0x002fc600078e004f */
[----:B----4-:R-:W4:Y:S04]  /*4c720*/  LDL.LU.64 R78, [R1+0x1980] ;  /* 0x00198000014e7983 */ /* 0x010f280000300a00 */
[----:B------:R1:W-:Y:S04]  /*4c730*/  STL [R1+0x2f30], R0 ;  /* 0x002f300001007387 */ /* 0x0003e80000100800 */
[----:B-----5:R5:W-:Y:S01]  /*4c740*/  STL [R1+0x2f34], R42 ;  /* 0x002f342a01007387 */ /* 0x020be20000100800 */
[----:B-1----:R-:W-:-:S03]  /*4c750*/  MOV R0, R43 ;  /* 0x0000002b00007202 */ /* 0x002fc60000000f00 */
[----:B-----5:R-:W5:Y:S04]  /*4c760*/  LDL.LU.64 R42, [R1+0x1978] ;  /* 0x00197800012a7983 */ /* 0x020f680000300a00 */
        /* <DEDUP_REMOVED lines=29> */
[----:B--2---:R2:W-:Y:S01]  /*4c940*/  STL [R1+0x2ef4], R74 ;  /* 0x002ef44a01007387 */ /* 0x0045e20000100800 */
[----:B-1----:R-:W-:-:S03]  /*4c950*/  IMAD.MOV.U32 R0, RZ, RZ, R75 ;  /* 0x000000ffff007224 */ /* 0x002fc600078e004b */
[----:B--2---:R-:W2:Y:S04]  /*4c960*/  LDL.LU.64 R74, [R1+0x1938] ;  /* 0x00193800014a7983 */ /* 0x004ea80000300a00 */
[----:B------:R1:W-:Y:S04]  /*4c970*/  STL [R1+0x2ee8], R0 ;  /* 0x002ee80001007387 */ /* 0x0003e80000100800 */
[----:B---3--:R3:W-:Y:S01]  /*4c980*/  STL [R1+0x2eec], R76 ;  /* 0x002eec4c01007387 */ /* 0x0087e20000100800 */
[----:B-1----:R-:W-:-:S03]  /*4c990*/  MOV R0, R77 ;  /* 0x0000004d00007202 */ /* 0x002fc60000000f00 */
[----:B---3--:R-:W3:Y:S04]  /*4c9a0*/  LDL.LU.64 R76, [R1+0x1930] ;  /* 0x00193000014c7983 */ /* 0x008ee80000300a00 */
[----:B------:R1:W-:Y:S04]  /*4c9b0*/  STL [R1+0x2ee0], R0 ;  /* 0x002ee00001007387 */ /* 0x0003e80000100800 */
[----:B----4-:R4:W-:Y:S01]  /*4c9c0*/  STL [R1+0x2ee4], R78 ;  /* 0x002ee44e01007387 */ /* 0x0109e20000100800 */
[----:B-1----:R-:W-:-:S03]  /*4c9d0*/  IMAD.MOV.U32 R0, RZ, RZ, R79 ;  /* 0x000000ffff007224 */ /* 0x002fc600078e004f */
[----:B----4-:R-:W4:Y:S04]  /*4c9e0*/  LDL.LU.64 R78, [R1+0x1928] ;  /* 0x00192800014e7983 */ /* 0x010f280000300a00 */
[----:B------:R1:W-:Y:S04]  /*4c9f0*/  STL [R1+0x2ed8], R0 ;  /* 0x002ed80001007387 */ /* 0x0003e80000100800 */
[----:B-----5:R5:W-:Y:S01]  /*4ca00*/  STL [R1+0x2edc], R42 ;  /* 0x002edc2a01007387 */ /* 0x020be20000100800 */
[----:B-1----:R-:W-:-:S03]  /*4ca10*/  IMAD.MOV.U32 R0, RZ, RZ, R43 ;  /* 0x000000ffff007224 */ /* 0x002fc600078e002b */
[----:B-----5:R-:W5:Y:S04]  /*4ca20*/  LDL.LU.64 R42, [R1+0x1920] ;  /* 0x00192000012a7983 */ /* 0x020f680000300a00 */
        /* <DEDUP_REMOVED lines=29> */
[----:B--2---:R2:W-:Y:S01]  /*4cc00*/  STL [R1+0x2e9c], R74 ;  /* 0x002e9c4a01007387 */ /* 0x0045e20000100800 */
[----:B-1----:R-:W-:-:S03]  /*4cc10*/  IMAD.MOV.U32 R0, RZ, RZ, R75 ;  /* 0x000000ffff007224 */ /* 0x002fc600078e004b */
[----:B--2---:R-:W2:Y:S04]  /*4cc20*/  LDL.LU.64 R74, [R1+0x18e0] ;  /* 0x0018e000014a7983 */ /* 0x004ea80000300a00 */
        /* <DEDUP_REMOVED lines=1645> */
[----:B------:R-:W-:Y:S04]  /*53300*/  STL [R1+0x230c], R244 ;  /* 0x00230cf401007387 */ /* 0x000fe80000100800 */
[----:B------:R-:W5:Y:S01]  /*53310*/  LDL.LU.64 R2, [R1+0x1f78] ;  /* 0x001f780001027983 */ /* 0x000f620000300a00 */
[----:B-1----:R-:W-:-:S05]  /*53320*/  IMAD.MOV.U32 R0, RZ, RZ, R245 ;  /* 0x000000ffff007224 */ /* 0x002fca00078e00f5 */
[----:B------:R1:W-:Y:S04]  /*53330*/  STL [R1+0x2308], R0 ;  /* 0x0023080001007387 */ /* 0x0003e80000100800 */
[----:B------:R1:W-:Y:S02]  /*53340*/  STL [R1+0x2314], R68 ;  /* 0x0023144401007387 */ /* 0x0003e40000100800 */
[----:B-1----:R-:W-:Y:S02]  /*53350*/  MOV R0, R69 ;  /* 0x0000004500007202 */ /* 0x002fe40000000f00 */
[----:B------:R-:W5:Y:S04]  /*53360*/  LDL.LU.64 R68, [R1+0x1f80] ;  /* 0x001f800001447983 */ /* 0x000f680000300a00 */
[----:B------:R1:W-:Y:S04]  /*53370*/  STL [R1+0x2310], R0 ;  /* 0x0023100001007387 */ /* 0x0003e80000100800 */
[----:B------:R-:W-:Y:S04]  /*53380*/  STL [R1+0x231c], R40 ;  /* 0x00231c2801007387 */ /* 0x000fe80000100800 */
[----:B------:R-:W5:Y:S01]  /*53390*/  LDL.LU.64 R244, [R1+0x1f88] ;  /* 0x001f880001f47983 */ /* 0x000f620000300a00 */
[----:B-1----:R-:W-:-:S05]  /*533a0*/  IMAD.MOV.U32 R0, RZ, RZ, R41 ;  /* 0x000000ffff007224 */ /* 0x002fca00078e0029 */
[----:B------:R1:W-:Y:S04]  /*533b0*/  STL [R1+0x2318], R0 ;  /* 0x0023180001007387 */ /* 0x0003e80000100800 */
[----:B------:R1:W-:Y:S02]  /*533c0*/  STL [R1+0x2324], R70 ;  /* 0x0023244601007387 */ /* 0x0003e40000100800 */
[----:B-1----:R-:W-:Y:S02]  /*533d0*/  IMAD.MOV.U32 R0, RZ, RZ, R71 ;  /* 0x000000ffff007224 */ /* 0x002fe400078e0047 */
        /* <DEDUP_REMOVED lines=22> */
[----:B-----5:R-:W-:Y:S04]  /*53540*/  STL [R1+0x2354], R42 ;  /* 0x0023542a01007387 */ /* 0x020fe80000100800 */
[----:B------:R-:W5:Y:S01]  /*53550*/  LDL.LU.64 R40, [R1+0x23b0] ;  /* 0x0023b00001287983 */ /* 0x000f620000300a00 */
[----:B-1----:R-:W-:-:S05]  /*53560*/  IMAD.MOV.U32 R0, RZ, RZ, R43 ;  /* 0x000000ffff007224 */ /* 0x002fca00078e002b */
[----:B------:R1:W-:Y:S02]  /*53570*/  STL [R1+0x2350], R0 ;  /* 0x0023500001007387 */ /* 0x0003e40000100800 */
[----:B-1----:R-:W-:Y:S02]  /*53580*/  MOV R0, R85 ;  /* 0x0000005500007202 */ /* 0x002fe40000000f00 */
[----:B------:R1:W-:Y:S04]  /*53590*/  STL [R1+0x235c], R84 ;  /* 0x00235c5401007387 */ /* 0x0003e80000100800 */
[----:B-1----:R-:W5:Y:S04]  /*535a0*/  LDL.LU.64 R84, [R1+0x23b8] ;  /* 0x0023b80001547983 */ /* 0x002f680000300a00 */
[----:B------:R1:W-:Y:S04]  /*535b0*/  STL [R1+0x2358], R0 ;  /* 0x0023580001007387 */ /* 0x0003e80000100800 */
[----:B------:R-:W-:Y:S04]  /*535c0*/  STL [R1+0x2364], R2 ;  /* 0x0023640201007387 */ /* 0x000fe80000100800 */
[----:B------:R-:W5:Y:S01]  /*535d0*/  LDL.LU.64 R42, [R1+0x23c0] ;  /* 0x0023c000012a7983 */ /* 0x000f620000300a00 */
[----:B-1----:R-:W-:-:S03]  /*535e0*/  IMAD.MOV.U32 R0, RZ, RZ, R3 ;  /* 0x000000ffff007224 */ /* 0x002fc600078e0003 */
[----:B------:R-:W-:Y:S04]  /*535f0*/  STL [R1+0x236c], R68 ;  /* 0x00236c4401007387 */ /* 0x000fe80000100800 */
        /* <DEDUP_REMOVED lines=38> */
[----:B------:R-:W-:Y:S04]  /*53860*/  STL [R1+0x23bc], R42 ;  /* 0x0023bc2a01007387 */ /* 0x000fe80000100800 */
[----:B------:R1:W-:Y:S04]  /*53870*/  STL [R1+0x23b0], R0 ;  /* 0x0023b00001007387 */ /* 0x0003e80000100800 */
[----:B------:R-:W5:Y:S01]  /*53880*/  LDL.LU.64 R84, [R1+0x1df8] ;  /* 0x001df80001547983 */ /* 0x000f620000300a00 */
[----:B-1----:R-:W-:-:S03]  /*53890*/  MOV R0, R43 ;  /* 0x0000002b00007202 */ /* 0x002fc60000000f00 */
[----:B------:R-:W5:Y:S04]  /*538a0*/  LDL.LU.64 R42, [R1+0x1e00] ;  /* 0x001e0000012a7983 */ /* 0x000f680000300a00 */
        /* <DEDUP_REMOVED lines=13> */
[----:B------:R1:W-:Y:S02]  /*53980*/  STL [R1+0x23dc], R86 ;  /* 0x0023dc5601007387 */ /* 0x0003e40000100800 */
[----:B-1----:R-:W-:-:S02]  /*53990*/  IMAD.MOV.U32 R0, RZ, RZ, R87 ;  /* 0x000000ffff007224 */ /* 0x002fc400078e0057 */
[----:B------:R-:W5:Y:S04]  /*539a0*/  LDL.LU.64 R86, [R1+0x2438] ;  /* 0x0024380001567983 */ /* 0x000f680000300a00 */
[----:B------:R1:W-:Y:S04]  /*539b0*/  STL [R1+0x23d8], R0 ;  /* 0x0023d80001007387 */ /* 0x0003e80000100800 */
[----:B------:R2:W-:Y:S04]  /*539c0*/  STL [R1+0x23e4], R72 ;  /* 0x0023e44801007387 */ /* 0x0005e80000100800 */
[----:B------:R-:W5:Y:S01]  /*539d0*/  LDL.LU.64 R244, [R1+0x2440] ;  /* 0x0024400001f47983 */ /* 0x000f620000300a00 */
[----:B-1----:R-:W-:-:S03]  /*539e0*/  IMAD.MOV.U32 R0, RZ, RZ, R73 ;  /* 0x000000ffff007224 */ /* 0x002fc600078e0049 */
[----:B--2---:R-:W-:Y:S04]  /*539f0*/  STL [R1+0x23ec], R74 ;  /* 0x0023ec4a01007387 */ /* 0x004fe80000100800 */
[----:B------:R1:W-:Y:S04]  /*53a00*/  STL [R1+0x23e0], R0 ;  /* 0x0023e00001007387 */ /* 0x0003e80000100800 */
[----:B------:R-:W2:Y:S01]  /*53a10*/  LDL.LU.64 R72, [R1+0x2448] ;  /* 0x0024480001487983 */ /* 0x000ea20000300a00 */
[----:B-1----:R-:W-:-:S03]  /*53a20*/  MOV R0, R75 ;  /* 0x0000004b00007202 */ /* 0x002fc60000000f00 */
[----:B---3--:R-:W-:Y:S04]  /*53a30*/  STL [R1+0x23f4], R76 ;  /* 0x0023f44c01007387 */ /* 0x008fe80000100800 */
[----:B------:R1:W-:Y:S04]  /*53a40*/  STL [R1+0x23e8], R0 ;  /* 0x0023e80001007387 */ /* 0x0003e80000100800 */
[----:B------:R-:W3:Y:S01]  /*53a50*/  LDL.LU.64 R74, [R1+0x2450] ;  /* 0x00245000014a7983 */ /* 0x000ee20000300a00 */
[----:B-1----:R-:W-:-:S03]  /*53a60*/  IMAD.MOV.U32 R0, RZ, RZ, R77 ;  /* 0x000000ffff007224 */ /* 0x002fc600078e004d */
[----:B----4-:R-:W-:Y:S04]  /*53a70*/  STL [R1+0x23fc], R78 ;  /* 0x0023fc4e01007387 */ /* 0x010fe80000100800 */
[----:B------:R1:W-:Y:S04]  /*53a80*/  STL [R1+0x23f0], R0 ;  /* 0x0023f00001007387 */ /* 0x0003e80000100800 */
[----:B------:R-:W4:Y:S01]  /*53a90*/  LDL.LU.64 R76, [R1+0x2458] ;  /* 0x00245800014c7983 */ /* 0x000f220000300a00 */
[----:B-1----:R-:W-:-:S03]  /*53aa0*/  IMAD.MOV.U32 R0, RZ, RZ, R79 ;  /* 0x000000ffff007224 */ /* 0x002fc600078e004f */
[----:B-----5:R-:W-:Y:S04]  /*53ab0*/  STL [R1+0x2404], R40 ;  /* 0x0024042801007387 */ /* 0x020fe80000100800 */
[----:B------:R1:W-:Y:S04]  /*53ac0*/  STL [R1+0x23f8], R0 ;  /* 0x0023f80001007387 */ /* 0x0003e80000100800 */
[----:B------:R-:W5:Y:S01]  /*53ad0*/  LDL.LU.64 R78, [R1+0x2460] ;  /* 0x00246000014e7983 */ /* 0x000f620000300a00 */
[----:B-1----:R-:W-:-:S03]  /*53ae0*/  MOV R0, R41 ;  /* 0x0000002900007202 */ /* 0x002fc60000000f00 */
[----:B------:R-:W5:Y:S04]  /*53af0*/  LDL.LU.64 R40, [R1+0x2468] ;  /* 0x0024680001287983 */ /* 0x000f680000300a00 */
[----:B------:R1:W-:Y:S02]  /*53b00*/  STL [R1+0x2400], R0 ;  /* 0x0024000001007387 */ /* 0x0003e40000100800 */
[----:B-1----:R-:W-:Y:S02]  /*53b10*/  IMAD.MOV.U32 R0, RZ, RZ, R85 ;  /* 0x000000ffff007224 */ /* 0x002fe400078e0055 */
[----:B------:R1:W-:Y:S04]  /*53b20*/  STL [R1+0x240c], R84 ;  /* 0x00240c5401007387 */ /* 0x0003e80000100800 */
[----:B------:R-:W-:Y:S04]  /*53b30*/  STL [R1+0x2414], R42 ;  /* 0x0024142a01007387 */ /* 0x000fe80000100800 */
[----:B------:R1:W-:Y:S04]  /*53b40*/  STL [R1+0x2408], R0 ;  /* 0x0024080001007387 */ /* 0x0003e80000100800 */
[----:B-1----:R-:W5:Y:S01]  /*53b50*/  LDL.LU.64 R84, [R1+0x2470] ;  /* 0x0024700001547983 */ /* 0x002f620000300a00 */
[----:B------:R-:W-:-:S03]  /*53b60*/  IMAD.MOV.U32 R0, RZ, RZ, R43 ;  /* 0x000000ffff007224 */ /* 0x000fc600078e002b */
[----:B------:R-:W-:Y:S04]  /*53b70*/  STL [R1+0x241c], R68 ;  /* 0x00241c4401007387 */ /* 0x000fe80000100800 */
[----:B------:R1:W-:Y:S04]  /*53b80*/  STL [R1+0x2410], R0 ;  /* 0x0024100001007387 */ /* 0x0003e80000100800 */
[----:B------:R-:W5:Y:S01]  /*53b90*/  LDL.LU.64 R42, [R1+0x2478] ;  /* 0x00247800012a7983 */ /* 0x000f620000300a00 */
[----:B-1----:R-:W-:-:S03]  /*53ba0*/  MOV R0, R69 ;  /* 0x0000004500007202 */ /* 0x002fc60000000f00 */
[----:B------:R-:W-:Y:S04]  /*53bb0*/  STL [R1+0x2424], R2 ;  /* 0x0024240201007387 */ /* 0x000fe80000100800 */
[----:B------:R1:W-:Y:S04]  /*53bc0*/  STL [R1+0x2418], R0 ;  /* 0x0024180001007387 */ /* 0x0003e80000100800 */
        /* <DEDUP_REMOVED lines=9> */
[----:B------:R-:W-:Y:S04]  /*53c60*/  STL [R1+0x243c], R244 ;  /* 0x00243cf401007387 */ /* 0x000fe80000100800 */
[----:B------:R1:W-:Y:S04]  /*53c70*/  STL [R1+0x2430], R0 ;  /* 0x0024300001007387 */ /* 0x0003e80000100800 */
[----:B------:R-:W5:Y:S01]  /*53c80*/  LDL.LU.64 R86, [R1+0x1e78] ;  /* 0x001e780001567983 */ /* 0x000f620000300a00 */
[----:B-1----:R-:W-:-:S03]  /*53c90*/  IMAD.MOV.U32 R0, RZ, RZ, R245 ;  /* 0x000000ffff007224 */ /* 0x002fc600078e00f5 */
[----:B--2---:R-:W-:Y:S04]  /*53ca0*/  STL [R1+0x2444], R72 ;  /* 0x0024444801007387 */ /* 0x004fe80000100800 */
[----:B------:R1:W-:Y:S02]  /*53cb0*/  STL [R1+0x2438], R0 ;  /* 0x0024380001007387 */ /* 0x0003e40000100800 */
[----:B-1----:R-:W-:Y:S02]  /*53cc0*/  IMAD.MOV.U32 R0, RZ, RZ, R73 ;  /* 0x000000ffff007224 */ /* 0x002fe400078e0049 */
[----:B------:R-:W2:Y:S04]  /*53cd0*/  LDL.LU.64 R72, [R1+0x1e80] ;  /* 0x001e800001487983 */ /* 0x000ea80000300a00 */
        /* <DEDUP_REMOVED lines=11> */
[----:B------:R-:W-:Y:S04]  /*53d90*/  STL [R1+0x2464], R40 ;  /* 0x0024642801007387 */ /* 0x000fe80000100800 */
[----:B------:R1:W-:Y:S04]  /*53da0*/  STL [R1+0x2458], R0 ;  /* 0x0024580001007387 */ /* 0x0003e80000100800 */
[----:B-----5:R-:W5:Y:S04]  /*53db0*/  LDL.LU.64 R78, [R1+0x24b0] ;  /* 0x0024b000014e7983 */ /* 0x020f680000300a00 */
[----:B------:R-:W5:Y:S01]  /*53dc0*/  LDL.LU.64 R244, [R1+0x24b8] ;  /* 0x0024b80001f47983 */ /* 0x000f620000300a00 */
[----:B-1----:R-:W-:-:S05]  /*53dd0*/  MOV R0, R41 ;  /* 0x0000002900007202 */ /* 0x002fca0000000f00 */
[----:B------:R1:W-:Y:S04]  /*53de0*/  STL [R1+0x2460], R0 ;  /* 0x0024600001007387 */ /* 0x0003e80000100800 */
[----:B------:R1:W-:Y:S02]  /*53df0*/  STL [R1+0x246c], R84 ;  /* 0x00246c5401007387 */ /* 0x0003e40000100800 */
[----:B-1----:R-:W-:Y:S02]  /*53e00*/  IMAD.MOV.U32 R0, RZ, RZ, R85 ;  /* 0x000000ffff007224 */ /* 0x002fe400078e0055 */
[----:B------:R-:W5:Y:S04]  /*53e10*/  LDL.LU.64 R84, [R1+0x24c0] ;  /* 0x0024c00001547983 */ /* 0x000f680000300a00 */
[----:B------:R1:W-:Y:S04]  /*53e20*/  STL [R1+0x2468], R0 ;  /* 0x0024680001007387 */ /* 0x0003e80000100800 */
[----:B------:R-:W-:Y:S04]  /*53e30*/  STL [R1+0x2474], R42 ;  /* 0x0024742a01007387 */ /* 0x000fe80000100800 */
[----:B------:R-:W5:Y:S01]  /*53e40*/  LDL.LU.64 R2, [R1+0x24c8] ;  /* 0x0024c80001027983 */ /* 0x000f620000300a00 */
[----:B-1----:R-:W-:-:S03]  /*53e50*/  IMAD.MOV.U32 R0, RZ, RZ, R43 ;  /* 0x000000ffff007224 */ /* 0x002fc600078e002b */
[----:B------:R-:W-:Y:S04]  /*53e60*/  STL [R1+0x247c], R68 ;  /* 0x00247c4401007387 */ /* 0x000fe80000100800 */
[----:B------:R1:W-:Y:S04]  /*53e70*/  STL [R1+0x2470], R0 ;  /* 0x0024700001007387 */ /* 0x0003e80000100800 */
[----:B------:R-:W5:Y:S04]  /*53e80*/  LDL.LU.64 R246, [R1+0x24d0] ;  /* 0x0024d00001f67983 */ /* 0x000f680000300a00 */
[----:B------:R-:W5:Y:S01]  /*53e90*/  LDL.LU.64 R248, [R1+0x24d8] ;  /* 0x0024d80001f87983 */ /* 0x000f620000300a00 */
[----:B-1----:R-:W-:-:S05]  /*53ea0*/  MOV R0, R69 ;  /* 0x0000004500007202 */ /* 0x002fca0000000f00 */
[----:B------:R1:W-:Y:S02]  /*53eb0*/  STL [R1+0x2478], R0 ;  /* 0x0024780001007387 */ /* 0x0003e40000100800 */
[----:B-1----:R-:W-:Y:S02]  /*53ec0*/  IMAD.MOV.U32 R0, RZ, RZ, R71 ;  /* 0x000000ffff007224 */ /* 0x002fe400078e0047 */
[----:B------:R-:W-:Y:S04]  /*53ed0*/  STL [R1+0x2484], R70 ;  /* 0x0024844601007387 */ /* 0x000fe80000100800 */
[----:B------:R-:W5:Y:S04]  /*53ee0*/  LDL.LU.64 R40, [R1+0x24e0] ;  /* 0x0024e00001287983 */ /* 0x000f680000300a00 */
[----:B------:R-:W5:Y:S04]  /*53ef0*/  LDL.LU.64 R42, [R1+0x24e8] ;  /* 0x0024e800012a7983 */ /* 0x000f680000300a00 */
[----:B------:R1:W-:Y:S02]  /*53f00*/  STL [R1+0x2480], R0 ;  /* 0x0024800001007387 */ /* 0x0003e40000100800 */
[----:B-1----:R-:W-:-:S02]  /*53f10*/  IMAD.MOV.U32 R0, RZ, RZ, R87 ;  /* 0x000000ffff007224 */ /* 0x002fc400078e0057 */
[----:B------:R1:W-:Y:S04]  /*53f20*/  STL [R1+0x248c], R86 ;  /* 0x00248c5601007387 */ /* 0x0003e80000100800 */
[----:B------:R-:W5:Y:S04]  /*53f30*/  LDL.LU.64 R68, [R1+0x24f0] ;  /* 0x0024f00001447983 */ /* 0x000f680000300a00 */
[----:B-1----:R-:W5:Y:S04]  /*53f40*/  LDL.LU.64 R86, [R1+0x24f8] ;  /* 0x0024f80001567983 */ /* 0x002f680000300a00 */
[----:B------:R2:W-:Y:S02]  /*53f50*/  STL [R1+0x2488], R0 ;  /* 0x0024880001007387 */ /* 0x0005e40000100800 */
[----:B--2---:R-:W-:-:S02]  /*53f60*/  MOV R0, R73 ;  /* 0x0000004900007202 */ /* 0x004fc40000000f00 */
[----:B------:R-:W-:Y:S04]  /*53f70*/  STL [R1+0x2494], R72 ;  /* 0x0024944801007387 */ /* 0x000fe80000100800 */
[----:B------:R-:W2:Y:S04]  /*53f80*/  LDL.LU.64 R70, [R1+0x2500] ;  /* 0x0025000001467983 */ /* 0x000ea80000300a00 */
[----:B------:R3:W-:Y:S02]  /*53f90*/  STL [R1+0x2490], R0 ;  /* 0x0024900001007387 */ /* 0x0007e40000100800 */
[----:B---3--:R-:W-:-:S02]  /*53fa0*/  IMAD.MOV.U32 R0, RZ, RZ, R75 ;  /* 0x000000ffff007224 */ /* 0x008fc400078e004b */
[----:B------:R1:W-:Y:S04]  /*53fb0*/  STL [R1+0x249c], R74 ;  /* 0x00249c4a01007387 */ /* 0x0003e80000100800 */
[----:B------:R-:W3:Y:S04]  /*53fc0*/  LDL.LU.64 R72, [R1+0x1ee8] ;  /* 0x001ee80001487983 */ /* 0x000ee80000300a00 */
[----:B----4-:R-:W-:Y:S04]  /*53fd0*/  STL [R1+0x24a4], R76 ;  /* 0x0024a44c01007387 */ /* 0x010fe80000100800 */
[----:B------:R4:W-:Y:S04]  /*53fe0*/  STL [R1+0x2498], R0 ;  /* 0x0024980001007387 */ /* 0x0009e80000100800 */
[----:B-1----:R-:W3:Y:S01]  /*53ff0*/  LDL.LU.64 R74, [R1+0x1ef8] ;  /* 0x001ef800014a7983 */ /* 0x002ee20000300a00 */
[----:B----4-:R-:W-:-:S03]  /*54000*/  IMAD.MOV.U32 R0, RZ, RZ, R77 ;  /* 0x000000ffff007224 */ /* 0x010fc600078e004d */
[----:B------:R-:W4:Y:S04]  /*54010*/  LDL.LU.64 R76, [R1+0x1f00] ;  /* 0x001f0000014c7983 */ /* 0x000f280000300a00 */
[----:B------:R1:W-:Y:S04]  /*54020*/  STL [R1+0x24a0], R0 ;  /* 0x0024a00001007387 */ /* 0x0003e80000100800 */
[----:B-----5:R5:W-:Y:S01]  /*54030*/  STL [R1+0x24ac], R78 ;  /* 0x0024ac4e01007387 */ /* 0x020be20000100800 */
[----:B-1----:R-:W-:-:S03]  /*54040*/  MOV R0, R79 ;  /* 0x0000004f00007202 */ /* 0x002fc60000000f00 */
[----:B------:R-:W-:Y:S04]  /*54050*/  STL [R1+0x24b4], R244 ;  /* 0x0024b4f401007387 */ /* 0x000fe80000100800 */
[----:B------:R1:W-:Y:S04]  /*54060*/  STL [R1+0x24a8], R0 ;  /* 0x0024a80001007387 */ /* 0x0003e80000100800 */
[----:B-----5:R-:W5:Y:S01]  /*54070*/  LDL.LU.64 R78, [R1+0x1f08] ;  /* 0x001f0800014e7983 */ /* 0x020f620000300a00 */
[----:B-1----:R-:W-:-:S03]  /*54080*/  IMAD.MOV.U32 R0, RZ, RZ, R245 ;  /* 0x000000ffff007224 */ /* 0x002fc600078e00f5 */
[----:B------:R-:W5:Y:S04]  /*54090*/  LDL.LU.64 R244, [R1+0x36b8] ;  /* 0x0036b80001f47983 */ /* 0x000f680000300a00 */
[----:B------:R-:W-:Y:S04]  /*540a0*/  STL [R1+0x24bc], R84 ;  /* 0x0024bc5401007387 */ /* 0x000fe80000100800 */
[----:B------:R1:W-:Y:S02]  /*540b0*/  STL [R1+0x24b0], R0 ;  /* 0x0024b00001007387 */ /* 0x0003e40000100800 */
[----:B-1----:R-:W-:-:S02]  /*540c0*/  IMAD.MOV.U32 R0, RZ, RZ, R85 ;  /* 0x000000ffff007224 */ /* 0x002fc400078e0055 */
[----:B------:R-:W-:Y:S04]  /*540d0*/  STL [R1+0x24c4], R2 ;  /* 0x0024c40201007387 */ /* 0x000fe80000100800 */
[----:B------:R1:W-:Y:S04]  /*540e0*/  STL [R1+0x24b8], R0 ;  /* 0x0024b80001007387 */ /* 0x0003e80000100800 */
[----:B------:R-:W5:Y:S01]  /*540f0*/  LDL.LU.64 R84, [R1+0x1f10] ;  /* 0x001f100001547983 */ /* 0x000f620000300a00 */
[----:B-1----:R-:W-:-:S03]  /*54100*/  MOV R0, R3 ;  /* 0x0000000300007202 */ /* 0x002fc60000000f00 */
[----:B------:R-:W5:Y:S04]  /*54110*/  LDL.LU.64 R2, [R1+0x36b0] ;  /* 0x0036b00001027983 */ /* 0x000f680000300a00 */
[----:B------:R-:W-:Y:S04]  /*54120*/  STL [R1+0x24cc], R246 ;  /* 0x0024ccf601007387 */ /* 0x000fe80000100800 */
[----:B------:R1:W-:Y:S02]  /*54130*/  STL [R1+0x24c0], R0 ;  /* 0x0024c00001007387 */ /* 0x0003e40000100800 */
[----:B-1----:R-:W-:-:S02]  /*54140*/  IMAD.MOV.U32 R0, RZ, RZ, R247 ;  /* 0x000000ffff007224 */ /* 0x002fc400078e00f7 */
[----:B------:R-:W5:Y:S04]  /*54150*/  LDL.LU.64 R246, [R1+0x36a8] ;  /* 0x0036a80001f67983 */ /* 0x000f680000300a00 */
[----:B------:R-:W-:Y:S04]  /*54160*/  STL [R1+0x24d4], R248 ;  /* 0x0024d4f801007387 */ /* 0x000fe80000100800 */
[----:B------:R1:W-:Y:S02]  /*54170*/  STL [R1+0x24c8], R0 ;  /* 0x0024c80001007387 */ /* 0x0003e40000100800 */
[----:B-1----:R-:W-:-:S02]  /*54180*/  IMAD.MOV.U32 R0, RZ, RZ, R249 ;  /* 0x000000ffff007224 */ /* 0x002fc400078e00f9 */
[----:B------:R-:W5:Y:S04]  /*54190*/  LDL.LU.64 R248, [R1+0x36a0] ;  /* 0x0036a00001f87983 */ /* 0x000f680000300a00 */
[----:B------:R-:W-:Y:S04]  /*541a0*/  STL [R1+0x24dc], R40 ;  /* 0x0024dc2801007387 */ /* 0x000fe80000100800 */
[----:B------:R1:W-:Y:S04]  /*541b0*/  STL [R1+0x24d0], R0 ;  /* 0x0024d00001007387 */ /* 0x0003e80000100800 */
[----:B------:R-:W-:Y:S01]  /*541c0*/  STL [R1+0x24e4], R42 ;  /* 0x0024e42a01007387 */ /* 0x000fe20000100800 */
[----:B-1----:R-:W-:-:S05]  /*541d0*/  MOV R0, R41 ;  /* 0x0000002900007202 */ /* 0x002fca0000000f00 */
[----:B------:R1:W-:Y:S04]  /*541e0*/  STL [R1+0x24d8], R0 ;  /* 0x0024d80001007387 */ /* 0x0003e80000100800 */
[----:B------:R-:W-:Y:S01]  /*541f0*/  STL [R1+0x24ec], R68 ;  /* 0x0024ec4401007387 */ /* 0x000fe20000100800 */
[----:B-1----:R-:W-:-:S05]  /*54200*/  IMAD.MOV.U32 R0, RZ, RZ, R43 ;  /* 0x000000ffff007224 */ /* 0x002fca00078e002b */
[----:B------:R1:W-:Y:S04]  /*54210*/  STL [R1+0x24e0], R0 ;  /* 0x0024e00001007387 */ /* 0x0003e80000100800 */
[----:B------:R-:W-:Y:S01]  /*54220*/  STL [R1+0x24f4], R86 ;  /* 0x0024f45601007387 */ /* 0x000fe20000100800 */
[----:B-1----:R-:W-:-:S05]  /*54230*/  IMAD.MOV.U32 R0, RZ, RZ, R69 ;  /* 0x000000ffff007224 */ /* 0x002fca00078e0045 */
[----:B------:R1:W-:Y:S02]  /*54240*/  STL [R1+0x24e8], R0 ;  /* 0x0024e80001007387 */ /* 0x0003e40000100800 */
[----:B-1----:R-:W-:-:S05]  /*54250*/  MOV R0, R87 ;  /* 0x0000005700007202 */ /* 0x002fca0000000f00 */
[----:B------:R2:W-:Y:S02]  /*54260*/  STL [R1+0x24f0], R0 ;  /* 0x0024f00001007387 */ /* 0x0005e40000100800 */
[----:B--2---:R-:W-:Y:S02]  /*54270*/  IMAD.MOV.U32 R0, RZ, RZ, R71 ;  /* 0x000000ffff007224 */ /* 0x004fe400078e0047 */
[----:B------:R-:W-:Y:S01]  /*54280*/  STL [R1+0x24fc], R70 ;  /* 0x0024fc4601007387 */ /* 0x000fe20000100800 */
[----:B---3--:R-:W-:-:S03]  /*54290*/  IMAD.MOV.U32 R40, RZ, RZ, R73 ;  /* 0x000000ffff287224 */ /* 0x008fc600078e0049 */
[----:B------:R-:W-:Y:S04]  /*542a0*/  STL [R1+0x2504], R72 ;  /* 0x0025044801007387 */ /* 0x000fe80000100800 */
[----:B------:R-:W-:Y:S04]  /*542b0*/  STL [R1+0x24f8], R0 ;  /* 0x0024f80001007387 */ /* 0x000fe80000100800 */
[----:B------:R-:W-:Y:S04]  /*542c0*/  STL [R1+0x250c], R74 ;  /* 0x00250c4a01007387 */ /* 0x000fe80000100800 */
[----:B------:R1:W-:Y:S01]  /*542d0*/  STL [R1+0x2500], R40 ;  /* 0x0025002801007387 */ /* 0x0003e20000100800 */
[----:B----4-:R-:W-:-:S03]  /*542e0*/  IMAD.MOV.U32 R41, RZ, RZ, R77 ;  /* 0x000000ffff297224 */ /* 0x010fc600078e004d */
[----:B------:R-:W-:Y:S01]  /*542f0*/  STL [R1+0x2514], R76 ;  /* 0x0025144c01007387 */ /* 0x000fe20000100800 */
[----:B-1----:R-:W-:-:S05]  /*54300*/  MOV R40, R75 ;  /* 0x0000004b00287202 */ /* 0x002fca0000000f00 */
[----:B------:R-:W-:Y:S04]  /*54310*/  STL [R1+0x2508], R40 ;  /* 0x0025082801007387 */ /* 0x000fe80000100800 */
[----:B-----5:R-:W-:Y:S04]  /*54320*/  STL [R1+0x251c], R78 ;  /* 0x00251c4e01007387 */ /* 0x020fe80000100800 */
[----:B------:R1:W-:Y:S02]  /*54330*/  STL [R1+0x2510], R41 ;  /* 0x0025102901007387 */ /* 0x0003e40000100800 */
[----:B-1----:R-:W-:-:S05]  /*54340*/  MOV R41, R79 ;  /* 0x0000004f00297202 */ /* 0x002fca0000000f00 */
[----:B------:R-:W-:Y:S01]  /*54350*/  STL [R1+0x2518], R41 ;  /* 0x0025182901007387 */ /* 0x000fe20000100800 */
[----:B------:R-:W-:-:S03]  /*54360*/  IMAD.MOV.U32 R42, RZ, RZ, R85 ;  /* 0x000000ffff2a7224 */ /* 0x000fc600078e0055 */
[----:B------:R-:W-:Y:S04]  /*54370*/  STL [R1+0x2524], R84 ;  /* 0x0025245401007387 */ /* 0x000fe80000100800 */
[----:B------:R1:W-:Y:S04]  /*54380*/  STL [R1+0x2520], R42 ;  /* 0x0025202a01007387 */ /* 0x0003e80000100800 */
[----:B-1----:R-:W2:Y:S04]  /*54390*/  LDL.LU.64 R42, [R1+0x348] ;  /* 0x00034800012a7983 */ /* 0x002ea80000300a00 */
[----:B------:R-:W1:Y:S02]  /*543a0*/  S2R R87, SR_TID.X ;  /* 0x0000000000577919 */ /* 0x000e640000002100 */
[C---:B-1----:R-:W-:Y:S01]  /*543b0*/  LOP3.LUT R0, R87.reuse, 0x7, RZ, 0xc0, !PT ;  /* 0x0000000757007812 */ /* 0x042fe200078ec0ff */
[----:B------:R-:W-:-:S04]  /*543c0*/  IMAD.SHL.U32 R40, R87, 0x2, RZ ;  /* 0x0000000257287824 */ /* 0x000fc800078e00ff */
[----:B------:R-:W-:Y:S02]  /*543d0*/  IMAD R0, R0, 0x210, RZ ;  /* 0x0000021000007824 */ /* 0x000fe400078e02ff */
[----:B------:R-:W-:-:S03]  /*543e0*/  IMAD.SHL.U32 R41, R87, 0x80, RZ ;  /* 0x0000008057297824 */ /* 0x000fc600078e00ff */
[----:B------:R-:W-:-:S04]  /*543f0*/  LOP3.LUT R0, R0, 0x30, R40, 0x78, !PT ;  /* 0x0000003000007812 */ /* 0x000fc800078e7828 */
[----:B------:R-:W-:-:S05]  /*54400*/  LOP3.LUT R0, R0, 0x1000, R41, 0xf8, !PT ;  /* 0x0000100000007812 */ /* 0x000fca00078ef829 */
[----:B------:R-:W-:Y:S04]  /*54410*/  STL [R1+0x2fa4], R0 ;  /* 0x002fa40001007387 */ /* 0x000fe80000100800 */
[----:B------:R-:W3:Y:S04]  /*54420*/  LDL.LU.64 R68, [R1+0xb0] ;  /* 0x0000b00001447983 */ /* 0x000ee80000300a00 */
[----:B--2---:R1:W-:Y:S04]  /*54430*/  STL.64 [R1+0x1a70], R42 ;  /* 0x001a702a01007387 */ /* 0x0043e80000100a00 */
[----:B-1----:R-:W2:Y:S04]  /*54440*/  LDL.LU.64 R42, [R1] ;  /* 0x00000000012a7983 */ /* 0x002ea80000300a00 */
[----:B---3--:R-:W-:Y:S04]  /*54450*/  STL.64 [R1+0x19e0], R68 ;  /* 0x0019e04401007387 */ /* 0x008fe80000100a00 */
[----:B------:R-:W-:Y:S04]  /*54460*/  STL.64 [R1+0x18a8], R60 ;  /* 0x0018a83c01007387 */ /* 0x000fe80000100a00 */
[----:B--2---:R-:W-:Y:S04]  /*54470*/  STL.64 [R1+0x1940], R42 ;  /* 0x0019402a01007387 */ /* 0x004fe80000100a00 */
[----:B------:R1:W-:Y:S04]  /*54480*/  STL.64 [R1+0x1820], R28 ;  /* 0x0018201c01007387 */ /* 0x0003e80000100a00 */
[----:B------:R2:W-:Y:S04]  /*54490*/  STL.64 [R1+0x17c8], R10 ;  /* 0x0017c80a01007387 */ /* 0x0005e80000100a00 */
[----:B-1----:R-:W3:Y:S04]  /*544a0*/  LDL.64 R28, [R1+0x2fa8] ;  /* 0x002fa800011c7983 */ /* 0x002ee80000100a00 */
[----:B--2---:R-:W2:Y:S04]  /*544b0*/  LDL.LU.64 R10, [R1+0x338] ;  /* 0x00033800010a7983 */ /* 0x004ea80000300a00 */
[----:B---3--:R1:W-:Y:S04]  /*544c0*/  STL.64 [R1+0x1b10], R28 ;  /* 0x001b101c01007387 */ /* 0x0083e80000100a00 */
[----:B-1----:R-:W3:Y:S04]  /*544d0*/  LDL.LU.64 R28, [R1+0xe8] ;  /* 0x0000e800011c7983 */ /* 0x002ee80000300a00 */
[----:B--2---:R1:W-:Y:S04]  /*544e0*/  STL.64 [R1+0x1a80], R10 ;  /* 0x001a800a01007387 */ /* 0x0043e80000100a00 */
[----:B-1----:R-:W2:Y:S04]  /*544f0*/  LDL.LU.64 R10, [R1+0x8] ;  /* 0x00000800010a7983 */ /* 0x002ea80000300a00 */
[----:B---3--:R-:W-:Y:S04]  /*54500*/  STL.64 [R1+0x19f0], R28 ;  /* 0x0019f01c01007387 */ /* 0x008fe80000100a00 */
[----:B------:R-:W-:Y:S04]  /*54510*/  STL.64 [R1+0x18c0], R66 ;  /* 0x0018c04201007387 */ /* 0x000fe80000100a00 */
[----:B--2---:R-:W-:Y:S04]  /*54520*/  STL.64 [R1+0x1958], R10 ;  /* 0x0019580a01007387 */ /* 0x004fe80000100a00 */
[----:B------:R-:W-:Y:S04]  /*54530*/  STL.64 [R1+0x1838], R34 ;  /* 0x0018382201007387 */ /* 0x000fe80000100a00 */
[----:B------:R1:W-:Y:S04]  /*54540*/  STL.64 [R1+0x17d8], R14 ;  /* 0x0017d80e01007387 */ /* 0x0003e80000100a00 */
[----:B-1----:R-:W2:Y:S04]  /*54550*/  LDL.64 R14, [R1+0x2fb0] ;  /* 0x002fb000010e7983 */ /* 0x002ea80000100a00 */
[----:B------:R-:W3:Y:S04]  /*54560*/  LDL.LU.64 R10, [R1+0x328] ;  /* 0x00032800010a7983 */ /* 0x000ee80000300a00 */
[----:B--2---:R1:W-:Y:S04]  /*54570*/  STL.64 [R1+0x1b18], R14 ;  /* 0x001b180e01007387 */ /* 0x0043e80000100a00 */
[----:B-1----:R-:W2:Y:S04]  /*54580*/  LDL.LU.64 R14, [R1+0x120] ;  /* 0x00012000010e7983 */ /* 0x002ea80000300a00 */
[----:B---3--:R1:W-:Y:S04]  /*54590*/  STL.64 [R1+0x1a90], R10 ;  /* 0x001a900a01007387 */ /* 0x0083e80000100a00 */
[----:B-1----:R-:W3:Y:S04]  /*545a0*/  LDL.LU.64 R10, [R1+0x38] ;  /* 0x00003800010a7983 */ /* 0x002ee80000300a00 */
[----:B--2---:R-:W-:Y:S04]  /*545b0*/  STL.64 [R1+0x1a00], R14 ;  /* 0x001a000e01007387 */ /* 0x004fe80000100a00 */
[----:B------:R-:W-:Y:S04]  /*545c0*/  STL.64 [R1+0x18d8], R88 ;  /* 0x0018d85801007387 */ /* 0x000fe80000100a00 */
[----:B---3--:R1:W-:Y:S04]  /*545d0*/  STL.64 [R1+0x1970], R10 ;  /* 0x0019700a01007387 */ /* 0x0083e80000100a00 */
[----:B------:R-:W-:Y:S04]  /*545e0*/  STL.64 [R1+0x1858], R44 ;  /* 0x0018582c01007387 */ /* 0x000fe80000100a00 */
[----:B------:R-:W-:Y:S04]  /*545f0*/  STL.64 [R1+0x17e8], R18 ;  /* 0x0017e81201007387 */ /* 0x000fe80000100a00 */
[----:B------:R2:W-:Y:S04]  /*54600*/  STL.64 [R1+0x17a8], R4 ;  /* 0x0017a80401007387 */ /* 0x0005e80000100a00 */
[----:B-1----:R-:W3:Y:S04]  /*54610*/  LDL.LU.64 R10, [R1+0x2fd0] ;  /* 0x002fd000010a7983 */ /* 0x002ee80000300a00 */
        /* <DEDUP_REMOVED lines=9> */
[----:B------:R-:W-:Y:S04]  /*546b0*/  STL.64 [R1+0x17f8], R22 ;  /* 0x0017f81601007387 */ /* 0x000fe80000100a00 */
[----:B------:R1:W-:Y:S04]  /*546c0*/  STL.64 [R1+0x17b0], R6 ;  /* 0x0017b00601007387 */ /* 0x0003e80000100a00 */
[----:B-1----:R-:W2:Y:S04]  /*546d0*/  LDL.LU.64 R6, [R1+0x2ff0] ;  /* 0x002ff00001067983 */ /* 0x002ea80000300a00 */
[----:B------:R-:W3:Y:S04]  /*546e0*/  LDL.LU.64 R4, [R1+0x358] ;  /* 0x0003580001047983 */ /* 0x000ee80000300a00 */
[----:B--2---:R1:W-:Y:S04]  /*546f0*/  STL.64 [R1+0x1b28], R6 ;  /* 0x001b280601007387 */ /* 0x0043e80000100a00 */
[----:B-1----:R-:W2:Y:S04]  /*54700*/  LDL.LU.64 R6, [R1+0x190] ;  /* 0x0001900001067983 */ /* 0x002ea80000300a00 */
[----:B---3--:R1:W-:Y:S04]  /*54710*/  STL.64 [R1+0x1ab0], R4 ;  /* 0x001ab00401007387 */ /* 0x0083e80000100a00 */
[----:B-1----:R-:W3:Y:S04]  /*54720*/  LDL.LU.64 R4, [R1+0xa8] ;  /* 0x0000a80001047983 */ /* 0x002ee80000300a00 */
[----:B--2---:R1:W-:Y:S04]  /*54730*/  STL.64 [R1+0x1a18], R6 ;  /* 0x001a180601007387 */ /* 0x0043e80000100a00 */
[----:B------:R-:W-:Y:S04]  /*54740*/  STL.64 [R1+0x1900], R100 ;  /* 0x0019006401007387 */ /* 0x000fe80000100a00 */
[----:B---3--:R2:W-:Y:S04]  /*54750*/  STL.64 [R1+0x1990], R4 ;  /* 0x0019900401007387 */ /* 0x0085e80000100a00 */
[----:B------:R-:W-:Y:S04]  /*54760*/  STL.64 [R1+0x1878], R56 ;  /* 0x0018783801007387 */ /* 0x000fe80000100a00 */
[----:B------:R-:W-:Y:S04]  /*54770*/  STL.64 [R1+0x1800], R26 ;  /* 0x0018001a01007387 */ /* 0x000fe80000100a00 */
[----:B------:R-:W-:Y:S04]  /*54780*/  STL.64 [R1+0x17b8], R8 ;  /* 0x0017b80801007387 */ /* 0x000fe80000100a00 */
        /* <DEDUP_REMOVED lines=8> */
[----:B--2---:R1:W-:Y:S04]  /*54810*/  STL.64 [R1+0x19a0], R4 ;  /* 0x0019a00401007387 */ /* 0x0043e80000100a00 */
[----:B------:R-:W-:Y:S04]  /*54820*/  STL.64 [R1+0x1890], R64 ;  /* 0x0018904001007387 */ /* 0x000fe80000100a00 */
[----:B------:R-:W-:Y:S04]  /*54830*/  STL.64 [R1+0x1810], R32 ;  /* 0x0018102001007387 */ /* 0x000fe80000100a00 */
[----:B------:R-:W-:Y:S04]  /*54840*/  STL.64 [R1+0x17c0], R12 ;  /* 0x0017c00c01007387 */ /* 0x000fe80000100a00 */
[----:B-1----:R-:W2:Y:S04]  /*54850*/  LDL.LU.64 R4, [R1+0x3030] ;  /* 0x0030300001047983 */ /* 0x002ea80000300a00 */
[----:B------:R-:W3:Y:S04]  /*54860*/  LDL.LU.64 R6, [R1+0x2e8] ;  /* 0x0002e80001067983 */ /* 0x000ee80000300a00 */
[----:B--2---:R1:W-:Y:S04]  /*54870*/  STL.64 [R1+0x1b38], R4 ;  /* 0x001b380401007387 */ /* 0x0043e80000100a00 */
[----:B-1----:R-:W2:Y:S04]  /*54880*/  LDL.LU.64 R4, [R1+0x220] ;  /* 0x0002200001047983 */ /* 0x002ea80000300a00 */
        /* <DEDUP_REMOVED lines=64> */
[----:B-1----:R-:W2:Y:S04]  /*54c90*/  LDL.64 R4, [R1+0x2fb8] ;  /* 0x002fb80001047983 */ /* 0x002ea80000100a00 */
        /* <DEDUP_REMOVED lines=95> */
[----:B---3--:R1:W-:Y:S04]  /*55290*/  STL.64 [R1+0x1f00], R6 ;  /* 0x001f000601007387 */ /* 0x0083e80000100a00 */
[----:B------:R-:W-:Y:S04]  /*552a0*/  STL.64 [R1+0x1ef0], R150 ;  /* 0x001ef09601007387 */ /* 0x000fe80000100a00 */
[----:B--2---:R2:W-:Y:S04]  /*552b0*/  STL.64 [R1+0x1ef8], R4 ;  /* 0x001ef80401007387 */ /* 0x0045e80000100a00 */
        /* <DEDUP_REMOVED lines=132> */
[----:B-1----:R-:W2:Y:S01]  /*55b00*/  LDL.LU.64 R4, [R1+0x3138] ;  /* 0x0031380001047983 */ /* 0x002ea20000300a00 */
[----:B------:R-:W-:-:S02]  /*55b10*/  SHF.R.S32.HI R40, RZ, 0x1f, R252 ;  /* 0x0000001fff287819 */ /* 0x000fc400000114fc */
[----:B------:R-:W-:Y:S02]  /*55b20*/  SHF.R.S32.HI R0, RZ, 0x1f, R2 ;  /* 0x0000001fff007819 */ /* 0x000fe40000011402 */
[----:B------:R-:W-:Y:S02]  /*55b30*/  LEA.HI R40, R40, R252, RZ, 0x7 ;  /* 0x000000fc28287211 */ /* 0x000fe400078f38ff */
[C---:B------:R-:W-:Y:S02]  /*55b40*/  SHF.L.U64.HI R0, R2.reuse, 0x2, R0 ;  /* 0x0000000202007819 */ /* 0x040fe40000010200 */
[----:B------:R-:W-:Y:S01]  /*55b50*/  SHF.L.U32 R252, R2, 0x2, RZ ;  /* 0x0000000202fc7819 */ /* 0x000fe200000006ff */
[----:B---3--:R-:W-:Y:S04]  /*55b60*/  STL.64 [R1+0x1c60], R6 ;  /* 0x001c600601007387 */ /* 0x008fe80000100a00 */
[----:B------:R-:W-:Y:S04]  /*55b70*/  STL.64 [R1+0x1d38], R130 ;  /* 0x001d388201007387 */ /* 0x000fe80000100a00 */
[----:B--2---:R1:W-:Y:S04]  /*55b80*/  STL.64 [R1+0x1bf8], R4 ;  /* 0x001bf80401007387 */ /* 0x0043e80000100a00 */
        /* <DEDUP_REMOVED lines=13> */
[----:B-1----:R-:W-:-:S03]  /*55c60*/  SHF.R.S32.HI R4, RZ, 0x1f, R3 ;  /* 0x0000001fff047819 */ /* 0x002fc60000011403 */
[----:B------:R-:W-:Y:S04]  /*55c70*/  STL.64 [R1+0x1cf0], R204 ;  /* 0x001cf0cc01007387 */ /* 0x000fe80000100a00 */
[----:B------:R-:W-:Y:S04]  /*55c80*/  STL.64 [R1+0x1ce8], R240 ;  /* 0x001ce8f001007387 */ /* 0x000fe80000100a00 */
[----:B------:R-:W-:Y:S01]  /*55c90*/  STL.64 [R1+0x1cb8], R206 ;  /* 0x001cb8ce01007387 */ /* 0x000fe20000100a00 */
[----:B------:R-:W-:-:S03]  /*55ca0*/  IMAD.MOV.U32 R5, RZ, RZ, 0x3 ;  /* 0x00000003ff057424 */ /* 0x000fc600078e00ff */
[----:B------:R-:W-:Y:S01]  /*55cb0*/  STL.64 [R1+0x1c80], R208 ;  /* 0x001c80d001007387 */ /* 0x000fe20000100a00 */
[----:B------:R-:W-:-:S03]  /*55cc0*/  SHF.L.U64.HI R2, R3, 0x2, R4 ;  /* 0x0000000203027819 */ /* 0x000fc60000010204 */
[----:B------:R-:W-:Y:S01]  /*55cd0*/  STL.64 [R1+0x1c48], R210 ;  /* 0x001c48d201007387 */ /* 0x000fe20000100a00 */
[----:B------:R-:W-:-:S03]  /*55ce0*/  IMAD.MOV.U32 R4, RZ, RZ, -0x1 ;  /* 0xffffffffff047424 */ /* 0x000fc600078e00ff */
[----:B------:R-:W-:Y:S04]  /*55cf0*/  STL.64 [R1+0x1c28], R212 ;  /* 0x001c28d401007387 */ /* 0x000fe80000100a00 */
[----:B------:R-:W-:Y:S04]  /*55d00*/  STL.64 [R1+0x1cb0], R242 ;  /* 0x001cb0f201007387 */ /* 0x000fe80000100a00 */
[----:B------:R-:W-:Y:S04]  /*55d10*/  STL.64 [R1+0x1c78], R244 ;  /* 0x001c78f401007387 */ /* 0x000fe80000100a00 */
[----:B------:R-:W-:Y:S04]  /*55d20*/  STL.64 [R1+0x1c40], R246 ;  /* 0x001c40f601007387 */ /* 0x000fe80000100a00 */
[----:B------:R-:W-:Y:S04]  /*55d30*/  STL.64 [R1+0x1c20], R248 ;  /* 0x001c20f801007387 */ /* 0x000fe80000100a00 */
[----:B------:R-:W-:Y:S04]  /*55d40*/  STL [R1+0x17a4], RZ ;  /* 0x0017a4ff01007387 */ /* 0x000fe80000100800 */
[----:B------:R-:W-:Y:S04]  /*55d50*/  STL [R1+0x1764], R5 ;  /* 0x0017640501007387 */ /* 0x000fe80000100800 */
[----:B------:R-:W-:Y:S04]  /*55d60*/  STL [R1+0x16b0], RZ ;  /* 0x0016b0ff01007387 */ /* 0x000fe80000100800 */
[----:B------:R1:W-:Y:S04]  /*55d70*/  STL [R1+0x1760], R4 ;  /* 0x0017600401007387 */ /* 0x0003e80000100800 */
[----:B------:R2:W-:Y:S04]  /*55d80*/  STL [R1+0x16b4], RZ ;  /* 0x0016b4ff01007387 */ /* 0x0005e80000100800 */
        /* <DEDUP_REMOVED lines=994> */
[----:B------:R-:W3:Y:S01]  /*59bb0*/  LDL R61, [R1+0x2fa4] ;  /* 0x002fa400013d7983 */ /* 0x000ee20000100800 */
[----:B------:R-:W-:-:S05]  /*59bc0*/  LOP3.LUT R3, R87, 0x3, RZ, 0xc0, !PT ;  /* 0x0000000357037812 */ /* 0x000fca00078ec0ff */
[----:B------:R-:W-:Y:S01]  /*59bd0*/  IMAD R3, R3, 0x820, RZ ;  /* 0x0000082003037824 */ /* 0x000fe200078e02ff */
[----:B------:R2:W-:Y:S04]  /*59be0*/  STL [R1+0x80], RZ ;  /* 0x000080ff01007387 */ /* 0x0005e80000100800 */
[----:B------:R2:W-:Y:S01]  /*59bf0*/  STL [R1+0x84], RZ ;  /* 0x000084ff01007387 */ /* 0x0005e20000100800 */
[----:B-1----:R-:W-:-:S03]  /*59c00*/  LOP3.LUT R4, R3, 0x5c, R87, 0x78, !PT ;  /* 0x0000005c03047812 */ /* 0x002fc600078e7857 */
[----:B------:R2:W-:Y:S04]  /*59c10*/  STL [R1+0x88], RZ ;  /* 0x000088ff01007387 */ /* 0x0005e80000100800 */
[----:B------:R2:W-:Y:S04]  /*59c20*/  STL [R1+0x8c], RZ ;  /* 0x00008cff01007387 */ /* 0x0005e80000100800 */
[----:B------:R2:W-:Y:S04]  /*59c30*/  STL [R1+0x60], RZ ;  /* 0x000060ff01007387 */ /* 0x0005e80000100800 */
[----:B------:R2:W-:Y:S04]  /*59c40*/  STL [R1+0x64], RZ ;  /* 0x000064ff01007387 */ /* 0x0005e80000100800 */
[----:B------:R2:W-:Y:S04]  /*59c50*/  STL [R1+0x68], RZ ;  /* 0x000068ff01007387 */ /* 0x0005e80000100800 */
[----:B------:R2:W-:Y:S01]  /*59c60*/  STL [R1+0x6c], RZ ;  /* 0x00006cff01007387 */ /* 0x0005e20000100800 */
[----:B------:R-:W-:Y:S01]  /*59c70*/  SHF.R.S32.HI R5, RZ, 0x7, R40 ;  /* 0x00000007ff057819 */ /* 0x000fe20000011428 */
[----:B------:R-:W-:Y:S01]  /*59c80*/  CS2R R42, SRZ ;  /* 0x00000000002a7805 */ /* 0x000fe2000001ff00 */
        /* <DEDUP_REMOVED lines=9> */
[----:B------:R-:W-:-:S02]  /*59d20*/  IADD3 R5, R5, -0x4, RZ ;  /* 0xfffffffc05057810 */ /* 0x000fc40007ffe0ff */
[----:B------:R-:W-:Y:S02]  /*59d30*/  LOP3.LUT R4, R4, 0x20, RZ, 0x3c, !PT ;  /* 0x0000002004047812 */ /* 0x000fe400078e3cff */
[----:B---3--:R-:W-:-:S05]  /*59d40*/  LOP3.LUT R3, R61, 0x40, RZ, 0x3c, !PT ;  /* 0x000000403d037812 */ /* 0x008fca00078e3cff */
[----:B------:R2:W-:Y:S02]  /*59d50*/  STL [R1+0x2fb0], R3 ;  /* 0x002fb00301007387 */ /* 0x0005e40000100800 */
.L_x_1:
[----:B--2---:R-:W2:Y:S01]  /*59d60*/  LDL.LU R3, [R1+0x1760] ;  /* 0x0017600001037983 */ /* 0x004ea20000300800 */
[----:B------:R-:W-:-:S04]  /*59d70*/  DEPBAR.LE SB0, 0x6 ;  /* 0x000081800000791a */ /* 0x000fc80000000000 */
[----:B------:R-:W3:Y:S04]  /*59d80*/  LDL R4, [R1+0x2fa4] ;  /* 0x002fa40001047983 */ /* 0x000ee80000100800 */
[----:B------:R-:W-:Y:S04]  /*59d90*/  STL [R1+0x51dc], R74 ;  /* 0x0051dc4a01007387 */ /* 0x000fe80000100800 */
[----:B------:R-:W-:Y:S04]  /*59da0*/  STL [R1+0x51d8], R75 ;  /* 0x0051d84b01007387 */ /* 0x000fe80000100800 */
[----:B------:R-:W-:Y:S04]  /*59db0*/  STL [R1+0x51d4], R76 ;  /* 0x0051d44c01007387 */ /* 0x000fe80000100800 */
[----:B------:R1:W-:Y:S04]  /*59dc0*/  STL [R1+0x51d0], R77 ;  /* 0x0051d04d01007387 */ /* 0x0003e80000100800 */
[----:B------:R-:W-:Y:S04]  /*59dd0*/  STL [R1+0x51cc], R78 ;  /* 0x0051cc4e01007387 */ /* 0x000fe80000100800 */
[----:B------:R4:W-:Y:S04]  /*59de0*/  STL [R1+0x51c8], R79 ;  /* 0x0051c84f01007387 */ /* 0x0009e80000100800 */
[----:B------:R-:W-:Y:S04]  /*59df0*/  STL [R1+0x51c4], R84 ;  /* 0x0051c45401007387 */ /* 0x000fe80000100800 */
[----:B------:R5:W-:Y:S04]  /*59e00*/  STL [R1+0x51c0], R85 ;  /* 0x0051c05501007387 */ /* 0x000be80000100800 */
[----:B------:R-:W-:Y:S04]  /*59e10*/  STL [R1+0x51bc], R86 ;  /* 0x0051bc5601007387 */ /* 0x000fe80000100800 */
[----:B------:R1:W-:Y:S04]  /*59e20*/  STL [R1+0x51b8], R87 ;  /* 0x0051b85701007387 */ /* 0x0003e80000100800 */
[----:B------:R-:W-:Y:S04]  /*59e30*/  STL [R1+0x36b0], R191 ;  /* 0x0036b0bf01007387 */ /* 0x000fe80000100800 */
[----:B------:R-:W-:Y:S04]  /*59e40*/  STL [R1+0x36ac], R190 ;  /* 0x0036acbe01007387 */ /* 0x000fe80000100800 */
[----:B------:R-:W-:Y:S04]  /*59e50*/  STL [R1+0x36a8], R163 ;  /* 0x0036a8a301007387 */ /* 0x000fe80000100800 */
[----:B------:R-:W-:Y:S04]  /*59e60*/  STL [R1+0x36a4], R162 ;  /* 0x0036a4a201007387 */ /* 0x000fe80000100800 */
[----:B------:R-:W-:Y:S04]  /*59e70*/  STL [R1+0x36a0], R2 ;  /* 0x0036a00201007387 */ /* 0x000fe80000100800 */
[----:B------:R-:W-:Y:S04]  /*59e80*/  STL [R1+0x369c], R0 ;  /* 0x00369c0001007387 */ /* 0x000fe80000100800 */
[----:B------:R-:W1:Y:S02]  /*59e90*/  S2R R7, SR_TID.X ;  /* 0x0000000000077919 */ /* 0x000e640000002100 */
[----:B-1----:R-:W-:-:S02]  /*59ea0*/  LOP3.LUT R5, R7, 0x3, RZ, 0xc0, !PT ;  /* 0x0000000307057812 */ /* 0x002fc400078ec0ff */
[----:B------:R-:W-:-:S03]  /*59eb0*/  LOP3.LUT R6, R7, 0x3, RZ, 0xc0, !PT ;  /* 0x0000000307067812 */ /* 0x000fc600078ec0ff */
[----:B------:R-:W-:Y:S02]  /*59ec0*/  IMAD R5, R5, 0x820, RZ ;  /* 0x0000082005057824 */ /* 0x000fe400078e02ff */
[----:B------:R-:W-:-:S03]  /*59ed0*/  IMAD R6, R6, 0x820, RZ ;  /* 0x0000082006067824 */ /* 0x000fc600078e02ff */
[--C-:B------:R-:W-:Y:S02]  /*59ee0*/  LOP3.LUT R5, R5, 0x5c, R7.reuse, 0x78, !PT ;  /* 0x0000005c05057812 */ /* 0x100fe400078e7807 */
[----:B------:R-:W-:Y:S02]  /*59ef0*/  LOP3.LUT R6, R6, 0x5c, R7, 0x78, !PT ;  /* 0x0000005c06067812 */ /* 0x000fe400078e7807 */
[----:B------:R-:W-:Y:S02]  /*59f00*/  LOP3.LUT R5, R5, 0x20, RZ, 0x3c, !PT ;  /* 0x0000002005057812 */ /* 0x000fe400078e3cff */
[----:B--2---:R-:W-:Y:S01]  /*59f10*/  IADD3 R3, R3, 0x1, RZ ;  /* 0x0000000103037810 */ /* 0x004fe20007ffe0ff */
[----:B------:R-:W-:Y:S03]  /*59f20*/  BAR.SYNC.DEFER_BLOCKING 0x0 ;  /* 0x0000000000007b1d */ /* 0x000fe60000010000 */
[----:B------:R-:W-:-:S04]  /*59f30*/  ISETP.GT.AND P0, PT, R3, 0x3, PT ;  /* 0x000000030300780c */ /* 0x000fc80003f04270 */
[----:B------:R-:W-:-:S04]  /*59f40*/  SEL R3, R3, RZ, !P0 ;  /* 0x000000ff03037207 */ /* 0x000fc80004000000 */
[C---:B------:R-:W-:Y:S01]  /*59f50*/  LEA R161, R3.reuse, R6, 0x12 ;  /* 0x0000000603a17211 */ /* 0x040fe200078e90ff */
[----:B------:R-:W-:Y:S01]  /*59f60*/  STL [R1+0x1760], R3 ;  /* 0x0017600301007387 */ /* 0x000fe20000100800 */
[C---:B------:R-:W-:Y:S02]  /*59f70*/  IMAD R189, R3.reuse, 0x40000, R5 ;  /* 0x0004000003bd7824 */ /* 0x040fe400078e0205 */
[----:B---3--:R-:W-:Y:S01]  /*59f80*/  IMAD R160, R3, 0x20000, R4 ;  /* 0x0002000003a07824 */ /* 0x008fe200078e0204 */
[----:B------:R-:W2:Y:S04]  /*59f90*/  LDL.LU.64 R76, [R1+0x16b0] ;  /* 0x0016b000014c7983 */ /* 0x000ea80000300a00 */
[----:B----4-:R-:W2:Y:S04]  /*59fa0*/  LDL.LU.64 R78, [R1+0x16b8] ;  /* 0x0016b800014e7983 */ /* 0x010ea80000300a00 */
[----:B-----5:R-:W3:Y:S04]  /*59fb0*/  LDL.LU.64 R84, [R1+0x16a0] ;  /* 0x0016a00001547983 */ /* 0x020ee80000300a00 */
[----:B------:R-:W3:Y:S04]  /*59fc0*/  LDL.LU.64 R86, [R1+0x16a8] ;  /* 0x0016a80001567983 */ /* 0x000ee80000300a00 */
[----:B------:R-:W5:Y:S04]  /*59fd0*/  LDL.LU.64 R112, [R1+0x1690] ;  /* 0x0016900001707983 */ /* 0x000f680000300a00 */
[----:B------:R-:W5:Y:S04]  /*59fe0*/  LDL.LU.64 R114, [R1+0x1698] ;  /* 0x0016980001727983 */ /* 0x000f680000300a00 */
[----:B------:R-:W5:Y:S04]  /*59ff0*/  LDL.LU.64 R108, [R1+0x1680] ;  /* 0x00168000016c7983 */ /* 0x000f680000300a00 */
[----:B------:R-:W5:Y:S04]  /*5a000*/  LDL.LU.64 R110, [R1+0x1688] ;  /* 0x00168800016e7983 */ /* 0x000f680000300a00 */
[----:B------:R-:W3:Y:S04]  /*5a010*/  LDL.LU.64 R92, [R1+0x1670] ;  /* 0x00167000015c7983 */ /* 0x000ee80000300a00 */
[----:B------:R-:W5:Y:S04]  /*5a020*/  LDL.LU.64 R94, [R1+0x1678] ;  /* 0x00167800015e7983 */ /* 0x000f680000300a00 */
[----:B------:R-:W-:Y:S04]  /*5a030*/  LDS R88, [R161] ;  /* 0x00000000a1587984 */ /* 0x000fe80000000800 */
[----:B------:R-:W-:Y:S04]  /*5a040*/  LDS R90, [R161+0x2000] ;  /* 0x00200000a15a7984 */ /* 0x000fe80000000800 */
[----:B------:R-:W-:Y:S04]  /*5a050*/  LDS R89, [R189] ;  /* 0x00000000bd597984 */ /* 0x000fe80000000800 */
[----:B------:R-:W-:Y:S04]  /*5a060*/  LDS R91, [R189+0x2000] ;  /* 0x00200000bd5b7984 */ /* 0x000fe80000000800 */
[----:B------:R-:W-:Y:S04]  /*5a070*/  LDSM.16.M88.4 R24, [R160+0x100000] ;  /* 0x10000000a018783b */ /* 0x000fe80000000200 */
[----:B------:R-:W1:Y:S04]  /*5a080*/  LDSM.16.M88.4 R64, [R160+0x106000] ;  /* 0x10600000a040783b */ /* 0x000e680000000200 */
[----:B------:R-:W1:Y:S04]  /*5a090*/  LDSM.16.M88.4 R60, [R160+0x108000] ;  /* 0x10800000a03c783b */ /* 0x000e680000000200 */
[----:B------:R-:W1:Y:S04]  /*5a0a0*/  LDSM.16.M88.4 R56, [R160+0x10a000] ;  /* 0x10a00000a038783b */ /* 0x000e680000000200 */
[----:B------:R-:W1:Y:S04]  /*5a0b0*/  LDSM.16.M88.4 R52, [R160+0x10c000] ;  /* 0x10c00000a034783b */ /* 0x000e680000000200 */
[----:B------:R-:W1:Y:S04]  /*5a0c0*/  LDSM.16.M88.4 R48, [R160+0x10e000] ;  /* 0x10e00000a030783b */ /* 0x000e680000000200 */
[----:B------:R-:W-:Y:S04]  /*5a0d0*/  LDSM.16.M88.4 R4, [R160+0x102000] ;  /* 0x10200000a004783b */ /* 0x000fe80000000200 */
[----:B------:R-:W1:Y:S04]  /*5a0e0*/  LDSM.16.M88.4 R36, [R160+0x110000] ;  /* 0x11000000a024783b */ /* 0x000e680000000200 */
[----:B------:R-:W1:Y:S04]  /*5a0f0*/  LDSM.16.M88.4 R32, [R160+0x112000] ;  /* 0x11200000a020783b */ /* 0x000e680000000200 */
[----:B------:R-:W1:Y:S04]  /*5a100*/  LDSM.16.M88.4 R28, [R160+0x114000] ;  /* 0x11400000a01c783b */ /* 0x000e680000000200 */
[----:B------:R-:W1:Y:S04]  /*5a110*/  LDSM.16.M88.4 R8, [R160+0x116000] ;  /* 0x11600000a008783b */ /* 0x000e680000000200 */
[----:B------:R-:W1:Y:S04]  /*5a120*/  LDSM.16.M88.4 R12, [R160+0x118000] ;  /* 0x11800000a00c783b */ /* 0x000e680000000200 */
[----:B------:R-:W1:Y:S04]  /*5a130*/  LDSM.16.M88.4 R16, [R160+0x11a000] ;  /* 0x11a00000a010783b */ /* 0x000e680000000200 */
[----:B------:R-:W1:Y:S04]  /*5a140*/  LDSM.16.M88.4 R20, [R160+0x11c000] ;  /* 0x11c00000a014783b */ /* 0x000e680000000200 */
[----:B------:R-:W1:Y:S04]  /*5a150*/  LDSM.16.M88.4 R44, [R160+0x11e000] ;  /* 0x11e00000a02c783b */ /* 0x000e680000000200 */
[----:B------:R-:W5:Y:S04]  /*5a160*/  LDL.LU.64 R104, [R1+0x1660] ;  /* 0x0016600001687983 */ /* 0x000f680000300a00 */
[----:B------:R-:W5:Y:S04]  /*5a170*/  LDL.LU.64 R106, [R1+0x1668] ;  /* 0x00166800016a7983 */ /* 0x000f680000300a00 */
[----:B------:R-:W-:Y:S04]  /*5a180*/  STL [R1+0x4e70], R3 ;  /* 0x004e700301007387 */ /* 0x000fe80000100800 */
[----:B-1----:R-:W-:Y:S04]  /*5a190*/  STL [R1+0x510c], R66 ;  /* 0x00510c4201007387 */ /* 0x002fe80000100800 */
[----:B------:R-:W-:Y:S04]  /*5a1a0*/  STL [R1+0x5108], R67 ;  /* 0x0051084301007387 */ /* 0x000fe80000100800 */
        /* <DEDUP_REMOVED lines=22> */
[----:B------:R1:W-:Y:S04]  /*5a310*/  STL [R1+0x515c], R46 ;  /* 0x00515c2e01007387 */ /* 0x0003e80000100800 */
[----:B------:R1:W-:Y:S04]  /*5a320*/  STL [R1+0x5158], R47 ;  /* 0x0051582f01007387 */ /* 0x0003e80000100800 */
[----:B------:R-:W-:Y:S04]  /*5a330*/  STL [R1+0x48c0], R160 ;  /* 0x0048c0a001007387 */ /* 0x000fe80000100800 */
[----:B------:R-:W4:Y:S04]  /*5a340*/  LDL.LU.64 R100, [R1+0x1650] ;  /* 0x0016500001647983 */ /* 0x000f280000300a00 */
[----:B------:R-:W4:Y:S04]  /*5a350*/  LDL.LU.64 R102, [R1+0x1658] ;  /* 0x0016580001667983 */ /* 0x000f280000300a00 */
[----:B------:R-:W1:Y:S04]  /*5a360*/  LDSM.16.M88.4 R216, [R160+0x104000] ;  /* 0x10400000a0d8783b */ /* 0x000e680000000200 */
[----:B------:R-:W-:Y:S04]  /*5a370*/  LDS R80, [R161+0x80] ;  /* 0x00008000a1507984 */ /* 0x000fe80000000800 */
[----:B------:R-:W-:Y:S04]  /*5a380*/  LDS R82, [R161+0x2080] ;  /* 0x00208000a1527984 */ /* 0x000fe80000000800 */
[----:B------:R-:W-:Y:S04]  /*5a390*/  LDS R81, [R189+0x80] ;  /* 0x00008000bd517984 */ /* 0x000fe80000000800 */
[----:B------:R-:W1:Y:S04]  /*5a3a0*/  LDS R83, [R189+0x2080] ;  /* 0x00208000bd537984 */ /* 0x000e680000000800 */
[----:B------:R-:W-:Y:S04]  /*5a3b0*/  LDS R168, [R161+0x200] ;  /* 0x00020000a1a87984 */ /* 0x000fe80000000800 */
        /* <DEDUP_REMOVED lines=8> */
[----:B------:R-:W-:Y:S01]  /*5a440*/  LDS R242, [R161+0x2300] ;  /* 0x00230000a1f27984 */ /* 0x000fe20000000800 */
[----:B--2---:R-:W-:Y:S03]  /*5a450*/  HMMA.1688.F32.TF32 R96, R88, R24, R76 ;  /* 0x000000185860723c */ /* 0x004fe6000008104c */
[----:B------:R-:W-:Y:S04]  /*5a460*/  LDS R241, [R189+0x300] ;  /* 0x00030000bdf17984 */ /* 0x000fe80000000800 */
[----:B------:R-:W-:Y:S04]  /*5a470*/  LDS R243, [R189+0x2300] ;  /* 0x00230000bdf37984 */ /* 0x000fe80000000800 */
[----:B------:R-:W-:Y:S04]  /*5a480*/  LDS R232, [R161+0x380] ;  /* 0x00038000a1e87984 */ /* 0x000fe80000000800 */
[----:B------:R-:W-:Y:S04]  /*5a490*/  LDS R234, [R161+0x2380] ;  /* 0x00238000a1ea7984 */ /* 0x000fe80000000800 */
[----:B------:R-:W-:Y:S04]  /*5a4a0*/  LDS R233, [R189+0x380] ;  /* 0x00038000bde97984 */ /* 0x000fe80000000800 */
[----:B------:R-:W-:Y:S01]  /*5a4b0*/  LDS R235, [R189+0x2380] ;  /* 0x00238000bdeb7984 */ /* 0x000fe20000000800 */
[----:B------:R-:W-:Y:S01]  /*5a4c0*/  MOV R74, R96 ;  /* 0x00000060004a7202 */ /* 0x000fe20000000f00 */
[----:B------:R-:W-:Y:S01]  /*5a4d0*/  IMAD.MOV.U32 R75, RZ, RZ, R97 ;  /* 0x000000ffff4b7224 */ /* 0x000fe200078e0061 */
[----:B------:R-:W-:Y:S01]  /*5a4e0*/  MOV R77, R99 ;  /* 0x00000063004d7202 */ /* 0x000fe20000000f00 */
[----:B------:R-:W-:-:S02]  /*5a4f0*/  IMAD.MOV.U32 R76, RZ, RZ, R98 ;  /* 0x000000ffff4c7224 */ /* 0x000fc400078e0062 */
[C---:B---3--:R-:W-:Y:S11]  /*5a500*/  HMMA.1688.F32.TF32 R96, R88.reuse, R4, R84 ;  /* 0x000000045860723c */ /* 0x048ff60000081054 */
[----:B------:R-:W-:Y:S11]  /*5a510*/  @!UPT UIADD3 URZ, URZ, URZ, URZ ;  /* 0x0000003f3f3ff290 */ /* 0x000ff6000fffe03f */
[----:B------:R-:W-:Y:S02]  /*5a520*/  @!UPT UIADD3 URZ, URZ, URZ, URZ ;  /* 0x0000003f3f3ff290 */ /* 0x000fe4000fffe03f */
[----:B------:R-:W-:Y:S01]  /*5a530*/  IMAD.MOV.U32 R78, RZ, RZ, R96 ;  /* 0x000000ffff4e7224 */ /* 0x000fe200078e0060 */
[----:B------:R-:W-:Y:S01]  /*5a540*/  MOV R84, R98 ;  /* 0x0000006200547202 */ /* 0x000fe20000000f00 */
[----:B------:R-:W-:Y:S02]  /*5a550*/  IMAD.MOV.U32 R79, RZ, RZ, R97 ;  /* 0x000000ffff4f7224 */ /* 0x000fe400078e0061 */
[----:B------:R-:W-:Y:S01]  /*5a560*/  IMAD.MOV.U32 R85, RZ, RZ, R99 ;  /* 0x000000ffff557224 */ /* 0x000fe200078e0063 */
[----:B------:R-:W2:Y:S04]  /*5a570*/  LDL.LU.64 R96, [R1+0x1640] ;  /* 0x0016400001607983 */ /* 0x000ea80000300a00 */
[----:B------:R-:W2:Y:S01]  /*5a580*/  LDL.LU.64 R98, [R1+0x1648] ;  /* 0x0016480001627983 */ /* 0x000ea20000300a00 */
[C---:B-----5:R-:W-:Y:S08]  /*5a590*/  HMMA.1688.F32.TF32 R108, R88.reuse, R64, R108 ;  /* 0x00000040586c723c */ /* 0x060ff0000008106c */
[----:B------:R-:W-:Y:S11]  /*5a5a0*/  HMMA.1688.F32.TF32 R92, R88, R60, R92 ;  /* 0x0000003c585c723c */ /* 0x000ff6000008105c */
[----:B------:R-:W-:Y:S04]  /*5a5b0*/  @!UPT UIADD3 URZ, URZ, URZ, URZ ;  /* 0x0000003f3f3ff290 */ /* 0x000fe8000fffe03f */
[----:B------:R-:W-:Y:S04]  /*5a5c0*/  STL.64 [R1+0xe0], R108 ;  /* 0x0000e06c01007387 */ /* 0x000fe80000100a00 */
[----:B------:R-:W-:Y:S04]  /*5a5d0*/  STL.64 [R1+0xe8], R110 ;  /* 0x0000e86e01007387 */ /* 0x000fe80000100a00 */
[----:B------:R3:W-:Y:S01]  /*5a5e0*/  STL.64 [R1+0xd0], R92 ;  /* 0x0000d05c01007387 */ /* 0x0007e20000100a00 */
[----:B-1----:R-:W-:Y:S01]  /*5a5f0*/  MOV R46, R94 ;  /* 0x0000005e002e7202 */ /* 0x002fe20000000f00 */
[----:B------:R-:W-:-:S02]  /*5a600*/  IMAD.MOV.U32 R47, RZ, RZ, R95 ;  /* 0x000000ffff2f7224 */ /* 0x000fc400078e005f */
[----:B---3--:R-:W3:Y:S04]  /*5a610*/  LDL.LU.64 R92, [R1+0x16d0] ;  /* 0x0016d000015c7983 */ /* 0x008ee80000300a00 */
[----:B------:R-:W3:Y:S01]  /*5a620*/  LDL.LU.64 R94, [R1+0x16d8] ;  /* 0x0016d800015e7983 */ /* 0x000ee20000300a00 */
[C---:B------:R-:W-:Y:S03]  /*5a630*/  HMMA.1688.F32.TF32 R104, R88.reuse, R56, R104 ;  /* 0x000000385868723c */ /* 0x040fe60000081068 */
[----:B------:R1:W-:Y:S04]  /*5a640*/  STL [R1+0x5164], R47 ;  /* 0x0051642f01007387 */ /* 0x0003e80000100800 */
[----:B------:R5:W-:Y:S11]  /*5a650*/  STL [R1+0x5160], R46 ;  /* 0x0051602e01007387 */ /* 0x000bf60000100800 */
[----:B------:R-:W-:Y:S06]  /*5a660*/  @!UPT UIADD3 URZ, URZ, URZ, URZ ;  /* 0x0000003f3f3ff290 */ /* 0x000fec000fffe03f */
[----:B------:R-:W-:Y:S01]  /*5a670*/  IMAD.MOV.U32 R19, RZ, RZ, R107 ;  /* 0x000000ffff137224 */ /* 0x000fe200078e006b */
[----:B------:R-:W-:Y:S01]  /*5a680*/  MOV R23, R105 ;  /* 0x0000006900177202 */ /* 0x000fe20000000f00 */
[----:B------:R-:W-:Y:S02]  /*5a690*/  IMAD.MOV.U32 R18, RZ, RZ, R106 ;  /* 0x000000ffff127224 */ /* 0x000fe400078e006a */
[----:B------:R-:W-:Y:S01]  /*5a6a0*/  IMAD.MOV.U32 R22, RZ, RZ, R104 ;  /* 0x000000ffff167224 */ /* 0x000fe200078e0068 */
[----:B------:R-:W-:Y:S04]  /*5a6b0*/  STL [R1+0x5174], R19 ;  /* 0x0051741301007387 */ /* 0x000fe80000100800 */
[----:B------:R-:W-:Y:S04]  /*5a6c0*/  STL [R1+0x5170], R18 ;  /* 0x0051701201007387 */ /* 0x000fe80000100800 */
[----:B------:R-:W-:Y:S04]  /*5a6d0*/  STL [R1+0x516c], R23 ;  /* 0x00516c1701007387 */ /* 0x000fe80000100800 */
[----:B------:R-:W-:Y:S01]  /*5a6e0*/  STL [R1+0x5168], R22 ;  /* 0x0051681601007387 */ /* 0x000fe20000100800 */
[C---:B----4-:R-:W-:Y:S11]  /*5a6f0*/  HMMA.1688.F32.TF32 R100, R88.reuse, R52, R100 ;  /* 0x000000345864723c */ /* 0x050ff60000081064 */
[----:B------:R-:W-:Y:S11]  /*5a700*/  @!UPT UIADD3 URZ, URZ, URZ, URZ ;  /* 0x0000003f3f3ff290 */ /* 0x000ff6000fffe03f */
[----:B------:R-:W-:Y:S01]  /*5a710*/  @!UPT UIADD3 URZ, URZ, URZ, URZ ;  /* 0x0000003f3f3ff290 */ /* 0x000fe2000fffe03f */
[----:B------:R4:W-:Y:S01]  /*5a720*/  STL.64 [R1+0xb0], R100 ;  /* 0x0000b06401007387 */ /* 0x0009e20000100a00 */
[----:B-1----:R-:W-:Y:S01]  /*5a730*/  MOV R47, R102 ;  /* 0x00000066002f7202 */ /* 0x002fe20000000f00 */
[----:B-----5:R-:W-:Y:S02]  /*5a740*/  IMAD.MOV.U32 R46, RZ, RZ, R103 ;  /* 0x000000ffff2e7224 */ /* 0x020fe400078e0067 */
[----:B----4-:R-:W4:Y:S04]  /*5a750*/  LDL.LU.64 R100, [R1+0x16c0] ;  /* 0x0016c00001647983 */ /* 0x010f280000300a00 */
[----:B------:R-:W4:Y:S04]  /*5a760*/  LDL.LU.64 R102, [R1+0x16c8] ;  /* 0x0016c80001667983 */ /* 0x000f280000300a00 */
[----:B------:R-:W-:Y:S04]  /*5a770*/  STL [R1+0x517c], R46 ;  /* 0x00517c2e01007387 */ /* 0x000fe80000100800 */
[----:B------:R-:W-:Y:S01]  /*5a780*/  STL [R1+0x5178], R47 ;  /* 0x0051782f01007387 */ /* 0x000fe20000100800 */
[----:B--2---:R-:W-:Y:S11]  /*5a790*/  HMMA.1688.F32.TF32 R96, R88, R48, R96 ;  /* 0x000000305860723c */ /* 0x004ff60000081060 */
[----:B------:R-:W-:Y:S11]  /*5a7a0*/  @!UPT UIADD3 URZ, URZ, URZ, URZ ;  /* 0x0000003f3f3ff290 */ /* 0x000ff6000fffe03f */
[----:B------:R-:W-:Y:S02]  /*5a7b0*/  @!UPT UIADD3 URZ, URZ, URZ, URZ ;  /* 0x0000003f3f3ff290 */ /* 0x000fe4000fffe03f */
[----:B------:R-:W-:Y:S01]  /*5a7c0*/  IMAD.MOV.U32 R14, RZ, RZ, R96 ;  /* 0x000000ffff0e7224 */ /* 0x000fe200078e0060 */
[----:B------:R-:W-:Y:S01]  /*5a7d0*/  MOV R15, R97 ;  /* 0x00000061000f7202 */ /* 0x000fe20000000f00 */
[----:B------:R-:W-:Y:S01]  /*5a7e0*/  IMAD.MOV.U32 R10, RZ, RZ, R98 ;  /* 0x000000ffff0a7224 */ /* 0x000fe200078e0062 */
[----:B------:R-:W2:Y:S01]  /*5a7f0*/  LDL.LU.64 R96, [R1+0x1710] ;  /* 0x0017100001607983 */ /* 0x000ea20000300a00 */
[----:B------:R-:W-:-:S03]  /*5a800*/  IMAD.MOV.U32 R11, RZ, RZ, R99 ;  /* 0x000000ffff0b7224 */ /* 0x000fc600078e0063 */
[----:B------:R-:W2:Y:S01]  /*5a810*/  LDL.LU.64 R98, [R1+0x1718] ;  /* 0x0017180001627983 */ /* 0x000ea20000300a00 */
[----:B---3--:R-:W-:Y:S03]  /*5a820*/  HMMA.1688.F32.TF32 R92, R88, R36, R92 ;  /* 0x00000024585c723c */ /* 0x008fe6000008105c */
[----:B------:R-:W-:Y:S04]  /*5a830*/  STL [R1+0x518c], R11 ;  /* 0x00518c0b01007387 */ /* 0x000fe80000100800 */
[----:B------:R-:W-:Y:S04]  /*5a840*/  STL [R1+0x5188], R10 ;  /* 0x0051880a01007387 */ /* 0x000fe80000100800 */
[----:B------:R1:W-:Y:S04]  /*5a850*/  STL [R1+0x5184], R15 ;  /* 0x0051840f01007387 */ /* 0x0003e80000100800 */
[----:B------:R3:W-:Y:S04]  /*5a860*/  STL [R1+0x5180], R14 ;  /* 0x0051800e01007387 */ /* 0x0007e80000100800 */
[----:B------:R-:W5:Y:S04]  /*5a870*/  LDL.LU.64 R108, [R1+0x1700] ;  /* 0x00170000016c7983 */ /* 0x000f680000300a00 */
[----:B------:R-:W5:Y:S01]  /*5a880*/  LDL.LU.64 R110, [R1+0x1708] ;  /* 0x00170800016e7983 */ /* 0x000f620000300a00 */
[----:B------:R-:W-:-:S03]  /*5a890*/  MOV R19, R92 ;  /* 0x0000005c00137202 */ /* 0x000fc60000000f00 */
[----:B------:R-:W5:Y:S01]  /*5a8a0*/  LDL.LU.64 R104, [R1+0x1750] ;  /* 0x0017500001687983 */ /* 0x000f620000300a00 */
[----:B------:R-:W-:Y:S01]  /*5a8b0*/  IMAD.MOV.U32 R18, RZ, RZ, R93 ;  /* 0x000000ffff127224 */ /* 0x000fe200078e005d */
[----:B------:R-:W-:Y:S01]  /*5a8c0*/  MOV R22, R95 ;  /* 0x0000005f00167202 */ /* 0x000fe20000000f00 */
[----:B------:R-:W-:Y:S01]  /*5a8d0*/  IMAD.MOV.U32 R23, RZ, RZ, R94 ;  /* 0x000000ffff177224 */ /* 0x000fe200078e005e */
[----:B------:R-:W5:Y:S04]  /*5a8e0*/  LDL.LU.64 R106, [R1+0x1758] ;  /* 0x00175800016a7983 */ /* 0x000f680000300a00 */
[----:B------:R-:W5:Y:S04]  /*5a8f0*/  LDL.LU.64 R92, [R1+0x1740] ;  /* 0x00174000015c7983 */ /* 0x000f680000300a00 */
[----:B------:R-:W5:Y:S04]  /*5a900*/  LDL.LU.64 R94, [R1+0x1748] ;  /* 0x00174800015e7983 */ /* 0x000f680000300a00 */
[----:B------:R-:W-:Y:S04]  /*5a910*/  STL [R1+0x519c], R22 ;  /* 0x00519c1601007387 */ /* 0x000fe80000100800 */
[----:B------:R-:W-:Y:S04]  /*5a920*/  STL [R1+0x5198], R23 ;  /* 0x0051981701007387 */ /* 0x000fe80000100800 */
[----:B------:R-:W-:Y:S04]  /*5a930*/  STL [R1+0x5194], R18 ;  /* 0x0051941201007387 */ /* 0x000fe80000100800 */
[----:B------:R-:W-:Y:S01]  /*5a940*/  STL [R1+0x5190], R19 ;  /* 0x0051901301007387 */ /* 0x000fe20000100800 */
[C---:B------:R-:W-:Y:S11]  /*5a950*/  HMMA.1688.F32.TF32 R112, R88.reuse, R216, R112 ;  /* 0x000000d85870723c */ /* 0x040ff60000081070 */
[----:B------:R-:W-:Y:S11]  /*5a960*/  @!UPT UIADD3 URZ, URZ, URZ, URZ ;  /* 0x0000003f3f3ff290 */ /* 0x000ff6000fffe03f */
[----:B------:R-:W-:Y:S02]  /*5a970*/  @!UPT UIADD3 URZ, URZ, URZ, URZ ;  /* 0x0000003f3f3ff290 */ /* 0x000fe4000fffe03f */
[----:B------:R-:W-:Y:S01]  /*5a980*/  IMAD.MOV.U32 R86, RZ, RZ, R112 ;  /* 0x000000ffff567224 */ /* 0x000fe200078e0070 */
[----:B------:R-:W-:Y:S01]  /*5a990*/  MOV R87, R113 ;  /* 0x0000007100577202 */ /* 0x000fe20000000f00 */
[----:B------:R-:W-:Y:S02]  /*5a9a0*/  IMAD.MOV.U32 R160, RZ, RZ, R114 ;  /* 0x000000ffffa07224 */ /* 0x000fe400078e0072 */
[----:B------:R-:W-:Y:S01]  /*5a9b0*/  IMAD.MOV.U32 R3, RZ, RZ, R115 ;  /* 0x000000ffff037224 */ /* 0x000fe200078e0073 */
[C---:B----4-:R-:W-:Y:S11]  /*5a9c0*/  HMMA.1688.F32.TF32 R100, R88.reuse, R32, R100 ;  /* 0x000000205864723c */ /* 0x050ff60000081064 */
[----:B------:R-:W-:Y:S11]  /*5a9d0*/  @!UPT UIADD3 URZ, URZ, URZ, URZ ;  /* 0x0000003f3f3ff290 */ /* 0x000ff6000fffe03f */
[----:B------:R-:W-:Y:S02]  /*5a9e0*/  @!UPT UIADD3 URZ, URZ, URZ, URZ ;  /* 0x0000003f3f3ff290 */ /* 0x000fe4000fffe03f */
[----:B------:R-:W-:Y:S01]  /*5a9f0*/  IMAD.MOV.U32 R35, RZ, RZ, R103 ;  /* 0x000000ffff237224 */ /* 0x000fe200078e0067 */
[----:B------:R-:W-:Y:S01]  /*5aa00*/  MOV R34, R102 ;  /* 0x0000006600227202 */ /* 0x000fe20000000f00 */
[----:B------:R-:W-:Y:S02]  /*5aa10*/  IMAD.MOV.U32 R30, RZ, RZ, R100 ;  /* 0x000000ffff1e7224 */ /* 0x000fe400078e0064 */
[----:B------:R-:W-:Y:S02]  /*5aa20*/  IMAD.MOV.U32 R31, RZ, RZ, R101 ;  /* 0x000000ffff1f7224 */ /* 0x000fe400078e0065 */
[----:B------:R-:W4:Y:S04]  /*5aa30*/  LDL.LU.64 R100, [R1+0x1780] ;  /* 0x0017800001647983 */ /* 0x000f280000300a00 */
[----:B------:R-:W4:Y:S04]  /*5aa40*/  LDL.LU.64 R102, [R1+0x1788] ;  /* 0x0017880001667983 */ /* 0x000f280000300a00 */
[----:B------:R-:W-:Y:S04]  /*5aa50*/  STL [R1+0x51ac], R35 ;  /* 0x0051ac2301007387 */ /* 0x000fe80000100800 */
[----:B------:R-:W-:Y:S04]  /*5aa60*/  STL [R1+0x51a8], R34 ;  /* 0x0051a82201007387 */ /* 0x000fe80000100800 */
[----:B------:R1:W-:Y:S04]  /*5aa70*/  STL [R1+0x51a4], R31 ;  /* 0x0051a41f01007387 */ /* 0x0003e80000100800 */
[----:B------:R1:W-:Y:S01]  /*5aa80*/  STL [R1+0x51a0], R30 ;  /* 0x0051a01e01007387 */ /* 0x0003e20000100800 */
[----:B--2---:R-:W-:Y:S11]  /*5aa90*/  HMMA.1688.F32.TF32 R96, R88, R28, R96 ;  /* 0x0000001c5860723c */ /* 0x004ff60000081060 */
[----:B------:R-:W-:Y:S11]  /*5aaa0*/  @!UPT UIADD3 URZ, URZ, URZ, URZ ;  /* 0x0000003f3f3ff290 */ /* 0x000ff6000fffe03f */
[----:B------:R-:W-:Y:S02]  /*5aab0*/  @!UPT UIADD3 URZ, URZ, URZ, URZ ;  /* 0x0000003f3f3ff290 */ /* 0x000fe4000fffe03f */
[----:B-1----:R-:W-:Y:S01]  /*5aac0*/  IMAD.MOV.U32 R15, RZ, RZ, R96 ;  /* 0x000000ffff0f7224 */ /* 0x002fe200078e0060 */
[----:B---3--:R-:W-:Y:S01]  /*5aad0*/  MOV R14, R97 ;  /* 0x00000061000e7202 */ /* 0x008fe20000000f00 */
[----:B------:R-:W-:Y:S01]  /*5aae0*/  IMAD.MOV.U32 R46, RZ, RZ, R98 ;  /* 0x000000ffff2e7224 */ /* 0x000fe200078e0062 */
[----:B------:R-:W2:Y:S01]  /*5aaf0*/  LDL.LU.64 R96, [R1+0x1770] ;  /* 0x0017700001607983 */ /* 0x000ea20000300a00 */
[----:B------:R-:W-:-:S03]  /*5ab00*/  IMAD.MOV.U32 R47, RZ, RZ, R99 ;  /* 0x000000ffff2f7224 */ /* 0x000fc600078e0063 */
[----:B------:R-:W2:Y:S04]  /*5ab10*/  LDL.LU.64 R98, [R1+0x1778] ;  /* 0x0017780001627983 */ /* 0x000ea80000300a00 */
[----:B------:R1:W-:Y:S04]  /*5ab20*/  STL [R1+0x51b4], R14 ;  /* 0x0051b40e01007387 */ /* 0x0003e80000100800 */
[----:B------:R3:W-:Y:S04]  /*5ab30*/  STL [R1+0x51b0], R15 ;  /* 0x0051b00f01007387 */ /* 0x0007e80000100800 */
[----:B------:R-:W2:Y:S04]  /*5ab40*/  LDL.LU.64 R120, [R1+0x1560] ;  /* 0x0015600001787983 */ /* 0x000ea80000300a00 */
[----:B------:R-:W2:Y:S04]  /*5ab50*/  LDL.LU.64 R122, [R1+0x1568] ;  /* 0x00156800017a7983 */ /* 0x000ea80000300a00 */
[----:B------:R-:W2:Y:S01]  /*5ab60*/  LDL.LU.64 R112, [R1+0x1550] ;  /* 0x0015500001707983 */ /* 0x000ea20000300a00 */
[----:B-----5:R-:W-:Y:S03]  /*5ab70*/  HMMA.1688.F32.TF32 R92, R88, R16, R92 ;  /* 0x00000010585c723c */ /* 0x020fe6000008105c */
[----:B------:R-:W5:Y:S11]  /*5ab80*/  LDL.LU.64 R114, [R1+0x1558] ;  /* 0x0015580001727983 */ /* 0x000f760000300a00 */
[----:B------:R-:W-:Y:S10]  /*5ab90*/  @!UPT UIADD3 URZ, URZ, URZ, URZ ;  /* 0x0000003f3f3ff290 */ /* 0x000ff4000fffe03f */
[----:B------:R-:W-:Y:S01]  /*5aba0*/  IMAD.MOV.U32 R31, RZ, RZ, R92 ;  /* 0x000000ffff1f7224 */ /* 0x000fe200078e005c */
[----:B------:R-:W-:Y:S01]  /*5abb0*/  MOV R30, R93 ;  /* 0x0000005d001e7202 */ /* 0x000fe20000000f00 */
[----:B------:R-:W-:Y:S01]  /*5abc0*/  IMAD.MOV.U32 R22, RZ, RZ, R94 ;  /* 0x000000ffff167224 */ /* 0x000fe200078e005e */
[----:B------:R-:W5:Y:S01]  /*5abd0*/  LDL.LU.64 R92, [R1+0x1540] ;  /* 0x00154000015c7983 */ /* 0x000f620000300a00 */
[----:B------:R-:W-:-:S03]  /*5abe0*/  IMAD.MOV.U32 R23, RZ, RZ, R95 ;  /* 0x000000ffff177224 */ /* 0x000fc600078e005f */
[----:B------:R-:W5:Y:S01]  /*5abf0*/  LDL.LU.64 R94, [R1+0x1548] ;  /* 0x00154800015e7983 */ /* 0x000f620000300a00 */
[C---:B------:R-:W-:Y:S03]  /*5ac00*/  HMMA.1688.F32.TF32 R108, R88.reuse, R8, R108 ;  /* 0x00000008586c723c */ /* 0x040fe6000008106c */
[----:B------:R-:W5:Y:S04]  /*5ac10*/  LDL.LU.64 R124, [R1+0x15b0] ;  /* 0x0015b000017c7983 */ /* 0x000f680000300a00 */
[----:B------:R-:W5:Y:S01]  /*5ac20*/  LDL.LU.64 R126, [R1+0x15b8] ;  /* 0x0015b800017e7983 */ /* 0x000f620000300a00 */
[----:B------:R-:W-:Y:S11]  /*5ac30*/  HMMA.1688.F32.TF32 R104, R88, R12, R104 ;  /* 0x0000000c5868723c */ /* 0x000ff60000081068 */
[----:B------:R-:W-:Y:S05]  /*5ac40*/  @!UPT UIADD3 URZ, URZ, URZ, URZ ;  /* 0x0000003f3f3ff290 */ /* 0x000fea000fffe03f */
[----:B------:R-:W-:Y:S01]  /*5ac50*/  MOV R38, R108 ;  /* 0x0000006c00267202 */ /* 0x000fe20000000f00 */
[----:B------:R-:W-:Y:S01]  /*5ac60*/  IMAD.MOV.U32 R39, RZ, RZ, R109 ;  /* 0x000000ffff277224 */ /* 0x000fe200078e006d */
[----:B------:R-:W-:Y:S01]  /*5ac70*/  MOV R51, R111 ;  /* 0x0000006f00337202 */ /* 0x000fe20000000f00 */
[----:B------:R-:W-:Y:S01]  /*5ac80*/  IMAD.MOV.U32 R50, RZ, RZ, R110 ;  /* 0x000000ffff327224 */ /* 0x000fe200078e006e */
[----:B------:R-:W5:Y:S04]  /*5ac90*/  LDL.LU.64 R108, [R1+0x15a0] ;  /* 0x0015a000016c7983 */ /* 0x000f680000300a00 */
[----:B------:R-:W5:Y:S01]  /*5aca0*/  LDL.LU.64 R110, [R1+0x15a8] ;  /* 0x0015a800016e7983 */ /* 0x000f620000300a00 */
[----:B------:R-:W-:Y:S01]  /*5acb0*/  IMAD.MOV.U32 R18, RZ, RZ, R104 ;  /* 0x000000ffff127224 */ /* 0x000fe200078e0068 */
[----:B------:R-:W-:Y:S01]  /*5acc0*/  MOV R11, R106 ;  /* 0x0000006a000b7202 */ /* 0x000fe20000000f00 */
[----:B------:R-:W-:-:S02]  /*5acd0*/  IMAD.MOV.U32 R19, RZ, RZ, R105 ;  /* 0x000000ffff137224 */ /* 0x000fc400078e0069 */
[----:B------:R-:W-:Y:S01]  /*5ace0*/  IMAD.MOV.U32 R10, RZ, RZ, R107 ;  /* 0x000000ffff0a7224 */ /* 0x000fe200078e006b */
[----:B------:R-:W5:Y:S04]  /*5acf0*/  LDL.LU.64 R104, [R1+0x1590] ;  /* 0x0015900001687983 */ /* 0x000f680000300a00 */
[----:B------:R-:W5:Y:S04]  /*5ad00*/  LDL.LU.64 R106, [R1+0x1598] ;  /* 0x00159800016a7983 */ /* 0x000f680000300a00 */
[----:B------:R-:W5:Y:S04]  /*5ad10*/  LDL.LU.64 R116, [R1+0x1580] ;  /* 0x0015800001747983 */ /* 0x000f680000300a00 */
[----:B------:R-:W5:Y:S01]  /*5ad20*/  LDL.LU.64 R118, [R1+0x1588] ;  /* 0x0015880001767983 */ /* 0x000f620000300a00 */
[C---:B----4-:R-:W-:Y:S11]  /*5ad30*/  HMMA.1688.F32.TF32 R100, R88.reuse, R20, R100 ;  /* 0x000000145864723c */ /* 0x050ff60000081064 */
[----:B------:R-:W-:Y:S11]  /*5ad40*/  @!UPT UIADD3 URZ, URZ, URZ, URZ ;  /* 0x0000003f3f3ff290 */ /* 0x000ff6000fffe03f */
[----:B------:R-:W-:Y:S02]  /*5ad50*/  @!UPT UIADD3 URZ, URZ, URZ, URZ ;  /* 0x0000003f3f3ff290 */ /* 0x000fe4000fffe03f */
[----:B-1----:R-:W-:Y:S01]  /*5ad60*/  MOV R14, R100 ;  /* 0x00000064000e7202 */ /* 0x002fe20000000f00 */
[----:B---3--:R-:W-:Y:S01]  /*5ad70*/  IMAD.MOV.U32 R15, RZ, RZ, R101 ;  /* 0x000000ffff0f7224 */ /* 0x008fe200078e0065 */
[----:B------:R-:W-:Y:S01]  /*5ad80*/  MOV R34, R103 ;  /* 0x0000006700227202 */ /* 0x000fe20000000f00 */
[----:B------:R-:W-:Y:S01]  /*5ad90*/  IMAD.MOV.U32 R35, RZ, RZ, R102 ;  /* 0x000000ffff237224 */ /* 0x000fe200078e0066 */
[----:B--2---:R-:W-:Y:S01]  /*5ada0*/  HMMA.1688.F32.TF32 R88, R88, R44, R96 ;  /* 0x0000002c5858723c */ /* 0x004fe20000081060 */
[----:B------:R-:W2:Y:S04]  /*5adb0*/  LDL.LU.64 R96, [R1+0x1570] ;  /* 0x0015700001607983 */ /* 0x000ea80000300a00 */
[----:B------:R-:W2:Y:S04]  /*5adc0*/  LDL.LU.64 R98, [R1+0x1578] ;  /* 0x0015780001627983 */ /* 0x000ea80000300a00 */
[----:B------:R-:W3:Y:S04]  /*5add0*/  LDL.LU.64 R100, [R1+0x15c0] ;  /* 0x0015c00001647983 */ /* 0x000ee80000300a00 */
[----:B------:R-:W3:Y:S11]  /*5ade0*/  LDL.LU.64 R102, [R1+0x15c8] ;  /* 0x0015c80001667983 */ /* 0x000ef60000300a00 */
[----:B------:R-:W-:Y:S01]  /*5adf0*/  IMAD.MOV.U32 R54, RZ, RZ, R88 ;  /* 0x000000ffff367224 */ /* 0x000fe200078e0058 */
[----:B------:R-:W-:Y:S01]  /*5ae00*/  MOV R66, R90 ;  /* 0x0000005a00427202 */ /* 0x000fe20000000f00 */
[----:B------:R-:W-:-:S02]  /*5ae10*/  IMAD.MOV.U32 R55, RZ, RZ, R89 ;  /* 0x000000ffff377224 */ /* 0x000fc400078e0059 */
[----:B------:R-:W-:Y:S02]  /*5ae20*/  IMAD.MOV.U32 R67, RZ, RZ, R91 ;  /* 0x000000ffff437224 */ /* 0x000fe400078e005b */
[C---:B------:R-:W-:Y:S01]  /*5ae30*/  HMMA.1688.F32.TF32 R88, R80.reuse, R24, R120 ;  /* 0x000000185058723c */ /* 0x040fe20000081078 */
[----:B------:R-:W4:Y:S04]  /*5ae40*/  LDL.LU.64 R120, [R1+0x15d0] ;  /* 0x0015d00001787983 */ /* 0x000f280000300a00 */
[----:B------:R-:W4:Y:S11]  /*5ae50*/  LDL.LU.64 R122, [R1+0x15d8] ;  /* 0x0015d800017a7983 */ /* 0x000f360000300a00 */
[----:B------:R-:W-:Y:S08]  /*5ae60*/  @!UPT UIADD3 URZ, URZ, URZ, URZ ;  /* 0x0000003f3f3ff290 */ /* 0x000ff0000fffe03f */
[----:B------:R-:W-:Y:S01]  /*5ae70*/  IMAD.MOV.U32 R58, RZ, RZ, R88 ;  /* 0x000000ffff3a7224 */ /* 0x000fe200078e0058 */
[----:B------:R-:W-:Y:S01]  /*5ae80*/  MOV R62, R89 ;  /* 0x00000059003e7202 */ /* 0x000fe20000000f00 */
[----:B------:R-:W-:Y:S02]  /*5ae90*/  IMAD.MOV.U32 R63, RZ, RZ, R90 ;  /* 0x000000ffff3f7224 */ /* 0x000fe400078e005a */
[----:B------:R-:W-:Y:S02]  /*5aea0*/  IMAD.MOV.U32 R59, RZ, RZ, R91 ;  /* 0x000000ffff3b7224 */ /* 0x000fe400078e005b */
[C---:B-----5:R-:W-:Y:S11]  /*5aeb0*/  HMMA.1688.F32.TF32 R88, R80.reuse, R4, R112 ;  /* 0x000000045058723c */ /* 0x060ff60000081070 */
[----:B------:R-:W-:Y:S11]  /*5aec0*/  @!UPT UIADD3 URZ, URZ, URZ, URZ ;  /* 0x0000003f3f3ff290 */ /* 0x000ff6000fffe03f */
[----:B------:R-:W-:Y:S01]  /*5aed0*/  @!UPT UIADD3 URZ, URZ, URZ, URZ ;  /* 0x0000003f3f3ff290 */ /* 0x000fe2000fffe03f */
[----:B------:R-:W-:Y:S04]  /*5aee0*/  STL.64 [R1+0x350], R88 ;  /* 0x0003505801007387 */ /* 0x000fe80000100a00 */
[----:B------:R1:W-:Y:S04]  /*5aef0*/  STL.64 [R1+0x358], R90 ;  /* 0x0003585a01007387 */ /* 0x0003e80000100a00 */
[----:B------:R-:W5:Y:S04]  /*5af00*/  LDL.LU.64 R112, [R1+0x1610] ;  /* 0x0016100001707983 */ /* 0x000f680000300a00 */
[----:B------:R-:W5:Y:S01]  /*5af10*/  LDL.LU.64 R114, [R1+0x1618] ;  /* 0x0016180001727983 */ /* 0x000f620000300a00 */
[C---:B-1----:R-:W-:Y:S03]  /*5af20*/  HMMA.1688.F32.TF32 R88, R80.reuse, R216, R92 ;  /* 0x000000d85058723c */ /* 0x042fe6000008105c */
[----:B------:R-:W-:Y:S04]  /*5af30*/  LDS R92, [R161+0x100] ;  /* 0x00010000a15c7984 */ /* 0x000fe80000000800 */
[----:B------:R-:W-:Y:S01]  /*5af40*/  LDS R94, [R161+0x2100] ;  /* 0x00210000a15e7984 */ /* 0x000fe20000000800 */
[C---:B------:R-:W-:Y:S03]  /*5af50*/  HMMA.1688.F32.TF32 R116, R80.reuse, R52, R116 ;  /* 0x000000345074723c */ /* 0x040fe60000081074 */
[----:B------:R-:W-:Y:S04]  /*5af60*/  LDS R93, [R189+0x100] ;  /* 0x00010000bd5d7984 */ /* 0x000fe80000000800 */
[----:B------:R-:W1:Y:S08]  /*5af70*/  LDS R95, [R189+0x2100] ;  /* 0x00210000bd5f7984 */ /* 0x000e700000000800 */
[----:B------:R-:W-:Y:S04]  /*5af80*/  STL.64 [R1+0x340], R88 ;  /* 0x0003405801007387 */ /* 0x000fe80000100a00 */
[----:B------:R1:W-:Y:S02]  /*5af90*/  STL.64 [R1+0x348], R90 ;  /* 0x0003485a01007387 */ /* 0x0003e40000100a00 */
[C---:B-1----:R-:W-:Y:S02]  /*5afa0*/  HMMA.1688.F32.TF32 R88, R80.reuse, R64, R124 ;  /* 0x000000405058723c */ /* 0x042fe4000008107c */
[----:B------:R-:W5:Y:S04]  /*5afb0*/  LDL.LU.64 R124, [R1+0x1600] ;  /* 0x00160000017c7983 */ /* 0x000f680000300a00 */
[----:B------:R-:W5:Y:S11]  /*5afc0*/  LDL.LU.64 R126, [R1+0x1608] ;  /* 0x00160800017e7983 */ /* 0x000f760000300a00 */
[----:B------:R-:W-:Y:S06]  /*5afd0*/  @!UPT UIADD3 URZ, URZ, URZ, URZ ;  /* 0x0000003f3f3ff290 */ /* 0x000fec000fffe03f */
        /* <DEDUP_REMOVED lines=12> */
[----:B------:R1:W-:Y:S04]  /*5b0a0*/  STL.64 [R1+0x310], R88 ;  /* 0x0003105801007387 */ /* 0x0003e80000100a00 */
[----:B------:R1:W-:Y:S04]  /*5b0b0*/  STL.64 [R1+0x318], R90 ;  /* 0x0003185a01007387 */ /* 0x0003e80000100a00 */
[----:B-1----:R-:W5:Y:S04]  /*5b0c0*/  LDL.LU.64 R88, [R1+0x1730] ;  /* 0x0017300001587983 */ /* 0x002f680000300a00 */
[----:B------:R-:W5:Y:S04]  /*5b0d0*/  LDL.LU.64 R90, [R1+0x1738] ;  /* 0x00173800015a7983 */ /* 0x000f680000300a00 */
[----:B------:R-:W-:Y:S04]  /*5b0e0*/  STL.64 [R1+0x2e0], R116 ;  /* 0x0002e07401007387 */ /* 0x000fe80000100a00 */
[----:B------:R2:W-:Y:S02]  /*5b0f0*/  STL.64 [R1+0x2e8], R118 ;  /* 0x0002e87601007387 */ /* 0x0005e40000100a00 */
[C---:B--2---:R-:W-:Y:S02]  /*5b100*/  HMMA.1688.F32.TF32 R116, R80.reuse, R48, R96 ;  /* 0x000000305074723c */ /* 0x044fe40000081060 */
[----:B------:R-:W2:Y:S04]  /*5b110*/  LDL.LU.64 R96, [R1+0x1720] ;  /* 0x0017200001607983 */ /* 0x000ea80000300a00 */
[----:B------:R-:W2:Y:S11]  /*5b120*/  LDL.LU.64 R98, [R1+0x1728] ;  /* 0x0017280001627983 */ /* 0x000eb60000300a00 */
[----:B------:R-:W-:Y:S06]  /*5b130*/  @!UPT UIADD3 URZ, URZ, URZ, URZ ;  /* 0x0000003f3f3ff290 */ /* 0x000fec000fffe03f */
[----:B------:R-:W-:Y:S04]  /*5b140*/  STL.64 [R1+0x2c0], R116 ;  /* 0x0002c07401007387 */ /* 0x000fe80000100a00 */
[----:B------:R3:W-:Y:S01]  /*5b150*/  STL.64 [R1+0x2c8], R118 ;  /* 0x0002c87601007387 */ /* 0x0007e20000100a00 */
[C---:B----4-:R-:W-:Y:S08]  /*5b160*/  HMMA.1688.F32.TF32 R128, R80.reuse, R32, R120 ;  /* 0x000000205080723c */ /* 0x050ff00000081078 */
[C---:B---3--:R-:W-:Y:S01]  /*5b170*/  HMMA.1688.F32.TF32 R116, R80.reuse, R36, R100 ;  /* 0x000000245074723c */ /* 0x048fe20000081064 */
[----:B------:R-:W3:Y:S04]  /*5b180*/  LDL.LU.64 R100, [R1+0x14b0] ;  /* 0x0014b00001647983 */ /* 0x000ee80000300a00 */
[----:B------:R-:W3:Y:S11]  /*5b190*/  LDL.LU.64 R102, [R1+0x14b8] ;  /* 0x0014b80001667983 */ /* 0x000ef60000300a00 */
[----:B------:R-:W-:Y:S07]  /*5b1a0*/  @!UPT UIADD3 URZ, URZ, URZ, URZ ;  /* 0x0000003f3f3ff290 */ /* 0x000fee000fffe03f */
[----:B------:R-:W-:Y:S04]  /*5b1b0*/  STL.64 [R1+0x2b0], R116 ;  /* 0x0002b07401007387 */ /* 0x000fe80000100a00 */
[----:B------:R-:W-:Y:S04]  /*5b1c0*/  STL.64 [R1+0x2b8], R118 ;  /* 0x0002b87601007387 */ /* 0x000fe80000100a00 */
[----:B------:R-:W4:Y:S04]  /*5b1d0*/  LDL.LU.64 R120, [R1+0x14a0] ;  /* 0x0014a00001787983 */ /* 0x000f280000300a00 */
[----:B------:R-:W4:Y:S04]  /*5b1e0*/  LDL.LU.64 R122, [R1+0x14a8] ;  /* 0x0014a800017a7983 */ /* 0x000f280000300a00 */
[----:B------:R-:W-:Y:S04]  /*5b1f0*/  STL.64 [R1+0x2a0], R128 ;  /* 0x0002a08001007387 */ /* 0x000fe80000100a00 */
[----:B------:R5:W-:Y:S04]  /*5b200*/  STL.64 [R1+0x2a8], R130 ;  /* 0x0002a88201007387 */ /* 0x000be80000100a00 */
[----:B------:R-:W-:Y:S04]  /*5b210*/  LDS R116, [R161+0x180] ;  /* 0x00018000a1747984 */ /* 0x000fe80000000800 */
[----:B------:R-:W-:Y:S01]  /*5b220*/  LDS R118, [R161+0x2180] ;  /* 0x00218000a1767984 */ /* 0x000fe20000000800 */
[C---:B-----5:R-:W-:Y:S03]  /*5b230*/  HMMA.1688.F32.TF32 R128, R80.reuse, R28, R112 ;  /* 0x0000001c5080723c */ /* 0x060fe60000081070 */
[----:B------:R-:W5:Y:S04]  /*5b240*/  LDL.LU.64 R112, [R1+0x1490] ;  /* 0x0014900001707983 */ /* 0x000f680000300a00 */
[----:B------:R-:W5:Y:S04]  /*5b250*/  LDL.LU.64 R114, [R1+0x1498] ;  /* 0x0014980001727983 */ /* 0x000f680000300a00 */
[----:B------:R-:W-:Y:S04]  /*5b260*/  LDS R117, [R189+0x180] ;  /* 0x00018000bd757984 */ /* 0x000fe80000000800 */
[----:B------:R-:W1:Y:S08]  /*5b270*/  LDS R119, [R189+0x2180] ;  /* 0x00218000bd777984 */ /* 0x000e700000000800 */
[----:B------:R-:W-:Y:S04]  /*5b280*/  STL.64 [R1+0x290], R128 ;  /* 0x0002908001007387 */ /* 0x000fe80000100a00 */
[----:B------:R1:W-:Y:S02]  /*5b290*/  STL.64 [R1+0x298], R130 ;  /* 0x0002988201007387 */ /* 0x0003e40000100a00 */
[C---:B-1----:R-:W-:Y:S08]  /*5b2a0*/  HMMA.1688.F32.TF32 R128, R80.reuse, R8, R124 ;  /* 0x000000085080723c */ /* 0x042ff0000008107c */
[C---:B------:R-:W-:Y:S01]  /*5b2b0*/  HMMA.1688.F32.TF32 R124, R80.reuse, R12, R108 ;  /* 0x0000000c507c723c */ /* 0x040fe2000008106c */
[----:B------:R-:W5:Y:S11]  /*5b2c0*/  LDL.LU.64 R108, [R1+0x1480] ;  /* 0x00148000016c7983 */ /* 0x000f760000300a00 */
[----:B------:R-:W-:Y:S03]  /*5b2d0*/  @!UPT UIADD3 URZ, URZ, URZ, URZ ;  /* 0x0000003f3f3ff290 */ /* 0x000fe6000fffe03f */
[----:B------:R-:W-:Y:S04]  /*5b2e0*/  STL.64 [R1+0x280], R128 ;  /* 0x0002808001007387 */ /* 0x000fe80000100a00 */
[----:B------:R-:W-:Y:S04]  /*5b2f0*/  STL.64 [R1+0x288], R130 ;  /* 0x0002888201007387 */ /* 0x000fe80000100a00 */
[----:B------:R-:W5:Y:S04]  /*5b300*/  LDL.LU.64 R110, [R1+0x1488] ;  /* 0x00148800016e7983 */ /* 0x000f680000300a00 */
        /* <DEDUP_REMOVED lines=13> */
[----:B------:R-:W-:Y:S01]  /*5b3e0*/  STL.64 [R1+0x258], R126 ;  /* 0x0002587e01007387 */ /* 0x000fe20000100a00 */
[----:B--2---:R-:W-:Y:S03]  /*5b3f0*/  HMMA.1688.F32.TF32 R80, R80, R44, R96 ;  /* 0x0000002c5050723c */ /* 0x004fe60000081060 */
[----:B------:R-:W2:Y:S04]  /*5b400*/  LDL.LU.64 R96, [R1+0x1450] ;  /* 0x0014500001607983 */ /* 0x000ea80000300a00 */
[----:B------:R-:W2:Y:S11]  /*5b410*/  LDL.LU.64 R98, [R1+0x1458] ;  /* 0x0014580001627983 */ /* 0x000eb60000300a00 */
[----:B------:R-:W-:Y:S05]  /*5b420*/  @!UPT UIADD3 URZ, URZ, URZ, URZ ;  /* 0x0000003f3f3ff290 */ /* 0x000fea000fffe03f */
[----:B------:R-:W-:Y:S04]  /*5b430*/  STL.64 [R1+0x240], R80 ;  /* 0x0002405001007387 */ /* 0x000fe80000100a00 */
[----:B------:R3:W-:Y:S02]  /*5b440*/  STL.64 [R1+0x248], R82 ;  /* 0x0002485201007387 */ /* 0x0007e40000100a00 */
[C---:B---3--:R-:W-:Y:S02]  /*5b450*/  HMMA.1688.F32.TF32 R80, R92.reuse, R24, R100 ;  /* 0x000000185c50723c */ /* 0x048fe40000081064 */
[----:B------:R-:W3:Y:S04]  /*5b460*/  LDL.LU.64 R100, [R1+0x1440] ;  /* 0x0014400001647983 */ /* 0x000ee80000300a00 */
[----:B------:R-:W3:Y:S11]  /*5b470*/  LDL.LU.64 R102, [R1+0x1448] ;  /* 0x0014480001667983 */ /* 0x000ef60000300a00 */
[----:B------:R-:W-:Y:S06]  /*5b480*/  @!UPT UIADD3 URZ, URZ, URZ, URZ ;  /* 0x0000003f3f3ff290 */ /* 0x000fec000fffe03f */
[----:B------:R-:W-:Y:S04]  /*5b490*/  STL.64 [R1+0x230], R80 ;  /* 0x0002305001007387 */ /* 0x000fe80000100a00 */
[----:B------:R4:W-:Y:S04]  /*5b4a0*/  STL.64 [R1+0x238], R82 ;  /* 0x0002385201007387 */ /* 0x0009e80000100a00 */
[----:B------:R-:W3:Y:S04]  /*5b4b0*/  LDL.LU.64 R128, [R1+0x14f0] ;  /* 0x0014f00001807983 */ /* 0x000ee80000300a00 */
[----:B------:R-:W3:Y:S01]  /*5b4c0*/  LDL.LU.64 R130, [R1+0x14f8] ;  /* 0x0014f80001827983 */ /* 0x000ee20000300a00 */
[C---:B----4-:R-:W-:Y:S11]  /*5b4d0*/  HMMA.1688.F32.TF32 R80, R92.reuse, R4, R120 ;  /* 0x000000045c50723c */ /* 0x050ff60000081078 */
[----:B------:R-:W-:Y:S11]  /*5b4e0*/  @!UPT UIADD3 URZ, URZ, URZ, URZ ;  /* 0x0000003f3f3ff290 */ /* 0x000ff6000fffe03f */
[----:B------:R-:W-:Y:S01]  /*5b4f0*/  @!UPT UIADD3 URZ, URZ, URZ, URZ ;  /* 0x0000003f3f3ff290 */ /* 0x000fe2000fffe03f */
[----:B------:R-:W-:Y:S04]  /*5b500*/  STL.64 [R1+0x220], R80 ;  /* 0x0002205001007387 */ /* 0x000fe80000100a00 */
[----:B------:R5:W-:Y:S04]  /*5b510*/  STL.64 [R1+0x228], R82 ;  /* 0x0002285201007387 */ /* 0x000be80000100a00 */
[----:B------:R-:W4:Y:S04]  /*5b520*/  LDL.LU.64 R124, [R1+0x14e0] ;  /* 0x0014e000017c7983 */ /* 0x000f280000300a00 */
[----:B------:R-:W4:Y:S01]  /*5b530*/  LDL.LU.64 R126, [R1+0x14e8] ;  /* 0x0014e800017e7983 */ /* 0x000f220000300a00 */
[C---:B-----5:R-:W-:Y:S11]  /*5b540*/  HMMA.1688.F32.TF32 R80, R92.reuse, R216, R112 ;  /* 0x000000d85c50723c */ /* 0x060ff60000081070 */
[----:B------:R-:W-:Y:S11]  /*5b550*/  @!UPT UIADD3 URZ, URZ, URZ, URZ ;  /* 0x0000003f3f3ff290 */ /* 0x000ff6000fffe03f */
[----:B------:R-:W-:Y:S01]  /*5b560*/  @!UPT UIADD3 URZ, URZ, URZ, URZ ;  /* 0x0000003f3f3ff290 */ /* 0x000fe2000fffe03f */
[----:B------:R-:W-:Y:S04]  /*5b570*/  STL.64 [R1+0x210], R80 ;  /* 0x0002105001007387 */ /* 0x000fe80000100a00 */
[----:B------:R1:W-:Y:S04]  /*5b580*/  STL.64 [R1+0x218], R82 ;  /* 0x0002185201007387 */ /* 0x0003e80000100a00 */
[----:B------:R-:W5:Y:S04]  /*5b590*/  LDL.LU.64 R120, [R1+0x1530] ;  /* 0x0015300001787983 */ /* 0x000f680000300a00 */
[----:B------:R-:W5:Y:S04]  /*5b5a0*/  LDL.LU.64 R122, [R1+0x1538] ;  /* 0x00153800017a7983 */ /* 0x000f680000300a00 */
[----:B------:R-:W5:Y:S04]  /*5b5b0*/  LDL.LU.64 R112, [R1+0x1520] ;  /* 0x0015200001707983 */ /* 0x000f680000300a00 */
[----:B------:R-:W5:Y:S01]  /*5b5c0*/  LDL.LU.64 R114, [R1+0x1528] ;  /* 0x0015280001727983 */ /* 0x000f620000300a00 */
[C---:B-1----:R-:W-:Y:S11]  /*5b5d0*/  HMMA.1688.F32.TF32 R80, R92.reuse, R64, R108 ;  /* 0x000000405c50723c */ /* 0x042ff6000008106c */
[----:B------:R-:W-:Y:S11]  /*5b5e0*/  @!UPT UIADD3 URZ, URZ, URZ, URZ ;  /* 0x0000003f3f3ff290 */ /* 0x000ff6000fffe03f */
[----:B------:R-:W-:Y:S01]  /*5b5f0*/  @!UPT UIADD3 URZ, URZ, URZ, URZ ;  /* 0x0000003f3f3ff290 */ /* 0x000fe2000fffe03f */
[----:B------:R-:W-:Y:S04]  /*5b600*/  STL.64 [R1+0x200], R80 ;  /* 0x0002005001007387 */ /* 0x000fe80000100a00 */
[----:B------:R1:W-:Y:S04]  /*5b610*/  STL.64 [R1+0x208], R82 ;  /* 0x0002085201007387 */ /* 0x0003e80000100a00 */
        /* <DEDUP_REMOVED lines=9> */
[C---:B-1----:R-:W-:Y:S03]  /*5b6b0*/  HMMA.1688.F32.TF32 R80, R92.reuse, R56, R88 ;  /* 0x000000385c50723c */ /* 0x042fe60000081058 */
[----:B------:R-:W5:Y:S04]  /*5b6c0*/  LDL.LU.64 R88, [R1+0x1630] ;  /* 0x0016300001587983 */ /* 0x000f680000300a00 */
[----:B------:R-:W5:Y:S11]  /*5b6d0*/  LDL.LU.64 R90, [R1+0x1638] ;  /* 0x00163800015a7983 */ /* 0x000f760000300a00 */
[----:B------:R-:W-:Y:S05]  /*5b6e0*/  @!UPT UIADD3 URZ, URZ, URZ, URZ ;  /* 0x0000003f3f3ff290 */ /* 0x000fea000fffe03f */
[----:B------:R-:W-:Y:S04]  /*5b6f0*/  STL.64 [R1+0x1d0], R80 ;  /* 0x0001d05001007387 */ /* 0x000fe80000100a00 */
[----:B------:R2:W-:Y:S02]  /*5b700*/  STL.64 [R1+0x1d8], R82 ;  /* 0x0001d85201007387 */ /* 0x0005e40000100a00 */
[C---:B--2---:R-:W-:Y:S02]  /*5b710*/  HMMA.1688.F32.TF32 R80, R92.reuse, R52, R96 ;  /* 0x000000345c50723c */ /* 0x044fe40000081060 */
[----:B------:R-:W2:Y:S04]  /*5b720*/  LDL.LU.64 R96, [R1+0x1620] ;  /* 0x0016200001607983 */ /* 0x000ea80000300a00 */
[----:B------:R-:W2:Y:S11]  /*5b730*/  LDL.LU.64 R98, [R1+0x1628] ;  /* 0x0016280001627983 */ /* 0x000eb60000300a00 */
[----:B------:R-:W-:Y:S06]  /*5b740*/  @!UPT UIADD3 URZ, URZ, URZ, URZ ;  /* 0x0000003f3f3ff290 */ /* 0x000fec000fffe03f */
[----:B------:R1:W-:Y:S04]  /*5b750*/  STL.64 [R1+0x1b0], R80 ;  /* 0x0001b05001007387 */ /* 0x0003e80000100a00 */
[----:B------:R3:W-:Y:S04]  /*5b760*/  STL.64 [R1+0x1b8], R82 ;  /* 0x0001b85201007387 */ /* 0x0007e80000100a00 */
[----:B-1----:R-:W2:Y:S01]  /*5b770*/  LDL.LU.64 R80, [R1+0x13b0] ;  /* 0x0013b00001507983 */ /* 0x002ea20000300a00 */
[C---:B---3--:R-:W-:Y:S03]  /*5b780*/  HMMA.1688.F32.TF32 R132, R92.reuse, R48, R100 ;  /* 0x000000305c84723c */ /* 0x048fe60000081064 */
[----:B------:R-:W2:Y:S04]  /*5b790*/  LDL.LU.64 R82, [R1+0x13b8] ;  /* 0x0013b80001527983 */ /* 0x000ea80000300a00 */
[----:B------:R-:W2:Y:S04]  /*5b7a0*/  LDL.LU.64 R100, [R1+0x13a0] ;  /* 0x0013a00001647983 */ /* 0x000ea80000300a00 */
[----:B------:R-:W2:Y:S01]  /*5b7b0*/  LDL.LU.64 R102, [R1+0x13a8] ;  /* 0x0013a80001667983 */ /* 0x000ea20000300a00 */
[C---:B------:R-:W-:Y:S11]  /*5b7c0*/  HMMA.1688.F32.TF32 R128, R92.reuse, R36, R128 ;  /* 0x000000245c80723c */ /* 0x040ff60000081080 */
[----:B------:R-:W-:Y:S04]  /*5b7d0*/  STL.64 [R1+0x1a0], R132 ;  /* 0x0001a08401007387 */ /* 0x000fe80000100a00 */
[----:B------:R-:W-:Y:S01]  /*5b7e0*/  STL.64 [R1+0x1a8], R134 ;  /* 0x0001a88601007387 */ /* 0x000fe20000100a00 */
[C---:B----4-:R-:W-:Y:S07]  /*5b7f0*/  HMMA.1688.F32.TF32 R124, R92.reuse, R32, R124 ;  /* 0x000000205c7c723c */ /* 0x050fee000008107c */
[----:B------:R-:W-:Y:S04]  /*5b800*/  STL.64 [R1+0x190], R128 ;  /* 0x0001908001007387 */ /* 0x000fe80000100a00 */
[----:B------:R-:W-:Y:S01]  /*5b810*/  STL.64 [R1+0x198], R130 ;  /* 0x0001988201007387 */ /* 0x000fe20000100a00 */
[C---:B-----5:R-:W-:Y:S08]  /*5b820*/  HMMA.1688.F32.TF32 R120, R92.reuse, R28, R120 ;  /* 0x0000001c5c78723c */ /* 0x060ff00000081078 */
[C---:B------:R-:W-:Y:S03]  /*5b830*/  HMMA.1688.F32.TF32 R112, R92.reuse, R8, R112 ;  /* 0x000000085c70723c */ /* 0x040fe60000081070 */
[----:B------:R1:W-:Y:S04]  /*5b840*/  STL.64 [R1+0x20], R124 ;  /* 0x0000207c01007387 */ /* 0x0003e80000100a00 */
[----:B------:R4:W-:Y:S08]  /*5b850*/  STL.64 [R1+0x28], R126 ;  /* 0x0000287e01007387 */ /* 0x0009f00000100a00 */
[----:B------:R5:W-:Y:S04]  /*5b860*/  STL.64 [R1+0x10], R120 ;  /* 0x0000107801007387 */ /* 0x000be80000100a00 */
[----:B------:R1:W-:Y:S01]  /*5b870*/  STL.64 [R1+0x18], R122 ;  /* 0x0000187a01007387 */ /* 0x0003e20000100a00 */
[C---:B------:R-:W-:Y:S11]  /*5b880*/  HMMA.1688.F32.TF32 R248, R92.reuse, R12, R108 ;  /* 0x0000000c5cf8723c */ /* 0x040ff6000008106c */
[----:B------:R-:W-:Y:S11]  /*5b890*/  @!UPT UIADD3 URZ, URZ, URZ, URZ ;  /* 0x0000003f3f3ff290 */ /* 0x000ff6000fffe03f */
[----:B------:R-:W-:Y:S01]  /*5b8a0*/  @!UPT UIADD3 URZ, URZ, URZ, URZ ;  /* 0x0000003f3f3ff290 */ /* 0x000fe2000fffe03f */
[----:B------:R-:W-:Y:S04]  /*5b8b0*/  STL.64 [R1+0x4fa0], R250 ;  /* 0x004fa0fa01007387 */ /* 0x000fe80000100a00 */
[----:B------:R1:W-:Y:S04]  /*5b8c0*/  STL.64 [R1], R112 ;  /* 0x0000007001007387 */ /* 0x0003e80000100a00 */
[----:B------:R4:W-:Y:S04]  /*5b8d0*/  STL.64 [R1+0x8], R114 ;  /* 0x0000087201007387 */ /* 0x0009e80000100a00 */
[----:B------:R-:W-:Y:S04]  /*5b8e0*/  STL.64 [R1+0x4f98], R248 ;  /* 0x004f98f801007387 */ /* 0x000fe80000100a00 */
[----:B-1----:R-:W3:Y:S04]  /*5b8f0*/  LDL.LU.64 R124, [R1+0x1390] ;  /* 0x00139000017c7983 */ /* 0x002ee80000300a00 */
[----:B----4-:R-:W3:Y:S01]  /*5b900*/  LDL.LU.64 R126, [R1+0x1398] ;  /* 0x00139800017e7983 */ /* 0x010ee20000300a00 */
[C---:B------:R-:W-:Y:S03]  /*5b910*/  HMMA.1688.F32.TF32 R244, R92.reuse, R16, R104 ;  /* 0x000000105cf4723c */ /* 0x040fe60000081068 */
[----:B-----5:R-:W4:Y:S04]  /*5b920*/  LDL.LU.64 R120, [R1+0x1380] ;  /* 0x0013800001787983 */ /* 0x020f280000300a00 */
[----:B------:R-:W4:Y:S01]  /*5b930*/  LDL.LU.64 R122, [R1+0x1388] ;  /* 0x00138800017a7983 */ /* 0x000f220000300a00 */
[C---:B------:R-:W-:Y:S11]  /*5b940*/  HMMA.1688.F32.TF32 R88, R92.reuse, R20, R88 ;  /* 0x000000145c58723c */ /* 0x040ff60000081058 */
[----:B------:R-:W-:Y:S04]  /*5b950*/  @!UPT UIADD3 URZ, URZ, URZ, URZ ;  /* 0x0000003f3f3ff290 */ /* 0x000fe8000fffe03f */
[----:B------:R-:W-:Y:S04]  /*5b960*/  STL.64 [R1+0x4fb0], R246 ;  /* 0x004fb0f601007387 */ /* 0x000fe80000100a00 */
[----:B------:R-:W-:Y:S04]  /*5b970*/  STL.64 [R1+0x4fa8], R244 ;  /* 0x004fa8f401007387 */ /* 0x000fe80000100a00 */
[----:B------:R-:W5:Y:S04]  /*5b980*/  LDL.LU.64 R112, [R1+0x1370] ;  /* 0x0013700001707983 */ /* 0x000f680000300a00 */
[----:B------:R-:W5:Y:S04]  /*5b990*/  LDL.LU.64 R114, [R1+0x1378] ;  /* 0x0013780001727983 */ /* 0x000f680000300a00 */
[----:B------:R-:W-:Y:S04]  /*5b9a0*/  STL.64 [R1+0x4fc0], R90 ;  /* 0x004fc05a01007387 */ /* 0x000fe80000100a00 */
[----:B------:R1:W-:Y:S04]  /*5b9b0*/  STL.64 [R1+0x4fb8], R88 ;  /* 0x004fb85801007387 */ /* 0x0003e80000100a00 */
[----:B-1----:R-:W5:Y:S04]  /*5b9c0*/  LDL.LU.64 R88, [R1+0x1360] ;  /* 0x0013600001587983 */ /* 0x002f680000300a00 */
[----:B------:R-:W5:Y:S01]  /*5b9d0*/  LDL.LU.64 R90, [R1+0x1368] ;  /* 0x00136800015a7983 */ /* 0x000f620000300a00 */
[----:B--2---:R-:W-:Y:S08]  /*5b9e0*/  HMMA.1688.F32.TF32 R92, R92, R44, R96 ;  /* 0x0000002c5c5c723c */ /* 0x004ff00000081060 */
[C---:B------:R-:W-:Y:S11]  /*5b9f0*/  HMMA.1688.F32.TF32 R96, R116.reuse, R24, R80 ;  /* 0x000000187460723c */ /* 0x040ff60000081050 */
[----:B------:R-:W-:Y:S04]  /*5ba00*/  @!UPT UIADD3 URZ, URZ, URZ, URZ ;  /* 0x0000003f3f3ff290 */ /* 0x000fe8000fffe03f */
[----:B------:R-:W-:Y:S04]  /*5ba10*/  STL.64 [R1+0x4fd0], R94 ;  /* 0x004fd05e01007387 */ /* 0x000fe80000100a00 */
[----:B------:R-:W-:Y:S04]  /*5ba20*/  STL.64 [R1+0x4fc8], R92 ;  /* 0x004fc85c01007387 */ /* 0x000fe80000100a00 */
[----:B------:R-:W2:Y:S01]  /*5ba30*/  LDL.LU.64 R80, [R1+0x1350] ;  /* 0x0013500001507983 */ /* 0x000ea20000300a00 */
[C---:B------:R-:W-:Y:S03]  /*5ba40*/  HMMA.1688.F32.TF32 R172, R116.reuse, R4, R100 ;  /* 0x0000000474ac723c */ /* 0x040fe60000081064 */
[----:B------:R-:W2:Y:S04]  /*5ba50*/  LDL.LU.64 R82, [R1+0x1358] ;  /* 0x0013580001527983 */ /* 0x000ea80000300a00 */
[----:B------:R-:W-:Y:S04]  /*5ba60*/  STL.64 [R1+0x4fe0], R98 ;  /* 0x004fe06201007387 */ /* 0x000fe80000100a00 */
[----:B------:R1:W-:Y:S04]  /*5ba70*/  STL.64 [R1+0x4fd8], R96 ;  /* 0x004fd86001007387 */ /* 0x0003e80000100a00 */
[----:B------:R-:W2:Y:S04]  /*5ba80*/  LDL.LU.64 R108, [R1+0x1340] ;  /* 0x00134000016c7983 */ /* 0x000ea80000300a00 */
[----:B------:R-:W2:Y:S04]  /*5ba90*/  LDL.LU.64 R110, [R1+0x1348] ;  /* 0x00134800016e7983 */ /* 0x000ea80000300a00 */
[----:B------:R-:W2:Y:S04]  /*5baa0*/  LDL.LU.64 R104, [R1+0x13f0] ;  /* 0x0013f00001687983 */ /* 0x000ea80000300a00 */
[----:B------:R-:W2:Y:S04]  /*5bab0*/  LDL.LU.64 R106, [R1+0x13f8] ;  /* 0x0013f800016a7983 */ /* 0x000ea80000300a00 */
[----:B------:R-:W2:Y:S04]  /*5bac0*/  LDL.LU.64 R100, [R1+0x13e0] ;  /* 0x0013e00001647983 */ /* 0x000ea80000300a00 */
[----:B------:R-:W2:Y:S04]  /*5bad0*/  LDL.LU.64 R102, [R1+0x13e8] ;  /* 0x0013e80001667983 */ /* 0x000ea80000300a00 */
[----:B------:R1:W-:Y:S04]  /*5bae0*/  STL [R1+0x4ff4], R172 ;  /* 0x004ff4ac01007387 */ /* 0x0003e80000100800 */
[----:B------:R1:W-:Y:S04]  /*5baf0*/  STL [R1+0x4ff0], R173 ;  /* 0x004ff0ad01007387 */ /* 0x0003e80000100800 */
[----:B------:R-:W-:Y:S04]  /*5bb00*/  STL [R1+0x4fec], R174 ;  /* 0x004fecae01007387 */ /* 0x000fe80000100800 */
[----:B------:R1:W-:Y:S01]  /*5bb10*/  STL [R1+0x4fe8], R175 ;  /* 0x004fe8af01007387 */ /* 0x0003e20000100800 */
[C---:B---3--:R-:W-:Y:S08]  /*5bb20*/  HMMA.1688.F32.TF32 R204, R116.reuse, R216, R124 ;  /* 0x000000d874cc723c */ /* 0x048ff0000008107c */
[C---:B----4-:R-:W-:Y:S11]  /*5bb30*/  HMMA.1688.F32.TF32 R184, R116.reuse, R64, R120 ;  /* 0x0000004074b8723c */ /* 0x050ff60000081078 */
[----:B------:R-:W-:Y:S04]  /*5bb40*/  @!UPT UIADD3 URZ, URZ, URZ, URZ ;  /* 0x0000003f3f3ff290 */ /* 0x000fe8000fffe03f */
[----:B------:R-:W-:Y:S04]  /*5bb50*/  STL.64 [R1+0x5000], R206 ;  /* 0x005000ce01007387 */ /* 0x000fe80000100a00 */
[----:B------:R-:W-:Y:S04]  /*5bb60*/  STL.64 [R1+0x4ff8], R204 ;  /* 0x004ff8cc01007387 */ /* 0x000fe80000100a00 */
[----:B-1----:R-:W3:Y:S04]  /*5bb70*/  LDL.LU.64 R96, [R1+0x1430] ;  /* 0x0014300001607983 */ /* 0x002ee80000300a00 */
[----:B------:R-:W3:Y:S01]  /*5bb80*/  LDL.LU.64 R98, [R1+0x1438] ;  /* 0x0014380001627983 */ /* 0x000ee20000300a00 */
[C---:B-----5:R-:W-:Y:S03]  /*5bb90*/  HMMA.1688.F32.TF32 R120, R116.reuse, R60, R112 ;  /* 0x0000003c7478723c */ /* 0x060fe60000081070 */
[----:B------:R-:W-:Y:S04]  /*5bba0*/  STL.64 [R1+0x5010], R186 ;  /* 0x005010ba01007387 */ /* 0x000fe80000100a00 */
[----:B------:R-:W-:Y:S04]  /*5bbb0*/  STL.64 [R1+0x5008], R184 ;  /* 0x005008b801007387 */ /* 0x000fe80000100a00 */
[----:B------:R-:W4:Y:S04]  /*5bbc0*/  LDL.LU.64 R92, [R1+0x1420] ;  /* 0x00142000015c7983 */ /* 0x000f280000300a00 */
[----:B------:R-:W4:Y:S08]  /*5bbd0*/  LDL.LU.64 R94, [R1+0x1428] ;  /* 0x00142800015e7983 */ /* 0x000f300000300a00 */
[----:B------:R-:W-:Y:S01]  /*5bbe0*/  STL.64 [R1+0x5020], R122 ;  /* 0x0050207a01007387 */ /* 0x000fe20000100a00 */
[C---:B------:R-:W-:Y:S03]  /*5bbf0*/  HMMA.1688.F32.TF32 R132, R116.reuse, R56, R88 ;  /* 0x000000387484723c */ /* 0x040fe60000081058 */
[----:B------:R-:W-:Y:S04]  /*5bc00*/  STL.64 [R1+0x5018], R120 ;  /* 0x0050187801007387 */ /* 0x000fe80000100a00 */
[----:B------:R-:W5:Y:S04]  /*5bc10*/  LDL.LU.64 R88, [R1+0x14d0] ;  /* 0x0014d00001587983 */ /* 0x000f680000300a00 */
[----:B------:R-:W5:Y:S01]  /*5bc20*/  LDL.LU.64 R90, [R1+0x14d8] ;  /* 0x0014d800015a7983 */ /* 0x000f620000300a00 */
[C---:B--2---:R-:W-:Y:S11]  /*5bc30*/  HMMA.1688.F32.TF32 R208, R116.reuse, R52, R80 ;  /* 0x0000003474d0723c */ /* 0x044ff60000081050 */
[----:B------:R-:W-:Y:S01]  /*5bc40*/  STL.64 [R1+0x5030], R134 ;  /* 0x0050308601007387 */ /* 0x000fe20000100a00 */
[C---:B------:R-:W-:Y:S08]  /*5bc50*/  HMMA.1688.F32.TF32 R108, R116.reuse, R48, R108 ;  /* 0x00000030746c723c */ /* 0x040ff0000008106c */
[C---:B------:R-:W-:Y:S08]  /*5bc60*/  HMMA.1688.F32.TF32 R100, R116.reuse, R32, R100 ;  /* 0x000000207464723c */ /* 0x040ff00000081064 */
[C---:B------:R-:W-:Y:S01]  /*5bc70*/  HMMA.1688.F32.TF32 R200, R116.reuse, R36, R104 ;  /* 0x0000002474c8723c */ /* 0x040fe20000081068 */
[----:B------:R1:W-:Y:S04]  /*5bc80*/  STL.64 [R1+0x5028], R132 ;  /* 0x0050288401007387 */ /* 0x0003e80000100a00 */
[----:B------:R-:W2:Y:S04]  /*5bc90*/  LDL.LU.64 R80, [R1+0x14c0] ;  /* 0x0014c00001507983 */ /* 0x000ea80000300a00 */
[----:B------:R-:W2:Y:S07]  /*5bca0*/  LDL.LU.64 R82, [R1+0x14c8] ;  /* 0x0014c80001527983 */ /* 0x000eae0000300a00 */
[----:B------:R-:W-:Y:S01]  /*5bcb0*/  MOV R172, R100 ;  /* 0x0000006400ac7202 */ /* 0x000fe20000000f00 */
[----:B------:R-:W-:Y:S01]  /*5bcc0*/  IMAD.MOV.U32 R173, RZ, RZ, R101 ;  /* 0x000000ffffad7224 */ /* 0x000fe200078e0065 */
[----:B------:R-:W-:Y:S01]  /*5bcd0*/  MOV R175, R103 ;  /* 0x0000006700af7202 */ /* 0x000fe20000000f00 */
[----:B------:R-:W-:Y:S01]  /*5bce0*/  IMAD.MOV.U32 R174, RZ, RZ, R102 ;  /* 0x000000ffffae7224 */ /* 0x000fe200078e0066 */
        /* <DEDUP_REMOVED lines=8> */
[----:B------:R-:W2:Y:S04]  /*5bd70*/  LDL.LU.64 R112, [R1+0x1510] ;  /* 0x0015100001707983 */ /* 0x000ea80000300a00 */
[----:B------:R-:W2:Y:S01]  /*5bd80*/  LDL.LU.64 R114, [R1+0x1518] ;  /* 0x0015180001727983 */ /* 0x000ea20000300a00 */
[C---:B---3--:R-:W-:Y:S03]  /*5bd90*/  HMMA.1688.F32.TF32 R100, R116.reuse, R28, R96 ;  /* 0x0000001c7464723c */ /* 0x048fe60000081060 */
[----:B------:R-:W3:Y:S04]  /*5bda0*/  LDL.LU.64 R96, [R1+0x1500] ;  /* 0x0015000001607983 */ /* 0x000ee80000300a00 */
[----:B------:R-:W3:Y:S01]  /*5bdb0*/  LDL.LU.64 R98, [R1+0x1508] ;  /* 0x0015080001627983 */ /* 0x000ee20000300a00 */
[C---:B----4-:R-:W-:Y:S11]  /*5bdc0*/  HMMA.1688.F32.TF32 R104, R116.reuse, R8, R92 ;  /* 0x000000087468723c */ /* 0x050ff6000008105c */
[----:B------:R-:W-:Y:S04]  /*5bdd0*/  @!UPT UIADD3 URZ, URZ, URZ, URZ ;  /* 0x0000003f3f3ff290 */ /* 0x000fe8000fffe03f */
[----:B------:R-:W-:Y:S04]  /*5bde0*/  STL.64 [R1+0x5080], R102 ;  /* 0x0050806601007387 */ /* 0x000fe80000100a00 */
[----:B------:R4:W-:Y:S04]  /*5bdf0*/  STL.64 [R1+0x5078], R100 ;  /* 0x0050786401007387 */ /* 0x0009e80000100a00 */
[----:B-1----:R-:W3:Y:S04]  /*5be00*/  LDL.LU.64 R132, [R1+0x460] ;  /* 0x0004600001847983 */ /* 0x002ee80000300a00 */
[----:B------:R-:W3:Y:S01]  /*5be10*/  LDL.LU.64 R134, [R1+0x468] ;  /* 0x0004680001867983 */ /* 0x000ee20000300a00 */
[C---:B-----5:R-:W-:Y:S03]  /*5be20*/  HMMA.1688.F32.TF32 R124, R116.reuse, R12, R88 ;  /* 0x0000000c747c723c */ /* 0x060fe60000081058 */
[----:B------:R-:W-:Y:S04]  /*5be30*/  STL.64 [R1+0x5090], R106 ;  /* 0x0050906a01007387 */ /* 0x000fe80000100a00 */
[----:B------:R-:W-:Y:S04]  /*5be40*/  STL.64 [R1+0x5088], R104 ;  /* 0x0050886801007387 */ /* 0x000fe80000100a00 */
[----:B------:R-:W5:Y:S04]  /*5be50*/  LDL.LU.64 R92, [R1+0x450] ;  /* 0x00045000015c7983 */ /* 0x000f680000300a00 */
[----:B------:R-:W5:Y:S08]  /*5be60*/  LDL.LU.64 R94, [R1+0x458] ;  /* 0x00045800015e7983 */ /* 0x000f700000300a00 */
[----:B------:R-:W-:Y:S04]  /*5be70*/  STL.64 [R1+0x50a0], R126 ;  /* 0x0050a07e01007387 */ /* 0x000fe80000100a00 */
[----:B------:R1:W-:Y:S04]  /*5be80*/  STL.64 [R1+0x5098], R124 ;  /* 0x0050987c01007387 */ /* 0x0003e80000100a00 */
[----:B----4-:R-:W4:Y:S04]  /*5be90*/  LDL.LU.64 R100, [R1+0x440] ;  /* 0x0004400001647983 */ /* 0x010f280000300a00 */
[----:B------:R-:W4:Y:S04]  /*5bea0*/  LDL.LU.64 R102, [R1+0x448] ;  /* 0x0004480001667983 */ /* 0x000f280000300a00 */
[----:B-1----:R-:W4:Y:S04]  /*5beb0*/  LDL.LU.64 R124, [R1+0x12c0] ;  /* 0x0012c000017c7983 */ /* 0x002f280000300a00 */
[----:B------:R-:W4:Y:S04]  /*5bec0*/  LDL.LU.64 R126, [R1+0x12c8] ;  /* 0x0012c800017e7983 */ /* 0x000f280000300a00 */
[----:B------:R-:W4:Y:S04]  /*5bed0*/  LDL.LU.64 R120, [R1+0x670] ;  /* 0x0006700001787983 */ /* 0x000f280000300a00 */
[----:B------:R-:W4:Y:S04]  /*5bee0*/  LDL.LU.64 R122, [R1+0x678] ;  /* 0x00067800017a7983 */ /* 0x000f280000300a00 */
[----:B------:R-:W4:Y:S04]  /*5bef0*/  LDL.LU.64 R88, [R1+0x630] ;  /* 0x0006300001587983 */ /* 0x000f280000300a00 */
[----:B------:R-:W4:Y:S04]  /*5bf00*/  LDL.LU.64 R90, [R1+0x638] ;  /* 0x00063800015a7983 */ /* 0x000f280000300a00 */
[----:B------:R-:W4:Y:S04]  /*5bf10*/  LDL.LU.64 R108, [R1+0x570] ;  /* 0x00057000016c7983 */ /* 0x000f280000300a00 */
[----:B------:R-:W4:Y:S04]  /*5bf20*/  LDL.LU.64 R110, [R1+0x578] ;  /* 0x00057800016e7983 */ /* 0x000f280000300a00 */
[----:B------:R-:W4:Y:S04]  /*5bf30*/  LDL.LU.64 R104, [R1+0x560] ;  /* 0x0005600001687983 */ /* 0x000f280000300a00 */
[----:B------:R-:W4:Y:S01]  /*5bf40*/  LDL.LU.64 R106, [R1+0x568] ;  /* 0x00056800016a7983 */ /* 0x000f220000300a00 */
[C---:B--2---:R-:W-:Y:S03]  /*5bf50*/  HMMA.1688.F32.TF32 R128, R116.reuse, R16, R80 ;  /* 0x000000107480723c */ /* 0x044fe60000081050 */
[----:B------:R-:W2:Y:S04]  /*5bf60*/  LDL.LU.64 R80, [R1+0x12e0] ;  /* 0x0012e00001507983 */ /* 0x000ea80000300a00 */
[----:B------:R-:W2:Y:S11]  /*5bf70*/  LDL.LU.64 R82, [R1+0x12e8] ;  /* 0x0012e80001527983 */ /* 0x000eb60000300a00 */
[----:B------:R-:W-:Y:S05]  /*5bf80*/  @!UPT UIADD3 URZ, URZ, URZ, URZ ;  /* 0x0000003f3f3ff290 */ /* 0x000fea000fffe03f */
[----:B------:R-:W-:Y:S01]  /*5bf90*/  STL.64 [R1+0x50b0], R130 ;  /* 0x0050b08201007387 */ /* 0x000fe20000100a00 */
[C---:B------:R-:W-:Y:S03]  /*5bfa0*/  HMMA.1688.F32.TF32 R112, R116.reuse, R20, R112 ;  /* 0x000000147470723c */ /* 0x040fe60000081070 */
[----:B------:R-:W-:Y:S11]  /*5bfb0*/  STL.64 [R1+0x50a8], R128 ;  /* 0x0050a88001007387 */ /* 0x000ff60000100a00 */
[----:B------:R-:W-:Y:S09]  /*5bfc0*/  @!UPT UIADD3 URZ, URZ, URZ, URZ ;  /* 0x0000003f3f3ff290 */ /* 0x000ff2000fffe03f */
[----:B------:R-:W-:Y:S04]  /*5bfd0*/  STL.64 [R1+0x50c0], R114 ;  /* 0x0050c07201007387 */ /* 0x000fe80000100a00 */
[----:B------:R-:W-:Y:S01]  /*5bfe0*/  STL.64 [R1+0x50b8], R112 ;  /* 0x0050b87001007387 */ /* 0x000fe20000100a00 */
[----:B---3--:R-:W-:Y:S03]  /*5bff0*/  HMMA.1688.F32.TF32 R116, R116, R44, R96 ;  /* 0x0000002c7474723c */ /* 0x008fe60000081060 */
[----:B------:R-:W3:Y:S04]  /*5c000*/  LDL.LU.64 R96, [R1+0x12f0] ;  /* 0x0012f00001607983 */ /* 0x000ee80000300a00 */
[----:B------:R-:W3:Y:S01]  /*5c010*/  LDL.LU.64 R98, [R1+0x12f8] ;  /* 0x0012f80001627983 */ /* 0x000ee20000300a00 */
[C---:B------:R-:W-:Y:S11]  /*5c020*/  HMMA.1688.F32.TF32 R224, R168.reuse, R24, R132 ;  /* 0x00000018a8e0723c */ /* 0x040ff60000081084 */
[----:B------:R-:W-:Y:S04]  /*5c030*/  @!UPT UIADD3 URZ, URZ, URZ, URZ ;  /* 0x0000003f3f3ff290 */ /* 0x000fe8000fffe03f */
[----:B------:R-:W-:Y:S01]  /*5c040*/  STL.64 [R1+0x50d0], R118 ;  /* 0x0050d07601007387 */ /* 0x000fe20000100a00 */
[C---:B-----5:R-:W-:Y:S03]  /*5c050*/  HMMA.1688.F32.TF32 R228, R168.reuse, R4, R92 ;  /* 0x00000004a8e4723c */ /* 0x060fe6000008105c */
[----:B------:R-:W-:Y:S04]  /*5c060*/  STL.64 [R1+0x50c8], R116 ;  /* 0x0050c87401007387 */ /* 0x000fe80000100a00 */
[----:B------:R-:W-:Y:S04]  /*5c070*/  STL.64 [R1+0x50e0], R226 ;  /* 0x0050e0e201007387 */ /* 0x000fe80000100a00 */
[----:B------:R-:W-:Y:S04]  /*5c080*/  STL.64 [R1+0x50d8], R224 ;  /* 0x0050d8e001007387 */ /* 0x000fe80000100a00 */
[----:B------:R-:W5:Y:S04]  /*5c090*/  LDL.LU.64 R92, [R1+0x1330] ;  /* 0x00133000015c7983 */ /* 0x000f680000300a00 */
[----:B------:R-:W5:Y:S01]  /*5c0a0*/  LDL.LU.64 R94, [R1+0x1338] ;  /* 0x00133800015e7983 */ /* 0x000f620000300a00 */
[C---:B----4-:R-:W-:Y:S03]  /*5c0b0*/  HMMA.1688.F32.TF32 R136, R168.reuse, R216, R100 ;  /* 0x000000d8a888723c */ /* 0x050fe60000081064 */
[----:B------:R-:W-:Y:S04]  /*5c0c0*/  STL.64 [R1+0x50f0], R230 ;  /* 0x0050f0e601007387 */ /* 0x000fe80000100a00 */
[----:B------:R-:W-:Y:S04]  /*5c0d0*/  STL.64 [R1+0x50e8], R228 ;  /* 0x0050e8e401007387 */ /* 0x000fe80000100a00 */
[----:B------:R-:W4:Y:S04]  /*5c0e0*/  LDL.LU.64 R100, [R1+0x1320] ;  /* 0x0013200001647983 */ /* 0x000f280000300a00 */
[----:B------:R-:W4:Y:S01]  /*5c0f0*/  LDL.LU.64 R102, [R1+0x1328] ;  /* 0x0013280001667983 */ /* 0x000f220000300a00 */
[C---:B------:R-:W-:Y:S03]  /*5c100*/  HMMA.1688.F32.TF32 R220, R168.reuse, R56, R88 ;  /* 0x00000038a8dc723c */ /* 0x040fe60000081058 */
[----:B------:R-:W2:Y:S04]  /*5c110*/  LDL.LU.64 R88, [R1+0x13d0] ;  /* 0x0013d00001587983 */ /* 0x000ea80000300a00 */
[----:B------:R-:W2:Y:S01]  /*5c120*/  LDL.LU.64 R90, [R1+0x13d8] ;  /* 0x0013d800015a7983 */ /* 0x000ea20000300a00 */
[C---:B------:R-:W-:Y:S03]  /*5c130*/  HMMA.1688.F32.TF32 R180, R168.reuse, R48, R104 ;  /* 0x00000030a8b4723c */ /* 0x040fe60000081068 */
[----:B------:R-:W2:Y:S04]  /*5c140*/  LDL.LU.64 R104, [R1+0x13c0] ;  /* 0x0013c00001687983 */ /* 0x000ea80000300a00 */
[----:B------:R-:W2:Y:S01]  /*5c150*/  LDL.LU.64 R106, [R1+0x13c8] ;  /* 0x0013c800016a7983 */ /* 0x000ea20000300a00 */
[C---:B---3--:R-:W-:Y:S03]  /*5c160*/  HMMA.1688.F32.TF32 R152, R168.reuse, R32, R96 ;  /* 0x00000020a898723c */ /* 0x048fe60000081060 */
[----:B------:R-:W3:Y:S04]  /*5c170*/  LDL.LU.64 R96, [R1+0x1410] ;  /* 0x0014100001607983 */ /* 0x000ee80000300a00 */
[----:B------:R-:W3:Y:S11]  /*5c180*/  LDL.LU.64 R98, [R1+0x1418] ;  /* 0x0014180001627983 */ /* 0x000ef60000300a00 */
[----:B------:R-:W-:Y:S05]  /*5c190*/  @!UPT UIADD3 URZ, URZ, URZ, URZ ;  /* 0x0000003f3f3ff290 */ /* 0x000fea000fffe03f */
[----:B------:R-:W-:Y:S04]  /*5c1a0*/  STL [R1+0x4ec8], R152 ;  /* 0x004ec89801007387 */ /* 0x000fe80000100800 */
[----:B------:R-:W-:Y:S04]  /*5c1b0*/  STL [R1+0x4ec4], R153 ;  /* 0x004ec49901007387 */ /* 0x000fe80000100800 */
[----:B------:R-:W-:Y:S04]  /*5c1c0*/  STL [R1+0x4ec0], R154 ;  /* 0x004ec09a01007387 */ /* 0x000fe80000100800 */
[----:B------:R-:W-:Y:S01]  /*5c1d0*/  STL [R1+0x4ebc], R155 ;  /* 0x004ebc9b01007387 */ /* 0x000fe20000100800 */
[C---:B-----5:R-:W-:Y:S03]  /*5c1e0*/  HMMA.1688.F32.TF32 R192, R168.reuse, R28, R92 ;  /* 0x0000001ca8c0723c */ /* 0x060fe6000008105c */
[----:B------:R-:W5:Y:S04]  /*5c1f0*/  LDL.LU.64 R92, [R1+0x1400] ;  /* 0x00140000015c7983 */ /* 0x000f680000300a00 */
[----:B------:R-:W5:Y:S01]  /*5c200*/  LDL.LU.64 R94, [R1+0x1408] ;  /* 0x00140800015e7983 */ /* 0x000f620000300a00 */
[C---:B----4-:R-:W-:Y:S11]  /*5c210*/  HMMA.1688.F32.TF32 R196, R168.reuse, R8, R100 ;  /* 0x00000008a8c4723c */ /* 0x050ff60000081064 */
[----:B------:R-:W-:Y:S04]  /*5c220*/  @!UPT UIADD3 URZ, URZ, URZ, URZ ;  /* 0x0000003f3f3ff290 */ /* 0x000fe8000fffe03f */
[----:B------:R-:W-:Y:S04]  /*5c230*/  STL [R1+0x4ed8], R192 ;  /* 0x004ed8c001007387 */ /* 0x000fe80000100800 */
[----:B------:R-:W-:Y:S04]  /*5c240*/  STL [R1+0x4ed4], R193 ;  /* 0x004ed4c101007387 */ /* 0x000fe80000100800 */
[----:B------:R-:W-:Y:S04]  /*5c250*/  STL [R1+0x4ed0], R194 ;  /* 0x004ed0c201007387 */ /* 0x000fe80000100800 */
[----:B------:R-:W-:Y:S04]  /*5c260*/  STL [R1+0x4ecc], R195 ;  /* 0x004eccc301007387 */ /* 0x000fe80000100800 */
[----:B------:R-:W4:Y:S04]  /*5c270*/  LDL.LU.64 R100, [R1+0x3f0] ;  /* 0x0003f00001647983 */ /* 0x000f280000300a00 */
[----:B------:R-:W4:Y:S01]  /*5c280*/  LDL.LU.64 R102, [R1+0x3f8] ;  /* 0x0003f80001667983 */ /* 0x000f220000300a00 */
[C---:B--2---:R-:W-:Y:S03]  /*5c290*/  HMMA.1688.F32.TF32 R144, R168.reuse, R12, R88 ;  /* 0x0000000ca890723c */ /* 0x044fe60000081058 */
[----:B------:R-:W-:Y:S04]  /*5c2a0*/  STL [R1+0x4ee4], R196 ;  /* 0x004ee4c401007387 */ /* 0x000fe80000100800 */
[----:B------:R-:W-:Y:S04]  /*5c2b0*/  STL [R1+0x4ee0], R197 ;  /* 0x004ee0c501007387 */ /* 0x000fe80000100800 */
[----:B------:R-:W-:Y:S04]  /*5c2c0*/  STL [R1+0x4edc], R198 ;  /* 0x004edcc601007387 */ /* 0x000fe80000100800 */
[----:B------:R-:W-:Y:S04]  /*5c2d0*/  STL [R1+0x4eb8], R199 ;  /* 0x004eb8c701007387 */ /* 0x000fe80000100800 */
[----:B------:R-:W2:Y:S04]  /*5c2e0*/  LDL.LU.64 R88, [R1+0x300] ;  /* 0x0003000001587983 */ /* 0x000ea80000300a00 */
[----:B------:R-:W2:Y:S01]  /*5c2f0*/  LDL.LU.64 R90, [R1+0x308] ;  /* 0x00030800015a7983 */ /* 0x000ea20000300a00 */
[C---:B------:R-:W-:Y:S03]  /*5c300*/  HMMA.1688.F32.TF32 R148, R168.reuse, R16, R104 ;  /* 0x00000010a894723c */ /* 0x040fe60000081068 */
[----:B------:R-:W-:Y:S04]  /*5c310*/  STL [R1+0x4ef0], R144 ;  /* 0x004ef09001007387 */ /* 0x000fe80000100800 */
[----:B------:R-:W-:Y:S04]  /*5c320*/  STL [R1+0x4eec], R145 ;  /* 0x004eec9101007387 */ /* 0x000fe80000100800 */
[----:B------:R-:W-:Y:S04]  /*5c330*/  STL [R1+0x4ee8], R146 ;  /* 0x004ee89201007387 */ /* 0x000fe80000100800 */
[----:B------:R-:W-:Y:S08]  /*5c340*/  STL [R1+0x4eb4], R147 ;  /* 0x004eb49301007387 */ /* 0x000ff00000100800 */
[----:B------:R-:W-:Y:S04]  /*5c350*/  STL [R1+0x4ef8], R148 ;  /* 0x004ef89401007387 */ /* 0x000fe80000100800 */
[----:B------:R-:W-:Y:S04]  /*5c360*/  STL [R1+0x4ef4], R149 ;  /* 0x004ef49501007387 */ /* 0x000fe80000100800 */
[----:B------:R-:W-:Y:S04]  /*5c370*/  STL [R1+0x4eb0], R150 ;  /* 0x004eb09601007387 */ /* 0x000fe80000100800 */
[----:B------:R-:W-:Y:S01]  /*5c380*/  STL [R1+0x4eac], R151 ;  /* 0x004eac9701007387 */ /* 0x000fe20000100800 */
[C---:B------:R-:W-:Y:S08]  /*5c390*/  HMMA.1688.F32.TF32 R140, R168.reuse, R64, R124 ;  /* 0x00000040a88c723c */ /* 0x040ff0000008107c */
[C---:B------:R-:W-:Y:S08]  /*5c3a0*/  HMMA.1688.F32.TF32 R212, R168.reuse, R60, R120 ;  /* 0x0000003ca8d4723c */ /* 0x040ff00000081078 */
[C---:B------:R-:W-:Y:S08]  /*5c3b0*/  HMMA.1688.F32.TF32 R176, R168.reuse, R52, R108 ;  /* 0x00000034a8b0723c */ /* 0x040ff0000008106c */
[C---:B------:R-:W-:Y:S08]  /*5c3c0*/  HMMA.1688.F32.TF32 R80, R168.reuse, R36, R80 ;  /* 0x00000024a850723c */ /* 0x040ff00000081050 */
[C---:B---3--:R-:W-:Y:S01]  /*5c3d0*/  HMMA.1688.F32.TF32 R164, R168.reuse, R20, R96 ;  /* 0x00000014a8a4723c */ /* 0x048fe20000081060 */
[----:B------:R-:W3:Y:S04]  /*5c3e0*/  LDL.LU.64 R96, [R1+0x380] ;  /* 0x0003800001607983 */ /* 0x000ee80000300a00 */
[----:B------:R-:W3:Y:S11]  /*5c3f0*/  LDL.LU.64 R98, [R1+0x388] ;  /* 0x0003880001627983 */ /* 0x000ef60000300a00 */
[----:B------:R-:W-:Y:S07]  /*5c400*/  @!UPT UIADD3 URZ, URZ, URZ, URZ ;  /* 0x0000003f3f3ff290 */ /* 0x000fee000fffe03f */
[----:B------:R-:W-:Y:S04]  /*5c410*/  STL [R1+0x4f04], R164 ;  /* 0x004f04a401007387 */ /* 0x000fe80000100800 */
[----:B------:R-:W-:Y:S04]  /*5c420*/  STL [R1+0x4f00], R165 ;  /* 0x004f00a501007387 */ /* 0x000fe80000100800 */
[----:B------:R-:W-:Y:S04]  /*5c430*/  STL [R1+0x4efc], R166 ;  /* 0x004efca601007387 */ /* 0x000fe80000100800 */
[----:B------:R-:W-:Y:S01]  /*5c440*/  STL [R1+0x4ea8], R167 ;  /* 0x004ea8a701007387 */ /* 0x000fe20000100800 */
[----:B-----5:R-:W-:Y:S03]  /*5c450*/  HMMA.1688.F32.TF32 R168, R168, R44, R92 ;  /* 0x0000002ca8a8723c */ /* 0x020fe6000008105c */
[----:B------:R-:W5:Y:S04]  /*5c460*/  LDL.LU.64 R92, [R1+0x3a0] ;  /* 0x0003a000015c7983 */ /* 0x000f680000300a00 */
[----:B------:R-:W5:Y:S01]  /*5c470*/  LDL.LU.64 R94, [R1+0x3a8] ;  /* 0x0003a800015e7983 */ /* 0x000f620000300a00 */
[C---:B----4-:R-:W-:Y:S11]  /*5c480*/  HMMA.1688.F32.TF32 R156, R236.reuse, R24, R100 ;  /* 0x00000018ec9c723c */ /* 0x050ff60000081064 */
[----:B------:R-:W-:Y:S04]  /*5c490*/  @!UPT UIADD3 URZ, URZ, URZ, URZ ;  /* 0x0000003f3f3ff290 */ /* 0x000fe8000fffe03f */
[----:B------:R1:W-:Y:S04]  /*5c4a0*/  STL [R1+0x4f14], R168 ;  /* 0x004f14a801007387 */ /* 0x0003e80000100800 */
[----:B------:R-:W-:Y:S01]  /*5c4b0*/  STL [R1+0x4f10], R169 ;  /* 0x004f10a901007387 */ /* 0x000fe20000100800 */
[----:B--2---:R-:W-:Y:S03]  /*5c4c0*/  HMMA.1688.F32.TF32 R88, R236, R4, R88 ;  /* 0x00000004ec58723c */ /* 0x004fe60000081058 */
[----:B------:R2:W-:Y:S04]  /*5c4d0*/  STL [R1+0x4f0c], R170 ;  /* 0x004f0caa01007387 */ /* 0x0005e80000100800 */
[----:B------:R4:W-:Y:S04]  /*5c4e0*/  STL [R1+0x4f08], R171 ;  /* 0x004f08ab01007387 */ /* 0x0009e80000100800 */
[----:B------:R1:W-:Y:S04]  /*5c4f0*/  STL [R1+0x4f24], R156 ;  /* 0x004f249c01007387 */ /* 0x0003e80000100800 */
[----:B------:R1:W-:Y:S04]  /*5c500*/  STL [R1+0x4f20], R157 ;  /* 0x004f209d01007387 */ /* 0x0003e80000100800 */
[----:B------:R3:W-:Y:S04]  /*5c510*/  STL [R1+0x4f1c], R158 ;  /* 0x004f1c9e01007387 */ /* 0x0007e80000100800 */
[----:B------:R3:W-:Y:S01]  /*5c520*/  STL [R1+0x4f18], R159 ;  /* 0x004f189f01007387 */ /* 0x0007e20000100800 */
[----:B-1----:R-:W-:Y:S01]  /*5c530*/  IMAD.MOV.U32 R168, RZ, RZ, R88 ;  /* 0x000000ffffa87224 */ /* 0x002fe200078e0058 */
[----:B--2---:R-:W-:Y:S01]  /*5c540*/  MOV R170, R90 ;  /* 0x0000005a00aa7202 */ /* 0x004fe20000000f00 */
[----:B------:R-:W-:-:S02]  /*5c550*/  IMAD.MOV.U32 R169, RZ, RZ, R89 ;  /* 0x000000ffffa97224 */ /* 0x000fc400078e0059 */
[----:B----4-:R-:W-:Y:S01]  /*5c560*/  IMAD.MOV.U32 R171, RZ, RZ, R91 ;  /* 0x000000ffffab7224 */ /* 0x010fe200078e005b */
[----:B------:R-:W2:Y:S04]  /*5c570*/  LDL.LU.64 R88, [R1+0x3b0] ;  /* 0x0003b00001587983 */ /* 0x000ea80000300a00 */
[----:B------:R-:W2:Y:S04]  /*5c580*/  LDL.LU.64 R90, [R1+0x3b8] ;  /* 0x0003b800015a7983 */ /* 0x000ea80000300a00 */
[----:B------:R1:W-:Y:S04]  /*5c590*/  STL [R1+0x4f34], R171 ;  /* 0x004f34ab01007387 */ /* 0x0003e80000100800 */
[----:B------:R-:W-:Y:S04]  /*5c5a0*/  STL [R1+0x4f30], R170 ;  /* 0x004f30aa01007387 */ /* 0x000fe80000100800 */
[----:B------:R4:W-:Y:S04]  /*5c5b0*/  STL [R1+0x4f2c], R168 ;  /* 0x004f2ca801007387 */ /* 0x0009e80000100800 */
[----:B------:R1:W-:Y:S01]  /*5c5c0*/  STL [R1+0x4f28], R169 ;  /* 0x004f28a901007387 */ /* 0x0003e20000100800 */
[----:B---3--:R-:W-:Y:S11]  /*5c5d0*/  HMMA.1688.F32.TF32 R96, R236, R216, R96 ;  /* 0x000000d8ec60723c */ /* 0x008ff60000081060 */
[----:B------:R-:W-:Y:S11]  /*5c5e0*/  @!UPT UIADD3 URZ, URZ, URZ, URZ ;  /* 0x0000003f3f3ff290 */ /* 0x000ff6000fffe03f */
[----:B------:R-:W-:Y:S02]  /*5c5f0*/  @!UPT UIADD3 URZ, URZ, URZ, URZ ;  /* 0x0000003f3f3ff290 */ /* 0x000fe4000fffe03f */
[----:B------:R-:W-:Y:S01]  /*5c600*/  IMAD.MOV.U32 R156, RZ, RZ, R96 ;  /* 0x000000ffff9c7224 */ /* 0x000fe200078e0060 */
[----:B------:R-:W-:Y:S01]  /*5c610*/  MOV R157, R97 ;  /* 0x00000061009d7202 */ /* 0x000fe20000000f00 */
[----:B------:R-:W-:Y:S01]  /*5c620*/  IMAD.MOV.U32 R158, RZ, RZ, R98 ;  /* 0x000000ffff9e7224 */ /* 0x000fe200078e0062 */
[----:B------:R-:W3:Y:S01]  /*5c630*/  LDL.LU.64 R96, [R1+0x3c0] ;  /* 0x0003c00001607983 */ /* 0x000ee20000300a00 */
[----:B------:R-:W-:-:S03]  /*5c640*/  IMAD.MOV.U32 R159, RZ, RZ, R99 ;  /* 0x000000ffff9f7224 */ /* 0x000fc600078e0063 */
[----:B------:R-:W3:Y:S04]  /*5c650*/  LDL.LU.64 R98, [R1+0x3c8] ;  /* 0x0003c80001627983 */ /* 0x000ee80000300a00 */
[----:B------:R1:W-:Y:S01]  /*5c660*/  STL [R1+0x4f44], R159 ;  /* 0x004f449f01007387 */ /* 0x0003e20000100800 */
[C---:B-----5:R-:W-:Y:S03]  /*5c670*/  HMMA.1688.F32.TF32 R92, R236.reuse, R64, R92 ;  /* 0x00000040ec5c723c */ /* 0x060fe6000008105c */
[----:B------:R5:W-:Y:S04]  /*5c680*/  STL [R1+0x4f40], R158 ;  /* 0x004f409e01007387 */ /* 0x000be80000100800 */
[----:B------:R1:W-:Y:S04]  /*5c690*/  STL [R1+0x4f3c], R156 ;  /* 0x004f3c9c01007387 */ /* 0x0003e80000100800 */
[----:B------:R1:W-:Y:S11]  /*5c6a0*/  STL [R1+0x4f38], R157 ;  /* 0x004f389d01007387 */ /* 0x0003f60000100800 */
[----:B------:R-:W-:Y:S02]  /*5c6b0*/  @!UPT UIADD3 URZ, URZ, URZ, URZ ;  /* 0x0000003f3f3ff290 */ /* 0x000fe4000fffe03f */
[----:B------:R-:W-:Y:S01]  /*5c6c0*/  MOV R164, R92 ;  /* 0x0000005c00a47202 */ /* 0x000fe20000000f00 */
[----:B------:R-:W-:Y:S01]  /*5c6d0*/  IMAD.MOV.U32 R165, RZ, RZ, R93 ;  /* 0x000000ffffa57224 */ /* 0x000fe200078e005d */
[----:B------:R-:W-:Y:S01]  /*5c6e0*/  MOV R148, R95 ;  /* 0x0000005f00947202 */ /* 0x000fe20000000f00 */
[----:B------:R-:W-:Y:S01]  /*5c6f0*/  IMAD.MOV.U32 R166, RZ, RZ, R94 ;  /* 0x000000ffffa67224 */ /* 0x000fe200078e005e */
[----:B------:R-:W5:Y:S04]  /*5c700*/  LDL.LU.64 R92, [R1+0x3d0] ;  /* 0x0003d000015c7983 */ /* 0x000f680000300a00 */
[----:B------:R-:W5:Y:S04]  /*5c710*/  LDL.LU.64 R94, [R1+0x3d8] ;  /* 0x0003d800015e7983 */ /* 0x000f680000300a00 */
[----:B------:R1:W-:Y:S04]  /*5c720*/  STL [R1+0x4f54], R148 ;  /* 0x004f549401007387 */ /* 0x0003e80000100800 */
[----:B------:R1:W-:Y:S04]  /*5c730*/  STL [R1+0x4f50], R166 ;  /* 0x004f50a601007387 */ /* 0x0003e80000100800 */
[----:B------:R-:W-:Y:S04]  /*5c740*/  STL [R1+0x4f4c], R165 ;  /* 0x004f4ca501007387 */ /* 0x000fe80000100800 */
[----:B------:R1:W-:Y:S01]  /*5c750*/  STL [R1+0x4f48], R164 ;  /* 0x004f48a401007387 */ /* 0x0003e20000100800 */
[C---:B--2---:R-:W-:Y:S11]  /*5c760*/  HMMA.1688.F32.TF32 R88, R236.reuse, R60, R88 ;  /* 0x0000003cec58723c */ /* 0x044ff60000081058 */
[----:B------:R-:W-:Y:S11]  /*5c770*/  @!UPT UIADD3 URZ, URZ, URZ, URZ ;  /* 0x0000003f3f3ff290 */ /* 0x000ff6000fffe03f */
[----:B------:R-:W-:Y:S02]  /*5c780*/  @!UPT UIADD3 URZ, URZ, URZ, URZ ;  /* 0x0000003f3f3ff290 */ /* 0x000fe4000fffe03f */
[----:B-1----:R-:W-:Y:S01]  /*5c790*/  IMAD.MOV.U32 R171, RZ, RZ, R88 ;  /* 0x000000ffffab7224 */ /* 0x002fe200078e0058 */
[----:B----4-:R-:W-:Y:S01]  /*5c7a0*/  MOV R168, R90 ;  /* 0x0000005a00a87202 */ /* 0x010fe20000000f00 */
[----:B------:R-:W-:Y:S02]  /*5c7b0*/  IMAD.MOV.U32 R170, RZ, RZ, R89 ;  /* 0x000000ffffaa7224 */ /* 0x000fe400078e0059 */
[----:B------:R-:W-:Y:S01]  /*5c7c0*/  IMAD.MOV.U32 R169, RZ, RZ, R91 ;  /* 0x000000ffffa97224 */ /* 0x000fe200078e005b */
[----:B------:R-:W2:Y:S04]  /*5c7d0*/  LDL.LU.64 R88, [R1+0x3e0] ;  /* 0x0003e00001587983 */ /* 0x000ea80000300a00 */
[----:B------:R-:W2:Y:S04]  /*5c7e0*/  LDL.LU.64 R90, [R1+0x3e8] ;  /* 0x0003e800015a7983 */ /* 0x000ea80000300a00 */
[----:B------:R1:W-:Y:S04]  /*5c7f0*/  STL [R1+0x4f64], R169 ;  /* 0x004f64a901007387 */ /* 0x0003e80000100800 */
[----:B------:R4:W-:Y:S04]  /*5c800*/  STL [R1+0x4f60], R168 ;  /* 0x004f60a801007387 */ /* 0x0009e80000100800 */
[----:B------:R1:W-:Y:S04]  /*5c810*/  STL [R1+0x4f5c], R170 ;  /* 0x004f5caa01007387 */ /* 0x0003e80000100800 */
[----:B------:R1:W-:Y:S04]  /*5c820*/  STL [R1+0x4f58], R171 ;  /* 0x004f58ab01007387 */ /* 0x0003e80000100800 */
[----:B------:R-:W4:Y:S04]  /*5c830*/  LDL.LU.64 R100, [R1+0x410] ;  /* 0x0004100001647983 */ /* 0x000f280000300a00 */
[----:B------:R-:W4:Y:S01]  /*5c840*/  LDL.LU.64 R102, [R1+0x418] ;  /* 0x0004180001667983 */ /* 0x000f220000300a00 */
[----:B---3--:R-:W-:Y:S11]  /*5c850*/  HMMA.1688.F32.TF32 R96, R236, R56, R96 ;  /* 0x00000038ec60723c */ /* 0x008ff60000081060 */
[----:B------:R-:W-:Y:S11]  /*5c860*/  @!UPT UIADD3 URZ, URZ, URZ, URZ ;  /* 0x0000003f3f3ff290 */ /* 0x000ff6000fffe03f */
[----:B------:R-:W-:Y:S02]  /*5c870*/  @!UPT UIADD3 URZ, URZ, URZ, URZ ;  /* 0x0000003f3f3ff290 */ /* 0x000fe4000fffe03f */
[----:B------:R-:W-:Y:S01]  /*5c880*/  IMAD.MOV.U32 R159, RZ, RZ, R96 ;  /* 0x000000ffff9f7224 */ /* 0x000fe200078e0060 */
[----:B-----5:R-:W-:Y:S01]  /*5c890*/  MOV R158, R97 ;  /* 0x00000061009e7202 */ /* 0x020fe20000000f00 */
[----:B------:R-:W-:Y:S01]  /*5c8a0*/  IMAD.MOV.U32 R156, RZ, RZ, R98 ;  /* 0x000000ffff9c7224 */ /* 0x000fe200078e0062 */
[----:B------:R-:W3:Y:S01]  /*5c8b0*/  LDL.LU.64 R96, [R1+0x400] ;  /* 0x0004000001607983 */ /* 0x000ee20000300a00 */
[----:B------:R-:W-:-:S03]  /*5c8c0*/  IMAD.MOV.U32 R157, RZ, RZ, R99 ;  /* 0x000000ffff9d7224 */ /* 0x000fc600078e0063 */
[----:B------:R-:W3:Y:S04]  /*5c8d0*/  LDL.LU.64 R98, [R1+0x408] ;  /* 0x0004080001627983 */ /* 0x000ee80000300a00 */
[----:B------:R5:W-:Y:S04]  /*5c8e0*/  STL [R1+0x4f74], R157 ;  /* 0x004f749d01007387 */ /* 0x000be80000100800 */
[----:B------:R1:W-:Y:S01]  /*5c8f0*/  STL [R1+0x4f70], R156 ;  /* 0x004f709c01007387 */ /* 0x0003e20000100800 */
[C---:B------:R-:W-:Y:S03]  /*5c900*/  HMMA.1688.F32.TF32 R92, R236.reuse, R52, R92 ;  /* 0x00000034ec5c723c */ /* 0x040fe6000008105c */
[----:B------:R-:W-:Y:S04]  /*5c910*/  STL [R1+0x4f6c], R158 ;  /* 0x004f6c9e01007387 */ /* 0x000fe80000100800 */
[----:B------:R1:W-:Y:S11]  /*5c920*/  STL [R1+0x4f68], R159 ;  /* 0x004f689f01007387 */ /* 0x0003f60000100800 */
[----:B------:R-:W-:Y:S06]  /*5c930*/  @!UPT UIADD3 URZ, URZ, URZ, URZ ;  /* 0x0000003f3f3ff290 */ /* 0x000fec000fffe03f */
[----:B------:R-:W-:Y:S01]  /*5c940*/  MOV R148, R92 ;  /* 0x0000005c00947202 */ /* 0x000fe20000000f00 */
[----:B------:R-:W-:Y:S01]  /*5c950*/  IMAD.MOV.U32 R166, RZ, RZ, R93 ;  /* 0x000000ffffa67224 */ /* 0x000fe200078e005d */
[----:B------:R-:W-:Y:S01]  /*5c960*/  MOV R164, R95 ;  /* 0x0000005f00a47202 */ /* 0x000fe20000000f00 */
[----:B------:R-:W-:Y:S01]  /*5c970*/  IMAD.MOV.U32 R165, RZ, RZ, R94 ;  /* 0x000000ffffa57224 */ /* 0x000fe200078e005e */
[----:B------:R-:W5:Y:S04]  /*5c980*/  LDL.LU.64 R92, [R1+0x430] ;  /* 0x00043000015c7983 */ /* 0x000f680000300a00 */
[----:B------:R-:W5:Y:S04]  /*5c990*/  LDL.LU.64 R94, [R1+0x438] ;  /* 0x00043800015e7983 */ /* 0x000f680000300a00 */
[----:B------:R1:W-:Y:S04]  /*5c9a0*/  STL [R1+0x4f84], R164 ;  /* 0x004f84a401007387 */ /* 0x0003e80000100800 */
[----:B------:R-:W-:Y:S04]  /*5c9b0*/  STL [R1+0x4f80], R165 ;  /* 0x004f80a501007387 */ /* 0x000fe80000100800 */
[----:B------:R1:W-:Y:S04]  /*5c9c0*/  STL [R1+0x4f7c], R166 ;  /* 0x004f7ca601007387 */ /* 0x0003e80000100800 */
[----:B------:R1:W-:Y:S01]  /*5c9d0*/  STL [R1+0x4f78], R148 ;  /* 0x004f789401007387 */ /* 0x0003e20000100800 */
[C---:B--2---:R-:W-:Y:S11]  /*5c9e0*/  HMMA.1688.F32.TF32 R88, R236.reuse, R48, R88 ;  /* 0x00000030ec58723c */ /* 0x044ff60000081058 */
[----:B------:R-:W-:Y:S11]  /*5c9f0*/  @!UPT UIADD3 URZ, URZ, URZ, URZ ;  /* 0x0000003f3f3ff290 */ /* 0x000ff6000fffe03f */
[----:B------:R-:W-:Y:S02]  /*5ca00*/  @!UPT UIADD3 URZ, URZ, URZ, URZ ;  /* 0x0000003f3f3ff290 */ /* 0x000fe4000fffe03f */
[----:B------:R-:W-:Y:S01]  /*5ca10*/  IMAD.MOV.U32 R149, RZ, RZ, R88 ;  /* 0x000000ffff957224 */ /* 0x000fe200078e0058 */
[----:B------:R-:W-:Y:S01]  /*5ca20*/  MOV R145, R90 ;  /* 0x0000005a00917202 */ /* 0x000fe20000000f00 */
[----:B------:R-:W-:Y:S02]  /*5ca30*/  IMAD.MOV.U32 R144, RZ, RZ, R89 ;  /* 0x000000ffff907224 */ /* 0x000fe400078e0059 */
[----:B------:R-:W-:Y:S01]  /*5ca40*/  IMAD.MOV.U32 R146, RZ, RZ, R91 ;  /* 0x000000ffff927224 */ /* 0x000fe200078e005b */
[----:B------:R-:W2:Y:S04]  /*5ca50*/  LDL.LU.64 R88, [R1+0x420] ;  /* 0x0004200001587983 */ /* 0x000ea80000300a00 */
[----:B------:R-:W2:Y:S04]  /*5ca60*/  LDL.LU.64 R90, [R1+0x428] ;  /* 0x00042800015a7983 */ /* 0x000ea80000300a00 */
[----:B------:R-:W-:Y:S04]  /*5ca70*/  STL [R1+0x4f94], R146 ;  /* 0x004f949201007387 */ /* 0x000fe80000100800 */
[----:B------:R-:W-:Y:S04]  /*5ca80*/  STL [R1+0x4f90], R145 ;  /* 0x004f909101007387 */ /* 0x000fe80000100800 */
[----:B------:R-:W-:Y:S04]  /*5ca90*/  STL [R1+0x4f8c], R144 ;  /* 0x004f8c9001007387 */ /* 0x000fe80000100800 */
[----:B------:R-:W-:Y:S04]  /*5caa0*/  STL [R1+0x4f88], R149 ;  /* 0x004f889501007387 */ /* 0x000fe80000100800 */
[----:B------:R-:W2:Y:S04]  /*5cab0*/  LDL.LU.64 R120, [R1+0x12d0] ;  /* 0x0012d00001787983 */ /* 0x000ea80000300a00 */
[----:B------:R-:W2:Y:S04]  /*5cac0*/  LDL.LU.64 R122, [R1+0x12d8] ;  /* 0x0012d800017a7983 */ /* 0x000ea80000300a00 */
[----:B------:R-:W2:Y:S04]  /*5cad0*/  LDL.LU.64 R116, [R1+0x550] ;  /* 0x0005500001747983 */ /* 0x000ea80000300a00 */
[----:B------:R-:W2:Y:S04]  /*5cae0*/  LDL.LU.64 R118, [R1+0x558] ;  /* 0x0005580001767983 */ /* 0x000ea80000300a00 */
[----:B------:R-:W2:Y:S04]  /*5caf0*/  LDL.LU.64 R112, [R1+0x1310] ;  /* 0x0013100001707983 */ /* 0x000ea80000300a00 */
[----:B------:R-:W2:Y:S01]  /*5cb00*/  LDL.LU.64 R114, [R1+0x1318] ;  /* 0x0013180001727983 */ /* 0x000ea20000300a00 */
[----:B----4-:R-:W-:Y:S03]  /*5cb10*/  HMMA.1688.F32.TF32 R100, R236, R36, R100 ;  /* 0x00000024ec64723c */ /* 0x010fe60000081064 */
[----:B------:R-:W4:Y:S04]  /*5cb20*/  LDL.LU.64 R108, [R1+0x1300] ;  /* 0x00130000016c7983 */ /* 0x000f280000300a00 */
[----:B------:R-:W4:Y:S04]  /*5cb30*/  LDL.LU.64 R110, [R1+0x1308] ;  /* 0x00130800016e7983 */ /* 0x000f280000300a00 */
[----:B------:R-:W4:Y:S04]  /*5cb40*/  LDL.LU.64 R104, [R1+0x470] ;  /* 0x0004700001687983 */ /* 0x000f280000300a00 */
[----:B------:R-:W4:Y:S09]  /*5cb50*/  LDL.LU.64 R106, [R1+0x478] ;  /* 0x00047800016a7983 */ /* 0x000f320000300a00 */
[----:B-1----:R-:W-:Y:S01]  /*5cb60*/  IMAD.MOV.U32 R169, RZ, RZ, R100 ;  /* 0x000000ffffa97224 */ /* 0x002fe200078e0064 */
[----:B------:R-:W-:Y:S01]  /*5cb70*/  MOV R168, R101 ;  /* 0x0000006500a87202 */ /* 0x000fe20000000f00 */
[----:B------:R-:W-:Y:S01]  /*5cb80*/  IMAD.MOV.U32 R170, RZ, RZ, R102 ;  /* 0x000000ffffaa7224 */ /* 0x000fe200078e0066 */
[----:B------:R-:W4:Y:S01]  /*5cb90*/  LDL.LU.64 R100, [R1+0x480] ;  /* 0x0004800001647983 */ /* 0x000f220000300a00 */
[----:B------:R-:W-:-:S03]  /*5cba0*/  IMAD.MOV.U32 R171, RZ, RZ, R103 ;  /* 0x000000ffffab7224 */ /* 0x000fc600078e0067 */
[----:B------:R-:W4:Y:S01]  /*5cbb0*/  LDL.LU.64 R102, [R1+0x488] ;  /* 0x0004880001667983 */ /* 0x000f220000300a00 */
[C---:B---3--:R-:W-:Y:S11]  /*5cbc0*/  HMMA.1688.F32.TF32 R96, R236.reuse, R32, R96 ;  /* 0x00000020ec60723c */ /* 0x048ff60000081060 */
[----:B------:R-:W-:Y:S11]  /*5cbd0*/  @!UPT UIADD3 URZ, URZ, URZ, URZ ;  /* 0x0000003f3f3ff290 */ /* 0x000ff6000fffe03f */
[----:B------:R-:W-:Y:S02]  /*5cbe0*/  @!UPT UIADD3 URZ, URZ, URZ, URZ ;  /* 0x0000003f3f3ff290 */ /* 0x000fe4000fffe03f */
[----:B-----5:R-:W-:Y:S01]  /*5cbf0*/  MOV R157, R96 ;  /* 0x00000060009d7202 */ /* 0x020fe20000000f00 */
[----:B------:R-:W-:Y:S01]  /*5cc00*/  IMAD.MOV.U32 R156, RZ, RZ, R97 ;  /* 0x000000ffff9c7224 */ /* 0x000fe200078e0061 */
[----:B------:R-:W-:Y:S01]  /*5cc10*/  MOV R159, R99 ;  /* 0x00000063009f7202 */ /* 0x000fe20000000f00 */
[----:B------:R-:W-:Y:S01]  /*5cc20*/  IMAD.MOV.U32 R158, RZ, RZ, R98 ;  /* 0x000000ffff9e7224 */ /* 0x000fe200078e0062 */
[----:B------:R-:W3:Y:S04]  /*5cc30*/  LDL.LU.64 R96, [R1+0x490] ;  /* 0x0004900001607983 */ /* 0x000ee80000300a00 */
[----:B------:R-:W3:Y:S01]  /*5cc40*/  LDL.LU.64 R98, [R1+0x498] ;  /* 0x0004980001627983 */ /* 0x000ee20000300a00 */
[C---:B------:R-:W-:Y:S11]  /*5cc50*/  HMMA.1688.F32.TF32 R92, R236.reuse, R28, R92 ;  /* 0x0000001cec5c723c */ /* 0x040ff6000008105c */
[----:B------:R-:W-:Y:S11]  /*5cc60*/  @!UPT UIADD3 URZ, URZ, URZ, URZ ;  /* 0x0000003f3f3ff290 */ /* 0x000ff6000fffe03f */
[----:B------:R-:W-:Y:S02]  /*5cc70*/  @!UPT UIADD3 URZ, URZ, URZ, URZ ;  /* 0x0000003f3f3ff290 */ /* 0x000fe4000fffe03f */
[----:B------:R-:W-:Y:S01]  /*5cc80*/  IMAD.MOV.U32 R164, RZ, RZ, R92 ;  /* 0x000000ffffa47224 */ /* 0x000fe200078e005c */
[----:B------:R-:W-:Y:S01]  /*5cc90*/  MOV R166, R94 ;  /* 0x0000005e00a67202 */ /* 0x000fe20000000f00 */
[----:B------:R-:W-:Y:S02]  /*5cca0*/  IMAD.MOV.U32 R165, RZ, RZ, R93 ;  /* 0x000000ffffa57224 */ /* 0x000fe400078e005d */
[----:B------:R-:W-:Y:S01]  /*5ccb0*/  IMAD.MOV.U32 R148, RZ, RZ, R95 ;  /* 0x000000ffff947224 */ /* 0x000fe200078e005f */
[----:B------:R-:W5:Y:S04]  /*5ccc0*/  LDL.LU.64 R92, [R1+0x4a0] ;  /* 0x0004a000015c7983 */ /* 0x000f680000300a00 */
[----:B------:R-:W5:Y:S01]  /*5ccd0*/  LDL.LU.64 R94, [R1+0x4a8] ;  /* 0x0004a800015e7983 */ /* 0x000f620000300a00 */
        /* <DEDUP_REMOVED lines=9> */
[----:B----4-:R-:W-:Y:S11]  /*5cd70*/  HMMA.1688.F32.TF32 R108, R236, R44, R108 ;  /* 0x0000002cec6c723c */ /* 0x010ff6000008106c */
[----:B------:R-:W-:Y:S11]  /*5cd80*/  @!UPT UIADD3 URZ, URZ, URZ, URZ ;  /* 0x0000003f3f3ff290 */ /* 0x000ff6000fffe03f */
[----:B------:R-:W-:Y:S02]  /*5cd90*/  @!UPT UIADD3 URZ, URZ, URZ, URZ ;  /* 0x0000003f3f3ff290 */ /* 0x000fe4000fffe03f */
[----:B------:R-:W-:Y:S01]  /*5cda0*/  MOV R147, R108 ;  /* 0x0000006c00937202 */ /* 0x000fe20000000f00 */
[----:B------:R-:W-:Y:S01]  /*5cdb0*/  IMAD.MOV.U32 R150, RZ, RZ, R109 ;  /* 0x000000ffff967224 */ /* 0x000fe200078e006d */
[----:B------:R-:W-:Y:S01]  /*5cdc0*/  MOV R167, R111 ;  /* 0x0000006f00a77202 */ /* 0x000fe20000000f00 */
[----:B------:R-:W-:Y:S02]  /*5cdd0*/  IMAD.MOV.U32 R151, RZ, RZ, R110 ;  /* 0x000000ffff977224 */ /* 0x000fe400078e006e */
[C---:B------:R-:W-:Y:S08]  /*5cde0*/  HMMA.1688.F32.TF32 R108, R240.reuse, R24, R104 ;  /* 0x00000018f06c723c */ /* 0x040ff00000081068 */
[C---:B------:R-:W-:Y:S11]  /*5cdf0*/  HMMA.1688.F32.TF32 R104, R240.reuse, R4, R100 ;  /* 0x00000004f068723c */ /* 0x040ff60000081064 */
[----:B------:R-:W-:Y:S04]  /*5ce00*/  @!UPT UIADD3 URZ, URZ, URZ, URZ ;  /* 0x0000003f3f3ff290 */ /* 0x000fe8000fffe03f */
[----:B------:R-:W-:Y:S04]  /*5ce10*/  STL.64 [R1+0x470], R108 ;  /* 0x0004706c01007387 */ /* 0x000fe80000100a00 */
[----:B------:R-:W-:Y:S04]  /*5ce20*/  STL.64 [R1+0x478], R110 ;  /* 0x0004786e01007387 */ /* 0x000fe80000100a00 */
[----:B------:R-:W4:Y:S04]  /*5ce30*/  LDL.LU.64 R100, [R1+0x4c0] ;  /* 0x0004c00001647983 */ /* 0x000f280000300a00 */
[----:B------:R-:W-:Y:S04]  /*5ce40*/  STL.64 [R1+0x480], R104 ;  /* 0x0004806801007387 */ /* 0x000fe80000100a00 */
[----:B------:R-:W-:Y:S04]  /*5ce50*/  STL.64 [R1+0x488], R106 ;  /* 0x0004886a01007387 */ /* 0x000fe80000100a00 */
[----:B------:R-:W4:Y:S01]  /*5ce60*/  LDL.LU.64 R102, [R1+0x4c8] ;  /* 0x0004c80001667983 */ /* 0x000f220000300a00 */
[C---:B---3--:R-:W-:Y:S11]  /*5ce70*/  HMMA.1688.F32.TF32 R96, R240.reuse, R216, R96 ;  /* 0x000000d8f060723c */ /* 0x048ff60000081060 */
[----:B------:R-:W-:Y:S11]  /*5ce80*/  @!UPT UIADD3 URZ, URZ, URZ, URZ ;  /* 0x0000003f3f3ff290 */ /* 0x000ff6000fffe03f */
[----:B------:R-:W-:Y:S01]  /*5ce90*/  @!UPT UIADD3 URZ, URZ, URZ, URZ ;  /* 0x0000003f3f3ff290 */ /* 0x000fe2000fffe03f */
[----:B------:R1:W-:Y:S04]  /*5cea0*/  STL.64 [R1+0x490], R96 ;  /* 0x0004906001007387 */ /* 0x0003e80000100a00 */
[----:B------:R3:W-:Y:S04]  /*5ceb0*/  STL.64 [R1+0x498], R98 ;  /* 0x0004986201007387 */ /* 0x0007e80000100a00 */
[----:B-1----:R-:W4:Y:S04]  /*5cec0*/  LDL.LU.64 R96, [R1+0x4d0] ;  /* 0x0004d00001607983 */ /* 0x002f280000300a00 */
[----:B---3--:R-:W3:Y:S01]  /*5ced0*/  LDL.LU.64 R98, [R1+0x4d8] ;  /* 0x0004d80001627983 */ /* 0x008ee20000300a00 */
[----:B-----5:R-:W-:Y:S11]  /*5cee0*/  HMMA.1688.F32.TF32 R92, R240, R64, R92 ;  /* 0x00000040f05c723c */ /* 0x020ff6000008105c */
[----:B------:R-:W-:Y:S11]  /*5cef0*/  @!UPT UIADD3 URZ, URZ, URZ, URZ ;  /* 0x0000003f3f3ff290 */ /* 0x000ff6000fffe03f */
[----:B------:R-:W-:Y:S01]  /*5cf00*/  @!UPT UIADD3 URZ, URZ, URZ, URZ ;  /* 0x0000003f3f3ff290 */ /* 0x000fe2000fffe03f */
[----:B------:R1:W-:Y:S04]  /*5cf10*/  STL.64 [R1+0x4a0], R92 ;  /* 0x0004a05c01007387 */ /* 0x0003e80000100a00 */
[----:B------:R5:W-:Y:S04]  /*5cf20*/  STL.64 [R1+0x4a8], R94 ;  /* 0x0004a85e01007387 */ /* 0x000be80000100a00 */
[----:B-1----:R-:W3:Y:S04]  /*5cf30*/  LDL.LU.64 R92, [R1+0x4e0] ;  /* 0x0004e000015c7983 */ /* 0x002ee80000300a00 */
[----:B-----5:R-:W5:Y:S01]  /*5cf40*/  LDL.LU.64 R94, [R1+0x4e8] ;  /* 0x0004e800015e7983 */ /* 0x020f620000300a00 */
[C---:B------:R-:W-:Y:S08]  /*5cf50*/  HMMA.1688.F32.TF32 R120, R236.reuse, R12, R120 ;  /* 0x0000000cec78723c */ /* 0x040ff00000081078 */
[C---:B------:R-:W-:Y:S08]  /*5cf60*/  HMMA.1688.F32.TF32 R116, R236.reuse, R16, R116 ;  /* 0x00000010ec74723c */ /* 0x040ff00000081074 */
[----:B------:R-:W-:Y:S01]  /*5cf70*/  HMMA.1688.F32.TF32 R112, R236, R20, R112 ;  /* 0x00000014ec70723c */ /* 0x000fe20000081070 */
[----:B------:R-:W-:Y:S04]  /*5cf80*/  LDS R236, [R161+0x400] ;  /* 0x00040000a1ec7984 */ /* 0x000fe80000000800 */
[----:B------:R-:W-:Y:S03]  /*5cf90*/  LDS R238, [R161+0x2400] ;  /* 0x00240000a1ee7984 */ /* 0x000fe60000000800 */
[----:B--2---:R-:W-:Y:S01]  /*5cfa0*/  HMMA.1688.F32.TF32 R88, R240, R60, R88 ;  /* 0x0000003cf058723c */ /* 0x004fe20000081058 */
[----:B------:R-:W-:Y:S01]  /*5cfb0*/  MOV R146, R120 ;  /* 0x0000007800927202 */ /* 0x000fe20000000f00 */
[----:B------:R-:W-:Y:S01]  /*5cfc0*/  IMAD.MOV.U32 R145, RZ, RZ, R121 ;  /* 0x000000ffff917224 */ /* 0x000fe200078e0079 */
[----:B------:R-:W-:Y:S01]  /*5cfd0*/  MOV R149, R123 ;  /* 0x0000007b00957202 */ /* 0x000fe20000000f00 */
[----:B------:R-:W-:-:S04]  /*5cfe0*/  IMAD.MOV.U32 R144, RZ, RZ, R122 ;  /* 0x000000ffff907224 */ /* 0x000fc800078e007a */
[----:B------:R-:W-:Y:S01]  /*5cff0*/  MOV R195, R118 ;  /* 0x0000007600c37202 */ /* 0x000fe20000000f00 */
[----:B------:R-:W-:Y:S02]  /*5d000*/  IMAD.MOV.U32 R193, RZ, RZ, R116 ;  /* 0x000000ffffc17224 */ /* 0x000fe400078e0074 */
[----:B------:R-:W-:-:S05]  /*5d010*/  IMAD.MOV.U32 R194, RZ, RZ, R117 ;  /* 0x000000ffffc27224 */ /* 0x000fca00078e0075 */
[----:B------:R-:W-:Y:S01]  /*5d020*/  MOV R154, R113 ;  /* 0x00000071009a7202 */ /* 0x000fe20000000f00 */
[----:B------:R-:W-:Y:S01]  /*5d030*/  IMAD.MOV.U32 R152, RZ, RZ, R119 ;  /* 0x000000ffff987224 */ /* 0x000fe200078e0077 */
[----:B------:R-:W-:Y:S01]  /*5d040*/  LDS R237, [R189+0x400] ;  /* 0x00040000bded7984 */ /* 0x000fe20000000800 */
[----:B------:R-:W-:-:S03]  /*5d050*/  IMAD.MOV.U32 R153, RZ, RZ, R112 ;  /* 0x000000ffff997224 */ /* 0x000fc600078e0070 */
[----:B------:R-:W1:Y:S04]  /*5d060*/  LDS R239, [R189+0x2400] ;  /* 0x00240000bdef7984 */ /* 0x000e680000000800 */
[----:B------:R2:W-:Y:S04]  /*5d070*/  STL.64 [R1+0x4b0], R88 ;  /* 0x0004b05801007387 */ /* 0x0005e80000100a00 */
[----:B------:R1:W-:Y:S04]  /*5d080*/  STL.64 [R1+0x4b8], R90 ;  /* 0x0004b85a01007387 */ /* 0x0003e80000100a00 */
[----:B------:R-:W5:Y:S04]  /*5d090*/  LDL.LU.64 R128, [R1+0x4f0] ;  /* 0x0004f00001807983 */ /* 0x000f680000300a00 */
[----:B------:R-:W5:Y:S04]  /*5d0a0*/  LDL.LU.64 R130, [R1+0x4f8] ;  /* 0x0004f80001827983 */ /* 0x000f680000300a00 */
[----:B------:R-:W5:Y:S04]  /*5d0b0*/  LDL.LU.64 R124, [R1+0x500] ;  /* 0x00050000017c7983 */ /* 0x000f680000300a00 */
[----:B------:R-:W5:Y:S04]  /*5d0c0*/  LDL.LU.64 R126, [R1+0x508] ;  /* 0x00050800017e7983 */ /* 0x000f680000300a00 */
[----:B------:R-:W5:Y:S01]  /*5d0d0*/  LDL.LU.64 R120, [R1+0x530] ;  /* 0x0005300001787983 */ /* 0x000f620000300a00 */
[----:B------:R-:W-:-:S03]  /*5d0e0*/  IMAD.MOV.U32 R155, RZ, RZ, R114 ;  /* 0x000000ffff9b7224 */ /* 0x000fc600078e0072 */
[----:B------:R-:W5:Y:S01]  /*5d0f0*/  LDL.LU.64 R122, [R1+0x538] ;  /* 0x00053800017a7983 */ /* 0x000f620000300a00 */
[----:B------:R-:W-:-:S03]  /*5d100*/  IMAD.MOV.U32 R199, RZ, RZ, R115 ;  /* 0x000000ffffc77224 */ /* 0x000fc600078e0073 */
[----:B------:R-:W5:Y:S04]  /*5d110*/  LDL.LU.64 R116, [R1+0x520] ;  /* 0x0005200001747983 */ /* 0x000f680000300a00 */
[----:B------:R-:W5:Y:S04]  /*5d120*/  LDL.LU.64 R118, [R1+0x528] ;  /* 0x0005280001767983 */ /* 0x000f680000300a00 */
[----:B------:R-:W5:Y:S04]  /*5d130*/  LDL.LU.64 R112, [R1+0x540] ;  /* 0x0005400001707983 */ /* 0x000f680000300a00 */
[----:B------:R-:W5:Y:S04]  /*5d140*/  LDL.LU.64 R114, [R1+0x548] ;  /* 0x0005480001727983 */ /* 0x000f680000300a00 */
[----:B------:R-:W5:Y:S04]  /*5d150*/  LDL.LU.64 R108, [R1+0x600] ;  /* 0x00060000016c7983 */ /* 0x000f680000300a00 */
[----:B------:R-:W5:Y:S04]  /*5d160*/  LDL.LU.64 R110, [R1+0x608] ;  /* 0x00060800016e7983 */ /* 0x000f680000300a00 */
[----:B------:R-:W5:Y:S04]  /*5d170*/  LDL.LU.64 R104, [R1+0x620] ;  /* 0x0006200001687983 */ /* 0x000f680000300a00 */
[----:B------:R-:W5:Y:S04]  /*5d180*/  LDL.LU.64 R106, [R1+0x628] ;  /* 0x00062800016a7983 */ /* 0x000f680000300a00 */
[----:B--2---:R-:W2:Y:S04]  /*5d190*/  LDL.LU.64 R88, [R1+0x610] ;  /* 0x0006100001587983 */ /* 0x004ea80000300a00 */
[----:B-1----:R-:W2:Y:S01]  /*5d1a0*/  LDL.LU.64 R90, [R1+0x618] ;  /* 0x00061800015a7983 */ /* 0x002ea20000300a00 */
[C---:B----4-:R-:W-:Y:S03]  /*5d1b0*/  HMMA.1688.F32.TF32 R132, R240.reuse, R56, R100 ;  /* 0x00000038f084723c */ /* 0x050fe60000081064 */
[----:B------:R-:W4:Y:S04]  /*5d1c0*/  LDL.LU.64 R100, [R1+0x5a0] ;  /* 0x0005a00001647983 */ /* 0x000f280000300a00 */
[----:B------:R-:W4:Y:S11]  /*5d1d0*/  LDL.LU.64 R102, [R1+0x5a8] ;  /* 0x0005a80001667983 */ /* 0x000f360000300a00 */
        /* <DEDUP_REMOVED lines=8> */
[----:B------:R5:W-:Y:S02]  /*5d260*/  STL.64 [R1+0x4d8], R134 ;  /* 0x0004d88601007387 */ /* 0x000be40000100a00 */
[C---:B-----5:R-:W-:Y:S02]  /*5d270*/  HMMA.1688.F32.TF32 R132, R240.reuse, R48, R92 ;  /* 0x00000030f084723c */ /* 0x060fe4000008105c */
[----:B------:R-:W5:Y:S04]  /*5d280*/  LDL.LU.64 R92, [R1+0x510] ;  /* 0x00051000015c7983 */ /* 0x000f680000300a00 */
[----:B------:R-:W5:Y:S11]  /*5d290*/  LDL.LU.64 R94, [R1+0x518] ;  /* 0x00051800015e7983 */ /* 0x000f760000300a00 */
[----:B------:R-:W-:Y:S06]  /*5d2a0*/  @!UPT UIADD3 URZ, URZ, URZ, URZ ;  /* 0x0000003f3f3ff290 */ /* 0x000fec000fffe03f */
[----:B------:R-:W-:Y:S04]  /*5d2b0*/  STL.64 [R1+0x4e0], R132 ;  /* 0x0004e08401007387 */ /* 0x000fe80000100a00 */
[----:B------:R1:W-:Y:S02]  /*5d2c0*/  STL.64 [R1+0x4e8], R134 ;  /* 0x0004e88601007387 */ /* 0x0003e40000100a00 */
[C---:B-1----:R-:W-:Y:S08]  /*5d2d0*/  HMMA.1688.F32.TF32 R132, R240.reuse, R36, R128 ;  /* 0x00000024f084723c */ /* 0x042ff00000081080 */
[C---:B------:R-:W-:Y:S08]  /*5d2e0*/  HMMA.1688.F32.TF32 R128, R240.reuse, R32, R124 ;  /* 0x00000020f080723c */ /* 0x040ff0000008107c */
[C---:B------:R-:W-:Y:S08]  /*5d2f0*/  HMMA.1688.F32.TF32 R124, R240.reuse, R28, R120 ;  /* 0x0000001cf07c723c */ /* 0x040ff00000081078 */
[C---:B------:R-:W-:Y:S08]  /*5d300*/  HMMA.1688.F32.TF32 R120, R240.reuse, R8, R116 ;  /* 0x00000008f078723c */ /* 0x040ff00000081074 */
[C---:B------:R-:W-:Y:S08]  /*5d310*/  HMMA.1688.F32.TF32 R116, R240.reuse, R12, R112 ;  /* 0x0000000cf074723c */ /* 0x040ff00000081070 */
[C---:B------:R-:W-:Y:S08]  /*5d320*/  HMMA.1688.F32.TF32 R112, R240.reuse, R16, R108 ;  /* 0x00000010f070723c */ /* 0x040ff0000008106c */
[C---:B------:R-:W-:Y:S01]  /*5d330*/  HMMA.1688.F32.TF32 R108, R240.reuse, R20, R104 ;  /* 0x00000014f06c723c */ /* 0x040fe20000081068 */
        /* <DEDUP_REMOVED lines=8> */
[----:B--2---:R-:W-:Y:S03]  /*5d3c0*/  HMMA.1688.F32.TF32 R104, R240, R44, R88 ;  /* 0x0000002cf068723c */ /* 0x004fe60000081058 */
[----:B------:R-:W-:Y:S04]  /*5d3d0*/  STL.64 [R1+0x540], R116 ;  /* 0x0005407401007387 */ /* 0x000fe80000100a00 */
[----:B------:R-:W-:Y:S04]  /*5d3e0*/  STL.64 [R1+0x548], R118 ;  /* 0x0005487601007387 */ /* 0x000fe80000100a00 */
[----:B------:R-:W-:Y:S04]  /*5d3f0*/  STL.64 [R1+0x530], R112 ;  /* 0x0005307001007387 */ /* 0x000fe80000100a00 */
[----:B------:R-:W-:Y:S04]  /*5d400*/  STL.64 [R1+0x538], R114 ;  /* 0x0005387201007387 */ /* 0x000fe80000100a00 */
[----:B------:R-:W2:Y:S04]  /*5d410*/  LDL.LU.64 R88, [R1+0x5f0] ;  /* 0x0005f00001587983 */ /* 0x000ea80000300a00 */
[----:B------:R-:W-:Y:S04]  /*5d420*/  STL.64 [R1+0x520], R108 ;  /* 0x0005206c01007387 */ /* 0x000fe80000100a00 */
[----:B------:R-:W-:Y:S04]  /*5d430*/  STL.64 [R1+0x528], R110 ;  /* 0x0005286e01007387 */ /* 0x000fe80000100a00 */
[----:B------:R-:W2:Y:S04]  /*5d440*/  LDL.LU.64 R90, [R1+0x5f8] ;  /* 0x0005f800015a7983 */ /* 0x000ea80000300a00 */
[----:B------:R-:W-:Y:S04]  /*5d450*/  STL.64 [R1+0x500], R104 ;  /* 0x0005006801007387 */ /* 0x000fe80000100a00 */
[----:B------:R4:W-:Y:S04]  /*5d460*/  STL.64 [R1+0x508], R106 ;  /* 0x0005086a01007387 */ /* 0x0009e80000100a00 */
[----:B------:R-:W-:Y:S04]  /*5d470*/  LDS R240, [R161+0x480] ;  /* 0x00048000a1f07984 */ /* 0x000fe80000000800 */
[----:B------:R-:W-:Y:S01]  /*5d480*/  LDS R242, [R161+0x2480] ;  /* 0x00248000a1f27984 */ /* 0x000fe20000000800 */
[C---:B----4-:R-:W-:Y:S03]  /*5d490*/  HMMA.1688.F32.TF32 R104, R232.reuse, R24, R100 ;  /* 0x00000018e868723c */ /* 0x050fe60000081064 */
[----:B------:R-:W4:Y:S04]  /*5d4a0*/  LDL.LU.64 R100, [R1+0x5e0] ;  /* 0x0005e00001647983 */ /* 0x000f280000300a00 */
[----:B------:R-:W4:Y:S04]  /*5d4b0*/  LDL.LU.64 R102, [R1+0x5e8] ;  /* 0x0005e80001667983 */ /* 0x000f280000300a00 */
[----:B------:R-:W-:Y:S04]  /*5d4c0*/  LDS R241, [R189+0x480] ;  /* 0x00048000bdf17984 */ /* 0x000fe80000000800 */
[----:B------:R-:W1:Y:S08]  /*5d4d0*/  LDS R243, [R189+0x2480] ;  /* 0x00248000bdf37984 */ /* 0x000e700000000800 */
[----:B------:R-:W-:Y:S04]  /*5d4e0*/  STL.64 [R1+0x670], R104 ;  /* 0x0006706801007387 */ /* 0x000fe80000100a00 */
[----:B------:R3:W-:Y:S02]  /*5d4f0*/  STL.64 [R1+0x678], R106 ;  /* 0x0006786a01007387 */ /* 0x0007e40000100a00 */
[C---:B---3--:R-:W-:Y:S02]  /*5d500*/  HMMA.1688.F32.TF32 R104, R232.reuse, R4, R96 ;  /* 0x00000004e868723c */ /* 0x048fe40000081060 */
[----:B------:R-:W3:Y:S04]  /*5d510*/  LDL.LU.64 R96, [R1+0x5d0] ;  /* 0x0005d00001607983 */ /* 0x000ee80000300a00 */
[----:B------:R-:W3:Y:S11]  /*5d520*/  LDL.LU.64 R98, [R1+0x5d8] ;  /* 0x0005d80001627983 */ /* 0x000ef60000300a00 */
[----:B------:R-:W-:Y:S06]  /*5d530*/  @!UPT UIADD3 URZ, URZ, URZ, URZ ;  /* 0x0000003f3f3ff290 */ /* 0x000fec000fffe03f */
[----:B------:R1:W-:Y:S04]  /*5d540*/  STL.64 [R1+0x660], R104 ;  /* 0x0006606801007387 */ /* 0x0003e80000100a00 */
[----:B------:R1:W-:Y:S04]  /*5d550*/  STL.64 [R1+0x668], R106 ;  /* 0x0006686a01007387 */ /* 0x0003e80000100a00 */
[----:B------:R-:W3:Y:S04]  /*5d560*/  LDL.LU.64 R112, [R1+0x5c0] ;  /* 0x0005c00001707983 */ /* 0x000ee80000300a00 */
[----:B------:R-:W3:Y:S01]  /*5d570*/  LDL.LU.64 R114, [R1+0x5c8] ;  /* 0x0005c80001727983 */ /* 0x000ee20000300a00 */
[C---:B-----5:R-:W-:Y:S11]  /*5d580*/  HMMA.1688.F32.TF32 R92, R232.reuse, R216, R92 ;  /* 0x000000d8e85c723c */ /* 0x060ff6000008105c */
[----:B------:R-:W-:Y:S11]  /*5d590*/  @!UPT UIADD3 URZ, URZ, URZ, URZ ;  /* 0x0000003f3f3ff290 */ /* 0x000ff6000fffe03f */
[----:B------:R-:W-:Y:S01]  /*5d5a0*/  @!UPT UIADD3 URZ, URZ, URZ, URZ ;  /* 0x0000003f3f3ff290 */ /* 0x000fe2000fffe03f */
[----:B------:R5:W-:Y:S04]  /*5d5b0*/  STL.64 [R1+0x650], R92 ;  /* 0x0006505c01007387 */ /* 0x000be80000100a00 */
[----:B------:R1:W-:Y:S04]  /*5d5c0*/  STL.64 [R1+0x658], R94 ;  /* 0x0006585e01007387 */ /* 0x0003e80000100a00 */
[----:B------:R-:W3:Y:S04]  /*5d5d0*/  LDL.LU.64 R108, [R1+0x5b0] ;  /* 0x0005b000016c7983 */ /* 0x000ee80000300a00 */
[----:B------:R-:W3:Y:S04]  /*5d5e0*/  LDL.LU.64 R110, [R1+0x5b8] ;  /* 0x0005b800016e7983 */ /* 0x000ee80000300a00 */
[----:B-1----:R-:W3:Y:S04]  /*5d5f0*/  LDL.LU.64 R104, [R1+0x1180] ;  /* 0x0011800001687983 */ /* 0x002ee80000300a00 */
[----:B------:R-:W3:Y:S04]  /*5d600*/  LDL.LU.64 R106, [R1+0x1188] ;  /* 0x00118800016a7983 */ /* 0x000ee80000300a00 */
[----:B-----5:R-:W5:Y:S04]  /*5d610*/  LDL.LU.64 R92, [R1+0x1190] ;  /* 0x00119000015c7983 */ /* 0x020f680000300a00 */
[----:B------:R-:W5:Y:S01]  /*5d620*/  LDL.LU.64 R94, [R1+0x1198] ;  /* 0x00119800015e7983 */ /* 0x000f620000300a00 */
[C---:B--2---:R-:W-:Y:S03]  /*5d630*/  HMMA.1688.F32.TF32 R116, R232.reuse, R64, R88 ;  /* 0x00000040e874723c */ /* 0x044fe60000081058 */
[----:B------:R-:W2:Y:S04]  /*5d640*/  LDL.LU.64 R88, [R1+0x11d0] ;  /* 0x0011d00001587983 */ /* 0x000ea80000300a00 */
[----:B------:R-:W2:Y:S11]  /*5d650*/  LDL.LU.64 R90, [R1+0x11d8] ;  /* 0x0011d800015a7983 */ /* 0x000eb60000300a00 */
[----:B------:R-:W-:Y:S05]  /*5d660*/  @!UPT UIADD3 URZ, URZ, URZ, URZ ;  /* 0x0000003f3f3ff290 */ /* 0x000fea000fffe03f */
[----:B------:R-:W-:Y:S04]  /*5d670*/  STL.64 [R1+0x640], R116 ;  /* 0x0006407401007387 */ /* 0x000fe80000100a00 */
[----:B------:R4:W-:Y:S02]  /*5d680*/  STL.64 [R1+0x648], R118 ;  /* 0x0006487601007387 */ /* 0x0009e40000100a00 */
[C---:B----4-:R-:W-:Y:S02]  /*5d690*/  HMMA.1688.F32.TF32 R116, R232.reuse, R60, R100 ;  /* 0x0000003ce874723c */ /* 0x050fe40000081064 */
[----:B------:R-:W4:Y:S04]  /*5d6a0*/  LDL.LU.64 R100, [R1+0x11c0] ;  /* 0x0011c00001647983 */ /* 0x000f280000300a00 */
[----:B------:R-:W4:Y:S11]  /*5d6b0*/  LDL.LU.64 R102, [R1+0x11c8] ;  /* 0x0011c80001667983 */ /* 0x000f360000300a00 */
[----:B------:R-:W-:Y:S06]  /*5d6c0*/  @!UPT UIADD3 URZ, URZ, URZ, URZ ;  /* 0x0000003f3f3ff290 */ /* 0x000fec000fffe03f */
[----:B------:R-:W-:Y:S04]  /*5d6d0*/  STL.64 [R1+0x630], R116 ;  /* 0x0006307401007387 */ /* 0x000fe80000100a00 */
[----:B------:R3:W-:Y:S02]  /*5d6e0*/  STL.64 [R1+0x638], R118 ;  /* 0x0006387601007387 */ /* 0x0007e40000100a00 */
[C---:B---3--:R-:W-:Y:S02]  /*5d6f0*/  HMMA.1688.F32.TF32 R116, R232.reuse, R56, R96 ;  /* 0x00000038e874723c */ /* 0x048fe40000081060 */
[----:B------:R-:W3:Y:S04]  /*5d700*/  LDL.LU.64 R96, [R1+0x1210] ;  /* 0x0012100001607983 */ /* 0x000ee80000300a00 */
[----:B------:R-:W3:Y:S02]  /*5d710*/  LDL.LU.64 R98, [R1+0x1218] ;  /* 0x0012180001627983 */ /* 0x000ee40000300a00 */
[C---:B------:R-:W-:Y:S11]  /*5d720*/  HMMA.1688.F32.TF32 R112, R232.reuse, R52, R112 ;  /* 0x00000034e870723c */ /* 0x040ff60000081070 */
[----:B------:R-:W-:Y:S04]  /*5d730*/  @!UPT UIADD3 URZ, URZ, URZ, URZ ;  /* 0x0000003f3f3ff290 */ /* 0x000fe8000fffe03f */
[----:B------:R-:W-:Y:S04]  /*5d740*/  STL.64 [R1+0x620], R116 ;  /* 0x0006207401007387 */ /* 0x000fe80000100a00 */
[----:B------:R-:W-:Y:S04]  /*5d750*/  STL.64 [R1+0x628], R118 ;  /* 0x0006287601007387 */ /* 0x000fe80000100a00 */
[----:B------:R-:W-:Y:S04]  /*5d760*/  STL.64 [R1+0x610], R112 ;  /* 0x0006107001007387 */ /* 0x000fe80000100a00 */
[----:B------:R-:W-:Y:S01]  /*5d770*/  STL.64 [R1+0x618], R114 ;  /* 0x0006187201007387 */ /* 0x000fe20000100a00 */
[C---:B------:R-:W-:Y:S08]  /*5d780*/  HMMA.1688.F32.TF32 R108, R232.reuse, R48, R108 ;  /* 0x00000030e86c723c */ /* 0x040ff0000008106c */
[C---:B------:R-:W-:Y:S11]  /*5d790*/  HMMA.1688.F32.TF32 R104, R232.reuse, R36, R104 ;  /* 0x00000024e868723c */ /* 0x040ff60000081068 */
[----:B------:R-:W-:Y:S04]  /*5d7a0*/  @!UPT UIADD3 URZ, URZ, URZ, URZ ;  /* 0x0000003f3f3ff290 */ /* 0x000fe8000fffe03f */
[----:B------:R-:W-:Y:S04]  /*5d7b0*/  STL.64 [R1+0x600], R108 ;  /* 0x0006006c01007387 */ /* 0x000fe80000100a00 */
[----:B------:R-:W-:Y:S04]  /*5d7c0*/  STL.64 [R1+0x608], R110 ;  /* 0x0006086e01007387 */ /* 0x000fe80000100a00 */
        /* <DEDUP_REMOVED lines=14> */
[----:B------:R-:W2:Y:S04]  /*5d8b0*/  LDL.LU.64 R120, [R1+0x1280] ;  /* 0x0012800001787983 */ /* 0x000ea80000300a00 */
[----:B------:R-:W2:Y:S01]  /*5d8c0*/  LDL.LU.64 R122, [R1+0x1288] ;  /* 0x00128800017a7983 */ /* 0x000ea20000300a00 */
[C---:B----4-:R-:W-:Y:S08]  /*5d8d0*/  HMMA.1688.F32.TF32 R100, R232.reuse, R8, R100 ;  /* 0x00000008e864723c */ /* 0x050ff00000081064 */
[C---:B---3--:R-:W-:Y:S11]  /*5d8e0*/  HMMA.1688.F32.TF32 R96, R232.reuse, R12, R96 ;  /* 0x0000000ce860723c */ /* 0x048ff60000081060 */
[----:B------:R-:W-:Y:S04]  /*5d8f0*/  @!UPT UIADD3 URZ, URZ, URZ, URZ ;  /* 0x0000003f3f3ff290 */ /* 0x000fe8000fffe03f */
[----:B------:R3:W-:Y:S04]  /*5d900*/  STL.64 [R1+0x5c0], R100 ;  /* 0x0005c06401007387 */ /* 0x0007e80000100a00 */
[----:B------:R4:W-:Y:S04]  /*5d910*/  STL.64 [R1+0x5c8], R102 ;  /* 0x0005c86601007387 */ /* 0x0009e80000100a00 */
[----:B------:R-:W2:Y:S04]  /*5d920*/  LDL.LU.64 R116, [R1+0x580] ;  /* 0x0005800001747983 */ /* 0x000ea80000300a00 */
[----:B------:R-:W2:Y:S04]  /*5d930*/  LDL.LU.64 R118, [R1+0x588] ;  /* 0x0005880001767983 */ /* 0x000ea80000300a00 */
[----:B------:R1:W-:Y:S04]  /*5d940*/  STL.64 [R1+0x5b0], R96 ;  /* 0x0005b06001007387 */ /* 0x0003e80000100a00 */
[----:B------:R1:W-:Y:S04]  /*5d950*/  STL.64 [R1+0x5b8], R98 ;  /* 0x0005b86201007387 */ /* 0x0003e80000100a00 */
[----:B------:R-:W2:Y:S04]  /*5d960*/  LDL.LU.64 R112, [R1+0x680] ;  /* 0x0006800001707983 */ /* 0x000ea80000300a00 */
[----:B------:R-:W2:Y:S04]  /*5d970*/  LDL.LU.64 R114, [R1+0x688] ;  /* 0x0006880001727983 */ /* 0x000ea80000300a00 */
[----:B------:R-:W2:Y:S04]  /*5d980*/  LDL.LU.64 R108, [R1+0x690] ;  /* 0x00069000016c7983 */ /* 0x000ea80000300a00 */
[----:B------:R-:W2:Y:S04]  /*5d990*/  LDL.LU.64 R110, [R1+0x698] ;  /* 0x00069800016e7983 */ /* 0x000ea80000300a00 */
[----:B-1----:R-:W2:Y:S04]  /*5d9a0*/  LDL.LU.64 R104, [R1+0x6a0] ;  /* 0x0006a00001687983 */ /* 0x002ea80000300a00 */
[----:B------:R-:W2:Y:S04]  /*5d9b0*/  LDL.LU.64 R106, [R1+0x6a8] ;  /* 0x0006a800016a7983 */ /* 0x000ea80000300a00 */
[----:B---3--:R-:W3:Y:S04]  /*5d9c0*/  LDL.LU.64 R100, [R1+0x6c0] ;  /* 0x0006c00001647983 */ /* 0x008ee80000300a00 */
[----:B----4-:R-:W3:Y:S04]  /*5d9d0*/  LDL.LU.64 R102, [R1+0x6c8] ;  /* 0x0006c80001667983 */ /* 0x010ee80000300a00 */
[----:B------:R-:W4:Y:S04]  /*5d9e0*/  LDL.LU.64 R96, [R1+0x6d0] ;  /* 0x0006d00001607983 */ /* 0x000f280000300a00 */
[----:B------:R-:W4:Y:S01]  /*5d9f0*/  LDL.LU.64 R98, [R1+0x6d8] ;  /* 0x0006d80001627983 */ /* 0x000f220000300a00 */
[C---:B-----5:R-:W-:Y:S03]  /*5da00*/  HMMA.1688.F32.TF32 R124, R232.reuse, R16, R92 ;  /* 0x00000010e87c723c */ /* 0x060fe6000008105c */
[----:B------:R-:W5:Y:S04]  /*5da10*/  LDL.LU.64 R92, [R1+0x6e0] ;  /* 0x0006e000015c7983 */ /* 0x000f680000300a00 */
[----:B------:R-:W5:Y:S11]  /*5da20*/  LDL.LU.64 R94, [R1+0x6e8] ;  /* 0x0006e800015e7983 */ /* 0x000f760000300a00 */
[----:B------:R-:W-:Y:S05]  /*5da30*/  @!UPT UIADD3 URZ, URZ, URZ, URZ ;  /* 0x0000003f3f3ff290 */ /* 0x000fea000fffe03f */
[----:B------:R-:W-:Y:S04]  /*5da40*/  STL.64 [R1+0x5a0], R124 ;  /* 0x0005a07c01007387 */ /* 0x000fe80000100a00 */
[----:B------:R2:W-:Y:S02]  /*5da50*/  STL.64 [R1+0x5a8], R126 ;  /* 0x0005a87e01007387 */ /* 0x0005e40000100a00 */
[C---:B--2---:R-:W-:Y:S02]  /*5da60*/  HMMA.1688.F32.TF32 R124, R232.reuse, R20, R88 ;  /* 0x00000014e87c723c */ /* 0x044fe40000081058 */
[----:B------:R-:W2:Y:S04]  /*5da70*/  LDL.LU.64 R88, [R1+0x710] ;  /* 0x0007100001587983 */ /* 0x000ea80000300a00 */
[----:B------:R-:W2:Y:S02]  /*5da80*/  LDL.LU.64 R90, [R1+0x718] ;  /* 0x00071800015a7983 */ /* 0x000ea40000300a00 */
[----:B------:R-:W-:Y:S11]  /*5da90*/  HMMA.1688.F32.TF32 R120, R232, R44, R120 ;  /* 0x0000002ce878723c */ /* 0x000ff60000081078 */
[----:B------:R-:W-:Y:S04]  /*5daa0*/  @!UPT UIADD3 URZ, URZ, URZ, URZ ;  /* 0x0000003f3f3ff290 */ /* 0x000fe8000fffe03f */
[----:B------:R-:W-:Y:S04]  /*5dab0*/  STL.64 [R1+0x590], R124 ;  /* 0x0005907c01007387 */ /* 0x000fe80000100a00 */
[----:B------:R-:W-:Y:S04]  /*5dac0*/  STL.64 [R1+0x598], R126 ;  /* 0x0005987e01007387 */ /* 0x000fe80000100a00 */
[----:B------:R-:W-:Y:S04]  /*5dad0*/  LDS R232, [R161+0x500] ;  /* 0x00050000a1e87984 */ /* 0x000fe80000000800 */
[----:B------:R-:W-:Y:S04]  /*5dae0*/  LDS R234, [R161+0x2500] ;  /* 0x00250000a1ea7984 */ /* 0x000fe80000000800 */
[----:B------:R-:W-:Y:S04]  /*5daf0*/  LDS R233, [R189+0x500] ;  /* 0x00050000bde97984 */ /* 0x000fe80000000800 */
[----:B------:R-:W1:Y:S04]  /*5db00*/  LDS R235, [R189+0x2500] ;  /* 0x00250000bdeb7984 */ /* 0x000e680000000800 */
[----:B------:R-:W-:Y:S04]  /*5db10*/  STL.64 [R1+0x510], R120 ;  /* 0x0005107801007387 */ /* 0x000fe80000100a00 */
[----:B------:R1:W-:Y:S02]  /*5db20*/  STL.64 [R1+0x518], R122 ;  /* 0x0005187a01007387 */ /* 0x0003e40000100a00 */
[C---:B-1----:R-:W-:Y:S08]  /*5db30*/  HMMA.1688.F32.TF32 R120, R236.reuse, R24, R116 ;  /* 0x00000018ec78723c */ /* 0x042ff00000081074 */
[C---:B------:R-:W-:Y:S08]  /*5db40*/  HMMA.1688.F32.TF32 R116, R236.reuse, R4, R112 ;  /* 0x00000004ec74723c */ /* 0x040ff00000081070 */
[C---:B------:R-:W-:Y:S08]  /*5db50*/  HMMA.1688.F32.TF32 R112, R236.reuse, R216, R108 ;  /* 0x000000d8ec70723c */ /* 0x040ff0000008106c */
[C---:B------:R-:W-:Y:S08]  /*5db60*/  HMMA.1688.F32.TF32 R108, R236.reuse, R64, R104 ;  /* 0x00000040ec6c723c */ /* 0x040ff00000081068 */
[C---:B---3--:R-:W-:Y:S01]  /*5db70*/  HMMA.1688.F32.TF32 R104, R236.reuse, R60, R100 ;  /* 0x0000003cec68723c */ /* 0x048fe20000081064 */
[----:B------:R-:W-:Y:S04]  /*5db80*/  STL.64 [R1+0x580], R120 ;  /* 0x0005807801007387 */ /* 0x000fe80000100a00 */
[----:B------:R-:W-:Y:S04]  /*5db90*/  STL.64 [R1+0x588], R122 ;  /* 0x0005887a01007387 */ /* 0x000fe80000100a00 */
[----:B------:R-:W-:Y:S04]  /*5dba0*/  STL.64 [R1+0x680], R116 ;  /* 0x0006807401007387 */ /* 0x000fe80000100a00 */
[----:B------:R-:W-:Y:S01]  /*5dbb0*/  STL.64 [R1+0x688], R118 ;  /* 0x0006887601007387 */ /* 0x000fe20000100a00 */
[C---:B----4-:R-:W-:Y:S03]  /*5dbc0*/  HMMA.1688.F32.TF32 R100, R236.reuse, R56, R96 ;  /* 0x00000038ec64723c */ /* 0x050fe60000081060 */
[----:B------:R-:W-:Y:S04]  /*5dbd0*/  STL.64 [R1+0x690], R112 ;  /* 0x0006907001007387 */ /* 0x000fe80000100a00 */
[----:B------:R-:W-:Y:S04]  /*5dbe0*/  STL.64 [R1+0x698], R114 ;  /* 0x0006987201007387 */ /* 0x000fe80000100a00 */
[----:B------:R-:W-:Y:S04]  /*5dbf0*/  STL.64 [R1+0x6a0], R108 ;  /* 0x0006a06c01007387 */ /* 0x000fe80000100a00 */
[----:B------:R-:W-:Y:S04]  /*5dc00*/  STL.64 [R1+0x6a8], R110 ;  /* 0x0006a86e01007387 */ /* 0x000fe80000100a00 */
[----:B------:R-:W3:Y:S04]  /*5dc10*/  LDL.LU.64 R96, [R1+0x720] ;  /* 0x0007200001607983 */ /* 0x000ee80000300a00 */
[----:B------:R-:W-:Y:S04]  /*5dc20*/  STL.64 [R1+0x6c0], R104 ;  /* 0x0006c06801007387 */ /* 0x000fe80000100a00 */
[----:B------:R-:W-:Y:S04]  /*5dc30*/  STL.64 [R1+0x6c8], R106 ;  /* 0x0006c86a01007387 */ /* 0x000fe80000100a00 */
[----:B------:R-:W3:Y:S04]  /*5dc40*/  LDL.LU.64 R98, [R1+0x728] ;  /* 0x0007280001627983 */ /* 0x000ee80000300a00 */
[----:B------:R-:W-:Y:S04]  /*5dc50*/  STL.64 [R1+0x6d0], R100 ;  /* 0x0006d06401007387 */ /* 0x000fe80000100a00 */
[----:B------:R5:W-:Y:S02]  /*5dc60*/  STL.64 [R1+0x6d8], R102 ;  /* 0x0006d86601007387 */ /* 0x000be40000100a00 */
[C---:B-----5:R-:W-:Y:S02]  /*5dc70*/  HMMA.1688.F32.TF32 R100, R236.reuse, R52, R92 ;  /* 0x00000034ec64723c */ /* 0x060fe4000008105c */
[----:B------:R-:W4:Y:S04]  /*5dc80*/  LDL.LU.64 R92, [R1+0x750] ;  /* 0x00075000015c7983 */ /* 0x000f280000300a00 */
[----:B------:R-:W4:Y:S11]  /*5dc90*/  LDL.LU.64 R94, [R1+0x758] ;  /* 0x00075800015e7983 */ /* 0x000f360000300a00 */
        /* <DEDUP_REMOVED lines=23> */
[----:B-1----:R-:W2:Y:S04]  /*5de10*/  LDL.LU.64 R100, [R1+0x1080] ;  /* 0x0010800001647983 */ /* 0x002ea80000300a00 */
[----:B-----5:R-:W5:Y:S01]  /*5de20*/  LDL.LU.64 R102, [R1+0x1088] ;  /* 0x0010880001667983 */ /* 0x020f620000300a00 */
[C---:B---3--:R-:W-:Y:S03]  /*5de30*/  HMMA.1688.F32.TF32 R132, R236.reuse, R36, R96 ;  /* 0x00000024ec84723c */ /* 0x048fe60000081060 */
[----:B------:R-:W3:Y:S04]  /*5de40*/  LDL.LU.64 R96, [R1+0x1070] ;  /* 0x0010700001607983 */ /* 0x000ee80000300a00 */
[----:B------:R-:W3:Y:S11]  /*5de50*/  LDL.LU.64 R98, [R1+0x1078] ;  /* 0x0010780001627983 */ /* 0x000ef60000300a00 */
        /* <DEDUP_REMOVED lines=13> */
[----:B------:R-:W-:Y:S04]  /*5df30*/  STL.64 [R1+0x760], R132 ;  /* 0x0007608401007387 */ /* 0x000fe80000100a00 */
[----:B------:R1:W-:Y:S02]  /*5df40*/  STL.64 [R1+0x768], R134 ;  /* 0x0007688601007387 */ /* 0x0003e40000100a00 */
[C---:B-1----:R-:W-:Y:S08]  /*5df50*/  HMMA.1688.F32.TF32 R132, R236.reuse, R8, R128 ;  /* 0x00000008ec84723c */ /* 0x042ff00000081080 */
[C---:B------:R-:W-:Y:S08]  /*5df60*/  HMMA.1688.F32.TF32 R128, R236.reuse, R12, R124 ;  /* 0x0000000cec80723c */ /* 0x040ff0000008107c */
[C---:B------:R-:W-:Y:S08]  /*5df70*/  HMMA.1688.F32.TF32 R124, R236.reuse, R16, R120 ;  /* 0x00000010ec7c723c */ /* 0x040ff00000081078 */
[C---:B------:R-:W-:Y:S08]  /*5df80*/  HMMA.1688.F32.TF32 R120, R236.reuse, R20, R116 ;  /* 0x00000014ec78723c */ /* 0x040ff00000081074 */
[----:B------:R-:W-:Y:S01]  /*5df90*/  HMMA.1688.F32.TF32 R116, R236, R44, R112 ;  /* 0x0000002cec74723c */ /* 0x000fe20000081070 */
[----:B------:R-:W-:Y:S04]  /*5dfa0*/  STL.64 [R1+0x770], R132 ;  /* 0x0007708401007387 */ /* 0x000fe80000100a00 */
[----:B------:R-:W-:Y:S03]  /*5dfb0*/  LDS R236, [R161+0x600] ;  /* 0x00060000a1ec7984 */ /* 0x000fe60000000800 */
[C---:B------:R-:W-:Y:S01]  /*5dfc0*/  HMMA.1688.F32.TF32 R112, R240.reuse, R24, R108 ;  /* 0x00000018f070723c */ /* 0x040fe2000008106c */
[----:B------:R-:W-:Y:S04]  /*5dfd0*/  LDS R238, [R161+0x2600] ;  /* 0x00260000a1ee7984 */ /* 0x000fe80000000800 */
[----:B------:R-:W-:Y:S03]  /*5dfe0*/  LDS R237, [R189+0x600] ;  /* 0x00060000bded7984 */ /* 0x000fe60000000800 */
[C---:B------:R-:W-:Y:S01]  /*5dff0*/  HMMA.1688.F32.TF32 R108, R240.reuse, R4, R104 ;  /* 0x00000004f06c723c */ /* 0x040fe20000081068 */
[----:B------:R-:W-:Y:S04]  /*5e000*/  STL.64 [R1+0x778], R134 ;  /* 0x0007788601007387 */ /* 0x000fe80000100a00 */
[----:B------:R-:W-:Y:S04]  /*5e010*/  STL.64 [R1+0x780], R128 ;  /* 0x0007808001007387 */ /* 0x000fe80000100a00 */
[----:B------:R-:W-:Y:S04]  /*5e020*/  STL.64 [R1+0x788], R130 ;  /* 0x0007888201007387 */ /* 0x000fe80000100a00 */
[----:B------:R-:W-:Y:S04]  /*5e030*/  STL.64 [R1+0x790], R124 ;  /* 0x0007907c01007387 */ /* 0x000fe80000100a00 */
[----:B------:R-:W-:Y:S04]  /*5e040*/  STL.64 [R1+0x798], R126 ;  /* 0x0007987e01007387 */ /* 0x000fe80000100a00 */
[----:B------:R-:W-:Y:S04]  /*5e050*/  STL.64 [R1+0x7b0], R120 ;  /* 0x0007b07801007387 */ /* 0x000fe80000100a00 */
[----:B------:R-:W-:Y:S01]  /*5e060*/  STL.64 [R1+0x7b8], R122 ;  /* 0x0007b87a01007387 */ /* 0x000fe20000100a00 */
[C---:B-----5:R-:W-:Y:S03]  /*5e070*/  HMMA.1688.F32.TF32 R104, R240.reuse, R216, R100 ;  /* 0x000000d8f068723c */ /* 0x060fe60000081064 */
[----:B------:R-:W-:Y:S04]  /*5e080*/  STL.64 [R1+0x7a0], R116 ;  /* 0x0007a07401007387 */ /* 0x000fe80000100a00 */
[----:B------:R-:W-:Y:S04]  /*5e090*/  STL.64 [R1+0x7a8], R118 ;  /* 0x0007a87601007387 */ /* 0x000fe80000100a00 */
[----:B------:R-:W-:Y:S04]  /*5e0a0*/  STL.64 [R1+0x7c0], R112 ;  /* 0x0007c07001007387 */ /* 0x000fe80000100a00 */
[----:B------:R-:W-:Y:S04]  /*5e0b0*/  STL.64 [R1+0x7c8], R114 ;  /* 0x0007c87201007387 */ /* 0x000fe80000100a00 */
[----:B------:R-:W5:Y:S04]  /*5e0c0*/  LDL.LU.64 R100, [R1+0x830] ;  /* 0x0008300001647983 */ /* 0x000f680000300a00 */
[----:B------:R-:W-:Y:S04]  /*5e0d0*/  STL.64 [R1+0x7d0], R108 ;  /* 0x0007d06c01007387 */ /* 0x000fe80000100a00 */
[----:B------:R-:W-:Y:S04]  /*5e0e0*/  STL.64 [R1+0x7d8], R110 ;  /* 0x0007d86e01007387 */ /* 0x000fe80000100a00 */
[----:B------:R-:W5:Y:S04]  /*5e0f0*/  LDL.LU.64 R102, [R1+0x838] ;  /* 0x0008380001667983 */ /* 0x000f680000300a00 */
[----:B------:R1:W-:Y:S04]  /*5e100*/  STL.64 [R1+0x7e0], R104 ;  /* 0x0007e06801007387 */ /* 0x0003e80000100a00 */
[----:B------:R1:W-:Y:S04]  /*5e110*/  STL.64 [R1+0x7e8], R106 ;  /* 0x0007e86a01007387 */ /* 0x0003e80000100a00 */
[----:B------:R-:W-:Y:S04]  /*5e120*/  LDS R239, [R189+0x2600] ;  /* 0x00260000bdef7984 */ /* 0x000fe80000000800 */
[----:B-1----:R-:W5:Y:S04]  /*5e130*/  LDL.LU.64 R104, [R1+0x1040] ;  /* 0x0010400001687983 */ /* 0x002f680000300a00 */
[----:B------:R-:W5:Y:S01]  /*5e140*/  LDL.LU.64 R106, [R1+0x1048] ;  /* 0x00104800016a7983 */ /* 0x000f620000300a00 */
[C---:B---3--:R-:W-:Y:S08]  /*5e150*/  HMMA.1688.F32.TF32 R96, R240.reuse, R64, R96 ;  /* 0x00000040f060723c */ /* 0x048ff00000081060 */
[C---:B----4-:R-:W-:Y:S11]  /*5e160*/  HMMA.1688.F32.TF32 R92, R240.reuse, R60, R92 ;  /* 0x0000003cf05c723c */ /* 0x050ff6000008105c */
[----:B------:R-:W-:Y:S04]  /*5e170*/  @!UPT UIADD3 URZ, URZ, URZ, URZ ;  /* 0x0000003f3f3ff290 */ /* 0x000fe8000fffe03f */
[----:B------:R1:W-:Y:S04]  /*5e180*/  STL.64 [R1+0x7f0], R96 ;  /* 0x0007f06001007387 */ /* 0x0003e80000100a00 */
[----:B------:R3:W-:Y:S04]  /*5e190*/  STL.64 [R1+0x7f8], R98 ;  /* 0x0007f86201007387 */ /* 0x0007e80000100a00 */
[----:B------:R-:W4:Y:S04]  /*5e1a0*/  LDL.LU.64 R120, [R1+0x1030] ;  /* 0x0010300001787983 */ /* 0x000f280000300a00 */
[----:B------:R-:W4:Y:S04]  /*5e1b0*/  LDL.LU.64 R122, [R1+0x1038] ;  /* 0x00103800017a7983 */ /* 0x000f280000300a00 */
[----:B------:R2:W-:Y:S04]  /*5e1c0*/  STL.64 [R1+0x800], R92 ;  /* 0x0008005c01007387 */ /* 0x0005e80000100a00 */
[----:B------:R2:W-:Y:S04]  /*5e1d0*/  STL.64 [R1+0x808], R94 ;  /* 0x0008085e01007387 */ /* 0x0005e80000100a00 */
[----:B-1----:R-:W4:Y:S04]  /*5e1e0*/  LDL.LU.64 R96, [R1+0x1020] ;  /* 0x0010200001607983 */ /* 0x002f280000300a00 */
[----:B---3--:R-:W3:Y:S01]  /*5e1f0*/  LDL.LU.64 R98, [R1+0x1028] ;  /* 0x0010280001627983 */ /* 0x008ee20000300a00 */
[C---:B--2---:R-:W-:Y:S11]  /*5e200*/  HMMA.1688.F32.TF32 R88, R240.reuse, R56, R88 ;  /* 0x00000038f058723c */ /* 0x044ff60000081058 */
[----:B------:R-:W-:Y:S11]  /*5e210*/  @!UPT UIADD3 URZ, URZ, URZ, URZ ;  /* 0x0000003f3f3ff290 */ /* 0x000ff6000fffe03f */
[----:B------:R-:W-:Y:S01]  /*5e220*/  @!UPT UIADD3 URZ, URZ, URZ, URZ ;  /* 0x0000003f3f3ff290 */ /* 0x000fe2000fffe03f */
[----:B------:R1:W-:Y:S04]  /*5e230*/  STL.64 [R1+0x810], R88 ;  /* 0x0008105801007387 */ /* 0x0003e80000100a00 */
        /* <DEDUP_REMOVED lines=9> */
[----:B-1----:R-:W3:Y:S04]  /*5e2d0*/  LDL.LU.64 R88, [R1+0x10e0] ;  /* 0x0010e00001587983 */ /* 0x002ee80000300a00 */
[----:B--2---:R-:W2:Y:S01]  /*5e2e0*/  LDL.LU.64 R90, [R1+0x10e8] ;  /* 0x0010e800015a7983 */ /* 0x004ea20000300a00 */
[C---:B-----5:R-:W-:Y:S03]  /*5e2f0*/  HMMA.1688.F32.TF32 R124, R240.reuse, R52, R100 ;  /* 0x00000034f07c723c */ /* 0x060fe60000081064 */
[----:B------:R-:W5:Y:S04]  /*5e300*/  LDL.LU.64 R100, [R1+0x10d0] ;  /* 0x0010d00001647983 */ /* 0x000f680000300a00 */
[----:B------:R-:W5:Y:S11]  /*5e310*/  LDL.LU.64 R102, [R1+0x10d8] ;  /* 0x0010d80001667983 */ /* 0x000f760000300a00 */
[----:B------:R-:W-:Y:S05]  /*5e320*/  @!UPT UIADD3 URZ, URZ, URZ, URZ ;  /* 0x0000003f3f3ff290 */ /* 0x000fea000fffe03f */
        /* <DEDUP_REMOVED lines=8> */
[C---:B----4-:R-:W-:Y:S08]  /*5e3b0*/  HMMA.1688.F32.TF32 R124, R240.reuse, R36, R120 ;  /* 0x00000024f07c723c */ /* 0x050ff00000081078 */
[C---:B---3--:R-:W-:Y:S01]  /*5e3c0*/  HMMA.1688.F32.TF32 R120, R240.reuse, R32, R96 ;  /* 0x00000020f078723c */ /* 0x048fe20000081060 */
[----:B------:R-:W3:Y:S11]  /*5e3d0*/  LDL.LU.64 R96, [R1+0x9b0] ;  /* 0x0009b00001607983 */ /* 0x000ef60000300a00 */
[----:B------:R-:W-:Y:S03]  /*5e3e0*/  @!UPT UIADD3 URZ, URZ, URZ, URZ ;  /* 0x0000003f3f3ff290 */ /* 0x000fe6000fffe03f */
[----:B------:R-:W-:Y:S04]  /*5e3f0*/  STL.64 [R1+0x850], R124 ;  /* 0x0008507c01007387 */ /* 0x000fe80000100a00 */
[----:B------:R-:W-:Y:S04]  /*5e400*/  STL.64 [R1+0x858], R126 ;  /* 0x0008587e01007387 */ /* 0x000fe80000100a00 */
[----:B------:R-:W3:Y:S04]  /*5e410*/  LDL.LU.64 R98, [R1+0x9b8] ;  /* 0x0009b80001627983 */ /* 0x000ee80000300a00 */
[----:B------:R-:W-:Y:S04]  /*5e420*/  STL.64 [R1+0x8d0], R120 ;  /* 0x0008d07801007387 */ /* 0x000fe80000100a00 */
[----:B------:R1:W-:Y:S02]  /*5e430*/  STL.64 [R1+0x8d8], R122 ;  /* 0x0008d87a01007387 */ /* 0x0003e40000100a00 */
[C---:B-1----:R-:W-:Y:S02]  /*5e440*/  HMMA.1688.F32.TF32 R120, R240.reuse, R28, R92 ;  /* 0x0000001cf078723c */ /* 0x042fe4000008105c */
[----:B------:R-:W4:Y:S04]  /*5e450*/  LDL.LU.64 R92, [R1+0x9a0] ;  /* 0x0009a000015c7983 */ /* 0x000f280000300a00 */
[----:B------:R-:W4:Y:S11]  /*5e460*/  LDL.LU.64 R94, [R1+0x9a8] ;  /* 0x0009a800015e7983 */ /* 0x000f360000300a00 */
[----:B------:R-:W-:Y:S06]  /*5e470*/  @!UPT UIADD3 URZ, URZ, URZ, URZ ;  /* 0x0000003f3f3ff290 */ /* 0x000fec000fffe03f */
[----:B------:R-:W-:Y:S04]  /*5e480*/  STL.64 [R1+0x8c0], R120 ;  /* 0x0008c07801007387 */ /* 0x000fe80000100a00 */
[----:B------:R1:W-:Y:S02]  /*5e490*/  STL.64 [R1+0x8c8], R122 ;  /* 0x0008c87a01007387 */ /* 0x0003e40000100a00 */
[C---:B-1----:R-:W-:Y:S08]  /*5e4a0*/  HMMA.1688.F32.TF32 R120, R240.reuse, R8, R116 ;  /* 0x00000008f078723c */ /* 0x042ff00000081074 */
[C---:B------:R-:W-:Y:S08]  /*5e4b0*/  HMMA.1688.F32.TF32 R116, R240.reuse, R12, R112 ;  /* 0x0000000cf074723c */ /* 0x040ff00000081070 */
[C---:B------:R-:W-:Y:S07]  /*5e4c0*/  HMMA.1688.F32.TF32 R112, R240.reuse, R16, R108 ;  /* 0x00000010f070723c */ /* 0x040fee000008106c */
[----:B------:R-:W-:Y:S01]  /*5e4d0*/  STL.64 [R1+0x8b0], R120 ;  /* 0x0008b07801007387 */ /* 0x000fe20000100a00 */
[C---:B--2---:R-:W-:Y:S03]  /*5e4e0*/  HMMA.1688.F32.TF32 R108, R240.reuse, R20, R88 ;  /* 0x00000014f06c723c */ /* 0x044fe60000081058 */
        /* <DEDUP_REMOVED lines=8> */
[----:B------:R5:W-:Y:S02]  /*5e570*/  STL.64 [R1+0x888], R110 ;  /* 0x0008886e01007387 */ /* 0x000be40000100a00 */
[----:B-----5:R-:W-:Y:S02]  /*5e580*/  HMMA.1688.F32.TF32 R108, R240, R44, R100 ;  /* 0x0000002cf06c723c */ /* 0x020fe40000081064 */
[----:B------:R-:W5:Y:S04]  /*5e590*/  LDL.LU.64 R100, [R1+0xeb0] ;  /* 0x000eb00001647983 */ /* 0x000f680000300a00 */
[----:B------:R-:W5:Y:S04]  /*5e5a0*/  LDL.LU.64 R102, [R1+0xeb8] ;  /* 0x000eb80001667983 */ /* 0x000f680000300a00 */
[----:B------:R-:W-:Y:S04]  /*5e5b0*/  LDS R240, [R161+0x580] ;  /* 0x00058000a1f07984 */ /* 0x000fe80000000800 */
[----:B------:R-:W-:Y:S04]  /*5e5c0*/  LDS R242, [R161+0x2580] ;  /* 0x00258000a1f27984 */ /* 0x000fe80000000800 */
[----:B------:R-:W-:Y:S04]  /*5e5d0*/  LDS R241, [R189+0x580] ;  /* 0x00058000bdf17984 */ /* 0x000fe80000000800 */
[----:B------:R-:W1:Y:S01]  /*5e5e0*/  LDS R243, [R189+0x2580] ;  /* 0x00258000bdf37984 */ /* 0x000e620000000800 */
[C---:B------:R-:W-:Y:S03]  /*5e5f0*/  HMMA.1688.F32.TF32 R104, R232.reuse, R24, R104 ;  /* 0x00000018e868723c */ /* 0x040fe60000081068 */
[----:B------:R-:W-:Y:S04]  /*5e600*/  STL.64 [R1+0x860], R108 ;  /* 0x0008606c01007387 */ /* 0x000fe80000100a00 */
[----:B------:R-:W-:Y:S11]  /*5e610*/  STL.64 [R1+0x868], R110 ;  /* 0x0008686e01007387 */ /* 0x000ff60000100a00 */
[----:B------:R-:W-:Y:S05]  /*5e620*/  @!UPT UIADD3 URZ, URZ, URZ, URZ ;  /* 0x0000003f3f3ff290 */ /* 0x000fea000fffe03f */
[----:B------:R3:W-:Y:S01]  /*5e630*/  STL [R1+0x9d0], R104 ;  /* 0x0009d06801007387 */ /* 0x0007e20000100800 */
[----:B------:R-:W-:Y:S01]  /*5e640*/  IMAD.MOV.U32 R252, RZ, RZ, R105 ;  /* 0x000000fffffc7224 */ /* 0x000fe200078e0069 */
[----:B------:R-:W-:Y:S01]  /*5e650*/  MOV R190, R107 ;  /* 0x0000006b00be7202 */ /* 0x000fe20000000f00 */
[----:B------:R-:W-:Y:S02]  /*5e660*/  IMAD.MOV.U32 R191, RZ, RZ, R106 ;  /* 0x000000ffffbf7224 */ /* 0x000fe400078e006a */
[C---:B---3--:R-:W-:Y:S01]  /*5e670*/  HMMA.1688.F32.TF32 R104, R232.reuse, R4, R96 ;  /* 0x00000004e868723c */ /* 0x048fe20000081060 */
[----:B------:R-:W3:Y:S04]  /*5e680*/  LDL.LU.64 R96, [R1+0xea0] ;  /* 0x000ea00001607983 */ /* 0x000ee80000300a00 */
[----:B------:R-:W3:Y:S11]  /*5e690*/  LDL.LU.64 R98, [R1+0xea8] ;  /* 0x000ea80001627983 */ /* 0x000ef60000300a00 */
[----:B------:R-:W-:Y:S07]  /*5e6a0*/  @!UPT UIADD3 URZ, URZ, URZ, URZ ;  /* 0x0000003f3f3ff290 */ /* 0x000fee000fffe03f */
        /* <DEDUP_REMOVED lines=10> */
[----:B------:R-:W2:Y:S02]  /*5e750*/  LDL.LU.64 R90, [R1+0xbe8] ;  /* 0x000be800015a7983 */ /* 0x000ea40000300a00 */
[C---:B-----5:R-:W-:Y:S11]  /*5e760*/  HMMA.1688.F32.TF32 R100, R232.reuse, R60, R100 ;  /* 0x0000003ce864723c */ /* 0x060ff60000081064 */
[----:B------:R-:W-:Y:S04]  /*5e770*/  @!UPT UIADD3 URZ, URZ, URZ, URZ ;  /* 0x0000003f3f3ff290 */ /* 0x000fe8000fffe03f */
[----:B------:R5:W-:Y:S04]  /*5e780*/  STL.64 [R1+0x9a0], R104 ;  /* 0x0009a06801007387 */ /* 0x000be80000100a00 */
[----:B------:R1:W-:Y:S04]  /*5e790*/  STL.64 [R1+0x9a8], R106 ;  /* 0x0009a86a01007387 */ /* 0x0003e80000100a00 */
[----:B------:R-:W2:Y:S04]  /*5e7a0*/  LDL.LU.64 R112, [R1+0xbd0] ;  /* 0x000bd00001707983 */ /* 0x000ea80000300a00 */
[----:B------:R-:W2:Y:S04]  /*5e7b0*/  LDL.LU.64 R114, [R1+0xbd8] ;  /* 0x000bd80001727983 */ /* 0x000ea80000300a00 */
[----:B------:R-:W2:Y:S04]  /*5e7c0*/  LDL.LU.64 R108, [R1+0xf00] ;  /* 0x000f0000016c7983 */ /* 0x000ea80000300a00 */
[----:B------:R-:W2:Y:S04]  /*5e7d0*/  LDL.LU.64 R110, [R1+0xf08] ;  /* 0x000f0800016e7983 */ /* 0x000ea80000300a00 */
[----:B------:R1:W-:Y:S04]  /*5e7e0*/  STL.64 [R1+0x990], R100 ;  /* 0x0009906401007387 */ /* 0x0003e80000100a00 */
[----:B------:R1:W-:Y:S04]  /*5e7f0*/  STL.64 [R1+0x998], R102 ;  /* 0x0009986601007387 */ /* 0x0003e80000100a00 */
[----:B-----5:R-:W5:Y:S04]  /*5e800*/  LDL.LU.64 R104, [R1+0xef0] ;  /* 0x000ef00001687983 */ /* 0x020f680000300a00 */
[----:B-1----:R-:W5:Y:S04]  /*5e810*/  LDL.LU.64 R106, [R1+0xef8] ;  /* 0x000ef800016a7983 */ /* 0x002f680000300a00 */
[----:B------:R-:W5:Y:S04]  /*5e820*/  LDL.LU.64 R100, [R1+0xee0] ;  /* 0x000ee00001647983 */ /* 0x000f680000300a00 */
[----:B------:R-:W5:Y:S01]  /*5e830*/  LDL.LU.64 R102, [R1+0xee8] ;  /* 0x000ee80001667983 */ /* 0x000f620000300a00 */
        /* <DEDUP_REMOVED lines=15> */
[C---:B------:R-:W-:Y:S08]  /*5e930*/  HMMA.1688.F32.TF32 R112, R232.reuse, R36, R112 ;  /* 0x00000024e870723c */ /* 0x040ff00000081070 */
[C---:B------:R-:W-:Y:S08]  /*5e940*/  HMMA.1688.F32.TF32 R108, R232.reuse, R32, R108 ;  /* 0x00000020e86c723c */ /* 0x040ff0000008106c */
[C---:B-----5:R-:W-:Y:S01]  /*5e950*/  HMMA.1688.F32.TF32 R104, R232.reuse, R28, R104 ;  /* 0x0000001ce868723c */ /* 0x060fe20000081068 */
[----:B------:R1:W-:Y:S04]  /*5e960*/  STL.64 [R1+0x960], R116 ;  /* 0x0009607401007387 */ /* 0x0003e80000100a00 */
[----:B------:R5:W-:Y:S04]  /*5e970*/  STL.64 [R1+0x968], R118 ;  /* 0x0009687601007387 */ /* 0x000be80000100a00 */
[----:B------:R1:W-:Y:S01]  /*5e980*/  STL.64 [R1+0x950], R112 ;  /* 0x0009507001007387 */ /* 0x0003e20000100a00 */
[C---:B------:R-:W-:Y:S03]  /*5e990*/  HMMA.1688.F32.TF32 R100, R232.reuse, R8, R100 ;  /* 0x00000008e864723c */ /* 0x040fe60000081064 */
[----:B------:R1:W-:Y:S04]  /*5e9a0*/  STL.64 [R1+0x958], R114 ;  /* 0x0009587201007387 */ /* 0x0003e80000100a00 */
[----:B------:R1:W-:Y:S04]  /*5e9b0*/  STL.64 [R1+0x940], R108 ;  /* 0x0009406c01007387 */ /* 0x0003e80000100a00 */
[----:B------:R1:W-:Y:S04]  /*5e9c0*/  STL.64 [R1+0x948], R110 ;  /* 0x0009486e01007387 */ /* 0x0003e80000100a00 */
[----:B------:R-:W2:Y:S04]  /*5e9d0*/  LDL.LU.64 R120, [R1+0xff0] ;  /* 0x000ff00001787983 */ /* 0x000ea80000300a00 */
[----:B------:R-:W-:Y:S04]  /*5e9e0*/  STL.64 [R1+0x930], R104 ;  /* 0x0009306801007387 */ /* 0x000fe80000100a00 */
[----:B------:R-:W-:Y:S04]  /*5e9f0*/  STL.64 [R1+0x938], R106 ;  /* 0x0009386a01007387 */ /* 0x000fe80000100a00 */
[----:B------:R-:W2:Y:S04]  /*5ea00*/  LDL.LU.64 R122, [R1+0xff8] ;  /* 0x000ff800017a7983 */ /* 0x000ea80000300a00 */
[----:B------:R-:W-:Y:S04]  /*5ea10*/  STL.64 [R1+0x920], R100 ;  /* 0x0009206401007387 */ /* 0x000fe80000100a00 */
[----:B------:R-:W-:Y:S04]  /*5ea20*/  STL.64 [R1+0x928], R102 ;  /* 0x0009286601007387 */ /* 0x000fe80000100a00 */
[----:B-1----:R-:W2:Y:S04]  /*5ea30*/  LDL.LU.64 R116, [R1+0x8e0] ;  /* 0x0008e00001747983 */ /* 0x002ea80000300a00 */
[----:B-----5:R-:W5:Y:S01]  /*5ea40*/  LDL.LU.64 R118, [R1+0x8e8] ;  /* 0x0008e80001767983 */ /* 0x020f620000300a00 */
[C---:B---3--:R-:W-:Y:S11]  /*5ea50*/  HMMA.1688.F32.TF32 R96, R232.reuse, R12, R96 ;  /* 0x0000000ce860723c */ /* 0x048ff60000081060 */
[----:B------:R-:W-:Y:S11]  /*5ea60*/  @!UPT UIADD3 URZ, URZ, URZ, URZ ;  /* 0x0000003f3f3ff290 */ /* 0x000ff6000fffe03f */
[----:B------:R-:W-:Y:S01]  /*5ea70*/  @!UPT UIADD3 URZ, URZ, URZ, URZ ;  /* 0x0000003f3f3ff290 */ /* 0x000fe2000fffe03f */
[----:B------:R1:W-:Y:S04]  /*5ea80*/  STL.64 [R1+0x910], R96 ;  /* 0x0009106001007387 */ /* 0x0003e80000100a00 */
[----:B------:R3:W-:Y:S04]  /*5ea90*/  STL.64 [R1+0x918], R98 ;  /* 0x0009186201007387 */ /* 0x0007e80000100a00 */
[----:B------:R-:W5:Y:S04]  /*5eaa0*/  LDL.LU.64 R112, [R1+0x9e0] ;  /* 0x0009e00001707983 */ /* 0x000f680000300a00 */
[----:B------:R-:W5:Y:S01]  /*5eab0*/  LDL.LU.64 R114, [R1+0x9e8] ;  /* 0x0009e80001727983 */ /* 0x000f620000300a00 */
[C---:B----4-:R-:W-:Y:S11]  /*5eac0*/  HMMA.1688.F32.TF32 R92, R232.reuse, R16, R92 ;  /* 0x00000010e85c723c */ /* 0x050ff6000008105c */
[----:B------:R-:W-:Y:S11]  /*5ead0*/  @!UPT UIADD3 URZ, URZ, URZ, URZ ;  /* 0x0000003f3f3ff290 */ /* 0x000ff6000fffe03f */
[----:B------:R-:W-:Y:S01]  /*5eae0*/  @!UPT UIADD3 URZ, URZ, URZ, URZ ;  /* 0x0000003f3f3ff290 */ /* 0x000fe2000fffe03f */
[----:B------:R4:W-:Y:S04]  /*5eaf0*/  STL.64 [R1+0x900], R92 ;  /* 0x0009005c01007387 */ /* 0x0009e80000100a00 */
[----:B------:R1:W-:Y:S04]  /*5eb00*/  STL.64 [R1+0x908], R94 ;  /* 0x0009085e01007387 */ /* 0x0003e80000100a00 */
[----:B------:R-:W5:Y:S04]  /*5eb10*/  LDL.LU.64 R108, [R1+0x9f0] ;  /* 0x0009f000016c7983 */ /* 0x000f680000300a00 */
[----:B------:R-:W5:Y:S01]  /*5eb20*/  LDL.LU.64 R110, [R1+0x9f8] ;  /* 0x0009f800016e7983 */ /* 0x000f620000300a00 */
[C---:B--2---:R-:W-:Y:S11]  /*5eb30*/  HMMA.1688.F32.TF32 R88, R232.reuse, R20, R88 ;  /* 0x00000014e858723c */ /* 0x044ff60000081058 */
[----:B------:R-:W-:Y:S11]  /*5eb40*/  @!UPT UIADD3 URZ, URZ, URZ, URZ ;  /* 0x0000003f3f3ff290 */ /* 0x000ff6000fffe03f */
[----:B------:R-:W-:Y:S01]  /*5eb50*/  @!UPT UIADD3 URZ, URZ, URZ, URZ ;  /* 0x0000003f3f3ff290 */ /* 0x000fe2000fffe03f */
[----:B------:R2:W-:Y:S04]  /*5eb60*/  STL.64 [R1+0x8f0], R88 ;  /* 0x0008f05801007387 */ /* 0x0005e80000100a00 */
[----:B------:R2:W-:Y:S04]  /*5eb70*/  STL.64 [R1+0x8f8], R90 ;  /* 0x0008f85a01007387 */ /* 0x0005e80000100a00 */
[----:B-1----:R-:W5:Y:S04]  /*5eb80*/  LDL.LU.64 R96, [R1+0xa00] ;  /* 0x000a000001607983 */ /* 0x002f680000300a00 */
[----:B---3--:R-:W3:Y:S04]  /*5eb90*/  LDL.LU.64 R98, [R1+0xa08] ;  /* 0x000a080001627983 */ /* 0x008ee80000300a00 */
[----:B------:R-:W3:Y:S04]  /*5eba0*/  LDL.LU.64 R104, [R1+0xa10] ;  /* 0x000a100001687983 */ /* 0x000ee80000300a00 */
[----:B------:R-:W3:Y:S04]  /*5ebb0*/  LDL.LU.64 R106, [R1+0xa18] ;  /* 0x000a1800016a7983 */ /* 0x000ee80000300a00 */
[----:B----4-:R-:W4:Y:S04]  /*5ebc0*/  LDL.LU.64 R92, [R1+0xa20] ;  /* 0x000a2000015c7983 */ /* 0x010f280000300a00 */
[----:B------:R-:W4:Y:S04]  /*5ebd0*/  LDL.LU.64 R94, [R1+0xa28] ;  /* 0x000a2800015e7983 */ /* 0x000f280000300a00 */
[----:B------:R-:W4:Y:S04]  /*5ebe0*/  LDL.LU.64 R100, [R1+0xa30] ;  /* 0x000a300001647983 */ /* 0x000f280000300a00 */
[----:B------:R-:W4:Y:S04]  /*5ebf0*/  LDL.LU.64 R102, [R1+0xa38] ;  /* 0x000a380001667983 */ /* 0x000f280000300a00 */
[----:B--2---:R-:W2:Y:S04]  /*5ec00*/  LDL.LU.64 R88, [R1+0xa40] ;  /* 0x000a400001587983 */ /* 0x004ea80000300a00 */
[----:B------:R-:W2:Y:S01]  /*5ec10*/  LDL.LU.64 R90, [R1+0xa48] ;  /* 0x000a4800015a7983 */ /* 0x000ea20000300a00 */
[----:B------:R-:W-:Y:S03]  /*5ec20*/  HMMA.1688.F32.TF32 R120, R232, R44, R120 ;  /* 0x0000002ce878723c */ /* 0x000fe60000081078 */
[----:B------:R-:W-:Y:S04]  /*5ec30*/  LDS R232, [R161+0x680] ;  /* 0x00068000a1e87984 */ /* 0x000fe80000000800 */
[----:B------:R-:W-:Y:S04]  /*5ec40*/  LDS R234, [R161+0x2680] ;  /* 0x00268000a1ea7984 */ /* 0x000fe80000000800 */
[----:B------:R-:W-:Y:S04]  /*5ec50*/  LDS R233, [R189+0x680] ;  /* 0x00068000bde97984 */ /* 0x000fe80000000800 */
[----:B------:R-:W1:Y:S08]  /*5ec60*/  LDS R235, [R189+0x2680] ;  /* 0x00268000bdeb7984 */ /* 0x000e700000000800 */
[----:B------:R-:W-:Y:S04]  /*5ec70*/  STL.64 [R1+0x870], R120 ;  /* 0x0008707801007387 */ /* 0x000fe80000100a00 */
[----:B------:R5:W-:Y:S02]  /*5ec80*/  STL.64 [R1+0x878], R122 ;  /* 0x0008787a01007387 */ /* 0x000be40000100a00 */
[C---:B-----5:R-:W-:Y:S08]  /*5ec90*/  HMMA.1688.F32.TF32 R120, R240.reuse, R24, R116 ;  /* 0x00000018f078723c */ /* 0x060ff00000081074 */
[C---:B------:R-:W-:Y:S11]  /*5eca0*/  HMMA.1688.F32.TF32 R116, R240.reuse, R4, R112 ;  /* 0x00000004f074723c */ /* 0x040ff60000081070 */
[----:B------:R-:W-:Y:S04]  /*5ecb0*/  @!UPT UIADD3 URZ, URZ, URZ, URZ ;  /* 0x0000003f3f3ff290 */ /* 0x000fe8000fffe03f */
[----:B------:R-:W-:Y:S04]  /*5ecc0*/  STL.64 [R1+0x8e0], R120 ;  /* 0x0008e07801007387 */ /* 0x000fe80000100a00 */
[----:B------:R-:W-:Y:S04]  /*5ecd0*/  STL.64 [R1+0x8e8], R122 ;  /* 0x0008e87a01007387 */ /* 0x000fe80000100a00 */
[----:B------:R-:W-:Y:S04]  /*5ece0*/  STL.64 [R1+0x9e0], R116 ;  /* 0x0009e07401007387 */ /* 0x000fe80000100a00 */
[----:B------:R-:W-:Y:S01]  /*5ecf0*/  STL.64 [R1+0x9e8], R118 ;  /* 0x0009e87601007387 */ /* 0x000fe20000100a00 */
[C---:B------:R-:W-:Y:S08]  /*5ed00*/  HMMA.1688.F32.TF32 R112, R240.reuse, R216, R108 ;  /* 0x000000d8f070723c */ /* 0x040ff0000008106c */
        /* <DEDUP_REMOVED lines=8> */
[C---:B-----5:R-:W-:Y:S08]  /*5ed90*/  HMMA.1688.F32.TF32 R108, R240.reuse, R60, R104 ;  /* 0x0000003cf06c723c */ /* 0x060ff00000081068 */
[C---:B----4-:R-:W-:Y:S01]  /*5eda0*/  HMMA.1688.F32.TF32 R104, R240.reuse, R56, R92 ;  /* 0x00000038f068723c */ /* 0x050fe2000008105c */
[----:B------:R-:W3:Y:S07]  /*5edb0*/  LDL.LU.64 R92, [R1+0xa70] ;  /* 0x000a7000015c7983 */ /* 0x000eee0000300a00 */
[C---:B------:R-:W-:Y:S07]  /*5edc0*/  HMMA.1688.F32.TF32 R100, R240.reuse, R52, R100 ;  /* 0x00000034f064723c */ /* 0x040fee0000081064 */
[----:B------:R5:W-:Y:S01]  /*5edd0*/  STL.64 [R1+0xa10], R108 ;  /* 0x000a106c01007387 */ /* 0x000be20000100a00 */
[----:B--2---:R-:W-:Y:S03]  /*5ede0*/  HMMA.1688.F32.TF32 R88, R240, R48, R88 ;  /* 0x00000030f058723c */ /* 0x004fe60000081058 */
[----:B------:R2:W-:Y:S04]  /*5edf0*/  STL.64 [R1+0xa18], R110 ;  /* 0x000a186e01007387 */ /* 0x0005e80000100a00 */
[----:B------:R-:W3:Y:S04]  /*5ee00*/  LDL.LU.64 R94, [R1+0xa78] ;  /* 0x000a7800015e7983 */ /* 0x000ee80000300a00 */
[----:B------:R1:W-:Y:S04]  /*5ee10*/  STL.64 [R1+0xa20], R104 ;  /* 0x000a206801007387 */ /* 0x0003e80000100a00 */
[----:B------:R1:W-:Y:S04]  /*5ee20*/  STL.64 [R1+0xa28], R106 ;  /* 0x000a286a01007387 */ /* 0x0003e80000100a00 */
[----:B------:R1:W-:Y:S04]  /*5ee30*/  STL.64 [R1+0xa30], R100 ;  /* 0x000a306401007387 */ /* 0x0003e80000100a00 */
[----:B------:R1:W-:Y:S01]  /*5ee40*/  STL.64 [R1+0xa38], R102 ;  /* 0x000a386601007387 */ /* 0x0003e20000100a00 */
[----:B------:R-:W-:Y:S01]  /*5ee50*/  IMAD.MOV.U32 R163, RZ, RZ, R88 ;  /* 0x000000ffffa37224 */ /* 0x000fe200078e0058 */
[----:B------:R-:W-:Y:S01]  /*5ee60*/  MOV R2, R90 ;  /* 0x0000005a00027202 */ /* 0x000fe20000000f00 */
[----:B------:R-:W-:-:S02]  /*5ee70*/  IMAD.MOV.U32 R162, RZ, RZ, R89 ;  /* 0x000000ffffa27224 */ /* 0x000fc400078e0059 */
[----:B------:R-:W-:Y:S01]  /*5ee80*/  IMAD.MOV.U32 R0, RZ, RZ, R91 ;  /* 0x000000ffff007224 */ /* 0x000fe200078e005b */
[----:B------:R-:W3:Y:S04]  /*5ee90*/  LDL.LU.64 R88, [R1+0xa80] ;  /* 0x000a800001587983 */ /* 0x000ee80000300a00 */
[----:B------:R-:W3:Y:S04]  /*5eea0*/  LDL.LU.64 R90, [R1+0xa88] ;  /* 0x000a8800015a7983 */ /* 0x000ee80000300a00 */
[----:B------:R-:W-:Y:S04]  /*5eeb0*/  STL [R1+0x4ea4], R0 ;  /* 0x004ea40001007387 */ /* 0x000fe80000100800 */
[----:B------:R-:W-:Y:S04]  /*5eec0*/  STL [R1+0x4ea0], R2 ;  /* 0x004ea00201007387 */ /* 0x000fe80000100800 */
[----:B------:R-:W-:Y:S04]  /*5eed0*/  STL [R1+0x4e9c], R162 ;  /* 0x004e9ca201007387 */ /* 0x000fe80000100800 */
[----:B------:R-:W-:Y:S04]  /*5eee0*/  STL [R1+0x4e98], R163 ;  /* 0x004e98a301007387 */ /* 0x000fe80000100800 */
[----:B------:R-:W3:Y:S04]  /*5eef0*/  LDL.LU.64 R128, [R1+0xa90] ;  /* 0x000a900001807983 */ /* 0x000ee80000300a00 */
[----:B------:R-:W3:Y:S02]  /*5ef00*/  LDL.LU.64 R130, [R1+0xa98] ;  /* 0x000a980001827983 */ /* 0x000ee40000300a00 */
[C---:B---3--:R-:W-:Y:S11]  /*5ef10*/  HMMA.1688.F32.TF32 R96, R240.reuse, R36, R96 ;  /* 0x00000024f060723c */ /* 0x048ff60000081060 */
[----:B------:R-:W-:Y:S11]  /*5ef20*/  @!UPT UIADD3 URZ, URZ, URZ, URZ ;  /* 0x0000003f3f3ff290 */ /* 0x000ff6000fffe03f */
[----:B------:R-:W-:Y:S01]  /*5ef30*/  @!UPT UIADD3 URZ, URZ, URZ, URZ ;  /* 0x0000003f3f3ff290 */ /* 0x000fe2000fffe03f */
[----:B------:R3:W-:Y:S04]  /*5ef40*/  STL.64 [R1+0xa50], R96 ;  /* 0x000a506001007387 */ /* 0x0007e80000100a00 */
[----:B------:R1:W-:Y:S04]  /*5ef50*/  STL.64 [R1+0xa58], R98 ;  /* 0x000a586201007387 */ /* 0x0003e80000100a00 */
        /* <DEDUP_REMOVED lines=8> */
[----:B-----5:R-:W5:Y:S04]  /*5efe0*/  LDL.LU.64 R108, [R1+0xaf0] ;  /* 0x000af000016c7983 */ /* 0x020f680000300a00 */
[----:B--2---:R-:W5:Y:S04]  /*5eff0*/  LDL.LU.64 R110, [R1+0xaf8] ;  /* 0x000af800016e7983 */ /* 0x004f680000300a00 */
[----:B-1----:R-:W2:Y:S04]  /*5f000*/  LDL.LU.64 R104, [R1+0xb00] ;  /* 0x000b000001687983 */ /* 0x002ea80000300a00 */
[----:B------:R-:W2:Y:S04]  /*5f010*/  LDL.LU.64 R106, [R1+0xb08] ;  /* 0x000b0800016a7983 */ /* 0x000ea80000300a00 */
[----:B------:R-:W2:Y:S04]  /*5f020*/  LDL.LU.64 R100, [R1+0xb10] ;  /* 0x000b100001647983 */ /* 0x000ea80000300a00 */
[----:B------:R-:W2:Y:S01]  /*5f030*/  LDL.LU.64 R102, [R1+0xb18] ;  /* 0x000b180001667983 */ /* 0x000ea20000300a00 */
[C---:B---3--:R-:W-:Y:S03]  /*5f040*/  HMMA.1688.F32.TF32 R92, R240.reuse, R32, R92 ;  /* 0x00000020f05c723c */ /* 0x048fe6000008105c */
[----:B------:R-:W3:Y:S04]  /*5f050*/  LDL.LU.64 R96, [R1+0xb20] ;  /* 0x000b200001607983 */ /* 0x000ee80000300a00 */
[----:B------:R-:W3:Y:S01]  /*5f060*/  LDL.LU.64 R98, [R1+0xb28] ;  /* 0x000b280001627983 */ /* 0x000ee20000300a00 */
[----:B------:R-:W-:Y:S11]  /*5f070*/  HMMA.1688.F32.TF32 R132, R240, R28, R88 ;  /* 0x0000001cf084723c */ /* 0x000ff60000081058 */
[----:B------:R-:W-:Y:S05]  /*5f080*/  @!UPT UIADD3 URZ, URZ, URZ, URZ ;  /* 0x0000003f3f3ff290 */ /* 0x000fea000fffe03f */
[----:B------:R-:W-:Y:S01]  /*5f090*/  IMAD.MOV.U32 R0, RZ, RZ, R92 ;  /* 0x000000ffff007224 */ /* 0x000fe200078e005c */
[----:B------:R-:W-:Y:S01]  /*5f0a0*/  MOV R2, R93 ;  /* 0x0000005d00027202 */ /* 0x000fe20000000f00 */
[----:B------:R-:W-:Y:S01]  /*5f0b0*/  IMAD.MOV.U32 R162, RZ, RZ, R94 ;  /* 0x000000ffffa27224 */ /* 0x000fe200078e005e */
[----:B------:R-:W3:Y:S01]  /*5f0c0*/  LDL.LU.64 R92, [R1+0xb30] ;  /* 0x000b3000015c7983 */ /* 0x000ee20000300a00 */
[----:B------:R-:W-:-:S03]  /*5f0d0*/  IMAD.MOV.U32 R163, RZ, RZ, R95 ;  /* 0x000000ffffa37224 */ /* 0x000fc600078e005f */
[----:B------:R-:W3:Y:S04]  /*5f0e0*/  LDL.LU.64 R94, [R1+0xb38] ;  /* 0x000b3800015e7983 */ /* 0x000ee80000300a00 */
[----:B------:R-:W3:Y:S04]  /*5f0f0*/  LDL.LU.64 R88, [R1+0xb40] ;  /* 0x000b400001587983 */ /* 0x000ee80000300a00 */
[----:B------:R-:W3:Y:S04]  /*5f100*/  LDL.LU.64 R90, [R1+0xb48] ;  /* 0x000b4800015a7983 */ /* 0x000ee80000300a00 */
[----:B------:R-:W-:Y:S04]  /*5f110*/  STL.64 [R1+0xa80], R132 ;  /* 0x000a808401007387 */ /* 0x000fe80000100a00 */
[----:B------:R1:W-:Y:S02]  /*5f120*/  STL.64 [R1+0xa88], R134 ;  /* 0x000a888601007387 */ /* 0x0003e40000100a00 */
[C---:B-1----:R-:W-:Y:S11]  /*5f130*/  HMMA.1688.F32.TF32 R132, R240.reuse, R8, R128 ;  /* 0x00000008f084723c */ /* 0x042ff60000081080 */
[----:B------:R-:W-:Y:S11]  /*5f140*/  @!UPT UIADD3 URZ, URZ, URZ, URZ ;  /* 0x0000003f3f3ff290 */ /* 0x000ff6000fffe03f */
[----:B------:R-:W-:Y:S01]  /*5f150*/  @!UPT UIADD3 URZ, URZ, URZ, URZ ;  /* 0x0000003f3f3ff290 */ /* 0x000fe2000fffe03f */
[----:B------:R-:W-:Y:S04]  /*5f160*/  STL.64 [R1+0xa90], R132 ;  /* 0x000a908401007387 */ /* 0x000fe80000100a00 */
[----:B------:R-:W-:Y:S01]  /*5f170*/  STL.64 [R1+0xa98], R134 ;  /* 0x000a988601007387 */ /* 0x000fe20000100a00 */
[C---:B----4-:R-:W-:Y:S08]  /*5f180*/  HMMA.1688.F32.TF32 R128, R240.reuse, R12, R124 ;  /* 0x0000000cf080723c */ /* 0x050ff0000008107c */
[C---:B------:R-:W-:Y:S08]  /*5f190*/  HMMA.1688.F32.TF32 R124, R240.reuse, R16, R120 ;  /* 0x00000010f07c723c */ /* 0x040ff00000081078 */
[C---:B------:R-:W-:Y:S08]  /*5f1a0*/  HMMA.1688.F32.TF32 R120, R240.reuse, R20, R116 ;  /* 0x00000014f078723c */ /* 0x040ff00000081074 */
[----:B------:R-:W-:Y:S01]  /*5f1b0*/  HMMA.1688.F32.TF32 R116, R240, R44, R112 ;  /* 0x0000002cf074723c */ /* 0x000fe20000081070 */
[----:B------:R-:W-:Y:S04]  /*5f1c0*/  STL.64 [R1+0xaa0], R128 ;  /* 0x000aa08001007387 */ /* 0x000fe80000100a00 */
[----:B------:R-:W-:Y:S03]  /*5f1d0*/  LDS R240, [R161+0x700] ;  /* 0x00070000a1f07984 */ /* 0x000fe60000000800 */
[C---:B-----5:R-:W-:Y:S01]  /*5f1e0*/  HMMA.1688.F32.TF32 R112, R236.reuse, R24, R108 ;  /* 0x00000018ec70723c */ /* 0x060fe2000008106c */
[----:B------:R-:W-:Y:S04]  /*5f1f0*/  LDS R242, [R161+0x2700] ;  /* 0x00270000a1f27984 */ /* 0x000fe80000000800 */
[----:B------:R-:W-:Y:S03]  /*5f200*/  LDS R241, [R189+0x700] ;  /* 0x00070000bdf17984 */ /* 0x000fe60000000800 */
[C---:B--2---:R-:W-:Y:S01]  /*5f210*/  HMMA.1688.F32.TF32 R108, R236.reuse, R4, R104 ;  /* 0x00000004ec6c723c */ /* 0x044fe20000081068 */
[----:B------:R-:W1:Y:S07]  /*5f220*/  LDS R243, [R189+0x2700] ;  /* 0x00270000bdf37984 */ /* 0x000e6e0000000800 */
        /* <DEDUP_REMOVED lines=22> */
[----:B------:R4:W-:Y:S02]  /*5f390*/  STL.64 [R1+0xb28], R106 ;  /* 0x000b286a01007387 */ /* 0x0009e40000100a00 */
[C---:B----4-:R-:W-:Y:S02]  /*5f3a0*/  HMMA.1688.F32.TF32 R104, R236.reuse, R60, R92 ;  /* 0x0000003cec68723c */ /* 0x050fe4000008105c */
[----:B------:R-:W4:Y:S04]  /*5f3b0*/  LDL.LU.64 R92, [R1+0xb70] ;  /* 0x000b7000015c7983 */ /* 0x000f280000300a00 */
[----:B------:R-:W4:Y:S11]  /*5f3c0*/  LDL.LU.64 R94, [R1+0xb78] ;  /* 0x000b7800015e7983 */ /* 0x000f360000300a00 */
[----:B------:R-:W-:Y:S06]  /*5f3d0*/  @!UPT UIADD3 URZ, URZ, URZ, URZ ;  /* 0x0000003f3f3ff290 */ /* 0x000fec000fffe03f */
[----:B------:R-:W-:Y:S04]  /*5f3e0*/  STL.64 [R1+0xb30], R104 ;  /* 0x000b306801007387 */ /* 0x000fe80000100a00 */
[----:B------:R-:W-:Y:S04]  /*5f3f0*/  STL.64 [R1+0xb38], R106 ;  /* 0x000b386a01007387 */ /* 0x000fe80000100a00 */
[----:B------:R-:W5:Y:S04]  /*5f400*/  LDL.LU.64 R124, [R1+0xbb0] ;  /* 0x000bb000017c7983 */ /* 0x000f680000300a00 */
[----:B------:R-:W5:Y:S04]  /*5f410*/  LDL.LU.64 R126, [R1+0xbb8] ;  /* 0x000bb800017e7983 */ /* 0x000f680000300a00 */
[----:B------:R1:W-:Y:S04]  /*5f420*/  STL.64 [R1+0xb40], R88 ;  /* 0x000b405801007387 */ /* 0x0003e80000100a00 */
[----:B------:R1:W-:Y:S04]  /*5f430*/  STL.64 [R1+0xb48], R90 ;  /* 0x000b485a01007387 */ /* 0x0003e80000100a00 */
        /* <DEDUP_REMOVED lines=8> */
[----:B-1----:R-:W5:Y:S04]  /*5f4c0*/  LDL.LU.64 R88, [R1+0xe60] ;  /* 0x000e600001587983 */ /* 0x002f680000300a00 */
[----:B------:R-:W5:Y:S04]  /*5f4d0*/  LDL.LU.64 R90, [R1+0xe68] ;  /* 0x000e6800015a7983 */ /* 0x000f680000300a00 */
[----:B------:R-:W5:Y:S04]  /*5f4e0*/  LDL.LU.64 R104, [R1+0xd00] ;  /* 0x000d000001687983 */ /* 0x000f680000300a00 */
[----:B------:R-:W5:Y:S01]  /*5f4f0*/  LDL.LU.64 R106, [R1+0xd08] ;  /* 0x000d0800016a7983 */ /* 0x000f620000300a00 */
[C---:B--2---:R-:W-:Y:S08]  /*5f500*/  HMMA.1688.F32.TF32 R100, R236.reuse, R52, R100 ;  /* 0x00000034ec64723c */ /* 0x044ff00000081064 */
[C---:B---3--:R-:W-:Y:S11]  /*5f510*/  HMMA.1688.F32.TF32 R128, R236.reuse, R48, R96 ;  /* 0x00000030ec80723c */ /* 0x048ff60000081060 */
[----:B------:R-:W-:Y:S04]  /*5f520*/  @!UPT UIADD3 URZ, URZ, URZ, URZ ;  /* 0x0000003f3f3ff290 */ /* 0x000fe8000fffe03f */
[----:B------:R1:W-:Y:S04]  /*5f530*/  STL.64 [R1+0xb50], R100 ;  /* 0x000b506401007387 */ /* 0x0003e80000100a00 */
[----:B------:R2:W-:Y:S04]  /*5f540*/  STL.64 [R1+0xb58], R102 ;  /* 0x000b586601007387 */ /* 0x0005e80000100a00 */
[----:B-1----:R-:W3:Y:S04]  /*5f550*/  LDL.LU.64 R100, [R1+0xce0] ;  /* 0x000ce00001647983 */ /* 0x002ee80000300a00 */
[----:B--2---:R-:W3:Y:S04]  /*5f560*/  LDL.LU.64 R102, [R1+0xce8] ;  /* 0x000ce80001667983 */ /* 0x004ee80000300a00 */
[----:B------:R-:W2:Y:S04]  /*5f570*/  LDL.LU.64 R96, [R1+0xcd0] ;  /* 0x000cd00001607983 */ /* 0x000ea80000300a00 */
[----:B------:R-:W2:Y:S04]  /*5f580*/  LDL.LU.64 R98, [R1+0xcd8] ;  /* 0x000cd80001627983 */ /* 0x000ea80000300a00 */
        /* <DEDUP_REMOVED lines=8> */
[C---:B-----5:R-:W-:Y:S08]  /*5f610*/  HMMA.1688.F32.TF32 R128, R236.reuse, R32, R124 ;  /* 0x00000020ec80723c */ /* 0x060ff0000008107c */
[C---:B------:R-:W-:Y:S08]  /*5f620*/  HMMA.1688.F32.TF32 R124, R236.reuse, R28, R120 ;  /* 0x0000001cec7c723c */ /* 0x040ff00000081078 */
[C---:B------:R-:W-:Y:S08]  /*5f630*/  HMMA.1688.F32.TF32 R120, R236.reuse, R8, R116 ;  /* 0x00000008ec78723c */ /* 0x040ff00000081074 */
[C---:B------:R-:W-:Y:S08]  /*5f640*/  HMMA.1688.F32.TF32 R116, R236.reuse, R12, R112 ;  /* 0x0000000cec74723c */ /* 0x040ff00000081070 */
[C---:B------:R-:W-:Y:S01]  /*5f650*/  HMMA.1688.F32.TF32 R112, R236.reuse, R16, R108 ;  /* 0x00000010ec70723c */ /* 0x040fe2000008106c */
[----:B------:R-:W-:Y:S04]  /*5f660*/  STL.64 [R1+0xbf0], R128 ;  /* 0x000bf08001007387 */ /* 0x000fe80000100a00 */
[----:B------:R-:W-:Y:S04]  /*5f670*/  STL.64 [R1+0xbf8], R130 ;  /* 0x000bf88201007387 */ /* 0x000fe80000100a00 */
[----:B------:R-:W-:Y:S04]  /*5f680*/  STL.64 [R1+0xbe0], R124 ;  /* 0x000be07c01007387 */ /* 0x000fe80000100a00 */
[----:B------:R-:W-:Y:S01]  /*5f690*/  STL.64 [R1+0xbe8], R126 ;  /* 0x000be87e01007387 */ /* 0x000fe20000100a00 */
[C---:B------:R-:W-:Y:S03]  /*5f6a0*/  HMMA.1688.F32.TF32 R108, R236.reuse, R20, R88 ;  /* 0x00000014ec6c723c */ /* 0x040fe60000081058 */
[----:B------:R1:W-:Y:S04]  /*5f6b0*/  STL.64 [R1+0xbd0], R120 ;  /* 0x000bd07801007387 */ /* 0x0003e80000100a00 */
[----:B------:R5:W-:Y:S04]  /*5f6c0*/  STL.64 [R1+0xbd8], R122 ;  /* 0x000bd87a01007387 */ /* 0x000be80000100a00 */
[----:B------:R1:W-:Y:S04]  /*5f6d0*/  STL.64 [R1+0xbc0], R116 ;  /* 0x000bc07401007387 */ /* 0x0003e80000100a00 */
[----:B------:R1:W-:Y:S04]  /*5f6e0*/  STL.64 [R1+0xbc8], R118 ;  /* 0x000bc87601007387 */ /* 0x0003e80000100a00 */
[----:B------:R-:W4:Y:S04]  /*5f6f0*/  LDL.LU.64 R88, [R1+0xcb0] ;  /* 0x000cb00001587983 */ /* 0x000f280000300a00 */
[----:B------:R1:W-:Y:S04]  /*5f700*/  STL.64 [R1+0xbb0], R112 ;  /* 0x000bb07001007387 */ /* 0x0003e80000100a00 */
[----:B------:R1:W-:Y:S04]  /*5f710*/  STL.64 [R1+0xbb8], R114 ;  /* 0x000bb87201007387 */ /* 0x0003e80000100a00 */
[----:B------:R-:W4:Y:S01]  /*5f720*/  LDL.LU.64 R90, [R1+0xcb8] ;  /* 0x000cb800015a7983 */ /* 0x000f220000300a00 */
[----:B------:R-:W-:Y:S03]  /*5f730*/  HMMA.1688.F32.TF32 R104, R236, R44, R104 ;  /* 0x0000002cec68723c */ /* 0x000fe60000081068 */
[----:B------:R1:W-:Y:S04]  /*5f740*/  STL.64 [R1+0xba0], R108 ;  /* 0x000ba06c01007387 */ /* 0x0003e80000100a00 */
[----:B------:R1:W-:Y:S04]  /*5f750*/  STL.64 [R1+0xba8], R110 ;  /* 0x000ba86e01007387 */ /* 0x0003e80000100a00 */
[----:B------:R-:W-:Y:S04]  /*5f760*/  LDS R236, [R161+0x780] ;  /* 0x00078000a1ec7984 */ /* 0x000fe80000000800 */
[----:B------:R-:W-:Y:S04]  /*5f770*/  LDS R238, [R161+0x2780] ;  /* 0x00278000a1ee7984 */ /* 0x000fe80000000800 */
[----:B------:R-:W-:Y:S04]  /*5f780*/  LDS R237, [R189+0x780] ;  /* 0x00078000bded7984 */ /* 0x000fe80000000800 */
[----:B------:R2:W-:Y:S04]  /*5f790*/  STL.64 [R1+0xb80], R104 ;  /* 0x000b806801007387 */ /* 0x0005e80000100a00 */
[----:B------:R2:W-:Y:S04]  /*5f7a0*/  STL [R1+0xb88], R106 ;  /* 0x000b886a01007387 */ /* 0x0005e80000100800 */
[----:B-1----:R-:W4:Y:S04]  /*5f7b0*/  LDL.LU.64 R120, [R1+0xca0] ;  /* 0x000ca00001787983 */ /* 0x002f280000300a00 */
[----:B-----5:R-:W5:Y:S01]  /*5f7c0*/  LDL.LU.64 R122, [R1+0xca8] ;  /* 0x000ca800017a7983 */ /* 0x020f620000300a00 */
[----:B------:R-:W-:-:S03]  /*5f7d0*/  MOV R188, R107 ;  /* 0x0000006b00bc7202 */ /* 0x000fc60000000f00 */
[----:B------:R-:W1:Y:S01]  /*5f7e0*/  LDS R239, [R189+0x2780] ;  /* 0x00278000bdef7984 */ /* 0x000e620000000800 */
[C---:B---3--:R-:W-:Y:S08]  /*5f7f0*/  HMMA.1688.F32.TF32 R100, R232.reuse, R24, R100 ;  /* 0x00000018e864723c */ /* 0x048ff00000081064 */
[C---:B--2---:R-:W-:Y:S08]  /*5f800*/  HMMA.1688.F32.TF32 R96, R232.reuse, R4, R96 ;  /* 0x00000004e860723c */ /* 0x044ff00000081060 */
[C---:B----4-:R-:W-:Y:S07]  /*5f810*/  HMMA.1688.F32.TF32 R92, R232.reuse, R216, R92 ;  /* 0x000000d8e85c723c */ /* 0x050fee000008105c */
[----:B------:R2:W-:Y:S04]  /*5f820*/  STL.64 [R1+0xd00], R100 ;  /* 0x000d006401007387 */ /* 0x0005e80000100a00 */
[----:B------:R3:W-:Y:S04]  /*5f830*/  STL.64 [R1+0xd08], R102 ;  /* 0x000d086601007387 */ /* 0x0007e80000100a00 */
[----:B------:R-:W4:Y:S04]  /*5f840*/  LDL.LU.64 R116, [R1+0xc80] ;  /* 0x000c800001747983 */ /* 0x000f280000300a00 */
[----:B------:R-:W4:Y:S04]  /*5f850*/  LDL.LU.64 R118, [R1+0xc88] ;  /* 0x000c880001767983 */ /* 0x000f280000300a00 */
        /* <DEDUP_REMOVED lines=8> */
[----:B------:R-:W4:Y:S04]  /*5f8e0*/  LDL.LU.64 R104, [R1+0xc10] ;  /* 0x000c100001687983 */ /* 0x000f280000300a00 */
[----:B------:R-:W4:Y:S04]  /*5f8f0*/  LDL.LU.64 R106, [R1+0xc18] ;  /* 0x000c1800016a7983 */ /* 0x000f280000300a00 */
[----:B--2---:R-:W2:Y:S04]  /*5f900*/  LDL.LU.64 R100, [R1+0xc60] ;  /* 0x000c600001647983 */ /* 0x004ea80000300a00 */
[----:B---3--:R-:W2:Y:S04]  /*5f910*/  LDL.LU.64 R102, [R1+0xc68] ;  /* 0x000c680001667983 */ /* 0x008ea80000300a00 */
[----:B-1----:R-:W3:Y:S04]  /*5f920*/  LDL.LU.64 R96, [R1+0xc50] ;  /* 0x000c500001607983 */ /* 0x002ee80000300a00 */
[----:B------:R-:W3:Y:S04]  /*5f930*/  LDL.LU.64 R98, [R1+0xc58] ;  /* 0x000c580001627983 */ /* 0x000ee80000300a00 */
[----:B------:R-:W3:Y:S04]  /*5f940*/  LDL.LU.64 R92, [R1+0xc40] ;  /* 0x000c4000015c7983 */ /* 0x000ee80000300a00 */
[----:B------:R-:W3:Y:S01]  /*5f950*/  LDL.LU.64 R94, [R1+0xc48] ;  /* 0x000c4800015e7983 */ /* 0x000ee20000300a00 */
[C---:B------:R-:W-:Y:S11]  /*5f960*/  HMMA.1688.F32.TF32 R88, R232.reuse, R64, R88 ;  /* 0x00000040e858723c */ /* 0x040ff60000081058 */
[----:B------:R-:W-:Y:S11]  /*5f970*/  @!UPT UIADD3 URZ, URZ, URZ, URZ ;  /* 0x0000003f3f3ff290 */ /* 0x000ff6000fffe03f */
[----:B------:R-:W-:Y:S01]  /*5f980*/  @!UPT UIADD3 URZ, URZ, URZ, URZ ;  /* 0x0000003f3f3ff290 */ /* 0x000fe2000fffe03f */
[----:B------:R1:W-:Y:S04]  /*5f990*/  STL.64 [R1+0xcd0], R88 ;  /* 0x000cd05801007387 */ /* 0x0003e80000100a00 */
[----:B------:R5:W-:Y:S04]  /*5f9a0*/  STL.64 [R1+0xcd8], R90 ;  /* 0x000cd85a01007387 */ /* 0x000be80000100a00 */
[----:B-1----:R-:W3:Y:S04]  /*5f9b0*/  LDL.LU.64 R88, [R1+0xc30] ;  /* 0x000c300001587983 */ /* 0x002ee80000300a00 */
[----:B-----5:R-:W5:Y:S01]  /*5f9c0*/  LDL.LU.64 R90, [R1+0xc38] ;  /* 0x000c3800015a7983 */ /* 0x020f620000300a00 */
[C---:B------:R-:W-:Y:S11]  /*5f9d0*/  HMMA.1688.F32.TF32 R120, R232.reuse, R60, R120 ;  /* 0x0000003ce878723c */ /* 0x040ff60000081078 */
[----:B------:R-:W-:Y:S11]  /*5f9e0*/  @!UPT UIADD3 URZ, URZ, URZ, URZ ;  /* 0x0000003f3f3ff290 */ /* 0x000ff6000fffe03f */
[----:B------:R-:W-:Y:S01]  /*5f9f0*/  @!UPT UIADD3 URZ, URZ, URZ, URZ ;  /* 0x0000003f3f3ff290 */ /* 0x000fe2000fffe03f */
[----:B------:R1:W-:Y:S04]  /*5fa00*/  STL.64 [R1+0xcc0], R120 ;  /* 0x000cc07801007387 */ /* 0x0003e80000100a00 */
[----:B------:R1:W-:Y:S01]  /*5fa10*/  STL.64 [R1+0xcc8], R122 ;  /* 0x000cc87a01007387 */ /* 0x0003e20000100a00 */
[C---:B----4-:R-:W-:Y:S08]  /*5fa20*/  HMMA.1688.F32.TF32 R116, R232.reuse, R56, R116 ;  /* 0x00000038e874723c */ /* 0x050ff00000081074 */
[C---:B------:R-:W-:Y:S08]  /*5fa30*/  HMMA.1688.F32.TF32 R112, R232.reuse, R52, R112 ;  /* 0x00000034e870723c */ /* 0x040ff00000081070 */
[C---:B------:R-:W-:Y:S08]  /*5fa40*/  HMMA.1688.F32.TF32 R108, R232.reuse, R48, R108 ;  /* 0x00000030e86c723c */ /* 0x040ff0000008106c */
[C---:B------:R-:W-:Y:S08]  /*5fa50*/  HMMA.1688.F32.TF32 R104, R232.reuse, R36, R104 ;  /* 0x00000024e868723c */ /* 0x040ff00000081068 */
[C---:B--2---:R-:W-:Y:S08]  /*5fa60*/  HMMA.1688.F32.TF32 R100, R232.reuse, R32, R100 ;  /* 0x00000020e864723c */ /* 0x044ff00000081064 */
[C---:B---3--:R-:W-:Y:S01]  /*5fa70*/  HMMA.1688.F32.TF32 R96, R232.reuse, R28, R96 ;  /* 0x0000001ce860723c */ /* 0x048fe20000081060 */
[----:B------:R2:W-:Y:S07]  /*5fa80*/  STL.64 [R1+0xcb0], R116 ;  /* 0x000cb07401007387 */ /* 0x0005ee0000100a00 */
[C---:B------:R-:W-:Y:S01]  /*5fa90*/  HMMA.1688.F32.TF32 R92, R232.reuse, R8, R92 ;  /* 0x00000008e85c723c */ /* 0x040fe2000008105c */
[----:B------:R3:W-:Y:S04]  /*5faa0*/  STL.64 [R1+0xcb8], R118 ;  /* 0x000cb87601007387 */ /* 0x0007e80000100a00 */
        /* <DEDUP_REMOVED lines=8> */
[----:B------:R-:W4:Y:S04]  /*5fb30*/  LDL.LU.64 R172, [R1+0xd80] ;  /* 0x000d800001ac7983 */ /* 0x000f280000300a00 */
[----:B------:R-:W4:Y:S04]  /*5fb40*/  LDL.LU.64 R174, [R1+0xd88] ;  /* 0x000d880001ae7983 */ /* 0x000f280000300a00 */
[----:B------:R1:W-:Y:S04]  /*5fb50*/  STL.64 [R1+0xc50], R96 ;  /* 0x000c506001007387 */ /* 0x0003e80000100a00 */
[----:B------:R1:W-:Y:S04]  /*5fb60*/  STL.64 [R1+0xc58], R98 ;  /* 0x000c586201007387 */ /* 0x0003e80000100a00 */
[----:B------:R-:W4:Y:S04]  /*5fb70*/  LDL.LU.64 R132, [R1+0xd70] ;  /* 0x000d700001847983 */ /* 0x000f280000300a00 */
[----:B------:R-:W4:Y:S01]  /*5fb80*/  LDL.LU.64 R134, [R1+0xd78] ;  /* 0x000d780001867983 */ /* 0x000f220000300a00 */
[C---:B-----5:R-:W-:Y:S03]  /*5fb90*/  HMMA.1688.F32.TF32 R88, R232.reuse, R12, R88 ;  /* 0x0000000ce858723c */ /* 0x060fe60000081058 */
[----:B------:R5:W-:Y:S04]  /*5fba0*/  STL.64 [R1+0xc40], R92 ;  /* 0x000c405c01007387 */ /* 0x000be80000100a00 */
[----:B------:R1:W-:Y:S04]  /*5fbb0*/  STL.64 [R1+0xc48], R94 ;  /* 0x000c485e01007387 */ /* 0x0003e80000100a00 */
[----:B------:R-:W4:Y:S04]  /*5fbc0*/  LDL.LU.64 R128, [R1+0xb90] ;  /* 0x000b900001807983 */ /* 0x000f280000300a00 */
[----:B------:R-:W4:Y:S08]  /*5fbd0*/  LDL.LU.64 R130, [R1+0xb98] ;  /* 0x000b980001827983 */ /* 0x000f300000300a00 */
[----:B------:R1:W-:Y:S04]  /*5fbe0*/  STL.64 [R1+0xc30], R88 ;  /* 0x000c305801007387 */ /* 0x0003e80000100a00 */
[----:B------:R1:W-:Y:S04]  /*5fbf0*/  STL.64 [R1+0xc38], R90 ;  /* 0x000c385a01007387 */ /* 0x0003e80000100a00 */
[----:B------:R-:W4:Y:S04]  /*5fc00*/  LDL.LU.64 R124, [R1+0xc00] ;  /* 0x000c0000017c7983 */ /* 0x000f280000300a00 */
[----:B------:R-:W4:Y:S04]  /*5fc10*/  LDL.LU.64 R126, [R1+0xc08] ;  /* 0x000c0800017e7983 */ /* 0x000f280000300a00 */
[----:B-1----:R-:W4:Y:S04]  /*5fc20*/  LDL.LU.64 R120, [R1+0xd10] ;  /* 0x000d100001787983 */ /* 0x002f280000300a00 */
[----:B------:R-:W4:Y:S04]  /*5fc30*/  LDL.LU.64 R122, [R1+0xd18] ;  /* 0x000d1800017a7983 */ /* 0x000f280000300a00 */
[----:B--2---:R-:W2:Y:S04]  /*5fc40*/  LDL.LU.64 R116, [R1+0xd20] ;  /* 0x000d200001747983 */ /* 0x004ea80000300a00 */
[----:B---3--:R-:W2:Y:S04]  /*5fc50*/  LDL.LU.64 R118, [R1+0xd28] ;  /* 0x000d280001767983 */ /* 0x008ea80000300a00 */
        /* <DEDUP_REMOVED lines=10> */
[----:B-----5:R-:W5:Y:S04]  /*5fd00*/  LDL.LU.64 R92, [R1+0xac0] ;  /* 0x000ac000015c7983 */ /* 0x020f680000300a00 */
[----:B------:R-:W5:Y:S04]  /*5fd10*/  LDL.LU.64 R94, [R1+0xac8] ;  /* 0x000ac800015e7983 */ /* 0x000f680000300a00 */
[----:B------:R-:W5:Y:S04]  /*5fd20*/  LDL.LU.64 R88, [R1+0xa60] ;  /* 0x000a600001587983 */ /* 0x000f680000300a00 */
[----:B------:R-:W5:Y:S01]  /*5fd30*/  LDL.LU.64 R90, [R1+0xa68] ;  /* 0x000a6800015a7983 */ /* 0x000f620000300a00 */
[C---:B----4-:R-:W-:Y:S08]  /*5fd40*/  HMMA.1688.F32.TF32 R172, R232.reuse, R16, R172 ;  /* 0x00000010e8ac723c */ /* 0x050ff000000810ac */
[C---:B------:R-:W-:Y:S11]  /*5fd50*/  HMMA.1688.F32.TF32 R132, R232.reuse, R20, R132 ;  /* 0x00000014e884723c */ /* 0x040ff60000081084 */
[----:B------:R-:W-:Y:S04]  /*5fd60*/  @!UPT UIADD3 URZ, URZ, URZ, URZ ;  /* 0x0000003f3f3ff290 */ /* 0x000fe8000fffe03f */
[----:B------:R1:W-:Y:S01]  /*5fd70*/  STL.64 [R1+0xc20], R172 ;  /* 0x000c20ac01007387 */ /* 0x0003e20000100a00 */
[----:B------:R-:W-:Y:S03]  /*5fd80*/  HMMA.1688.F32.TF32 R128, R232, R44, R128 ;  /* 0x0000002ce880723c */ /* 0x000fe60000081080 */
[----:B------:R4:W-:Y:S05]  /*5fd90*/  STL.64 [R1+0xc28], R174 ;  /* 0x000c28ae01007387 */ /* 0x0009ea0000100a00 */
[C---:B------:R-:W-:Y:S08]  /*5fda0*/  HMMA.1688.F32.TF32 R124, R240.reuse, R24, R124 ;  /* 0x00000018f07c723c */ /* 0x040ff0000008107c */
[C---:B------:R-:W-:Y:S08]  /*5fdb0*/  HMMA.1688.F32.TF32 R120, R240.reuse, R4, R120 ;  /* 0x00000004f078723c */ /* 0x040ff00000081078 */
[C---:B--2---:R-:W-:Y:S08]  /*5fdc0*/  HMMA.1688.F32.TF32 R116, R240.reuse, R216, R116 ;  /* 0x000000d8f074723c */ /* 0x044ff00000081074 */
[C---:B---3--:R-:W-:Y:S08]  /*5fdd0*/  HMMA.1688.F32.TF32 R112, R240.reuse, R64, R112 ;  /* 0x00000040f070723c */ /* 0x048ff00000081070 */
[C---:B------:R-:W-:Y:S08]  /*5fde0*/  HMMA.1688.F32.TF32 R108, R240.reuse, R60, R108 ;  /* 0x0000003cf06c723c */ /* 0x040ff0000008106c */
[C---:B------:R-:W-:Y:S01]  /*5fdf0*/  HMMA.1688.F32.TF32 R104, R240.reuse, R56, R104 ;  /* 0x00000038f068723c */ /* 0x040fe20000081068 */
[----:B------:R2:W-:Y:S07]  /*5fe00*/  STL.64 [R1+0xc10], R132 ;  /* 0x000c108401007387 */ /* 0x0005ee0000100a00 */
[C---:B------:R-:W-:Y:S01]  /*5fe10*/  HMMA.1688.F32.TF32 R100, R240.reuse, R52, R100 ;  /* 0x00000034f064723c */ /* 0x040fe20000081064 */
[----:B------:R3:W-:Y:S07]  /*5fe20*/  STL.64 [R1+0xc18], R134 ;  /* 0x000c188601007387 */ /* 0x0007ee0000100a00 */
[C---:B------:R-:W-:Y:S01]  /*5fe30*/  HMMA.1688.F32.TF32 R96, R240.reuse, R48, R96 ;  /* 0x00000030f060723c */ /* 0x040fe20000081060 */
[----:B------:R1:W-:Y:S07]  /*5fe40*/  STL.64 [R1+0xb90], R128 ;  /* 0x000b908001007387 */ /* 0x0003ee0000100a00 */
[C---:B-----5:R-:W-:Y:S01]  /*5fe50*/  HMMA.1688.F32.TF32 R92, R240.reuse, R36, R92 ;  /* 0x00000024f05c723c */ /* 0x060fe2000008105c */
[----:B------:R2:W-:Y:S04]  /*5fe60*/  STL.64 [R1+0xb98], R130 ;  /* 0x000b988201007387 */ /* 0x0005e80000100a00 */
[----:B------:R1:W-:Y:S03]  /*5fe70*/  STL.64 [R1+0xc00], R124 ;  /* 0x000c007c01007387 */ /* 0x0003e60000100a00 */
[----:B------:R-:W-:Y:S01]  /*5fe80*/  HMMA.1688.F32.TF32 R88, R240, R32, R88 ;  /* 0x00000020f058723c */ /* 0x000fe20000081058 */
        /* <DEDUP_REMOVED lines=15> */
[----:B------:R-:W5:Y:S04]  /*5ff80*/  LDL.LU.64 R208, [R1+0x820] ;  /* 0x0008200001d07983 */ /* 0x000f680000300a00 */
[----:B------:R1:W-:Y:S04]  /*5ff90*/  STL.64 [R1+0xda0], R92 ;  /* 0x000da05c01007387 */ /* 0x0003e80000100a00 */
[----:B------:R1:W-:Y:S04]  /*5ffa0*/  STL.64 [R1+0xda8], R94 ;  /* 0x000da85e01007387 */ /* 0x0003e80000100a00 */
        /* <DEDUP_REMOVED lines=9> */
[----:B-1----:R-:W5:Y:S04]  /*60040*/  LDL.LU.64 R172, [R1+0x6f0] ;  /* 0x0006f00001ac7983 */ /* 0x002f680000300a00 */
[----:B----4-:R-:W4:Y:S04]  /*60050*/  LDL.LU.64 R174, [R1+0x6f8] ;  /* 0x0006f80001ae7983 */ /* 0x010f280000300a00 */
        /* <DEDUP_REMOVED lines=24> */
[----:B------:R-:W-:Y:S01]  /*601e0*/  IMAD.MOV.U32 R244, RZ, RZ, R78 ;  /* 0x000000fffff47224 */ /* 0x000fe200078e004e */
[----:B------:R-:W-:Y:S01]  /*601f0*/  MOV R245, R79 ;  /* 0x0000004f00f57202 */ /* 0x000fe20000000f00 */
[----:B------:R-:W-:Y:S01]  /*60200*/  IMAD.MOV.U32 R246, RZ, RZ, R84 ;  /* 0x000000fffff67224 */ /* 0x000fe200078e0054 */
[----:B------:R-:W-:Y:S01]  /*60210*/  MOV R248, R86 ;  /* 0x0000005600f87202 */ /* 0x000fe20000000f00 */
[----:B------:R-:W-:-:S02]  /*60220*/  IMAD.MOV.U32 R247, RZ, RZ, R85 ;  /* 0x000000fffff77224 */ /* 0x000fc400078e0055 */
[----:B------:R-:W-:Y:S01]  /*60230*/  IMAD.MOV.U32 R249, RZ, RZ, R87 ;  /* 0x000000fffff97224 */ /* 0x000fe200078e0057 */
[----:B------:R-:W-:Y:S01]  /*60240*/  HMMA.1688.F32.TF32 R40, R236, R8, R40 ;  /* 0x00000008ec28723c */ /* 0x000fe20000081028 */
[----:B------:R-:W-:Y:S01]  /*60250*/  IMAD.MOV.U32 R250, RZ, RZ, R160 ;  /* 0x000000fffffa7224 */ /* 0x000fe200078e00a0 */
[----:B------:R-:W-:Y:S01]  /*60260*/  MOV R251, R3 ;  /* 0x0000000300fb7202 */ /* 0x000fe20000000f00 */
[----:B------:R-:W-:Y:S04]  /*60270*/  LDS R232, [R161+0x4000] ;  /* 0x00400000a1e87984 */ /* 0x000fe80000000800 */
[----:B------:R-:W-:Y:S04]  /*60280*/  LDS R234, [R161+0x6000] ;  /* 0x00600000a1ea7984 */ /* 0x000fe80000000800 */
[----:B------:R-:W-:Y:S04]  /*60290*/  LDS R233, [R189+0x4000] ;  /* 0x00400000bde97984 */ /* 0x000fe80000000800 */
[----:B------:R-:W1:Y:S01]  /*602a0*/  LDS R235, [R189+0x6000] ;  /* 0x00600000bdeb7984 */ /* 0x000e620000000800 */
[C---:B-----5:R-:W-:Y:S08]  /*602b0*/  HMMA.1688.F32.TF32 R224, R240.reuse, R28, R208 ;  /* 0x0000001cf0e0723c */ /* 0x060ff000000810d0 */
[C---:B------:R-:W-:Y:S08]  /*602c0*/  HMMA.1688.F32.TF32 R208, R240.reuse, R8, R204 ;  /* 0x00000008f0d0723c */ /* 0x040ff000000810cc */
[C---:B------:R-:W-:Y:S08]  /*602d0*/  HMMA.1688.F32.TF32 R204, R240.reuse, R12, R200 ;  /* 0x0000000cf0cc723c */ /* 0x040ff000000810c8 */
[C---:B------:R-:W-:Y:S08]  /*602e0*/  HMMA.1688.F32.TF32 R200, R240.reuse, R16, R184 ;  /* 0x00000010f0c8723c */ /* 0x040ff000000810b8 */
[C---:B----4-:R-:W-:Y:S08]  /*602f0*/  HMMA.1688.F32.TF32 R184, R240.reuse, R20, R172 ;  /* 0x00000014f0b8723c */ /* 0x050ff000000810ac */
[----:B--2---:R-:W-:Y:S08]  /*60300*/  HMMA.1688.F32.TF32 R172, R240, R44, R132 ;  /* 0x0000002cf0ac723c */ /* 0x004ff00000081084 */
[C---:B---3--:R-:W-:Y:S08]  /*60310*/  HMMA.1688.F32.TF32 R132, R236.reuse, R24, R128 ;  /* 0x00000018ec84723c */ /* 0x048ff00000081080 */
[C---:B------:R-:W-:Y:S01]  /*60320*/  HMMA.1688.F32.TF32 R128, R236.reuse, R4, R124 ;  /* 0x00000004ec80723c */ /* 0x040fe2000008107c */
[----:B------:R-:W-:Y:S07]  /*60330*/  STL.64 [R1+0xd80], R224 ;  /* 0x000d80e001007387 */ /* 0x000fee0000100a00 */
        /* <DEDUP_REMOVED lines=9> */
[----:B------:R-:W-:Y:S04]  /*603d0*/  STL.64 [R1+0xd68], R206 ;  /* 0x000d68ce01007387 */ /* 0x000fe80000100a00 */
[----:B------:R-:W-:Y:S03]  /*603e0*/  STL.64 [R1+0x730], R200 ;  /* 0x000730c801007387 */ /* 0x000fe60000100a00 */
        /* <DEDUP_REMOVED lines=9> */
[----:B------:R-:W-:Y:S01]  /*60480*/  HMMA.1688.F32.TF32 R92, R236, R28, R88 ;  /* 0x0000001cec5c723c */ /* 0x000fe20000081058 */
        /* <DEDUP_REMOVED lines=15> */
[----:B------:R-:W-:-:S03]  /*60580*/  IMAD.MOV.U32 R88, RZ, RZ, R74 ;  /* 0x000000ffff587224 */ /* 0x000fc600078e004a */
[----:B------:R-:W-:Y:S04]  /*60590*/  STL.64 [R1+0x180], R100 ;  /* 0x0001806401007387 */ /* 0x000fe80000100a00 */
[----:B------:R-:W-:Y:S04]  /*605a0*/  STL.64 [R1+0x188], R102 ;  /* 0x0001886601007387 */ /* 0x000fe80000100a00 */
[----:B------:R-:W-:Y:S01]  /*605b0*/  STL.64 [R1+0x170], R96 ;  /* 0x0001706001007387 */ /* 0x000fe20000100a00 */
[----:B------:R-:W-:-:S03]  /*605c0*/  IMAD.MOV.U32 R89, RZ, RZ, R75 ;  /* 0x000000ffff597224 */ /* 0x000fc600078e004b */
[----:B------:R-:W-:Y:S04]  /*605d0*/  STL.64 [R1+0x178], R98 ;  /* 0x0001786201007387 */ /* 0x000fe80000100a00 */
[----:B------:R-:W2:Y:S04]  /*605e0*/  LDL.LU R74, [R1+0x51dc] ;  /* 0x0051dc00014a7983 */ /* 0x000ea80000300800 */
[----:B------:R-:W-:Y:S04]  /*605f0*/  STL.64 [R1+0xf0], R92 ;  /* 0x0000f05c01007387 */ /* 0x000fe80000100a00 */
[----:B------:R-:W-:Y:S04]  /*60600*/  STL.64 [R1+0xf8], R94 ;  /* 0x0000f85e01007387 */ /* 0x000fe80000100a00 */
[----:B------:R-:W2:Y:S01]  /*60610*/  LDL.LU R75, [R1+0x51d8] ;  /* 0x0051d800014b7983 */ /* 0x000ea20000300800 */
[----:B------:R-:W-:Y:S01]  /*60620*/  MOV R90, R76 ;  /* 0x0000004c005a7202 */ /* 0x000fe20000000f00 */
[----:B------:R-:W-:-:S02]  /*60630*/  IMAD.MOV.U32 R91, RZ, RZ, R77 ;  /* 0x000000ffff5b7224 */ /* 0x000fc400078e004d */
[----:B------:R-:W3:Y:S04]  /*60640*/  LDL.LU R76, [R1+0x51d4] ;  /* 0x0051d400014c7983 */ /* 0x000ee80000300800 */
[----:B------:R-:W3:Y:S04]  /*60650*/  LDL.LU R77, [R1+0x51d0] ;  /* 0x0051d000014d7983 */ /* 0x000ee80000300800 */
[----:B------:R-:W3:Y:S04]  /*60660*/  LDL.LU R78, [R1+0x51cc] ;  /* 0x0051cc00014e7983 */ /* 0x000ee80000300800 */
[----:B------:R-:W3:Y:S04]  /*60670*/  LDL.LU R79, [R1+0x51c8] ;  /* 0x0051c800014f7983 */ /* 0x000ee80000300800 */
[----:B------:R-:W4:Y:S04]  /*60680*/  LDL.LU R84, [R1+0x51c4] ;  /* 0x0051c40001547983 */ /* 0x000f280000300800 */
[----:B------:R-:W4:Y:S04]  /*60690*/  LDL.LU R85, [R1+0x51c0] ;  /* 0x0051c00001557983 */ /* 0x000f280000300800 */
[----:B------:R-:W4:Y:S04]  /*606a0*/  LDL.LU R86, [R1+0x51bc] ;  /* 0x0051bc0001567983 */ /* 0x000f280000300800 */
[----:B------:R-:W4:Y:S01]  /*606b0*/  LDL.LU R87, [R1+0x51b8] ;  /* 0x0051b80001577983 */ /* 0x000f220000300800 */
[----:B------:R-:W-:-:S02]  /*606c0*/  IMAD.MOV.U32 R160, RZ, RZ, R42 ;  /* 0x000000ffffa07224 */ /* 0x000fc400078e002a */
[----:B------:R-:W-:Y:S01]  /*606d0*/  IMAD.MOV.U32 R4, RZ, RZ, R43 ;  /* 0x000000ffff047224 */ /* 0x000fe200078e002b */
[----:B------:R5:W-:Y:S02]  /*606e0*/  STL.64 [R1+0xde0], R40 ;  /* 0x000de02801007387 */ /* 0x000be40000100a00 */
[C---:B-----5:R-:W-:Y:S11]  /*606f0*/  HMMA.1688.F32.TF32 R40, R236.reuse, R12, R68 ;  /* 0x0000000cec28723c */ /* 0x060ff60000081044 */
[----:B------:R-:W-:Y:S11]  /*60700*/  @!UPT UIADD3 URZ, URZ, URZ, URZ ;  /* 0x0000003f3f3ff290 */ /* 0x000ff6000fffe03f */
[----:B------:R-:W-:Y:S02]  /*60710*/  @!UPT UIADD3 URZ, URZ, URZ, URZ ;  /* 0x0000003f3f3ff290 */ /* 0x000fe4000fffe03f */
[----:B------:R-:W-:Y:S01]  /*60720*/  MOV R3, R40 ;  /* 0x0000002800037202 */ /* 0x000fe20000000f00 */
[----:B------:R-:W-:Y:S01]  /*60730*/  IMAD.MOV.U32 R217, RZ, RZ, R41 ;  /* 0x000000ffffd97224 */ /* 0x000fe200078e0029 */
[----:B------:R-:W-:Y:S01]  /*60740*/  MOV R37, R43 ;  /* 0x0000002b00257202 */ /* 0x000fe20000000f00 */
[----:B------:R-:W-:Y:S02]  /*60750*/  IMAD.MOV.U32 R216, RZ, RZ, R42 ;  /* 0x000000ffffd87224 */ /* 0x000fe400078e002a */
[C---:B--2---:R-:W-:Y:S11]  /*60760*/  HMMA.1688.F32.TF32 R40, R236.reuse, R16, R72 ;  /* 0x00000010ec28723c */ /* 0x044ff60000081048 */
[----:B------:R-:W-:Y:S11]  /*60770*/  @!UPT UIADD3 URZ, URZ, URZ, URZ ;  /* 0x0000003f3f3ff290 */ /* 0x000ff6000fffe03f */
[----:B------:R-:W-:Y:S02]  /*60780*/  @!UPT UIADD3 URZ, URZ, URZ, URZ ;  /* 0x0000003f3f3ff290 */ /* 0x000fe4000fffe03f */
[----:B------:R-:W-:Y:S01]  /*60790*/  IMAD.MOV.U32 R36, RZ, RZ, R40 ;  /* 0x000000ffff247224 */ /* 0x000fe200078e0028 */
[----:B------:R-:W-:Y:S01]  /*607a0*/  MOV R32, R42 ;  /* 0x0000002a00207202 */ /* 0x000fe20000000f00 */
[----:B------:R-:W-:Y:S02]  /*607b0*/  IMAD.MOV.U32 R33, RZ, RZ, R41 ;  /* 0x000000ffff217224 */ /* 0x000fe400078e0029 */
[----:B------:R-:W-:Y:S02]  /*607c0*/  IMAD.MOV.U32 R29, RZ, RZ, R43 ;  /* 0x000000ffff1d7224 */ /* 0x000fe400078e002b */
[C---:B---3--:R-:W-:Y:S11]  /*607d0*/  HMMA.1688.F32.TF32 R40, R236.reuse, R20, R76 ;  /* 0x00000014ec28723c */ /* 0x048ff6000008104c */
[----:B------:R-:W-:Y:S11]  /*607e0*/  @!UPT UIADD3 URZ, URZ, URZ, URZ ;  /* 0x0000003f3f3ff290 */ /* 0x000ff6000fffe03f */
[----:B------:R-:W-:Y:S02]  /*607f0*/  @!UPT UIADD3 URZ, URZ, URZ, URZ ;  /* 0x0000003f3f3ff290 */ /* 0x000fe4000fffe03f */
[----:B------:R-:W-:Y:S01]  /*60800*/  IMAD.MOV.U32 R28, RZ, RZ, R40 ;  /* 0x000000ffff1c7224 */ /* 0x000fe200078e0028 */
[----:B------:R-:W-:Y:S01]  /*60810*/  MOV R25, R41 ;  /* 0x0000002900197202 */ /* 0x000fe20000000f00 */
[----:B------:R-:W-:Y:S02]  /*60820*/  IMAD.MOV.U32 R24, RZ, RZ, R42 ;  /* 0x000000ffff187224 */ /* 0x000fe400078e002a */
[----:B------:R-:W-:Y:S02]  /*60830*/  IMAD.MOV.U32 R5, RZ, RZ, R43 ;  /* 0x000000ffff057224 */ /* 0x000fe400078e002b */
[----:B----4-:R-:W-:Y:S11]  /*60840*/  HMMA.1688.F32.TF32 R40, R236, R44, R84 ;  /* 0x0000002cec28723c */ /* 0x010ff60000081054 */
[----:B------:R-:W-:Y:S11]  /*60850*/  @!UPT UIADD3 URZ, URZ, URZ, URZ ;  /* 0x0000003f3f3ff290 */ /* 0x000ff6000fffe03f */
[----:B------:R-:W-:Y:S02]  /*60860*/  @!UPT UIADD3 URZ, URZ, URZ, URZ ;  /* 0x0000003f3f3ff290 */ /* 0x000fe4000fffe03f */
[----:B------:R-:W-:Y:S01]  /*60870*/  MOV R21, R40 ;  /* 0x0000002800157202 */ /* 0x000fe20000000f00 */
[----:B------:R-:W-:Y:S01]  /*60880*/  IMAD.MOV.U32 R20, RZ, RZ, R41 ;  /* 0x000000ffff147224 */ /* 0x000fe200078e0029 */
[----:B------:R-:W-:Y:S01]  /*60890*/  MOV R8, R43 ;  /* 0x0000002b00087202 */ /* 0x000fe20000000f00 */
[----:B------:R-:W-:Y:S02]  /*608a0*/  IMAD.MOV.U32 R9, RZ, RZ, R42 ;  /* 0x000000ffff097224 */ /* 0x000fe400078e002a */
[C---:B-1----:R-:W-:Y:S11]  /*608b0*/  HMMA.1688.F32.TF32 R40, R232.reuse, R26, R88 ;  /* 0x0000001ae828723c */ /* 0x042ff60000081058 */
[----:B------:R-:W-:Y:S11]  /*608c0*/  @!UPT UIADD3 URZ, URZ, URZ, URZ ;  /* 0x0000003f3f3ff290 */ /* 0x000ff6000fffe03f */
[----:B------:R-:W-:Y:S02]  /*608d0*/  @!UPT UIADD3 URZ, URZ, URZ, URZ ;  /* 0x0000003f3f3ff290 */ /* 0x000fe4000fffe03f */
[----:B------:R-:W-:Y:S01]  /*608e0*/  IMAD.MOV.U32 R17, RZ, RZ, R40 ;  /* 0x000000ffff117224 */ /* 0x000fe200078e0028 */
[----:B------:R-:W-:Y:S01]  /*608f0*/  MOV R13, R42 ;  /* 0x0000002a000d7202 */ /* 0x000fe20000000f00 */
[----:B------:R-:W-:Y:S02]  /*60900*/  IMAD.MOV.U32 R16, RZ, RZ, R41 ;  /* 0x000000ffff107224 */ /* 0x000fe400078e0029 */
[----:B------:R-:W-:Y:S02]  /*60910*/  IMAD.MOV.U32 R12, RZ, RZ, R43 ;  /* 0x000000ffff0c7224 */ /* 0x000fe400078e002b */
[----:B------:R-:W-:Y:S01]  /*60920*/  HMMA.1688.F32.TF32 R40, R232, R6, R244 ;  /* 0x00000006e828723c */ /* 0x000fe200000810f4 */
[----:B------:R-:W-:Y:S01]  /*60930*/  IMAD.MOV.U32 R88, RZ, RZ, R14 ;  /* 0x000000ffff587224 */ /* 0x000fe200078e000e */
[----:B------:R-:W-:Y:S11]  /*60940*/  MOV R89, R15 ;  /* 0x0000000f00597202 */ /* 0x000ff60000000f00 */
[----:B------:R-:W-:Y:S10]  /*60950*/  @!UPT UIADD3 URZ, URZ, URZ, URZ ;  /* 0x0000003f3f3ff290 */ /* 0x000ff4000fffe03f */
[----:B------:R1:W-:Y:S04]  /*60960*/  STL.64 [R1+0xe40], R40 ;  /* 0x000e402801007387 */ /* 0x0003e80000100a00 */
[----:B------:R-:W2:Y:S04]  /*60970*/  LDL.LU R14, [R1+0x51b4] ;  /* 0x0051b400010e7983 */ /* 0x000ea80000300800 */
[----:B------:R-:W3:Y:S01]  /*60980*/  LDL.LU R15, [R1+0x51b0] ;  /* 0x0051b000010f7983 */ /* 0x000ee20000300800 */
[----:B------:R-:W-:Y:S01]  /*60990*/  IMAD.MOV.U32 R90, RZ, RZ, R35 ;  /* 0x000000ffff5a7224 */ /* 0x000fe200078e0023 */
[----:B------:R-:W-:Y:S01]  /*609a0*/  MOV R92, R31 ;  /* 0x0000001f005c7202 */ /* 0x000fe20000000f00 */
[----:B------:R-:W-:Y:S01]  /*609b0*/  IMAD.MOV.U32 R91, RZ, RZ, R34 ;  /* 0x000000ffff5b7224 */ /* 0x000fe200078e0022 */
[----:B------:R-:W4:Y:S01]  /*609c0*/  LDL.LU R35, [R1+0x51ac] ;  /* 0x0051ac0001237983 */ /* 0x000f220000300800 */
[----:B------:R-:W-:-:S03]  /*609d0*/  IMAD.MOV.U32 R93, RZ, RZ, R30 ;  /* 0x000000ffff5d7224 */ /* 0x000fc600078e001e */
[----:B------:R-:W5:Y:S01]  /*609e0*/  LDL.LU R34, [R1+0x51a8] ;  /* 0x0051a80001227983 */ /* 0x000f620000300800 */
[----:B------:R-:W-:Y:S01]  /*609f0*/  IMAD.MOV.U32 R94, RZ, RZ, R22 ;  /* 0x000000ffff5e7224 */ /* 0x000fe200078e0016 */
[----:B------:R-:W-:Y:S02]  /*60a00*/  MOV R95, R23 ;  /* 0x00000017005f7202 */ /* 0x000fe40000000f00 */
[----:B------:R-:W4:Y:S01]  /*60a10*/  LDL.LU R31, [R1+0x51a4] ;  /* 0x0051a400011f7983 */ /* 0x000f220000300800 */
[----:B------:R-:W-:-:S03]  /*60a20*/  IMAD.MOV.U32 R96, RZ, RZ, R18 ;  /* 0x000000ffff607224 */ /* 0x000fc600078e0012 */
[----:B------:R-:W4:Y:S01]  /*60a30*/  LDL.LU R30, [R1+0x51a0] ;  /* 0x0051a000011e7983 */ /* 0x000f220000300800 */
[----:B------:R-:W-:-:S03]  /*60a40*/  IMAD.MOV.U32 R97, RZ, RZ, R19 ;  /* 0x000000ffff617224 */ /* 0x000fc600078e0013 */
[----:B------:R-:W4:Y:S01]  /*60a50*/  LDL.LU R22, [R1+0x519c] ;  /* 0x00519c0001167983 */ /* 0x000f220000300800 */
[----:B------:R-:W-:-:S03]  /*60a60*/  MOV R98, R11 ;  /* 0x0000000b00627202 */ /* 0x000fc60000000f00 */
[----:B------:R-:W5:Y:S01]  /*60a70*/  LDL.LU R23, [R1+0x5198] ;  /* 0x0051980001177983 */ /* 0x000f620000300800 */
[----:B------:R-:W-:-:S03]  /*60a80*/  IMAD.MOV.U32 R99, RZ, RZ, R10 ;  /* 0x000000ffff637224 */ /* 0x000fc600078e000a */
[----:B------:R-:W5:Y:S04]  /*60a90*/  LDL.LU R18, [R1+0x5194] ;  /* 0x0051940001127983 */ /* 0x000f680000300800 */
[----:B------:R-:W5:Y:S01]  /*60aa0*/  LDL.LU R19, [R1+0x5190] ;  /* 0x0051900001137983 */ /* 0x000f620000300800 */
[----:B------:R-:W-:-:S03]  /*60ab0*/  IMAD.MOV.U32 R186, RZ, RZ, R46 ;  /* 0x000000ffffba7224 */ /* 0x000fc600078e002e */
[----:B------:R-:W5:Y:S01]  /*60ac0*/  LDL.LU R11, [R1+0x518c] ;  /* 0x00518c00010b7983 */ /* 0x000f620000300800 */
[----:B------:R-:W-:-:S03]  /*60ad0*/  IMAD.MOV.U32 R187, RZ, RZ, R47 ;  /* 0x000000ffffbb7224 */ /* 0x000fc600078e002f */
[----:B------:R-:W5:Y:S01]  /*60ae0*/  LDL.LU R10, [R1+0x5188] ;  /* 0x00518800010a7983 */ /* 0x000f620000300800 */
[----:B--2---:R-:W-:Y:S01]  /*60af0*/  MOV R185, R14 ;  /* 0x0000000e00b97202 */ /* 0x004fe20000000f00 */
[----:B---3--:R-:W-:Y:S02]  /*60b00*/  IMAD.MOV.U32 R184, RZ, RZ, R15 ;  /* 0x000000ffffb87224 */ /* 0x008fe400078e000f */
[----:B------:R-:W2:Y:S04]  /*60b10*/  LDL.LU R15, [R1+0x5184] ;  /* 0x00518400010f7983 */ /* 0x000ea80000300800 */
[----:B------:R-:W3:Y:S04]  /*60b20*/  LDL.LU R14, [R1+0x5180] ;  /* 0x00518000010e7983 */ /* 0x000ee80000300800 */
[----:B------:R-:W2:Y:S04]  /*60b30*/  LDL.LU R46, [R1+0x517c] ;  /* 0x00517c00012e7983 */ /* 0x000ea80000300800 */
[----:B------:R-:W3:Y:S01]  /*60b40*/  LDL.LU R47, [R1+0x5178] ;  /* 0x00517800012f7983 */ /* 0x000ee20000300800 */
[----:B----4-:R-:W-:Y:S01]  /*60b50*/  MOV R135, R22 ;  /* 0x0000001600877202 */ /* 0x010fe20000000f00 */
[----:B-----5:R-:W-:-:S02]  /*60b60*/  IMAD.MOV.U32 R134, RZ, RZ, R23 ;  /* 0x000000ffff867224 */ /* 0x020fc400078e0017 */
[----:B------:R-:W-:Y:S01]  /*60b70*/  IMAD.MOV.U32 R133, RZ, RZ, R18 ;  /* 0x000000ffff857224 */ /* 0x000fe200078e0012 */
[----:B------:R-:W-:Y:S02]  /*60b80*/  MOV R132, R19 ;  /* 0x0000001300847202 */ /* 0x000fe40000000f00 */
[----:B------:R-:W4:Y:S04]  /*60b90*/  LDL.LU R19, [R1+0x5174] ;  /* 0x0051740001137983 */ /* 0x000f280000300800 */
[----:B------:R-:W5:Y:S04]  /*60ba0*/  LDL.LU R18, [R1+0x5170] ;  /* 0x0051700001127983 */ /* 0x000f680000300800 */
[----:B------:R-:W4:Y:S04]  /*60bb0*/  LDL.LU R23, [R1+0x516c] ;  /* 0x00516c0001177983 */ /* 0x000f280000300800 */
[----:B------:R-:W5:Y:S04]  /*60bc0*/  LDL.LU R22, [R1+0x5168] ;  /* 0x0051680001167983 */ /* 0x000f680000300800 */
[----:B------:R-:W5:Y:S04]  /*60bd0*/  LDL.LU R108, [R1+0xb0] ;  /* 0x0000b000016c7983 */ /* 0x000f680000300800 */
[----:B------:R-:W5:Y:S01]  /*60be0*/  LDL.LU R109, [R1+0xb4] ;  /* 0x0000b400016d7983 */ /* 0x000f620000300800 */
[----:B--2---:R-:W-:-:S02]  /*60bf0*/  IMAD.MOV.U32 R111, RZ, RZ, R46 ;  /* 0x000000ffff6f7224 */ /* 0x004fc400078e002e */
[----:B---3--:R-:W-:Y:S02]  /*60c00*/  IMAD.MOV.U32 R110, RZ, RZ, R47 ;  /* 0x000000ffff6e7224 */ /* 0x008fe400078e002f */
[----:B------:R-:W2:Y:S04]  /*60c10*/  LDL.LU R47, [R1+0x5164] ;  /* 0x00516400012f7983 */ /* 0x000ea80000300800 */
[----:B------:R-:W3:Y:S04]  /*60c20*/  LDL.LU R46, [R1+0x5160] ;  /* 0x00516000012e7983 */ /* 0x000ee80000300800 */
[----:B------:R-:W3:Y:S04]  /*60c30*/  LDL.LU R100, [R1+0xe0] ;  /* 0x0000e00001647983 */ /* 0x000ee80000300800 */
[----:B------:R-:W3:Y:S04]  /*60c40*/  LDL.LU R101, [R1+0xe4] ;  /* 0x0000e40001657983 */ /* 0x000ee80000300800 */
[----:B------:R-:W3:Y:S04]  /*60c50*/  LDL.LU R102, [R1+0xe8] ;  /* 0x0000e80001667983 */ /* 0x000ee80000300800 */
[----:B------:R-:W3:Y:S04]  /*60c60*/  LDL.LU R103, [R1+0xec] ;  /* 0x0000ec0001677983 */ /* 0x000ee80000300800 */
[----:B------:R-:W3:Y:S04]  /*60c70*/  LDL.LU R172, [R1+0xd0] ;  /* 0x0000d00001ac7983 */ /* 0x000ee80000300800 */
[----:B------:R-:W3:Y:S01]  /*60c80*/  LDL.LU R173, [R1+0xd4] ;  /* 0x0000d40001ad7983 */ /* 0x000ee20000300800 */
[----:B----4-:R-:W-:Y:S01]  /*60c90*/  MOV R201, R23 ;  /* 0x0000001700c97202 */ /* 0x010fe20000000f00 */
[----:B-----5:R-:W-:-:S02]  /*60ca0*/  IMAD.MOV.U32 R200, RZ, RZ, R22 ;  /* 0x000000ffffc87224 */ /* 0x020fc400078e0016 */
        /* <DEDUP_REMOVED lines=18> */
[----:B------:R-:W-:Y:S01]  /*60dd0*/  MOV R60, R43 ;  /* 0x0000002b003c7202 */ /* 0x000fe20000000f00 */
[----:B------:R-:W-:-:S02]  /*60de0*/  IMAD.MOV.U32 R61, RZ, RZ, R42 ;  /* 0x000000ffff3d7224 */ /* 0x000fc400078e002a */
[----:B-1----:R-:W-:Y:S07]  /*60df0*/  HMMA.1688.F32.TF32 R40, R232, R218, R248 ;  /* 0x000000dae828723c */ /* 0x002fee00000810f8 */
[----:B------:R-:W-:Y:S01]  /*60e00*/  IMAD.MOV.U32 R248, RZ, RZ, R58 ;  /* 0x000000fffff87224 */ /* 0x000fe200078e003a */
[----:B------:R-:W-:Y:S01]  /*60e10*/  MOV R250, R63 ;  /* 0x0000003f00fa7202 */ /* 0x000fe20000000f00 */
[----:B------:R-:W-:Y:S02]  /*60e20*/  IMAD.MOV.U32 R249, RZ, RZ, R62 ;  /* 0x000000fffff97224 */ /* 0x000fe400078e003e */
[----:B------:R-:W-:-:S02]  /*60e30*/  IMAD.MOV.U32 R251, RZ, RZ, R59 ;  /* 0x000000fffffb7224 */ /* 0x000fc400078e003b */
[----:B--2---:R-:W-:Y:S01]  /*60e40*/  IMAD.MOV.U32 R175, RZ, RZ, R47 ;  /* 0x000000ffffaf7224 */ /* 0x004fe200078e002f */
[----:B---3--:R-:W-:Y:S02]  /*60e50*/  MOV R174, R46 ;  /* 0x0000002e00ae7202 */ /* 0x008fe40000000f00 */
[----:B------:R-:W2:Y:S04]  /*60e60*/  LDL.LU R46, [R1+0x515c] ;  /* 0x00515c00012e7983 */ /* 0x000ea80000300800 */
[----:B------:R-:W2:Y:S04]  /*60e70*/  LDL.LU R47, [R1+0x5158] ;  /* 0x00515800012f7983 */ /* 0x000ea80000300800 */
[----:B------:R-:W3:Y:S04]  /*60e80*/  LDL.LU R22, [R1+0x5154] ;  /* 0x0051540001167983 */ /* 0x000ee80000300800 */
[----:B------:R-:W3:Y:S04]  /*60e90*/  LDL.LU R23, [R1+0x5150] ;  /* 0x0051500001177983 */ /* 0x000ee80000300800 */
[----:B------:R-:W4:Y:S04]  /*60ea0*/  LDL.LU R18, [R1+0x514c] ;  /* 0x00514c0001127983 */ /* 0x000f280000300800 */
[----:B------:R-:W4:Y:S04]  /*60eb0*/  LDL.LU R19, [R1+0x5148] ;  /* 0x0051480001137983 */ /* 0x000f280000300800 */
[----:B------:R-:W5:Y:S04]  /*60ec0*/  LDL.LU R14, [R1+0x5144] ;  /* 0x00514400010e7983 */ /* 0x000f680000300800 */
[----:B------:R-:W5:Y:S04]  /*60ed0*/  LDL.LU R15, [R1+0x5140] ;  /* 0x00514000010f7983 */ /* 0x000f680000300800 */
[----:B------:R-:W2:Y:S04]  /*60ee0*/  LDL.LU R10, [R1+0x513c] ;  /* 0x00513c00010a7983 */ /* 0x000ea80000300800 */
        /* <DEDUP_REMOVED lines=13> */
[----:B------:R-:W3:Y:S04]  /*60fc0*/  LDL.LU R58, [R1+0x5104] ;  /* 0x00510400013a7983 */ /* 0x000ee80000300800 */
[----:B------:R-:W3:Y:S04]  /*60fd0*/  LDL.LU R62, [R1+0x5100] ;  /* 0x00510000013e7983 */ /* 0x000ee80000300800 */
[----:B------:R-:W3:Y:S04]  /*60fe0*/  LDL.LU R63, [R1+0x50fc] ;  /* 0x0050fc00013f7983 */ /* 0x000ee80000300800 */
[----:B------:R-:W3:Y:S01]  /*60ff0*/  LDL.LU R59, [R1+0x50f8] ;  /* 0x0050f800013b7983 */ /* 0x000ee20000300800 */
[----:B------:R-:W-:Y:S01]  /*61000*/  IMAD.MOV.U32 R49, RZ, RZ, R40 ;  /* 0x000000ffff317224 */ /* 0x000fe200078e0028 */
[----:B------:R-:W-:Y:S01]  /*61010*/  MOV R45, R42 ;  /* 0x0000002a002d7202 */ /* 0x000fe20000000f00 */
[----:B------:R-:W-:Y:S01]  /*61020*/  IMAD.MOV.U32 R48, RZ, RZ, R41 ;  /* 0x000000ffff307224 */ /* 0x000fe200078e0029 */
[----:B------:R-:W-:Y:S01]  /*61030*/  LDS R40, [R161+0x4080] ;  /* 0x00408000a1287984 */ /* 0x000fe20000000800 */
[----:B------:R-:W-:-:S03]  /*61040*/  IMAD.MOV.U32 R44, RZ, RZ, R43 ;  /* 0x000000ffff2c7224 */ /* 0x000fc600078e002b */
[----:B------:R-:W-:Y:S04]  /*61050*/  LDS R42, [R161+0x6080] ;  /* 0x00608000a12a7984 */ /* 0x000fe80000000800 */
[----:B------:R-:W-:Y:S04]  /*61060*/  LDS R41, [R189+0x4080] ;  /* 0x00408000bd297984 */ /* 0x000fe80000000800 */
[----:B------:R-:W1:Y:S01]  /*61070*/  LDS R43, [R189+0x6080] ;  /* 0x00608000bd2b7984 */ /* 0x000e620000000800 */
[C---:B--2---:R-:W-:Y:S11]  /*61080*/  HMMA.1688.F32.TF32 R68, R232.reuse, R66, R100 ;  /* 0x00000042e844723c */ /* 0x044ff60000081064 */
[----:B------:R-:W-:Y:S11]  /*61090*/  @!UPT UIADD3 URZ, URZ, URZ, URZ ;  /* 0x0000003f3f3ff290 */ /* 0x000ff6000fffe03f */
[----:B------:R-:W-:Y:S02]  /*610a0*/  @!UPT UIADD3 URZ, URZ, URZ, URZ ;  /* 0x0000003f3f3ff290 */ /* 0x000fe4000fffe03f */
[----:B------:R-:W-:Y:S01]  /*610b0*/  IMAD.MOV.U32 R57, RZ, RZ, R68 ;  /* 0x000000ffff397224 */ /* 0x000fe200078e0044 */
[----:B------:R-:W-:Y:S01]  /*610c0*/  MOV R56, R69 ;  /* 0x0000004500387202 */ /* 0x000fe20000000f00 */
[----:B------:R-:W-:Y:S02]  /*610d0*/  IMAD.MOV.U32 R53, RZ, RZ, R70 ;  /* 0x000000ffff357224 */ /* 0x000fe400078e0046 */
[----:B------:R-:W-:Y:S02]  /*610e0*/  IMAD.MOV.U32 R52, RZ, RZ, R71 ;  /* 0x000000ffff347224 */ /* 0x000fe400078e0047 */
[C---:B---3--:R-:W-:Y:S08]  /*610f0*/  HMMA.1688.F32.TF32 R68, R232.reuse, R62, R172 ;  /* 0x0000003ee844723c */ /* 0x048ff000000810ac */
[C---:B------:R-:W-:Y:S08]  /*61100*/  HMMA.1688.F32.TF32 R72, R232.reuse, R58, R200 ;  /* 0x0000003ae848723c */ /* 0x040ff000000810c8 */
[----:B------:R-:W-:Y:S07]  /*61110*/  HMMA.1688.F32.TF32 R76, R232, R50, R208 ;  /* 0x00000032e84c723c */ /* 0x000fee00000810d0 */
[----:B------:R2:W-:Y:S01]  /*61120*/  STL.64 [R1+0xf40], R68 ;  /* 0x000f404401007387 */ /* 0x0005e20000100a00 */
[----:B------:R-:W-:Y:S01]  /*61130*/  MOV R65, R70 ;  /* 0x0000004600417202 */ /* 0x000fe20000000f00 */
[----:B------:R-:W-:-:S02]  /*61140*/  IMAD.MOV.U32 R64, RZ, RZ, R71 ;  /* 0x000000ffff407224 */ /* 0x000fc400078e0047 */
[C---:B--2---:R-:W-:Y:S04]  /*61150*/  HMMA.1688.F32.TF32 R68, R232.reuse, R54, R108 ;  /* 0x00000036e844723c */ /* 0x044fe8000008106c */
[----:B------:R-:W-:Y:S04]  /*61160*/  STL.64 [R1+0xf30], R72 ;  /* 0x000f304801007387 */ /* 0x000fe80000100a00 */
[----:B------:R2:W-:Y:S02]  /*61170*/  STL.64 [R1+0xf38], R74 ;  /* 0x000f384a01007387 */ /* 0x0005e40000100a00 */
[C---:B--2---:R-:W-:Y:S11]  /*61180*/  HMMA.1688.F32.TF32 R72, R232.reuse, R38, R132 ;  /* 0x00000026e848723c */ /* 0x044ff60000081084 */
[----:B------:R-:W-:Y:S02]  /*61190*/  @!UPT UIADD3 URZ, URZ, URZ, URZ ;  /* 0x0000003f3f3ff290 */ /* 0x000fe4000fffe03f */
[----:B------:R-:W-:Y:S04]  /*611a0*/  STL.64 [R1+0xf20], R68 ;  /* 0x000f204401007387 */ /* 0x000fe80000100a00 */
[----:B------:R-:W-:Y:S04]  /*611b0*/  STL.64 [R1+0xf28], R70 ;  /* 0x000f284601007387 */ /* 0x000fe80000100a00 */
[----:B------:R-:W-:Y:S04]  /*611c0*/  STL.64 [R1+0xf10], R76 ;  /* 0x000f104c01007387 */ /* 0x000fe80000100a00 */
[----:B------:R2:W-:Y:S01]  /*611d0*/  STL.64 [R1+0xf18], R78 ;  /* 0x000f184e01007387 */ /* 0x0005e20000100a00 */
[C---:B------:R-:W-:Y:S03]  /*611e0*/  HMMA.1688.F32.TF32 R84, R232.reuse, R10, R204 ;  /* 0x0000000ae854723c */ /* 0x040fe600000810cc */
[----:B------:R-:W-:Y:S04]  /*611f0*/  LDS R68, [R161+0x4100] ;  /* 0x00410000a1447984 */ /* 0x000fe80000000800 */
[----:B------:R-:W-:Y:S01]  /*61200*/  LDS R70, [R161+0x6100] ;  /* 0x00610000a1467984 */ /* 0x000fe20000000800 */
[C---:B--2---:R-:W-:Y:S03]  /*61210*/  HMMA.1688.F32.TF32 R76, R232.reuse, R34, R120 ;  /* 0x00000022e84c723c */ /* 0x044fe60000081078 */
[----:B------:R-:W-:Y:S04]  /*61220*/  STL.64 [R1+0xf00], R72 ;  /* 0x000f004801007387 */ /* 0x000fe80000100a00 */
[----:B------:R2:W-:Y:S04]  /*61230*/  STL.64 [R1+0xf08], R74 ;  /* 0x000f084a01007387 */ /* 0x0005e80000100a00 */
[----:B------:R-:W-:Y:S04]  /*61240*/  LDS R69, [R189+0x4100] ;  /* 0x00410000bd457984 */ /* 0x000fe80000000800 */
[----:B------:R-:W3:Y:S01]  /*61250*/  LDS R71, [R189+0x6100] ;  /* 0x00610000bd477984 */ /* 0x000ee20000000800 */
[C---:B--2---:R-:W-:Y:S07]  /*61260*/  HMMA.1688.F32.TF32 R72, R232.reuse, R30, R184 ;  /* 0x0000001ee848723c */ /* 0x044fee00000810b8 */
[----:B------:R-:W-:Y:S04]  /*61270*/  STL.64 [R1+0x1540], R76 ;  /* 0x0015404c01007387 */ /* 0x000fe80000100a00 */
[----:B------:R5:W-:Y:S02]  /*61280*/  STL.64 [R1+0x1548], R78 ;  /* 0x0015484e01007387 */ /* 0x000be40000100a00 */
[C---:B-----5:R-:W-:Y:S10]  /*61290*/  HMMA.1688.F32.TF32 R76, R232.reuse, R14, R96 ;  /* 0x0000000ee84c723c */ /* 0x060ff40000081060 */
[----:B------:R-:W-:Y:S04]  /*612a0*/  STL.64 [R1+0x1530], R72 ;  /* 0x0015304801007387 */ /* 0x000fe80000100a00 */
[----:B------:R4:W-:Y:S04]  /*612b0*/  STL.64 [R1+0x1538], R74 ;  /* 0x0015384a01007387 */ /* 0x0009e80000100a00 */
[----:B------:R-:W-:Y:S04]  /*612c0*/  STL.64 [R1+0x1520], R84 ;  /* 0x0015205401007387 */ /* 0x000fe80000100a00 */
[----:B------:R2:W-:Y:S01]  /*612d0*/  STL.64 [R1+0x1528], R86 ;  /* 0x0015285601007387 */ /* 0x0005e20000100a00 */
[C---:B----4-:R-:W-:Y:S03]  /*612e0*/  HMMA.1688.F32.TF32 R72, R232.reuse, R18, R92 ;  /* 0x00000012e848723c */ /* 0x050fe6000008105c */
[----:B------:R-:W-:Y:S05]  /*612f0*/  STL.64 [R1+0x1510], R76 ;  /* 0x0015104c01007387 */ /* 0x000fea0000100a00 */
[C---:B--2---:R-:W-:Y:S01]  /*61300*/  HMMA.1688.F32.TF32 R84, R232.reuse, R22, R88 ;  /* 0x00000016e854723c */ /* 0x044fe20000081058 */
[----:B------:R2:W-:Y:S07]  /*61310*/  STL.64 [R1+0x1518], R78 ;  /* 0x0015184e01007387 */ /* 0x0005ee0000100a00 */
[----:B--2---:R-:W-:Y:S07]  /*61320*/  HMMA.1688.F32.TF32 R76, R232, R46, R244 ;  /* 0x0000002ee84c723c */ /* 0x004fee00000810f4 */
[----:B------:R-:W-:Y:S04]  /*61330*/  STL.64 [R1+0x1500], R72 ;  /* 0x0015004801007387 */ /* 0x000fe80000100a00 */
[----:B------:R-:W-:Y:S04]  /*61340*/  STL.64 [R1+0x1508], R74 ;  /* 0x0015084a01007387 */ /* 0x000fe80000100a00 */
[----:B------:R2:W-:Y:S04]  /*61350*/  STL.64 [R1+0x14f0], R84 ;  /* 0x0014f05401007387 */ /* 0x0005e80000100a00 */
[----:B------:R-:W-:Y:S04]  /*61360*/  STL.64 [R1+0x14f8], R86 ;  /* 0x0014f85601007387 */ /* 0x000fe80000100a00 */
[----:B------:R-:W-:Y:S04]  /*61370*/  LDS R72, [R161+0x4180] ;  /* 0x00418000a1487984 */ /* 0x000fe80000000800 */
[----:B------:R-:W-:Y:S04]  /*61380*/  LDS R74, [R161+0x6180] ;  /* 0x00618000a14a7984 */ /* 0x000fe80000000800 */
[----:B------:R-:W-:Y:S04]  /*61390*/  STL.64 [R1+0xef0], R76 ;  /* 0x000ef04c01007387 */ /* 0x000fe80000100a00 */
[----:B------:R1:W-:Y:S04]  /*613a0*/  STL.64 [R1+0xef8], R78 ;  /* 0x000ef84e01007387 */ /* 0x0003e80000100a00 */
[----:B--2---:R-:W2:Y:S04]  /*613b0*/  LDL.LU R84, [R1+0x10] ;  /* 0x0000100001547983 */ /* 0x004ea80000300800 */
[----:B------:R-:W-:Y:S01]  /*613c0*/  LDS R73, [R189+0x4180] ;  /* 0x00418000bd497984 */ /* 0x000fe20000000800 */
[C---:B-1----:R-:W-:Y:S03]  /*613d0*/  HMMA.1688.F32.TF32 R76, R40.reuse, R26, R248 ;  /* 0x0000001a284c723c */ /* 0x042fe600000810f8 */
[----:B------:R-:W1:Y:S11]  /*613e0*/  LDS R75, [R189+0x6180] ;  /* 0x00618000bd4b7984 */ /* 0x000e760000000800 */
[----:B------:R-:W-:Y:S09]  /*613f0*/  @!UPT UIADD3 URZ, URZ, URZ, URZ ;  /* 0x0000003f3f3ff290 */ /* 0x000ff2000fffe03f */
[----:B------:R4:W-:Y:S04]  /*61400*/  STL.64 [R1+0x14e0], R76 ;  /* 0x0014e04c01007387 */ /* 0x0009e80000100a00 */
[----:B------:R5:W-:Y:S04]  /*61410*/  STL.64 [R1+0x14e8], R78 ;  /* 0x0014e84e01007387 */ /* 0x000be80000100a00 */
        /* <DEDUP_REMOVED lines=99> */
[----:B----4-:R-:W4:Y:S04]  /*61a50*/  LDL.LU R76, [R1] ;  /* 0x00000000014c7983 */ /* 0x010f280000300800 */
[----:B------:R-:W4:Y:S04]  /*61a60*/  LDL.LU R77, [R1+0x4] ;  /* 0x00000400014d7983 */ /* 0x000f280000300800 */
[----:B-----5:R-:W4:Y:S04]  /*61a70*/  LDL.LU R78, [R1+0x8] ;  /* 0x00000800014e7983 */ /* 0x020f280000300800 */
[----:B------:R-:W4:Y:S01]  /*61a80*/  LDL.LU R79, [R1+0xc] ;  /* 0x00000c00014f7983 */ /* 0x000f220000300800 */
[C---:B--2---:R-:W-:Y:S08]  /*61a90*/  HMMA.1688.F32.TF32 R172, R40.reuse, R34, R172 ;  /* 0x0000002228ac723c */ /* 0x044ff000000810ac */
[C---:B---3--:R-:W-:Y:S08]  /*61aa0*/  HMMA.1688.F32.TF32 R100, R40.reuse, R38, R100 ;  /* 0x000000262864723c */ /* 0x048ff00000081064 */
[C---:B------:R-:W-:Y:S08]  /*61ab0*/  HMMA.1688.F32.TF32 R124, R40.reuse, R54, R124 ;  /* 0x00000036287c723c */ /* 0x040ff0000008107c */
[C---:B------:R-:W-:Y:S08]  /*61ac0*/  HMMA.1688.F32.TF32 R128, R40.reuse, R58, R128 ;  /* 0x0000003a2880723c */ /* 0x040ff00000081080 */
[C---:B------:R-:W-:Y:S08]  /*61ad0*/  HMMA.1688.F32.TF32 R112, R40.reuse, R62, R112 ;  /* 0x0000003e2870723c */ /* 0x040ff00000081070 */
[C---:B------:R-:W-:Y:S08]  /*61ae0*/  HMMA.1688.F32.TF32 R224, R40.reuse, R218, R224 ;  /* 0x000000da28e0723c */ /* 0x040ff000000810e0 */
[C---:B------:R-:W-:Y:S08]  /*61af0*/  HMMA.1688.F32.TF32 R228, R40.reuse, R6, R228 ;  /* 0x0000000628e4723c */ /* 0x040ff000000810e4 */
[C---:B------:R-:W-:Y:S11]  /*61b00*/  HMMA.1688.F32.TF32 R116, R40.reuse, R66, R116 ;  /* 0x000000422874723c */ /* 0x040ff60000081074 */
[----:B------:R-:W-:Y:S04]  /*61b10*/  @!UPT UIADD3 URZ, URZ, URZ, URZ ;  /* 0x0000003f3f3ff290 */ /* 0x000fe8000fffe03f */
[----:B------:R-:W-:Y:S04]  /*61b20*/  STL.64 [R1+0x14d0], R228 ;  /* 0x0014d0e401007387 */ /* 0x000fe80000100a00 */
[----:B------:R2:W-:Y:S01]  /*61b30*/  STL.64 [R1+0x14d8], R230 ;  /* 0x0014d8e601007387 */ /* 0x0005e20000100a00 */
[C---:B------:R-:W-:Y:S03]  /*61b40*/  HMMA.1688.F32.TF32 R104, R40.reuse, R50, R104 ;  /* 0x000000322868723c */ /* 0x040fe60000081068 */
[----:B--2---:R-:W2:Y:S04]  /*61b50*/  LDL.LU.64 R230, [R1+0x50f0] ;  /* 0x0050f00001e67983 */ /* 0x004ea80000300a00 */
[----:B------:R-:W2:Y:S04]  /*61b60*/  LDL.LU.64 R228, [R1+0x50e8] ;  /* 0x0050e80001e47983 */ /* 0x000ea80000300a00 */
[----:B------:R-:W-:Y:S04]  /*61b70*/  STL.64 [R1+0x14c0], R224 ;  /* 0x0014c0e001007387 */ /* 0x000fe80000100a00 */
[----:B------:R3:W-:Y:S04]  /*61b80*/  STL.64 [R1+0x14c8], R226 ;  /* 0x0014c8e201007387 */ /* 0x0007e80000100a00 */
[----:B---3--:R-:W3:Y:S04]  /*61b90*/  LDL.LU.64 R226, [R1+0x50e0] ;  /* 0x0050e00001e27983 */ /* 0x008ee80000300a00 */
[----:B------:R-:W3:Y:S04]  /*61ba0*/  LDL.LU.64 R224, [R1+0x50d8] ;  /* 0x0050d80001e07983 */ /* 0x000ee80000300a00 */
[----:B------:R-:W-:Y:S04]  /*61bb0*/  STL.64 [R1+0x14b0], R116 ;  /* 0x0014b07401007387 */ /* 0x000fe80000100a00 */
[----:B------:R5:W-:Y:S04]  /*61bc0*/  STL.64 [R1+0x14b8], R118 ;  /* 0x0014b87601007387 */ /* 0x000be80000100a00 */
[----:B-----5:R-:W5:Y:S04]  /*61bd0*/  LDL.LU.64 R118, [R1+0x50d0] ;  /* 0x0050d00001767983 */ /* 0x020f680000300a00 */
[----:B------:R-:W5:Y:S04]  /*61be0*/  LDL.LU.64 R116, [R1+0x50c8] ;  /* 0x0050c80001747983 */ /* 0x000f680000300a00 */
[----:B------:R-:W-:Y:S04]  /*61bf0*/  STL.64 [R1+0x14a0], R112 ;  /* 0x0014a07001007387 */ /* 0x000fe80000100a00 */
[----:B------:R1:W-:Y:S04]  /*61c00*/  STL.64 [R1+0x14a8], R114 ;  /* 0x0014a87201007387 */ /* 0x0003e80000100a00 */
[----:B-1----:R-:W2:Y:S04]  /*61c10*/  LDL.LU.64 R114, [R1+0x50c0] ;  /* 0x0050c00001727983 */ /* 0x002ea80000300a00 */
[----:B------:R-:W2:Y:S04]  /*61c20*/  LDL.LU.64 R112, [R1+0x50b8] ;  /* 0x0050b80001707983 */ /* 0x000ea80000300a00 */
        /* <DEDUP_REMOVED lines=19> */
[----:B------:R-:W3:Y:S01]  /*61d60*/  LDL.LU.64 R172, [R1+0x5068] ;  /* 0x0050680001ac7983 */ /* 0x000ee20000300a00 */
[C---:B------:R-:W-:Y:S08]  /*61d70*/  HMMA.1688.F32.TF32 R200, R40.reuse, R30, R200 ;  /* 0x0000001e28c8723c */ /* 0x040ff000000810c8 */
[C---:B------:R-:W-:Y:S08]  /*61d80*/  HMMA.1688.F32.TF32 R108, R40.reuse, R10, R108 ;  /* 0x0000000a286c723c */ /* 0x040ff0000008106c */
[C---:B------:R-:W-:Y:S08]  /*61d90*/  HMMA.1688.F32.TF32 R208, R40.reuse, R14, R208 ;  /* 0x0000000e28d0723c */ /* 0x040ff000000810d0 */
[C---:B------:R-:W-:Y:S01]  /*61da0*/  HMMA.1688.F32.TF32 R132, R40.reuse, R18, R132 ;  /* 0x000000122884723c */ /* 0x040fe20000081084 */
[----:B------:R-:W-:Y:S07]  /*61db0*/  STL.64 [R1+0x1440], R200 ;  /* 0x001440c801007387 */ /* 0x000fee0000100a00 */
[C---:B------:R-:W-:Y:S01]  /*61dc0*/  HMMA.1688.F32.TF32 R120, R40.reuse, R22, R120 ;  /* 0x000000162878723c */ /* 0x040fe20000081078 */
[----:B------:R1:W-:Y:S07]  /*61dd0*/  STL.64 [R1+0x1448], R202 ;  /* 0x001448ca01007387 */ /* 0x0003ee0000100a00 */
[----:B------:R-:W-:Y:S01]  /*61de0*/  HMMA.1688.F32.TF32 R40, R40, R46, R184 ;  /* 0x0000002e2828723c */ /* 0x000fe200000810b8 */
[----:B-1----:R-:W4:Y:S04]  /*61df0*/  LDL.LU.64 R202, [R1+0x5060] ;  /* 0x0050600001ca7983 */ /* 0x002f280000300a00 */
[----:B------:R-:W4:Y:S04]  /*61e00*/  LDL.LU.64 R200, [R1+0x5058] ;  /* 0x0050580001c87983 */ /* 0x000f280000300a00 */
[----:B------:R-:W-:Y:S04]  /*61e10*/  STL.64 [R1+0x1430], R108 ;  /* 0x0014306c01007387 */ /* 0x000fe80000100a00 */
[----:B------:R1:W-:Y:S04]  /*61e20*/  STL.64 [R1+0x1438], R110 ;  /* 0x0014386e01007387 */ /* 0x0003e80000100a00 */
[----:B-1----:R-:W4:Y:S04]  /*61e30*/  LDL.LU.64 R110, [R1+0x5050] ;  /* 0x00505000016e7983 */ /* 0x002f280000300a00 */
[----:B------:R-:W4:Y:S04]  /*61e40*/  LDL.LU.64 R108, [R1+0x5048] ;  /* 0x00504800016c7983 */ /* 0x000f280000300a00 */
[----:B------:R-:W-:Y:S04]  /*61e50*/  STL.64 [R1+0x1420], R208 ;  /* 0x001420d001007387 */ /* 0x000fe80000100a00 */
[----:B------:R1:W-:Y:S04]  /*61e60*/  STL.64 [R1+0x1428], R210 ;  /* 0x001428d201007387 */ /* 0x0003e80000100a00 */
[----:B-1----:R-:W4:Y:S04]  /*61e70*/  LDL.LU.64 R210, [R1+0x5040] ;  /* 0x0050400001d27983 */ /* 0x002f280000300a00 */
[----:B------:R-:W4:Y:S04]  /*61e80*/  LDL.LU.64 R208, [R1+0x5038] ;  /* 0x0050380001d07983 */ /* 0x000f280000300a00 */
[----:B------:R-:W-:Y:S04]  /*61e90*/  STL.64 [R1+0x1410], R132 ;  /* 0x0014108401007387 */ /* 0x000fe80000100a00 */
[----:B------:R1:W-:Y:S01]  /*61ea0*/  STL.64 [R1+0x1418], R134 ;  /* 0x0014188601007387 */ /* 0x0003e20000100a00 */
[C---:B------:R-:W-:Y:S03]  /*61eb0*/  HMMA.1688.F32.TF32 R204, R68.reuse, R26, R204 ;  /* 0x0000001a44cc723c */ /* 0x040fe600000810cc */
[----:B-1----:R-:W4:Y:S04]  /*61ec0*/  LDL.LU.64 R134, [R1+0x5030] ;  /* 0x0050300001867983 */ /* 0x002f280000300a00 */
[----:B------:R-:W4:Y:S04]  /*61ed0*/  LDL.LU.64 R132, [R1+0x5028] ;  /* 0x0050280001847983 */ /* 0x000f280000300a00 */
[----:B------:R-:W-:Y:S04]  /*61ee0*/  STL.64 [R1+0x1400], R120 ;  /* 0x0014007801007387 */ /* 0x000fe80000100a00 */
[----:B------:R1:W-:Y:S01]  /*61ef0*/  STL.64 [R1+0x1408], R122 ;  /* 0x0014087a01007387 */ /* 0x0003e20000100a00 */
[C---:B------:R-:W-:Y:S03]  /*61f00*/  HMMA.1688.F32.TF32 R240, R68.reuse, R6, R240 ;  /* 0x0000000644f0723c */ /* 0x040fe600000810f0 */
[----:B-1----:R-:W4:Y:S04]  /*61f10*/  LDL.LU.64 R122, [R1+0x5020] ;  /* 0x00502000017a7983 */ /* 0x002f280000300a00 */
[----:B------:R-:W4:Y:S04]  /*61f20*/  LDL.LU.64 R120, [R1+0x5018] ;  /* 0x0050180001787983 */ /* 0x000f280000300a00 */
[----:B------:R-:W4:Y:S04]  /*61f30*/  LDL.LU.64 R186, [R1+0x5010] ;  /* 0x0050100001ba7983 */ /* 0x000f280000300a00 */
[----:B------:R-:W4:Y:S04]  /*61f40*/  LDL.LU.64 R184, [R1+0x5008] ;  /* 0x0050080001b87983 */ /* 0x000f280000300a00 */
[----:B------:R1:W-:Y:S04]  /*61f50*/  STL.64 [R1+0xee0], R40 ;  /* 0x000ee02801007387 */ /* 0x0003e80000100a00 */
[----:B------:R5:W-:Y:S04]  /*61f60*/  STL.64 [R1+0xee8], R42 ;  /* 0x000ee82a01007387 */ /* 0x000be80000100a00 */
[----:B-1----:R-:W4:Y:S04]  /*61f70*/  LDL.LU R40, [R1+0x1a0] ;  /* 0x0001a00001287983 */ /* 0x002f280000300800 */
[----:B------:R-:W4:Y:S04]  /*61f80*/  LDL.LU R41, [R1+0x1a4] ;  /* 0x0001a40001297983 */ /* 0x000f280000300800 */
[----:B-----5:R-:W4:Y:S04]  /*61f90*/  LDL.LU R42, [R1+0x1a8] ;  /* 0x0001a800012a7983 */ /* 0x020f280000300800 */
[----:B------:R-:W4:Y:S01]  /*61fa0*/  LDL.LU R43, [R1+0x1ac] ;  /* 0x0001ac00012b7983 */ /* 0x000f220000300800 */
[C---:B------:R-:W-:Y:S08]  /*61fb0*/  HMMA.1688.F32.TF32 R96, R68.reuse, R218, R96 ;  /* 0x000000da4460723c */ /* 0x040ff00000081060 */
[C---:B------:R-:W-:Y:S01]  /*61fc0*/  HMMA.1688.F32.TF32 R92, R68.reuse, R66, R92 ;  /* 0x00000042445c723c */ /* 0x040fe2000008105c */
[----:B------:R-:W-:Y:S07]  /*61fd0*/  STL.64 [R1+0xed0], R204 ;  /* 0x000ed0cc01007387 */ /* 0x000fee0000100a00 */
[C---:B------:R-:W-:Y:S01]  /*61fe0*/  HMMA.1688.F32.TF32 R88, R68.reuse, R62, R88 ;  /* 0x0000003e4458723c */ /* 0x040fe20000081058 */
[----:B------:R1:W-:Y:S07]  /*61ff0*/  STL.64 [R1+0xed8], R206 ;  /* 0x000ed8ce01007387 */ /* 0x0003ee0000100a00 */
[C---:B------:R-:W-:Y:S01]  /*62000*/  HMMA.1688.F32.TF32 R244, R68.reuse, R58, R244 ;  /* 0x0000003a44f4723c */ /* 0x040fe200000810f4 */
[----:B-1----:R-:W5:Y:S07]  /*62010*/  LDL.LU.64 R206, [R1+0x5000] ;  /* 0x0050000001ce7983 */ /* 0x002f6e0000300a00 */
[----:B------:R-:W-:Y:S01]  /*62020*/  HMMA.1688.F32.TF32 R248, R68, R54, R248 ;  /* 0x0000003644f8723c */ /* 0x000fe200000810f8 */
[----:B------:R-:W5:Y:S04]  /*62030*/  LDL.LU.64 R204, [R1+0x4ff8] ;  /* 0x004ff80001cc7983 */ /* 0x000f680000300a00 */
[----:B------:R-:W-:Y:S04]  /*62040*/  STL.64 [R1+0xec0], R240 ;  /* 0x000ec0f001007387 */ /* 0x000fe80000100a00 */
[----:B------:R2:W-:Y:S02]  /*62050*/  STL.64 [R1+0xec8], R242 ;  /* 0x000ec8f201007387 */ /* 0x0005e40000100a00 */
[----:B--2---:R-:W-:-:S02]  /*62060*/  IMAD.MOV.U32 R242, RZ, RZ, R174 ;  /* 0x000000fffff27224 */ /* 0x004fc400078e00ae */
[----:B---3--:R-:W-:Y:S01]  /*62070*/  IMAD.MOV.U32 R240, RZ, RZ, R172 ;  /* 0x000000fffff07224 */ /* 0x008fe200078e00ac */
[----:B------:R-:W-:Y:S01]  /*62080*/  MOV R241, R173 ;  /* 0x000000ad00f17202 */ /* 0x000fe20000000f00 */
[----:B------:R-:W2:Y:S01]  /*62090*/  LDL.LU R172, [R1+0x4ff4] ;  /* 0x004ff40001ac7983 */ /* 0x000ea20000300800 */
[----:B------:R-:W-:-:S03]  /*620a0*/  IMAD.MOV.U32 R243, RZ, RZ, R175 ;  /* 0x000000fffff37224 */ /* 0x000fc600078e00af */
[----:B------:R-:W2:Y:S04]  /*620b0*/  LDL.LU R173, [R1+0x4ff0] ;  /* 0x004ff00001ad7983 */ /* 0x000ea80000300800 */
[----:B------:R-:W2:Y:S04]  /*620c0*/  LDL.LU R174, [R1+0x4fec] ;  /* 0x004fec0001ae7983 */ /* 0x000ea80000300800 */
[----:B------:R-:W2:Y:S04]  /*620d0*/  LDL.LU R175, [R1+0x4fe8] ;  /* 0x004fe80001af7983 */ /* 0x000ea80000300800 */
[----:B------:R-:W-:Y:S04]  /*620e0*/  STL.64 [R1+0xeb0], R96 ;  /* 0x000eb06001007387 */ /* 0x000fe80000100a00 */
[----:B------:R1:W-:Y:S04]  /*620f0*/  STL.64 [R1+0xeb8], R98 ;  /* 0x000eb86201007387 */ /* 0x0003e80000100a00 */
[----:B-1----:R-:W3:Y:S04]  /*62100*/  LDL.LU.64 R98, [R1+0x4fe0] ;  /* 0x004fe00001627983 */ /* 0x002ee80000300a00 */
[----:B------:R-:W3:Y:S04]  /*62110*/  LDL.LU.64 R96, [R1+0x4fd8] ;  /* 0x004fd80001607983 */ /* 0x000ee80000300a00 */
        /* <DEDUP_REMOVED lines=10> */
[----:B-1----:R-:W3:Y:S04]  /*621c0*/  LDL.LU.64 R246, [R1+0x4fb0] ;  /* 0x004fb00001f67983 */ /* 0x002ee80000300a00 */
[----:B------:R-:W3:Y:S04]  /*621d0*/  LDL.LU.64 R244, [R1+0x4fa8] ;  /* 0x004fa80001f47983 */ /* 0x000ee80000300a00 */
[----:B------:R-:W-:Y:S04]  /*621e0*/  STL.64 [R1+0xe70], R248 ;  /* 0x000e70f801007387 */ /* 0x000fe80000100a00 */
[----:B------:R1:W-:Y:S04]  /*621f0*/  STL.64 [R1+0xe78], R250 ;  /* 0x000e78fa01007387 */ /* 0x0003e80000100a00 */
[----:B-1----:R-:W5:Y:S04]  /*62200*/  LDL.LU.64 R250, [R1+0x4fa0] ;  /* 0x004fa00001fa7983 */ /* 0x002f680000300a00 */
[----:B------:R-:W5:Y:S01]  /*62210*/  LDL.LU.64 R248, [R1+0x4f98] ;  /* 0x004f980001f87983 */ /* 0x000f620000300a00 */
[C---:B------:R-:W-:Y:S08]  /*62220*/  HMMA.1688.F32.TF32 R232, R68.reuse, R38, R232 ;  /* 0x0000002644e8723c */ /* 0x040ff000000810e8 */
[C---:B----4-:R-:W-:Y:S11]  /*62230*/  HMMA.1688.F32.TF32 R40, R68.reuse, R50, R40 ;  /* 0x000000324428723c */ /* 0x050ff60000081028 */
[----:B------:R-:W-:Y:S11]  /*62240*/  @!UPT UIADD3 URZ, URZ, URZ, URZ ;  /* 0x0000003f3f3ff290 */ /* 0x000ff6000fffe03f */
[----:B------:R-:W-:Y:S01]  /*62250*/  @!UPT UIADD3 URZ, URZ, URZ, URZ ;  /* 0x0000003f3f3ff290 */ /* 0x000fe2000fffe03f */
[----:B------:R-:W-:Y:S04]  /*62260*/  STL.64 [R1+0xe60], R40 ;  /* 0x000e602801007387 */ /* 0x000fe80000100a00 */
[----:B------:R1:W-:Y:S02]  /*62270*/  STL.64 [R1+0xe68], R42 ;  /* 0x000e682a01007387 */ /* 0x0003e40000100a00 */
[C---:B-1----:R-:W-:Y:S02]  /*62280*/  HMMA.1688.F32.TF32 R40, R68.reuse, R34, R236 ;  /* 0x000000224428723c */ /* 0x042fe400000810ec */
[----:B------:R-:W-:Y:S04]  /*62290*/  STL.64 [R1+0x370], R232 ;  /* 0x000370e801007387 */ /* 0x000fe80000100a00 */
[----:B------:R-:W-:Y:S02]  /*622a0*/  STL.64 [R1+0x378], R234 ;  /* 0x000378ea01007387 */ /* 0x000fe40000100a00 */
[C---:B------:R-:W-:Y:S08]  /*622b0*/  HMMA.1688.F32.TF32 R84, R68.reuse, R30, R84 ;  /* 0x0000001e4454723c */ /* 0x040ff00000081054 */
[C---:B------:R-:W-:Y:S07]  /*622c0*/  HMMA.1688.F32.TF32 R76, R68.reuse, R10, R76 ;  /* 0x0000000a444c723c */ /* 0x040fee000008104c */
[----:B------:R-:W-:Y:S04]  /*622d0*/  STL.64 [R1+0x350], R40 ;  /* 0x0003502801007387 */ /* 0x000fe80000100a00 */
[----:B------:R-:W-:Y:S04]  /*622e0*/  STL.64 [R1+0x358], R42 ;  /* 0x0003582a01007387 */ /* 0x000fe80000100a00 */
[----:B------:R-:W-:Y:S04]  /*622f0*/  STL.64 [R1+0x340], R84 ;  /* 0x0003405401007387 */ /* 0x000fe80000100a00 */
[----:B------:R-:W-:Y:S04]  /*62300*/  STL.64 [R1+0x348], R86 ;  /* 0x0003485601007387 */ /* 0x000fe80000100a00 */
[----:B------:R-:W-:Y:S04]  /*62310*/  STL.64 [R1+0x330], R76 ;  /* 0x0003304c01007387 */ /* 0x000fe80000100a00 */
[----:B------:R2:W-:Y:S02]  /*62320*/  STL.64 [R1+0x338], R78 ;  /* 0x0003384e01007387 */ /* 0x0005e40000100a00 */
[C---:B--2---:R-:W-:Y:S08]  /*62330*/  HMMA.1688.F32.TF32 R76, R68.reuse, R22, R88 ;  /* 0x00000016444c723c */ /* 0x044ff00000081058 */
[C---:B---3--:R-:W-:Y:S08]  /*62340*/  HMMA.1688.F32.TF32 R84, R68.reuse, R18, R244 ;  /* 0x000000124454723c */ /* 0x048ff000000810f4 */
[C---:B-----5:R-:W-:Y:S11]  /*62350*/  HMMA.1688.F32.TF32 R40, R68.reuse, R14, R248 ;  /* 0x0000000e4428723c */ /* 0x060ff600000810f8 */
[----:B------:R-:W-:Y:S11]  /*62360*/  @!UPT UIADD3 URZ, URZ, URZ, URZ ;  /* 0x0000003f3f3ff290 */ /* 0x000ff6000fffe03f */
[----:B------:R-:W-:Y:S01]  /*62370*/  @!UPT UIADD3 URZ, URZ, URZ, URZ ;  /* 0x0000003f3f3ff290 */ /* 0x000fe2000fffe03f */
[----:B------:R-:W-:Y:S04]  /*62380*/  STL.64 [R1+0x320], R40 ;  /* 0x0003202801007387 */ /* 0x000fe80000100a00 */
[----:B------:R1:W-:Y:S02]  /*62390*/  STL.64 [R1+0x328], R42 ;  /* 0x0003282a01007387 */ /* 0x0003e40000100a00 */
[----:B-1----:R-:W-:Y:S02]  /*623a0*/  HMMA.1688.F32.TF32 R40, R68, R46, R92 ;  /* 0x0000002e4428723c */ /* 0x002fe4000008105c */
[----:B------:R-:W-:Y:S04]  /*623b0*/  STL.64 [R1+0x310], R84 ;  /* 0x0003105401007387 */ /* 0x000fe80000100a00 */
[----:B------:R-:W-:Y:S02]  /*623c0*/  STL.64 [R1+0x318], R86 ;  /* 0x0003185601007387 */ /* 0x000fe40000100a00 */
[C---:B------:R-:W-:Y:S02]  /*623d0*/  HMMA.1688.F32.TF32 R68, R72.reuse, R26, R96 ;  /* 0x0000001a4844723c */ /* 0x040fe40000081060 */
[----:B------:R-:W-:Y:S04]  /*623e0*/  STL.64 [R1+0x2e0], R76 ;  /* 0x0002e04c01007387 */ /* 0x000fe80000100a00 */
[----:B------:R1:W-:Y:S09]  /*623f0*/  STL.64 [R1+0x2e8], R78 ;  /* 0x0002e84e01007387 */ /* 0x0003f20000100a00 */
[----:B------:R-:W-:Y:S01]  /*62400*/  STL.64 [R1+0x110], R40 ;  /* 0x0001102801007387 */ /* 0x000fe20000100a00 */
[C---:B-1----:R-:W-:Y:S03]  /*62410*/  HMMA.1688.F32.TF32 R76, R72.reuse, R6, R172 ;  /* 0x00000006484c723c */ /* 0x042fe600000810ac */
[----:B------:R1:W-:Y:S05]  /*62420*/  STL.64 [R1+0x118], R42 ;  /* 0x0001182a01007387 */ /* 0x0003ea0000100a00 */
[C---:B-1----:R-:W-:Y:S01]  /*62430*/  HMMA.1688.F32.TF32 R40, R72.reuse, R218, R204 ;  /* 0x000000da4828723c */ /* 0x042fe200000810cc */
[----:B------:R-:W-:Y:S04]  /*62440*/  STL.64 [R1+0x100], R68 ;  /* 0x0001004401007387 */ /* 0x000fe80000100a00 */
[----:B------:R-:W-:Y:S10]  /*62450*/  STL.64 [R1+0x108], R70 ;  /* 0x0001084601007387 */ /* 0x000ff40000100a00 */
[----:B------:R-:W-:Y:S04]  /*62460*/  STL.64 [R1+0xe0], R76 ;  /* 0x0000e04c01007387 */ /* 0x000fe80000100a00 */
[----:B------:R1:W-:Y:S01]  /*62470*/  STL.64 [R1+0xe8], R78 ;  /* 0x0000e84e01007387 */ /* 0x0003e20000100a00 */
[C---:B------:R-:W-:Y:S03]  /*62480*/  HMMA.1688.F32.TF32 R84, R72.reuse, R62, R120 ;  /* 0x0000003e4854723c */ /* 0x040fe60000081078 */
[----:B------:R-:W-:Y:S04]  /*62490*/  LDS R68, [R161+0x4200] ;  /* 0x00420000a1447984 */ /* 0x000fe80000000800 */
[----:B------:R-:W-:Y:S04]  /*624a0*/  LDS R70, [R161+0x6200] ;  /* 0x00620000a1467984 */ /* 0x000fe80000000800 */
[----:B------:R-:W-:Y:S04]  /*624b0*/  STL.64 [R1+0xd0], R40 ;  /* 0x0000d02801007387 */ /* 0x000fe80000100a00 */
[----:B------:R2:W-:Y:S01]  /*624c0*/  STL.64 [R1+0xd8], R42 ;  /* 0x0000d82a01007387 */ /* 0x0005e20000100a00 */
[C---:B-1----:R-:W-:Y:S03]  /*624d0*/  HMMA.1688.F32.TF32 R76, R72.reuse, R58, R132 ;  /* 0x0000003a484c723c */ /* 0x042fe60000081084 */
[----:B------:R-:W-:Y:S04]  /*624e0*/  LDS R69, [R189+0x4200] ;  /* 0x00420000bd457984 */ /* 0x000fe80000000800 */
[----:B------:R-:W1:Y:S01]  /*624f0*/  LDS R71, [R189+0x6200] ;  /* 0x00620000bd477984 */ /* 0x000e620000000800 */
[C---:B--2---:R-:W-:Y:S11]  /*62500*/  HMMA.1688.F32.TF32 R40, R72.reuse, R66, R184 ;  /* 0x000000424828723c */ /* 0x044ff600000810b8 */
[----:B------:R-:W-:Y:S11]  /*62510*/  @!UPT UIADD3 URZ, URZ, URZ, URZ ;  /* 0x0000003f3f3ff290 */ /* 0x000ff6000fffe03f */
[----:B------:R-:W-:Y:S01]  /*62520*/  @!UPT UIADD3 URZ, URZ, URZ, URZ ;  /* 0x0000003f3f3ff290 */ /* 0x000fe2000fffe03f */
[----:B------:R-:W-:Y:S04]  /*62530*/  STL.64 [R1+0x250], R40 ;  /* 0x0002502801007387 */ /* 0x000fe80000100a00 */
[----:B------:R2:W-:Y:S04]  /*62540*/  STL.64 [R1+0x258], R42 ;  /* 0x0002582a01007387 */ /* 0x0005e80000100a00 */
[----:B------:R-:W-:Y:S04]  /*62550*/  STL.64 [R1+0x190], R84 ;  /* 0x0001905401007387 */ /* 0x000fe80000100a00 */
[----:B------:R3:W-:Y:S01]  /*62560*/  STL.64 [R1+0x198], R86 ;  /* 0x0001985601007387 */ /* 0x0007e20000100a00 */
[C---:B--2---:R-:W-:Y:S03]  /*62570*/  HMMA.1688.F32.TF32 R40, R72.reuse, R54, R208 ;  /* 0x000000364828723c */ /* 0x044fe600000810d0 */
[----:B------:R-:W-:Y:S04]  /*62580*/  STL.64 [R1+0x160], R76 ;  /* 0x0001604c01007387 */ /* 0x000fe80000100a00 */
[----:B------:R2:W-:Y:S01]  /*62590*/  STL.64 [R1+0x168], R78 ;  /* 0x0001684e01007387 */ /* 0x0005e20000100a00 */
[C---:B---3--:R-:W-:Y:S08]  /*625a0*/  HMMA.1688.F32.TF32 R84, R72.reuse, R50, R108 ;  /* 0x000000324854723c */ /* 0x048ff0000008106c */
[C---:B--2---:R-:W-:Y:S07]  /*625b0*/  HMMA.1688.F32.TF32 R76, R72.reuse, R38, R200 ;  /* 0x00000026484c723c */ /* 0x044fee00000810c8 */
[----:B------:R-:W-:Y:S04]  /*625c0*/  STL.64 [R1+0x150], R40 ;  /* 0x0001502801007387 */ /* 0x000fe80000100a00 */
[----:B------:R-:W-:Y:S04]  /*625d0*/  STL.64 [R1+0x158], R42 ;  /* 0x0001582a01007387 */ /* 0x000fe80000100a00 */
[----:B------:R-:W-:Y:S04]  /*625e0*/  STL.64 [R1+0x140], R84 ;  /* 0x0001405401007387 */ /* 0x000fe80000100a00 */
[----:B------:R-:W-:Y:S01]  /*625f0*/  STL.64 [R1+0x148], R86 ;  /* 0x0001485601007387 */ /* 0x000fe20000100a00 */
[----:B------:R-:W-:Y:S01]  /*62600*/  HMMA.1688.F32.TF32 R88, R72, R14, R124 ;  /* 0x0000000e4858723c */ /* 0x000fe2000008107c */
[----:B------:R-:W-:Y:S01]  /*62610*/  MOV R236, R146 ;  /* 0x0000009200ec7202 */ /* 0x000fe20000000f00 */
[----:B------:R-:W-:Y:S01]  /*62620*/  IMAD.MOV.U32 R237, RZ, RZ, R145 ;  /* 0x000000ffffed7224 */ /* 0x000fe200078e0091 */
[----:B------:R-:W-:Y:S01]  /*62630*/  MOV R239, R149 ;  /* 0x0000009500ef7202 */ /* 0x000fe20000000f00 */
[----:B------:R-:W-:Y:S04]  /*62640*/  STL.64 [R1+0x130], R76 ;  /* 0x0001304c01007387 */ /* 0x000fe80000100a00 */
[----:B------:R2:W-:Y:S01]  /*62650*/  STL.64 [R1+0x138], R78 ;  /* 0x0001384e01007387 */ /* 0x0005e20000100a00 */
[----:B------:R-:W-:-:S02]  /*62660*/  IMAD.MOV.U32 R238, RZ, RZ, R144 ;  /* 0x000000ffffee7224 */ /* 0x000fc400078e0090 */
[----:B------:R-:W-:Y:S01]  /*62670*/  IMAD.MOV.U32 R248, RZ, RZ, R164 ;  /* 0x000000fffff87224 */ /* 0x000fe200078e00a4 */
[----:B------:R-:W-:Y:S01]  /*62680*/  MOV R250, R166 ;  /* 0x000000a600fa7202 */ /* 0x000fe20000000f00 */
[----:B------:R-:W-:Y:S01]  /*62690*/  IMAD.MOV.U32 R249, RZ, RZ, R165 ;  /* 0x000000fffff97224 */ /* 0x000fe200078e00a5 */
[----:B------:R-:W-:Y:S01]  /*626a0*/  MOV R245, R156 ;  /* 0x0000009c00f57202 */ /* 0x000fe20000000f00 */
[----:B------:R-:W-:Y:S01]  /*626b0*/  IMAD.MOV.U32 R251, RZ, RZ, R148 ;  /* 0x000000fffffb7224 */ /* 0x000fe200078e0094 */
[----:B------:R-:W-:Y:S01]  /*626c0*/  MOV R233, R197 ;  /* 0x000000c500e97202 */ /* 0x000fe20000000f00 */
[----:B------:R-:W-:Y:S01]  /*626d0*/  IMAD.MOV.U32 R244, RZ, RZ, R157 ;  /* 0x000000fffff47224 */ /* 0x000fe200078e009d */
[----:B------:R-:W-:Y:S01]  /*626e0*/  LDS R40, [R161+0x4280] ;  /* 0x00428000a1287984 */ /* 0x000fe20000000800 */
[----:B--2---:R-:W-:Y:S01]  /*626f0*/  HMMA.1688.F32.TF32 R76, R72, R34, R240 ;  /* 0x00000022484c723c */ /* 0x004fe200000810f0 */
[----:B------:R-:W-:Y:S02]  /*62700*/  IMAD.MOV.U32 R246, RZ, RZ, R158 ;  /* 0x000000fffff67224 */ /* 0x000fe400078e009e */
[----:B------:R-:W-:Y:S01]  /*62710*/  LDS R42, [R161+0x6280] ;  /* 0x00628000a12a7984 */ /* 0x000fe20000000800 */
[----:B------:R-:W-:-:S02]  /*62720*/  IMAD.MOV.U32 R247, RZ, RZ, R159 ;  /* 0x000000fffff77224 */ /* 0x000fc400078e009f */
[----:B------:R-:W-:Y:S01]  /*62730*/  IMAD.MOV.U32 R232, RZ, RZ, R196 ;  /* 0x000000ffffe87224 */ /* 0x000fe200078e00c4 */
[----:B------:R-:W-:Y:S01]  /*62740*/  LDS R41, [R189+0x4280] ;  /* 0x00428000bd297984 */ /* 0x000fe20000000800 */
[C---:B------:R-:W-:Y:S01]  /*62750*/  HMMA.1688.F32.TF32 R84, R72.reuse, R30, R100 ;  /* 0x0000001e4854723c */ /* 0x040fe20000081064 */
[----:B------:R-:W-:Y:S02]  /*62760*/  IMAD.MOV.U32 R234, RZ, RZ, R198 ;  /* 0x000000ffffea7224 */ /* 0x000fe400078e00c6 */
[----:B------:R-:W-:Y:S01]  /*62770*/  IMAD.MOV.U32 R235, RZ, RZ, R192 ;  /* 0x000000ffffeb7224 */ /* 0x000fe200078e00c0 */
[----:B------:R-:W-:Y:S01]  /*62780*/  MOV R241, R150 ;  /* 0x0000009600f17202 */ /* 0x000fe20000000f00 */
[----:B------:R-:W-:Y:S01]  /*62790*/  IMAD.MOV.U32 R240, RZ, RZ, R147 ;  /* 0x000000fffff07224 */ /* 0x000fe200078e0093 */
[----:B------:R-:W2:Y:S01]  /*627a0*/  LDS R43, [R189+0x6280] ;  /* 0x00628000bd2b7984 */ /* 0x000ea20000000800 */
[----:B------:R-:W-:Y:S02]  /*627b0*/  IMAD.MOV.U32 R242, RZ, RZ, R151 ;  /* 0x000000fffff27224 */ /* 0x000fe400078e0097 */
[----:B------:R-:W-:Y:S01]  /*627c0*/  IMAD.MOV.U32 R243, RZ, RZ, R167 ;  /* 0x000000fffff37224 */ /* 0x000fe200078e00a7 */
[----:B------:R-:W-:Y:S04]  /*627d0*/  LDS R100, [R161+0x4300] ;  /* 0x00430000a1647984 */ /* 0x000fe80000000800 */
[----:B------:R-:W-:Y:S04]  /*627e0*/  LDS R102, [R161+0x6300] ;  /* 0x00630000a1667984 */ /* 0x000fe80000000800 */
[----:B------:R-:W-:Y:S04]  /*627f0*/  STL.64 [R1+0x13f0], R76 ;  /* 0x0013f04c01007387 */ /* 0x000fe80000100a00 */
[----:B------:R3:W-:Y:S04]  /*62800*/  STL.64 [R1+0x13f8], R78 ;  /* 0x0013f84e01007387 */ /* 0x0007e80000100a00 */
[----:B------:R-:W-:Y:S04]  /*62810*/  LDS R101, [R189+0x4300] ;  /* 0x00430000bd657984 */ /* 0x000fe80000000800 */
[----:B------:R-:W4:Y:S01]  /*62820*/  LDS R103, [R189+0x6300] ;  /* 0x00630000bd677984 */ /* 0x000f220000000800 */
[C---:B---3--:R-:W-:Y:S03]  /*62830*/  HMMA.1688.F32.TF32 R76, R72.reuse, R10, R104 ;  /* 0x0000000a484c723c */ /* 0x048fe60000081068 */
[----:B------:R-:W-:Y:S04]  /*62840*/  STL.64 [R1+0x13e0], R84 ;  /* 0x0013e05401007387 */ /* 0x000fe80000100a00 */
[----:B------:R3:W-:Y:S02]  /*62850*/  STL.64 [R1+0x13e8], R86 ;  /* 0x0013e85601007387 */ /* 0x0007e40000100a00 */
[C---:B---3--:R-:W-:Y:S11]  /*62860*/  HMMA.1688.F32.TF32 R84, R72.reuse, R18, R128 ;  /* 0x000000124854723c */ /* 0x048ff60000081080 */
[----:B------:R-:W-:Y:S03]  /*62870*/  @!UPT UIADD3 URZ, URZ, URZ, URZ ;  /* 0x0000003f3f3ff290 */ /* 0x000fe6000fffe03f */
[----:B------:R-:W-:Y:S04]  /*62880*/  STL.64 [R1+0x13d0], R76 ;  /* 0x0013d04c01007387 */ /* 0x000fe80000100a00 */
[----:B------:R3:W-:Y:S02]  /*62890*/  STL.64 [R1+0x13d8], R78 ;  /* 0x0013d84e01007387 */ /* 0x0007e40000100a00 */
[C---:B---3--:R-:W-:Y:S08]  /*628a0*/  HMMA.1688.F32.TF32 R76, R72.reuse, R22, R112 ;  /* 0x00000016484c723c */ /* 0x048ff00000081070 */
[----:B------:R-:W-:Y:S01]  /*628b0*/  HMMA.1688.F32.TF32 R72, R72, R46, R116 ;  /* 0x0000002e4848723c */ /* 0x000fe20000081074 */
[----:B------:R-:W-:Y:S04]  /*628c0*/  STL.64 [R1+0x13c0], R88 ;  /* 0x0013c05801007387 */ /* 0x000fe80000100a00 */
[----:B------:R-:W-:Y:S04]  /*628d0*/  STL.64 [R1+0x13c8], R90 ;  /* 0x0013c85a01007387 */ /* 0x000fe80000100a00 */
[----:B------:R-:W-:Y:S04]  /*628e0*/  STL.64 [R1+0x13b0], R84 ;  /* 0x0013b05401007387 */ /* 0x000fe80000100a00 */
[----:B------:R1:W-:Y:S04]  /*628f0*/  STL.64 [R1+0x13b8], R86 ;  /* 0x0013b85601007387 */ /* 0x0003e80000100a00 */
[----:B------:R-:W-:Y:S04]  /*62900*/  STL.64 [R1+0x13a0], R76 ;  /* 0x0013a04c01007387 */ /* 0x000fe80000100a00 */
[----:B------:R3:W-:Y:S01]  /*62910*/  STL.64 [R1+0x13a8], R78 ;  /* 0x0013a84e01007387 */ /* 0x0007e20000100a00 */
[C---:B-1----:R-:W-:Y:S03]  /*62920*/  HMMA.1688.F32.TF32 R84, R68.reuse, R26, R224 ;  /* 0x0000001a4454723c */ /* 0x042fe600000810e0 */
[----:B------:R-:W-:Y:S04]  /*62930*/  STL.64 [R1+0x120], R72 ;  /* 0x0001204801007387 */ /* 0x000fe80000100a00 */
[----:B------:R1:W-:Y:S01]  /*62940*/  STL.64 [R1+0x128], R74 ;  /* 0x0001284a01007387 */ /* 0x0003e20000100a00 */
[C---:B---3--:R-:W-:Y:S08]  /*62950*/  HMMA.1688.F32.TF32 R76, R68.reuse, R6, R228 ;  /* 0x00000006444c723c */ /* 0x048ff000000810e4 */
[C---:B-1----:R-:W-:Y:S07]  /*62960*/  HMMA.1688.F32.TF32 R72, R68.reuse, R218, R136 ;  /* 0x000000da4448723c */ /* 0x042fee0000081088 */
        /* <DEDUP_REMOVED lines=17> */
[----:B-1----:R-:W-:Y:S07]  /*62a80*/  HMMA.1688.F32.TF32 R72, R68, R38, R80 ;  /* 0x000000264448723c */ /* 0x002fee0000081050 */
[----:B------:R1:W-:Y:S04]  /*62a90*/  STL.64 [R1+0x1330], R84 ;  /* 0x0013305401007387 */ /* 0x0003e80000100a00 */
[----:B------:R3:W-:Y:S04]  /*62aa0*/  STL.64 [R1+0x1338], R86 ;  /* 0x0013385601007387 */ /* 0x0007e80000100a00 */
[----:B------:R5:W-:Y:S04]  /*62ab0*/  STL.64 [R1+0x1320], R76 ;  /* 0x0013204c01007387 */ /* 0x000be80000100a00 */
[----:B------:R1:W-:Y:S04]  /*62ac0*/  STL.64 [R1+0x1328], R78 ;  /* 0x0013284e01007387 */ /* 0x0003e80000100a00 */
[----:B------:R-:W2:Y:S04]  /*62ad0*/  LDL.LU R146, [R1+0x4f94] ;  /* 0x004f940001927983 */ /* 0x000ea80000300800 */
[----:B------:R-:W-:Y:S04]  /*62ae0*/  STL.64 [R1+0x1310], R72 ;  /* 0x0013104801007387 */ /* 0x000fe80000100a00 */
[----:B------:R1:W-:Y:S04]  /*62af0*/  STL.64 [R1+0x1318], R74 ;  /* 0x0013184a01007387 */ /* 0x0003e80000100a00 */
[----:B------:R-:W2:Y:S04]  /*62b00*/  LDL.LU R145, [R1+0x4f90] ;  /* 0x004f900001917983 */ /* 0x000ea80000300800 */
[----:B------:R-:W2:Y:S04]  /*62b10*/  LDL.LU R144, [R1+0x4f8c] ;  /* 0x004f8c0001907983 */ /* 0x000ea80000300800 */
[----:B------:R-:W2:Y:S04]  /*62b20*/  LDL.LU R149, [R1+0x4f88] ;  /* 0x004f880001957983 */ /* 0x000ea80000300800 */
[----:B------:R-:W2:Y:S04]  /*62b30*/  LDL.LU R164, [R1+0x4f84] ;  /* 0x004f840001a47983 */ /* 0x000ea80000300800 */
[----:B------:R-:W3:Y:S04]  /*62b40*/  LDL.LU R165, [R1+0x4f80] ;  /* 0x004f800001a57983 */ /* 0x000ee80000300800 */
[----:B------:R-:W4:Y:S04]  /*62b50*/  LDL.LU R166, [R1+0x4f7c] ;  /* 0x004f7c0001a67983 */ /* 0x000f280000300800 */
[----:B------:R-:W5:Y:S01]  /*62b60*/  LDL.LU R148, [R1+0x4f78] ;  /* 0x004f780001947983 */ /* 0x000f620000300800 */
[----:B------:R-:W-:-:S03]  /*62b70*/  MOV R88, R169 ;  /* 0x000000a900587202 */ /* 0x000fc60000000f00 */
[----:B------:R-:W5:Y:S01]  /*62b80*/  LDL.LU R157, [R1+0x4f74] ;  /* 0x004f7400019d7983 */ /* 0x000f620000300800 */
[----:B------:R-:W-:-:S03]  /*62b90*/  IMAD.MOV.U32 R89, RZ, RZ, R168 ;  /* 0x000000ffff597224 */ /* 0x000fc600078e00a8 */
[----:B------:R-:W5:Y:S01]  /*62ba0*/  LDL.LU R156, [R1+0x4f70] ;  /* 0x004f7000019c7983 */ /* 0x000f620000300800 */
[----:B------:R-:W-:-:S03]  /*62bb0*/  IMAD.MOV.U32 R90, RZ, RZ, R170 ;  /* 0x000000ffff5a7224 */ /* 0x000fc600078e00aa */
[----:B------:R-:W5:Y:S01]  /*62bc0*/  LDL.LU R158, [R1+0x4f6c] ;  /* 0x004f6c00019e7983 */ /* 0x000f620000300800 */
[----:B------:R-:W-:-:S03]  /*62bd0*/  MOV R91, R171 ;  /* 0x000000ab005b7202 */ /* 0x000fc60000000f00 */
[----:B------:R-:W5:Y:S04]  /*62be0*/  LDL.LU R159, [R1+0x4f68] ;  /* 0x004f6800019f7983 */ /* 0x000f680000300800 */
[----:B------:R-:W5:Y:S04]  /*62bf0*/  LDL.LU R169, [R1+0x4f64] ;  /* 0x004f640001a97983 */ /* 0x000f680000300800 */
[----:B------:R-:W5:Y:S04]  /*62c00*/  LDL.LU R168, [R1+0x4f60] ;  /* 0x004f600001a87983 */ /* 0x000f680000300800 */
[----:B------:R-:W5:Y:S04]  /*62c10*/  LDL.LU R170, [R1+0x4f5c] ;  /* 0x004f5c0001aa7983 */ /* 0x000f680000300800 */
[----:B------:R-:W5:Y:S01]  /*62c20*/  LDL.LU R171, [R1+0x4f58] ;  /* 0x004f580001ab7983 */ /* 0x000f620000300800 */
[----:B--2---:R-:W-:Y:S01]  /*62c30*/  IMAD.MOV.U32 R99, RZ, RZ, R164 ;  /* 0x000000ffff637224 */ /* 0x004fe200078e00a4 */
[----:B---3--:R-:W-:Y:S01]  /*62c40*/  MOV R98, R165 ;  /* 0x000000a500627202 */ /* 0x008fe20000000f00 */
[----:B----4-:R-:W-:-:S02]  /*62c50*/  IMAD.MOV.U32 R97, RZ, RZ, R166 ;  /* 0x000000ffff617224 */ /* 0x010fc400078e00a6 */
[----:B-----5:R-:W-:Y:S02]  /*62c60*/  IMAD.MOV.U32 R96, RZ, RZ, R148 ;  /* 0x000000ffff607224 */ /* 0x020fe400078e0094 */
[----:B------:R-:W2:Y:S04]  /*62c70*/  LDL.LU R148, [R1+0x4f54] ;  /* 0x004f540001947983 */ /* 0x000ea80000300800 */
[----:B------:R-:W3:Y:S04]  /*62c80*/  LDL.LU R166, [R1+0x4f50] ;  /* 0x004f500001a67983 */ /* 0x000ee80000300800 */
[----:B------:R-:W4:Y:S01]  /*62c90*/  LDL.LU R165, [R1+0x4f4c] ;  /* 0x004f4c0001a57983 */ /* 0x000f220000300800 */
[----:B------:R-:W-:Y:S01]  /*62ca0*/  IMAD.MOV.U32 R174, RZ, RZ, R156 ;  /* 0x000000ffffae7224 */ /* 0x000fe200078e009c */
[----:B------:R-:W-:-:S02]  /*62cb0*/  MOV R173, R158 ;  /* 0x0000009e00ad7202 */ /* 0x000fc40000000f00 */
[----:B------:R-:W5:Y:S01]  /*62cc0*/  LDL.LU R164, [R1+0x4f48] ;  /* 0x004f480001a47983 */ /* 0x000f620000300800 */
[----:B------:R-:W-:-:S03]  /*62cd0*/  IMAD.MOV.U32 R172, RZ, RZ, R159 ;  /* 0x000000ffffac7224 */ /* 0x000fc600078e009f */
[----:B------:R-:W5:Y:S01]  /*62ce0*/  LDL.LU R159, [R1+0x4f44] ;  /* 0x004f4400019f7983 */ /* 0x000f620000300800 */
[----:B------:R-:W-:-:S03]  /*62cf0*/  IMAD.MOV.U32 R175, RZ, RZ, R157 ;  /* 0x000000ffffaf7224 */ /* 0x000fc600078e009d */
[----:B------:R-:W5:Y:S04]  /*62d00*/  LDL.LU R158, [R1+0x4f40] ;  /* 0x004f4000019e7983 */ /* 0x000f680000300800 */
[----:B------:R-:W5:Y:S01]  /*62d10*/  LDL.LU R156, [R1+0x4f3c] ;  /* 0x004f3c00019c7983 */ /* 0x000f620000300800 */
[----:B------:R-:W-:Y:S02]  /*62d20*/  IMAD.MOV.U32 R206, RZ, RZ, R168 ;  /* 0x000000ffffce7224 */ /* 0x000fe400078e00a8 */
[----:B------:R-:W-:Y:S01]  /*62d30*/  IMAD.MOV.U32 R205, RZ, RZ, R170 ;  /* 0x000000ffffcd7224 */ /* 0x000fe200078e00aa */
[----:B------:R-:W5:Y:S01]  /*62d40*/  LDL.LU R157, [R1+0x4f38] ;  /* 0x004f3800019d7983 */ /* 0x000f620000300800 */
[----:B------:R-:W-:-:S03]  /*62d50*/  MOV R204, R171 ;  /* 0x000000ab00cc7202 */ /* 0x000fc60000000f00 */
[----:B------:R-:W5:Y:S01]  /*62d60*/  LDL.LU R171, [R1+0x4f34] ;  /* 0x004f340001ab7983 */ /* 0x000f620000300800 */
[----:B------:R-:W-:-:S03]  /*62d70*/  MOV R207, R169 ;  /* 0x000000a900cf7202 */ /* 0x000fc60000000f00 */
[----:B------:R-:W5:Y:S04]  /*62d80*/  LDL.LU R170, [R1+0x4f30] ;  /* 0x004f300001aa7983 */ /* 0x000f680000300800 */
[----:B------:R-:W5:Y:S04]  /*62d90*/  LDL.LU R168, [R1+0x4f2c] ;  /* 0x004f2c0001a87983 */ /* 0x000f680000300800 */
[----:B------:R-:W5:Y:S01]  /*62da0*/  LDL.LU R169, [R1+0x4f28] ;  /* 0x004f280001a97983 */ /* 0x000f620000300800 */
[----:B------:R-:W-:Y:S01]  /*62db0*/  IMAD.MOV.U32 R92, RZ, RZ, R149 ;  /* 0x000000ffff5c7224 */ /* 0x000fe200078e0095 */
[----:B------:R-:W-:Y:S01]  /*62dc0*/  MOV R94, R145 ;  /* 0x00000091005e7202 */ /* 0x000fe20000000f00 */
[----:B------:R-:W-:-:S02]  /*62dd0*/  IMAD.MOV.U32 R93, RZ, RZ, R144 ;  /* 0x000000ffff5d7224 */ /* 0x000fc400078e0090 */
[----:B------:R-:W-:Y:S01]  /*62de0*/  IMAD.MOV.U32 R95, RZ, RZ, R146 ;  /* 0x000000ffff5f7224 */ /* 0x000fe200078e0092 */
[----:B-1----:R-:W-:Y:S01]  /*62df0*/  MOV R84, R193 ;  /* 0x000000c100547202 */ /* 0x002fe20000000f00 */
[----:B------:R-:W-:Y:S01]  /*62e00*/  IMAD.MOV.U32 R85, RZ, RZ, R194 ;  /* 0x000000ffff557224 */ /* 0x000fe200078e00c2 */
[----:B------:R-:W-:Y:S01]  /*62e10*/  MOV R87, R152 ;  /* 0x0000009800577202 */ /* 0x000fe20000000f00 */
[----:B------:R-:W-:Y:S02]  /*62e20*/  IMAD.MOV.U32 R86, RZ, RZ, R195 ;  /* 0x000000ffff567224 */ /* 0x000fe400078e00c3 */
[----:B------:R-:W-:Y:S01]  /*62e30*/  IMAD.MOV.U32 R76, RZ, RZ, R153 ;  /* 0x000000ffff4c7224 */ /* 0x000fe200078e0099 */
[----:B------:R-:W-:Y:S01]  /*62e40*/  MOV R78, R155 ;  /* 0x0000009b004e7202 */ /* 0x000fe20000000f00 */
[----:B------:R-:W-:Y:S02]  /*62e50*/  IMAD.MOV.U32 R77, RZ, RZ, R154 ;  /* 0x000000ffff4d7224 */ /* 0x000fe400078e009a */
[----:B------:R-:W-:Y:S01]  /*62e60*/  IMAD.MOV.U32 R79, RZ, RZ, R199 ;  /* 0x000000ffff4f7224 */ /* 0x000fe200078e00c7 */
[----:B--2---:R-:W-:Y:S01]  /*62e70*/  MOV R187, R148 ;  /* 0x0000009400bb7202 */ /* 0x004fe20000000f00 */
[----:B---3--:R-:W-:-:S02]  /*62e80*/  IMAD.MOV.U32 R186, RZ, RZ, R166 ;  /* 0x000000ffffba7224 */ /* 0x008fc400078e00a6 */
[----:B----4-:R-:W-:Y:S02]  /*62e90*/  IMAD.MOV.U32 R185, RZ, RZ, R165 ;  /* 0x000000ffffb97224 */ /* 0x010fe400078e00a5 */
[----:B-----5:R-:W-:Y:S01]  /*62ea0*/  IMAD.MOV.U32 R123, RZ, RZ, R159 ;  /* 0x000000ffff7b7224 */ /* 0x020fe200078e009f */
[----:B------:R-:W-:Y:S01]  /*62eb0*/  MOV R122, R158 ;  /* 0x0000009e007a7202 */ /* 0x000fe20000000f00 */
[----:B------:R-:W-:Y:S02]  /*62ec0*/  IMAD.MOV.U32 R120, RZ, RZ, R156 ;  /* 0x000000ffff787224 */ /* 0x000fe400078e009c */
[----:B------:R-:W2:Y:S01]  /*62ed0*/  LDL.LU R156, [R1+0x4f24] ;  /* 0x004f2400019c7983 */ /* 0x000ea20000300800 */
[----:B------:R-:W-:-:S03]  /*62ee0*/  IMAD.MOV.U32 R121, RZ, RZ, R157 ;  /* 0x000000ffff797224 */ /* 0x000fc600078e009d */
[----:B------:R-:W2:Y:S04]  /*62ef0*/  LDL.LU R157, [R1+0x4f20] ;  /* 0x004f2000019d7983 */ /* 0x000ea80000300800 */
[----:B------:R-:W2:Y:S01]  /*62f00*/  LDL.LU R158, [R1+0x4f1c] ;  /* 0x004f1c00019e7983 */ /* 0x000ea20000300800 */
[----:B------:R-:W-:-:S03]  /*62f10*/  IMAD.MOV.U32 R135, RZ, RZ, R171 ;  /* 0x000000ffff877224 */ /* 0x000fc600078e00ab */
[----:B------:R-:W2:Y:S01]  /*62f20*/  LDL.LU R159, [R1+0x4f18] ;  /* 0x004f1800019f7983 */ /* 0x000ea20000300800 */
[----:B------:R-:W-:-:S03]  /*62f30*/  IMAD.MOV.U32 R132, RZ, RZ, R168 ;  /* 0x000000ffff847224 */ /* 0x000fc600078e00a8 */
[----:B------:R-:W3:Y:S01]  /*62f40*/  LDL.LU R168, [R1+0x4f14] ;  /* 0x004f140001a87983 */ /* 0x000ee20000300800 */
[----:B------:R-:W-:Y:S01]  /*62f50*/  IMAD.MOV.U32 R134, RZ, RZ, R170 ;  /* 0x000000ffff867224 */ /* 0x000fe200078e00aa */
[----:B------:R-:W-:Y:S02]  /*62f60*/  MOV R133, R169 ;  /* 0x000000a900857202 */ /* 0x000fe40000000f00 */
[----:B------:R-:W3:Y:S01]  /*62f70*/  LDL.LU R169, [R1+0x4f10] ;  /* 0x004f100001a97983 */ /* 0x000ee20000300800 */
[----:B------:R-:W-:-:S03]  /*62f80*/  MOV R184, R164 ;  /* 0x000000a400b87202 */ /* 0x000fc60000000f00 */
[----:B------:R-:W3:Y:S04]  /*62f90*/  LDL.LU R170, [R1+0x4f0c] ;  /* 0x004f0c0001aa7983 */ /* 0x000ee80000300800 */
[----:B------:R-:W3:Y:S04]  /*62fa0*/  LDL.LU R171, [R1+0x4f08] ;  /* 0x004f080001ab7983 */ /* 0x000ee80000300800 */
[----:B------:R-:W4:Y:S04]  /*62fb0*/  LDL.LU R164, [R1+0x4f04] ;  /* 0x004f040001a47983 */ /* 0x000f280000300800 */
        /* <DEDUP_REMOVED lines=18> */
[----:B------:R-:W4:Y:S04]  /*630e0*/  LDL.LU R199, [R1+0x4eb8] ;  /* 0x004eb80001c77983 */ /* 0x000f280000300800 */
[----:B------:R-:W4:Y:S04]  /*630f0*/  LDL.LU R147, [R1+0x4eb4] ;  /* 0x004eb40001937983 */ /* 0x000f280000300800 */
[----:B------:R-:W5:Y:S04]  /*63100*/  LDL.LU R150, [R1+0x4eb0] ;  /* 0x004eb00001967983 */ /* 0x000f680000300800 */
[----:B------:R-:W5:Y:S04]  /*63110*/  LDL.LU R151, [R1+0x4eac] ;  /* 0x004eac0001977983 */ /* 0x000f680000300800 */
[----:B------:R-:W5:Y:S01]  /*63120*/  LDL.LU R167, [R1+0x4ea8] ;  /* 0x004ea80001a77983 */ /* 0x000f620000300800 */
[----:B------:R-:W-:Y:S08]  /*63130*/  HMMA.1688.F32.TF32 R228, R40, R22, R76 ;  /* 0x0000001628e4723c */ /* 0x000ff0000008104c */
[C---:B--2---:R-:W-:Y:S08]  /*63140*/  HMMA.1688.F32.TF32 R72, R68.reuse, R30, R192 ;  /* 0x0000001e4448723c */ /* 0x044ff000000810c0 */
[C---:B---3--:R-:W-:Y:S08]  /*63150*/  HMMA.1688.F32.TF32 R80, R68.reuse, R34, R152 ;  /* 0x000000224450723c */ /* 0x048ff00000081098 */
[C---:B----4-:R-:W-:Y:S11]  /*63160*/  HMMA.1688.F32.TF32 R104, R68.reuse, R10, R196 ;  /* 0x0000000a4468723c */ /* 0x050ff600000810c4 */
[----:B------:R-:W-:Y:S04]  /*63170*/  @!UPT UIADD3 URZ, URZ, URZ, URZ ;  /* 0x0000003f3f3ff290 */ /* 0x000fe8000fffe03f */
[----:B------:R-:W-:Y:S04]  /*63180*/  STL.64 [R1+0x1300], R80 ;  /* 0x0013005001007387 */ /* 0x000fe80000100a00 */
[----:B------:R1:W-:Y:S04]  /*63190*/  STL.64 [R1+0x1308], R82 ;  /* 0x0013085201007387 */ /* 0x0003e80000100a00 */
[----:B------:R-:W-:Y:S04]  /*631a0*/  STL.64 [R1+0x12f0], R72 ;  /* 0x0012f04801007387 */ /* 0x000fe80000100a00 */
[----:B------:R5:W-:Y:S01]  /*631b0*/  STL.64 [R1+0x12f8], R74 ;  /* 0x0012f84a01007387 */ /* 0x000be20000100a00 */
[C---:B-1----:R-:W-:Y:S08]  /*631c0*/  HMMA.1688.F32.TF32 R80, R68.reuse, R14, R144 ;  /* 0x0000000e4450723c */ /* 0x042ff00000081090 */
[C---:B-----5:R-:W-:Y:S01]  /*631d0*/  HMMA.1688.F32.TF32 R72, R68.reuse, R18, R148 ;  /* 0x000000124448723c */ /* 0x060fe20000081094 */
[----:B------:R-:W-:Y:S04]  /*631e0*/  STL.64 [R1+0x12e0], R104 ;  /* 0x0012e06801007387 */ /* 0x000fe80000100a00 */
[----:B------:R1:W-:Y:S10]  /*631f0*/  STL.64 [R1+0x12e8], R106 ;  /* 0x0012e86a01007387 */ /* 0x0003f40000100a00 */
[----:B------:R-:W-:Y:S01]  /*63200*/  STL.64 [R1+0x12d0], R80 ;  /* 0x0012d05001007387 */ /* 0x000fe20000100a00 */
[C---:B-1----:R-:W-:Y:S03]  /*63210*/  HMMA.1688.F32.TF32 R104, R68.reuse, R22, R164 ;  /* 0x000000164468723c */ /* 0x042fe600000810a4 */
[----:B------:R1:W-:Y:S04]  /*63220*/  STL.64 [R1+0x12d8], R82 ;  /* 0x0012d85201007387 */ /* 0x0003e80000100a00 */
[----:B------:R-:W-:Y:S04]  /*63230*/  STL.64 [R1+0x12c0], R72 ;  /* 0x0012c04801007387 */ /* 0x000fe80000100a00 */
[----:B------:R2:W-:Y:S01]  /*63240*/  STL.64 [R1+0x12c8], R74 ;  /* 0x0012c84a01007387 */ /* 0x0005e20000100a00 */
[----:B-1----:R-:W-:Y:S08]  /*63250*/  HMMA.1688.F32.TF32 R80, R68, R46, R168 ;  /* 0x0000002e4450723c */ /* 0x002ff000000810a8 */
[C---:B--2---:R-:W-:Y:S08]  /*63260*/  HMMA.1688.F32.TF32 R72, R40.reuse, R26, R156 ;  /* 0x0000001a2848723c */ /* 0x044ff0000008109c */
[C---:B------:R-:W-:Y:S01]  /*63270*/  HMMA.1688.F32.TF32 R68, R40.reuse, R6, R132 ;  /* 0x000000062844723c */ /* 0x040fe20000081084 */
        /* <DEDUP_REMOVED lines=9> */
[C---:B--2---:R-:W-:Y:S03]  /*63310*/  HMMA.1688.F32.TF32 R72, R40.reuse, R66, R184 ;  /* 0x000000422848723c */ /* 0x044fe600000810b8 */
[----:B------:R-:W-:Y:S04]  /*63320*/  LDS R104, [R161+0x4380] ;  /* 0x00438000a1687984 */ /* 0x000fe80000000800 */
[----:B------:R-:W-:Y:S01]  /*63330*/  LDS R106, [R161+0x6380] ;  /* 0x00638000a16a7984 */ /* 0x000fe20000000800 */
[C---:B-1----:R-:W-:Y:S03]  /*63340*/  HMMA.1688.F32.TF32 R68, R40.reuse, R62, R204 ;  /* 0x0000003e2844723c */ /* 0x042fe600000810cc */
[----:B------:R-:W-:Y:S04]  /*63350*/  LDS R105, [R189+0x4380] ;  /* 0x00438000bd697984 */ /* 0x000fe80000000800 */
[----:B------:R-:W1:Y:S04]  /*63360*/  LDS R107, [R189+0x6380] ;  /* 0x00638000bd6b7984 */ /* 0x000e680000000800 */
        /* <DEDUP_REMOVED lines=17> */
[C---:B--2---:R-:W-:Y:S08]  /*63480*/  HMMA.1688.F32.TF32 R68, R40.reuse, R30, R248 ;  /* 0x0000001e2844723c */ /* 0x044ff000000810f8 */
        /* <DEDUP_REMOVED lines=8> */
[----:B------:R-:W-:Y:S04]  /*63510*/  STL.64 [R1], R68 ;  /* 0x0000004401007387 */ /* 0x000fe80000100a00 */
[----:B------:R2:W-:Y:S04]  /*63520*/  STL.64 [R1+0x8], R70 ;  /* 0x0000084601007387 */ /* 0x0005e80000100a00 */
[----:B------:R-:W-:Y:S04]  /*63530*/  STL.64 [R1+0x4d10], R248 ;  /* 0x004d10f801007387 */ /* 0x000fe80000100a00 */
[----:B------:R-:W-:Y:S04]  /*63540*/  STL.64 [R1+0x4d28], R246 ;  /* 0x004d28f601007387 */ /* 0x000fe80000100a00 */
[----:B------:R-:W-:Y:S04]  /*63550*/  STL.64 [R1+0x4d20], R244 ;  /* 0x004d20f401007387 */ /* 0x000fe80000100a00 */
[----:B------:R-:W-:Y:S04]  /*63560*/  STL.64 [R1+0x4d38], R234 ;  /* 0x004d38ea01007387 */ /* 0x000fe80000100a00 */
[----:B------:R-:W-:Y:S04]  /*63570*/  STL.64 [R1+0x4d30], R232 ;  /* 0x004d30e801007387 */ /* 0x000fe80000100a00 */
[----:B------:R-:W-:Y:S04]  /*63580*/  STL.64 [R1+0x4d48], R230 ;  /* 0x004d48e601007387 */ /* 0x000fe80000100a00 */
[----:B------:R-:W-:Y:S04]  /*63590*/  STL.64 [R1+0x4d40], R228 ;  /* 0x004d40e401007387 */ /* 0x000fe80000100a00 */
        /* <DEDUP_REMOVED lines=10> */
[----:B------:R-:W4:Y:S04]  /*63640*/  LDL.LU R98, [R1+0x498] ;  /* 0x0004980001627983 */ /* 0x000f280000300800 */
[----:B------:R-:W4:Y:S04]  /*63650*/  LDL.LU R99, [R1+0x49c] ;  /* 0x00049c0001637983 */ /* 0x000f280000300800 */
[----:B------:R-:W5:Y:S04]  /*63660*/  LDL.LU R84, [R1+0x4c0] ;  /* 0x0004c00001547983 */ /* 0x000f680000300800 */
        /* <DEDUP_REMOVED lines=18> */
[----:B------:R-:W5:Y:S01]  /*63790*/  LDL.LU R239, [R1+0x4ec] ;  /* 0x0004ec0001ef7983 */ /* 0x000f620000300800 */
[----:B------:R-:W-:Y:S03]  /*637a0*/  HMMA.1688.F32.TF32 R224, R40, R46, R240 ;  /* 0x0000002e28e0723c */ /* 0x000fe600000810f0 */
[----:B------:R-:W5:Y:S04]  /*637b0*/  LDL.LU R240, [R1+0x4f0] ;  /* 0x0004f00001f07983 */ /* 0x000f680000300800 */
[----:B------:R-:W5:Y:S04]  /*637c0*/  LDL.LU R241, [R1+0x4f4] ;  /* 0x0004f40001f17983 */ /* 0x000f680000300800 */
[----:B------:R-:W5:Y:S04]  /*637d0*/  LDL.LU R242, [R1+0x4f8] ;  /* 0x0004f80001f27983 */ /* 0x000f680000300800 */
[----:B------:R-:W5:Y:S08]  /*637e0*/  LDL.LU R243, [R1+0x4fc] ;  /* 0x0004fc0001f37983 */ /* 0x000f700000300800 */
[----:B------:R-:W-:Y:S04]  /*637f0*/  STL.64 [R1+0x4d58], R226 ;  /* 0x004d58e201007387 */ /* 0x000fe80000100a00 */
[----:B------:R-:W-:Y:S01]  /*63800*/  STL.64 [R1+0x4d50], R224 ;  /* 0x004d50e001007387 */ /* 0x000fe20000100a00 */
[C---:B--2---:R-:W-:Y:S03]  /*63810*/  HMMA.1688.F32.TF32 R68, R100.reuse, R6, R172 ;  /* 0x000000066444723c */ /* 0x044fe600000810ac */
[----:B------:R-:W-:Y:S04]  /*63820*/  LDS R172, [R161+0x4400] ;  /* 0x00440000a1ac7984 */ /* 0x000fe80000000800 */
[----:B------:R-:W-:Y:S04]  /*63830*/  LDS R174, [R161+0x6400] ;  /* 0x00640000a1ae7984 */ /* 0x000fe80000000800 */
[----:B------:R-:W-:Y:S04]  /*63840*/  LDS R173, [R189+0x4400] ;  /* 0x00440000bdad7984 */ /* 0x000fe80000000800 */
[----:B------:R-:W2:Y:S01]  /*63850*/  LDS R175, [R189+0x6400] ;  /* 0x00640000bdaf7984 */ /* 0x000ea20000000800 */
[C---:B---3--:R-:W-:Y:S08]  /*63860*/  HMMA.1688.F32.TF32 R220, R100.reuse, R26, R204 ;  /* 0x0000001a64dc723c */ /* 0x048ff000000810cc */
[C---:B----4-:R-:W-:Y:S08]  /*63870*/  HMMA.1688.F32.TF32 R72, R100.reuse, R218, R96 ;  /* 0x000000da6448723c */ /* 0x050ff00000081060 */
[C---:B-----5:R-:W-:Y:S08]  /*63880*/  HMMA.1688.F32.TF32 R84, R100.reuse, R58, R84 ;  /* 0x0000003a6454723c */ /* 0x060ff00000081054 */
[C---:B------:R-:W-:Y:S01]  /*63890*/  HMMA.1688.F32.TF32 R76, R100.reuse, R66, R76 ;  /* 0x00000042644c723c */ /* 0x040fe2000008104c */
[----:B------:R-:W-:Y:S07]  /*638a0*/  STL.64 [R1+0x4d68], R222 ;  /* 0x004d68de01007387 */ /* 0x000fee0000100a00 */
[C---:B------:R-:W-:Y:S01]  /*638b0*/  HMMA.1688.F32.TF32 R80, R100.reuse, R62, R92 ;  /* 0x0000003e6450723c */ /* 0x040fe2000008105c */
[----:B------:R-:W-:Y:S07]  /*638c0*/  STL.64 [R1+0x4d60], R220 ;  /* 0x004d60dc01007387 */ /* 0x000fee0000100a00 */
[C---:B------:R-:W-:Y:S01]  /*638d0*/  HMMA.1688.F32.TF32 R88, R100.reuse, R54, R88 ;  /* 0x000000366458723c */ /* 0x040fe20000081058 */
[----:B------:R-:W-:Y:S07]  /*638e0*/  STL.64 [R1+0x4d78], R70 ;  /* 0x004d784601007387 */ /* 0x000fee0000100a00 */
[C---:B------:R-:W-:Y:S01]  /*638f0*/  HMMA.1688.F32.TF32 R92, R100.reuse, R50, R236 ;  /* 0x00000032645c723c */ /* 0x040fe200000810ec */
        /* <DEDUP_REMOVED lines=33> */
[----:B------:R-:W2:Y:S04]  /*63b10*/  LDL.LU R112, [R1+0x570] ;  /* 0x0005700001707983 */ /* 0x000ea80000300800 */
[----:B------:R-:W2:Y:S04]  /*63b20*/  LDL.LU R113, [R1+0x574] ;  /* 0x0005740001717983 */ /* 0x000ea80000300800 */
[----:B------:R-:W2:Y:S04]  /*63b30*/  LDL.LU R114, [R1+0x578] ;  /* 0x0005780001727983 */ /* 0x000ea80000300800 */
[----:B------:R-:W2:Y:S04]  /*63b40*/  LDL.LU R115, [R1+0x57c] ;  /* 0x00057c0001737983 */ /* 0x000ea80000300800 */
[----:B------:R-:W3:Y:S04]  /*63b50*/  LDL.LU R124, [R1+0x550] ;  /* 0x00055000017c7983 */ /* 0x000ee80000300800 */
[----:B------:R-:W3:Y:S04]  /*63b60*/  LDL.LU R125, [R1+0x554] ;  /* 0x00055400017d7983 */ /* 0x000ee80000300800 */
[----:B------:R-:W4:Y:S04]  /*63b70*/  LDL.LU R126, [R1+0x558] ;  /* 0x00055800017e7983 */ /* 0x000f280000300800 */
[----:B------:R-:W4:Y:S04]  /*63b80*/  LDL.LU R127, [R1+0x55c] ;  /* 0x00055c00017f7983 */ /* 0x000f280000300800 */
[----:B------:R-:W4:Y:S04]  /*63b90*/  LDL.LU R236, [R1+0x500] ;  /* 0x0005000001ec7983 */ /* 0x000f280000300800 */
[----:B------:R-:W4:Y:S04]  /*63ba0*/  LDL.LU R237, [R1+0x504] ;  /* 0x0005040001ed7983 */ /* 0x000f280000300800 */
[----:B------:R-:W4:Y:S04]  /*63bb0*/  LDL.LU R238, [R1+0x508] ;  /* 0x0005080001ee7983 */ /* 0x000f280000300800 */
[----:B------:R-:W4:Y:S01]  /*63bc0*/  LDL.LU R239, [R1+0x50c] ;  /* 0x00050c0001ef7983 */ /* 0x000f220000300800 */
[C---:B------:R-:W-:Y:S03]  /*63bd0*/  HMMA.1688.F32.TF32 R96, R100.reuse, R38, R240 ;  /* 0x000000266460723c */ /* 0x040fe600000810f0 */
        /* <DEDUP_REMOVED lines=8> */
[----:B------:R-:W1:Y:S04]  /*63c60*/  LDL.LU R208, [R1+0x670] ;  /* 0x0006700001d07983 */ /* 0x000e680000300800 */
[----:B------:R-:W1:Y:S04]  /*63c70*/  LDL.LU R209, [R1+0x674] ;  /* 0x0006740001d17983 */ /* 0x000e680000300800 */
[----:B------:R-:W1:Y:S04]  /*63c80*/  LDL.LU R210, [R1+0x678] ;  /* 0x0006780001d27983 */ /* 0x000e680000300800 */
[----:B------:R-:W1:Y:S04]  /*63c90*/  LDL.LU R211, [R1+0x67c] ;  /* 0x00067c0001d37983 */ /* 0x000e680000300800 */
[----:B------:R-:W5:Y:S04]  /*63ca0*/  LDL.LU R132, [R1+0x660] ;  /* 0x0006600001847983 */ /* 0x000f680000300800 */
[----:B------:R-:W5:Y:S04]  /*63cb0*/  LDL.LU R133, [R1+0x664] ;  /* 0x0006640001857983 */ /* 0x000f680000300800 */
[----:B------:R-:W5:Y:S04]  /*63cc0*/  LDL.LU R134, [R1+0x668] ;  /* 0x0006680001867983 */ /* 0x000f680000300800 */
[----:B------:R-:W5:Y:S04]  /*63cd0*/  LDL.LU R135, [R1+0x66c] ;  /* 0x00066c0001877983 */ /* 0x000f680000300800 */
[----:B------:R-:W-:Y:S04]  /*63ce0*/  STL [R1+0x4cbc], R96 ;  /* 0x004cbc6001007387 */ /* 0x000fe80000100800 */
[----:B------:R-:W-:Y:S04]  /*63cf0*/  STL [R1+0x4cb8], R97 ;  /* 0x004cb86101007387 */ /* 0x000fe80000100800 */
[----:B------:R-:W-:Y:S04]  /*63d00*/  STL [R1+0x4cb4], R98 ;  /* 0x004cb46201007387 */ /* 0x000fe80000100800 */
[----:B------:R-:W-:Y:S01]  /*63d10*/  STL [R1+0x4cb0], R99 ;  /* 0x004cb06301007387 */ /* 0x000fe20000100800 */
[C---:B--2---:R-:W-:Y:S08]  /*63d20*/  HMMA.1688.F32.TF32 R40, R100.reuse, R34, R112 ;  /* 0x000000226428723c */ /* 0x044ff00000081070 */
[C---:B---3--:R-:W-:Y:S11]  /*63d30*/  HMMA.1688.F32.TF32 R68, R100.reuse, R30, R128 ;  /* 0x0000001e6444723c */ /* 0x048ff60000081080 */
[----:B------:R-:W-:Y:S04]  /*63d40*/  @!UPT UIADD3 URZ, URZ, URZ, URZ ;  /* 0x0000003f3f3ff290 */ /* 0x000fe8000fffe03f */
[----:B------:R-:W-:Y:S04]  /*63d50*/  STL.64 [R1+0x12a0], R40 ;  /* 0x0012a02801007387 */ /* 0x000fe80000100a00 */
[----:B------:R4:W-:Y:S02]  /*63d60*/  STL.64 [R1+0x12a8], R42 ;  /* 0x0012a82a01007387 */ /* 0x0009e40000100a00 */
[C---:B----4-:R-:W-:Y:S02]  /*63d70*/  HMMA.1688.F32.TF32 R40, R100.reuse, R10, R124 ;  /* 0x0000000a6428723c */ /* 0x050fe4000008107c */
[----:B------:R-:W-:Y:S04]  /*63d80*/  STL.64 [R1+0x1290], R68 ;  /* 0x0012904401007387 */ /* 0x000fe80000100a00 */
[----:B------:R2:W-:Y:S02]  /*63d90*/  STL.64 [R1+0x1298], R70 ;  /* 0x0012984601007387 */ /* 0x0005e40000100a00 */
[C---:B------:R-:W-:Y:S08]  /*63da0*/  HMMA.1688.F32.TF32 R72, R100.reuse, R14, R200 ;  /* 0x0000000e6448723c */ /* 0x040ff000000810c8 */
[C---:B--2---:R-:W-:Y:S07]  /*63db0*/  HMMA.1688.F32.TF32 R68, R100.reuse, R18, R108 ;  /* 0x000000126444723c */ /* 0x044fee000008106c */
[----:B------:R-:W-:Y:S04]  /*63dc0*/  STL.64 [R1+0x1280], R40 ;  /* 0x0012802801007387 */ /* 0x000fe80000100a00 */
[----:B------:R5:W-:Y:S02]  /*63dd0*/  STL.64 [R1+0x1288], R42 ;  /* 0x0012882a01007387 */ /* 0x000be40000100a00 */
[C---:B-----5:R-:W-:Y:S02]  /*63de0*/  HMMA.1688.F32.TF32 R40, R100.reuse, R22, R204 ;  /* 0x000000166428723c */ /* 0x060fe400000810cc */
[----:B------:R-:W-:Y:S04]  /*63df0*/  STL.64 [R1+0x1270], R72 ;  /* 0x0012704801007387 */ /* 0x000fe80000100a00 */
[----:B------:R2:W-:Y:S02]  /*63e00*/  STL.64 [R1+0x1278], R74 ;  /* 0x0012784a01007387 */ /* 0x0005e40000100a00 */
[----:B------:R-:W-:Y:S02]  /*63e10*/  HMMA.1688.F32.TF32 R100, R100, R46, R236 ;  /* 0x0000002e6464723c */ /* 0x000fe400000810ec */
[----:B------:R-:W-:Y:S04]  /*63e20*/  STL.64 [R1+0x1260], R68 ;  /* 0x0012604401007387 */ /* 0x000fe80000100a00 */
[----:B------:R3:W-:Y:S04]  /*63e30*/  STL.64 [R1+0x1268], R70 ;  /* 0x0012684601007387 */ /* 0x0007e80000100a00 */
[----:B------:R-:W4:Y:S05]  /*63e40*/  LDL.LU R236, [R1+0x610] ;  /* 0x0006100001ec7983 */ /* 0x000f2a0000300800 */
[----:B------:R-:W-:Y:S04]  /*63e50*/  STL.64 [R1+0x1250], R40 ;  /* 0x0012502801007387 */ /* 0x000fe80000100a00 */
[----:B------:R-:W-:Y:S04]  /*63e60*/  STL.64 [R1+0x1258], R42 ;  /* 0x0012582a01007387 */ /* 0x000fe80000100a00 */
[----:B------:R-:W4:Y:S04]  /*63e70*/  LDL.LU R237, [R1+0x614] ;  /* 0x0006140001ed7983 */ /* 0x000f280000300800 */
[----:B------:R-:W4:Y:S04]  /*63e80*/  LDL.LU R238, [R1+0x618] ;  /* 0x0006180001ee7983 */ /* 0x000f280000300800 */
[----:B------:R-:W4:Y:S04]  /*63e90*/  LDL.LU R239, [R1+0x61c] ;  /* 0x00061c0001ef7983 */ /* 0x000f280000300800 */
[----:B------:R-:W5:Y:S04]  /*63ea0*/  LDL.LU R204, [R1+0x620] ;  /* 0x0006200001cc7983 */ /* 0x000f680000300800 */
[----:B------:R-:W5:Y:S04]  /*63eb0*/  LDL.LU R205, [R1+0x624] ;  /* 0x0006240001cd7983 */ /* 0x000f680000300800 */
[----:B------:R-:W5:Y:S04]  /*63ec0*/  LDL.LU R206, [R1+0x628] ;  /* 0x0006280001ce7983 */ /* 0x000f680000300800 */
[----:B------:R-:W5:Y:S01]  /*63ed0*/  LDL.LU R207, [R1+0x62c] ;  /* 0x00062c0001cf7983 */ /* 0x000f620000300800 */
[C---:B-1----:R-:W-:Y:S08]  /*63ee0*/  HMMA.1688.F32.TF32 R76, R104.reuse, R26, R208 ;  /* 0x0000001a684c723c */ /* 0x042ff000000810d0 */
[C---:B--2---:R-:W-:Y:S08]  /*63ef0*/  HMMA.1688.F32.TF32 R72, R104.reuse, R6, R132 ;  /* 0x000000066848723c */ /* 0x044ff00000081084 */
[C---:B---3--:R-:W-:Y:S01]  /*63f00*/  HMMA.1688.F32.TF32 R68, R104.reuse, R218, R240 ;  /* 0x000000da6844723c */ /* 0x048fe200000810f0 */
[----:B------:R-:W-:Y:S04]  /*63f10*/  STL.64 [R1+0x4c68], R102 ;  /* 0x004c686601007387 */ /* 0x000fe80000100a00 */
[----:B------:R-:W-:Y:S04]  /*63f20*/  STL.64 [R1+0x4c60], R100 ;  /* 0x004c606401007387 */ /* 0x000fe80000100a00 */
[----:B------:R-:W-:Y:S04]  /*63f30*/  STL.64 [R1+0x1240], R76 ;  /* 0x0012404c01007387 */ /* 0x000fe80000100a00 */
[----:B------:R-:W-:Y:S04]  /*63f40*/  STL.64 [R1+0x1248], R78 ;  /* 0x0012484e01007387 */ /* 0x000fe80000100a00 */
[----:B------:R-:W2:Y:S04]  /*63f50*/  LDL.LU R240, [R1+0x600] ;  /* 0x0006000001f07983 */ /* 0x000ea80000300800 */
[----:B------:R-:W-:Y:S04]  /*63f60*/  STL.64 [R1+0x1230], R72 ;  /* 0x0012304801007387 */ /* 0x000fe80000100a00 */
[----:B------:R1:W-:Y:S04]  /*63f70*/  STL.64 [R1+0x1238], R74 ;  /* 0x0012384a01007387 */ /* 0x0003e80000100a00 */
[----:B------:R-:W-:Y:S04]  /*63f80*/  STL.64 [R1+0x1220], R68 ;  /* 0x0012204401007387 */ /* 0x000fe80000100a00 */
[----:B------:R3:W-:Y:S04]  /*63f90*/  STL.64 [R1+0x1228], R70 ;  /* 0x0012284601007387 */ /* 0x0007e80000100a00 */
[----:B------:R-:W2:Y:S04]  /*63fa0*/  LDL.LU R241, [R1+0x604] ;  /* 0x0006040001f17983 */ /* 0x000ea80000300800 */
[----:B------:R-:W2:Y:S04]  /*63fb0*/  LDL.LU R242, [R1+0x608] ;  /* 0x0006080001f27983 */ /* 0x000ea80000300800 */
[----:B------:R-:W2:Y:S01]  /*63fc0*/  LDL.LU R243, [R1+0x60c] ;  /* 0x00060c0001f37983 */ /* 0x000ea20000300800 */
[C---:B-1----:R-:W-:Y:S03]  /*63fd0*/  HMMA.1688.F32.TF32 R72, R104.reuse, R66, R120 ;  /* 0x000000426848723c */ /* 0x042fe60000081078 */
[----:B------:R-:W-:Y:S04]  /*63fe0*/  LDS R40, [R161+0x4480] ;  /* 0x00448000a1287984 */ /* 0x000fe80000000800 */
[----:B------:R-:W-:Y:S01]  /*63ff0*/  LDS R42, [R161+0x6480] ;  /* 0x00648000a12a7984 */ /* 0x000fe20000000800 */
[C---:B---3--:R-:W-:Y:S03]  /*64000*/  HMMA.1688.F32.TF32 R68, R104.reuse, R62, R184 ;  /* 0x0000003e6844723c */ /* 0x048fe600000810b8 */
[----:B------:R-:W-:Y:S04]  /*64010*/  LDS R41, [R189+0x4480] ;  /* 0x00448000bd297984 */ /* 0x000fe80000000800 */
[----:B------:R-:W1:Y:S08]  /*64020*/  LDS R43, [R189+0x6480] ;  /* 0x00648000bd2b7984 */ /* 0x000e700000000800 */
[----:B------:R-:W-:Y:S04]  /*64030*/  STL.64 [R1+0x1210], R72 ;  /* 0x0012104801007387 */ /* 0x000fe80000100a00 */
[----:B------:R5:W-:Y:S04]  /*64040*/  STL.64 [R1+0x1218], R74 ;  /* 0x0012184a01007387 */ /* 0x000be80000100a00 */
[----:B------:R-:W3:Y:S04]  /*64050*/  LDL.LU R120, [R1+0x5f0] ;  /* 0x0005f00001787983 */ /* 0x000ee80000300800 */
[----:B------:R-:W3:Y:S04]  /*64060*/  LDL.LU R121, [R1+0x5f4] ;  /* 0x0005f40001797983 */ /* 0x000ee80000300800 */
[----:B------:R-:W3:Y:S04]  /*64070*/  LDL.LU R122, [R1+0x5f8] ;  /* 0x0005f800017a7983 */ /* 0x000ee80000300800 */
[----:B------:R-:W3:Y:S01]  /*64080*/  LDL.LU R123, [R1+0x5fc] ;  /* 0x0005fc00017b7983 */ /* 0x000ee20000300800 */
[----:B------:R-:W-:Y:S01]  /*64090*/  MOV R103, R68 ;  /* 0x0000004400677202 */ /* 0x000fe20000000f00 */
[----:B------:R-:W-:Y:S01]  /*640a0*/  IMAD.MOV.U32 R102, RZ, RZ, R69 ;  /* 0x000000ffff667224 */ /* 0x000fe200078e0045 */
[----:B------:R-:W-:Y:S01]  /*640b0*/  MOV R100, R71 ;  /* 0x0000004700647202 */ /* 0x000fe20000000f00 */
[----:B------:R-:W-:Y:S01]  /*640c0*/  IMAD.MOV.U32 R101, RZ, RZ, R70 ;  /* 0x000000ffff657224 */ /* 0x000fe200078e0046 */
[----:B------:R-:W3:Y:S04]  /*640d0*/  LDL.LU R184, [R1+0x5e0] ;  /* 0x0005e00001b87983 */ /* 0x000ee80000300800 */
[----:B------:R-:W3:Y:S04]  /*640e0*/  LDL.LU R185, [R1+0x5e4] ;  /* 0x0005e40001b97983 */ /* 0x000ee80000300800 */
[----:B------:R-:W3:Y:S04]  /*640f0*/  LDL.LU R186, [R1+0x5e8] ;  /* 0x0005e80001ba7983 */ /* 0x000ee80000300800 */
[----:B------:R-:W3:Y:S04]  /*64100*/  LDL.LU R187, [R1+0x5ec] ;  /* 0x0005ec0001bb7983 */ /* 0x000ee80000300800 */
[----:B------:R-:W-:Y:S04]  /*64110*/  STL [R1+0x4ccc], R100 ;  /* 0x004ccc6401007387 */ /* 0x000fe80000100800 */
[----:B------:R-:W-:Y:S04]  /*64120*/  STL [R1+0x4cc8], R102 ;  /* 0x004cc86601007387 */ /* 0x000fe80000100800 */
[----:B------:R-:W-:Y:S04]  /*64130*/  STL [R1+0x4cc4], R103 ;  /* 0x004cc46701007387 */ /* 0x000fe80000100800 */
[----:B------:R-:W-:Y:S01]  /*64140*/  STL [R1+0x4cc0], R101 ;  /* 0x004cc06501007387 */ /* 0x000fe20000100800 */
[C---:B----4-:R-:W-:Y:S08]  /*64150*/  HMMA.1688.F32.TF32 R68, R104.reuse, R54, R236 ;  /* 0x000000366844723c */ /* 0x050ff000000810ec */
[----:B-----5:R-:W-:Y:S11]  /*64160*/  HMMA.1688.F32.TF32 R72, R104, R58, R204 ;  /* 0x0000003a6848723c */ /* 0x020ff600000810cc */
[----:B------:R-:W-:Y:S04]  /*64170*/  @!UPT UIADD3 URZ, URZ, URZ, URZ ;  /* 0x0000003f3f3ff290 */ /* 0x000fe8000fffe03f */
[----:B------:R-:W-:Y:S08]  /*64180*/  STL.64 [R1+0x540], R68 ;  /* 0x0005404401007387 */ /* 0x000ff00000100a00 */
[----:B------:R-:W-:Y:S04]  /*64190*/  STL.64 [R1+0x560], R72 ;  /* 0x0005604801007387 */ /* 0x000fe80000100a00 */
[----:B------:R-:W-:Y:S04]  /*641a0*/  STL.64 [R1+0x568], R74 ;  /* 0x0005684a01007387 */ /* 0x000fe80000100a00 */
[----:B------:R2:W-:Y:S04]  /*641b0*/  STL [R1+0x548], R70 ;  /* 0x0005484601007387 */ /* 0x0005e80000100800 */
[----:B------:R-:W4:Y:S04]  /*641c0*/  LDL.LU R204, [R1+0x5d0] ;  /* 0x0005d00001cc7983 */ /* 0x000f280000300800 */
[----:B------:R-:W4:Y:S04]  /*641d0*/  LDL.LU R205, [R1+0x5d4] ;  /* 0x0005d40001cd7983 */ /* 0x000f280000300800 */
[----:B------:R-:W4:Y:S04]  /*641e0*/  LDL.LU R206, [R1+0x5d8] ;  /* 0x0005d80001ce7983 */ /* 0x000f280000300800 */
[----:B------:R-:W4:Y:S04]  /*641f0*/  LDL.LU R207, [R1+0x5dc] ;  /* 0x0005dc0001cf7983 */ /* 0x000f280000300800 */
[----:B------:R-:W5:Y:S04]  /*64200*/  LDL.LU R236, [R1+0x5c0] ;  /* 0x0005c00001ec7983 */ /* 0x000f680000300800 */
[----:B------:R-:W5:Y:S04]  /*64210*/  LDL.LU R237, [R1+0x5c4] ;  /* 0x0005c40001ed7983 */ /* 0x000f680000300800 */
[----:B------:R-:W5:Y:S04]  /*64220*/  LDL.LU R238, [R1+0x5c8] ;  /* 0x0005c80001ee7983 */ /* 0x000f680000300800 */
[----:B------:R-:W5:Y:S01]  /*64230*/  LDL.LU R239, [R1+0x5cc] ;  /* 0x0005cc0001ef7983 */ /* 0x000f620000300800 */
[----:B------:R-:W-:-:S02]  /*64240*/  IMAD.MOV.U32 R96, RZ, RZ, R71 ;  /* 0x000000ffff607224 */ /* 0x000fc400078e0047 */
[----:B--2---:R-:W-:Y:S03]  /*64250*/  HMMA.1688.F32.TF32 R68, R104, R50, R240 ;  /* 0x000000326844723c */ /* 0x004fe600000810f0 */
[----:B------:R2:W-:Y:S04]  /*64260*/  STL [R1+0x4cd0], R96 ;  /* 0x004cd06001007387 */ /* 0x0005e80000100800 */
[----:B------:R-:W5:Y:S04]  /*64270*/  LDL.LU R240, [R1+0x5b0] ;  /* 0x0005b00001f07983 */ /* 0x000f680000300800 */
[----:B------:R-:W5:Y:S04]  /*64280*/  LDL.LU R241, [R1+0x5b4] ;  /* 0x0005b40001f17983 */ /* 0x000f680000300800 */
[----:B------:R-:W5:Y:S04]  /*64290*/  LDL.LU R242, [R1+0x5b8] ;  /* 0x0005b80001f27983 */ /* 0x000f680000300800 */
[----:B------:R-:W5:Y:S05]  /*642a0*/  LDL.LU R243, [R1+0x5bc] ;  /* 0x0005bc0001f37983 */ /* 0x000f6a0000300800 */
[----:B------:R-:W-:Y:S01]  /*642b0*/  IMAD.MOV.U32 R100, RZ, RZ, R68 ;  /* 0x000000ffff647224 */ /* 0x000fe200078e0044 */
[----:B------:R-:W-:Y:S01]  /*642c0*/  MOV R102, R69 ;  /* 0x0000004500667202 */ /* 0x000fe20000000f00 */
[----:B------:R-:W-:-:S02]  /*642d0*/  IMAD.MOV.U32 R103, RZ, RZ, R70 ;  /* 0x000000ffff677224 */ /* 0x000fc400078e0046 */
[----:B------:R-:W-:Y:S02]  /*642e0*/  IMAD.MOV.U32 R101, RZ, RZ, R71 ;  /* 0x000000ffff657224 */ /* 0x000fe400078e0047 */
[----:B---3--:R-:W-:Y:S03]  /*642f0*/  HMMA.1688.F32.TF32 R68, R104, R38, R120 ;  /* 0x000000266844723c */ /* 0x008fe60000081078 */
[----:B------:R-:W-:Y:S04]  /*64300*/  STL [R1+0x4ce0], R101 ;  /* 0x004ce06501007387 */ /* 0x000fe80000100800 */
[----:B------:R-:W-:Y:S04]  /*64310*/  STL [R1+0x4cdc], R103 ;  /* 0x004cdc6701007387 */ /* 0x000fe80000100800 */
[----:B------:R-:W-:Y:S04]  /*64320*/  STL [R1+0x4cd8], R100 ;  /* 0x004cd86401007387 */ /* 0x000fe80000100800 */
[----:B------:R-:W-:Y:S08]  /*64330*/  STL [R1+0x4cd4], R102 ;  /* 0x004cd46601007387 */ /* 0x000ff00000100800 */
[----:B------:R-:W-:Y:S01]  /*64340*/  STL.64 [R1+0x520], R68 ;  /* 0x0005204401007387 */ /* 0x000fe20000100a00 */
[----:B--2---:R-:W-:-:S03]  /*64350*/  MOV R96, R71 ;  /* 0x0000004700607202 */ /* 0x004fc60000000f00 */
[----:B------:R2:W-:Y:S02]  /*64360*/  STL [R1+0x528], R70 ;  /* 0x0005284601007387 */ /* 0x0005e40000100800 */
[C---:B--2---:R-:W-:Y:S02]  /*64370*/  HMMA.1688.F32.TF32 R68, R104.reuse, R34, R184 ;  /* 0x000000226844723c */ /* 0x044fe400000810b8 */
[----:B------:R-:W-:Y:S11]  /*64380*/  STL [R1+0x4ce4], R96 ;  /* 0x004ce46001007387 */ /* 0x000ff60000100800 */
[----:B------:R-:W-:Y:S11]  /*64390*/  @!UPT UIADD3 URZ, URZ, URZ, URZ ;  /* 0x0000003f3f3ff290 */ /* 0x000ff6000fffe03f */
        /* <DEDUP_REMOVED lines=11> */
[----:B------:R5:W-:Y:S01]  /*64450*/  STL [R1+0x4fc], R71 ;  /* 0x0004fc4701007387 */ /* 0x000be20000100800 */
[----:B------:R-:W-:Y:S01]  /*64460*/  IMAD.MOV.U32 R97, RZ, RZ, R68 ;  /* 0x000000ffff617224 */ /* 0x000fe200078e0044 */
[----:B------:R-:W-:Y:S01]  /*64470*/  MOV R98, R69 ;  /* 0x0000004500627202 */ /* 0x000fe20000000f00 */
[----:B------:R-:W-:Y:S02]  /*64480*/  IMAD.MOV.U32 R99, RZ, RZ, R70 ;  /* 0x000000ffff637224 */ /* 0x000fe400078e0046 */
[C---:B-----5:R-:W-:Y:S03]  /*64490*/  HMMA.1688.F32.TF32 R68, R104.reuse, R10, R236 ;  /* 0x0000000a6844723c */ /* 0x060fe600000810ec */
[----:B------:R-:W-:Y:S04]  /*644a0*/  STL [R1+0x4d00], R99 ;  /* 0x004d006301007387 */ /* 0x000fe80000100800 */
[----:B------:R-:W-:Y:S04]  /*644b0*/  STL [R1+0x4cfc], R98 ;  /* 0x004cfc6201007387 */ /* 0x000fe80000100800 */
[----:B------:R-:W-:Y:S11]  /*644c0*/  STL [R1+0x4cf8], R97 ;  /* 0x004cf86101007387 */ /* 0x000ff60000100800 */
[----:B------:R-:W-:Y:S02]  /*644d0*/  @!UPT UIADD3 URZ, URZ, URZ, URZ ;  /* 0x0000003f3f3ff290 */ /* 0x000fe4000fffe03f */
[----:B------:R-:W-:Y:S01]  /*644e0*/  IMAD.MOV.U32 R96, RZ, RZ, R71 ;  /* 0x000000ffff607224 */ /* 0x000fe200078e0047 */
[----:B------:R-:W-:Y:S01]  /*644f0*/  MOV R102, R69 ;  /* 0x0000004500667202 */ /* 0x000fe20000000f00 */
[----:B------:R-:W-:Y:S01]  /*64500*/  IMAD.MOV.U32 R100, RZ, RZ, R68 ;  /* 0x000000ffff647224 */ /* 0x000fe200078e0044 */
[----:B------:R2:W-:Y:S04]  /*64510*/  STL [R1+0x4d8], R70 ;  /* 0x0004d84601007387 */ /* 0x0005e80000100800 */
[----:B------:R3:W-:Y:S04]  /*64520*/  STL [R1+0x4d0c], R96 ;  /* 0x004d0c6001007387 */ /* 0x0007e80000100800 */
[----:B------:R4:W-:Y:S04]  /*64530*/  STL [R1+0x4d08], R102 ;  /* 0x004d086601007387 */ /* 0x0009e80000100800 */
[----:B------:R5:W-:Y:S04]  /*64540*/  STL [R1+0x4d04], R100 ;  /* 0x004d046401007387 */ /* 0x000be80000100800 */
        /* <DEDUP_REMOVED lines=36> */
[----:B--2---:R-:W-:Y:S03]  /*64790*/  HMMA.1688.F32.TF32 R68, R104, R14, R240 ;  /* 0x0000000e6844723c */ /* 0x004fe600000810f0 */
[----:B------:R-:W2:Y:S04]  /*647a0*/  LDL.LU R240, [R1+0x6e0] ;  /* 0x0006e00001f07983 */ /* 0x000ea80000300800 */
[----:B------:R-:W2:Y:S04]  /*647b0*/  LDL.LU R241, [R1+0x6e4] ;  /* 0x0006e40001f17983 */ /* 0x000ea80000300800 */
[----:B------:R-:W2:Y:S04]  /*647c0*/  LDL.LU R242, [R1+0x6e8] ;  /* 0x0006e80001f27983 */ /* 0x000ea80000300800 */
[----:B------:R-:W2:Y:S09]  /*647d0*/  LDL.LU R243, [R1+0x6ec] ;  /* 0x0006ec0001f37983 */ /* 0x000eb20000300800 */
[----:B------:R-:W-:Y:S01]  /*647e0*/  IMAD.MOV.U32 R98, RZ, RZ, R68 ;  /* 0x000000ffff627224 */ /* 0x000fe200078e0044 */
[----:B------:R-:W-:Y:S01]  /*647f0*/  MOV R97, R69 ;  /* 0x0000004500617202 */ /* 0x000fe20000000f00 */
[----:B------:R-:W-:-:S02]  /*64800*/  IMAD.MOV.U32 R101, RZ, RZ, R70 ;  /* 0x000000ffff657224 */ /* 0x000fc400078e0046 */
[----:B------:R-:W-:Y:S02]  /*64810*/  IMAD.MOV.U32 R103, RZ, RZ, R71 ;  /* 0x000000ffff677224 */ /* 0x000fe400078e0047 */
[----:B---3--:R-:W-:Y:S08]  /*64820*/  HMMA.1688.F32.TF32 R68, R104, R18, R124 ;  /* 0x000000126844723c */ /* 0x008ff0000008107c */
[----:B------:R-:W-:Y:S11]  /*64830*/  HMMA.1688.F32.TF32 R124, R172, R62, R204 ;  /* 0x0000003eac7c723c */ /* 0x000ff600000810cc */
[----:B------:R-:W-:Y:S05]  /*64840*/  @!UPT UIADD3 URZ, URZ, URZ, URZ ;  /* 0x0000003f3f3ff290 */ /* 0x000fea000fffe03f */
[----:B------:R-:W-:Y:S01]  /*64850*/  MOV R96, R68 ;  /* 0x0000004400607202 */ /* 0x000fe20000000f00 */
[----:B----4-:R-:W-:Y:S01]  /*64860*/  IMAD.MOV.U32 R102, RZ, RZ, R69 ;  /* 0x000000ffff667224 */ /* 0x010fe200078e0045 */
[----:B------:R-:W-:Y:S01]  /*64870*/  MOV R99, R71 ;  /* 0x0000004700637202 */ /* 0x000fe20000000f00 */
[----:B-----5:R-:W-:Y:S02]  /*64880*/  IMAD.MOV.U32 R100, RZ, RZ, R70 ;  /* 0x000000ffff647224 */ /* 0x020fe400078e0046 */
[C---:B------:R-:W-:Y:S08]  /*64890*/  HMMA.1688.F32.TF32 R68, R104.reuse, R22, R200 ;  /* 0x000000166844723c */ /* 0x040ff000000810c8 */
[----:B------:R-:W-:Y:S08]  /*648a0*/  HMMA.1688.F32.TF32 R104, R104, R46, R108 ;  /* 0x0000002e6868723c */ /* 0x000ff0000008106c */
[C---:B------:R-:W-:Y:S08]  /*648b0*/  HMMA.1688.F32.TF32 R108, R172.reuse, R26, R208 ;  /* 0x0000001aac6c723c */ /* 0x040ff000000810d0 */
        /* <DEDUP_REMOVED lines=48> */
[C---:B--2---:R-:W-:Y:S03]  /*64bc0*/  HMMA.1688.F32.TF32 R132, R172.reuse, R54, R240 ;  /* 0x00000036ac84723c */ /* 0x044fe600000810f0 */
        /* <DEDUP_REMOVED lines=20> */
[----:B------:R-:W1:Y:S04]  /*64d10*/  LDL.LU R204, [R1+0x7d0] ;  /* 0x0007d00001cc7983 */ /* 0x000e680000300800 */
[----:B------:R-:W1:Y:S04]  /*64d20*/  LDL.LU R205, [R1+0x7d4] ;  /* 0x0007d40001cd7983 */ /* 0x000e680000300800 */
[----:B------:R-:W1:Y:S04]  /*64d30*/  LDL.LU R206, [R1+0x7d8] ;  /* 0x0007d80001ce7983 */ /* 0x000e680000300800 */
[----:B------:R-:W1:Y:S04]  /*64d40*/  LDL.LU R207, [R1+0x7dc] ;  /* 0x0007dc0001cf7983 */ /* 0x000e680000300800 */
[----:B------:R-:W-:Y:S04]  /*64d50*/  STL.64 [R1+0x4e38], R134 ;  /* 0x004e388601007387 */ /* 0x000fe80000100a00 */
[----:B------:R-:W-:Y:S01]  /*64d60*/  STL.64 [R1+0x4e30], R132 ;  /* 0x004e308401007387 */ /* 0x000fe20000100a00 */
[C---:B---3--:R-:W-:Y:S08]  /*64d70*/  HMMA.1688.F32.TF32 R140, R172.reuse, R38, R140 ;  /* 0x00000026ac8c723c */ /* 0x048ff0000008108c */
[C---:B----4-:R-:W-:Y:S08]  /*64d80*/  HMMA.1688.F32.TF32 R136, R172.reuse, R50, R136 ;  /* 0x00000032ac88723c */ /* 0x050ff00000081088 */
[C---:B-----5:R-:W-:Y:S11]  /*64d90*/  HMMA.1688.F32.TF32 R144, R172.reuse, R34, R152 ;  /* 0x00000022ac90723c */ /* 0x060ff60000081098 */
[----:B------:R-:W-:Y:S04]  /*64da0*/  @!UPT UIADD3 URZ, URZ, URZ, URZ ;  /* 0x0000003f3f3ff290 */ /* 0x000fe8000fffe03f */
[----:B------:R-:W-:Y:S04]  /*64db0*/  STL.64 [R1+0x4e48], R138 ;  /* 0x004e488a01007387 */ /* 0x000fe80000100a00 */
[----:B------:R-:W-:Y:S04]  /*64dc0*/  STL.64 [R1+0x4e40], R136 ;  /* 0x004e408801007387 */ /* 0x000fe80000100a00 */
[----:B------:R-:W-:Y:S01]  /*64dd0*/  STL.64 [R1+0x4e58], R142 ;  /* 0x004e588e01007387 */ /* 0x000fe20000100a00 */
[C---:B--2---:R-:W-:Y:S03]  /*64de0*/  HMMA.1688.F32.TF32 R148, R172.reuse, R30, R240 ;  /* 0x0000001eac94723c */ /* 0x044fe600000810f0 */
[----:B------:R-:W-:Y:S04]  /*64df0*/  STL.64 [R1+0x4e50], R140 ;  /* 0x004e508c01007387 */ /* 0x000fe80000100a00 */
[----:B------:R-:W-:Y:S04]  /*64e00*/  STL.64 [R1+0x4e68], R146 ;  /* 0x004e689201007387 */ /* 0x000fe80000100a00 */
[----:B------:R-:W-:Y:S04]  /*64e10*/  STL.64 [R1+0x4e60], R144 ;  /* 0x004e609001007387 */ /* 0x000fe80000100a00 */
[----:B------:R-:W2:Y:S04]  /*64e20*/  LDL.LU R240, [R1+0x7f0] ;  /* 0x0007f00001f07983 */ /* 0x000ea80000300800 */
[----:B------:R-:W2:Y:S04]  /*64e30*/  LDL.LU R241, [R1+0x7f4] ;  /* 0x0007f40001f17983 */ /* 0x000ea80000300800 */
[----:B------:R-:W2:Y:S04]  /*64e40*/  LDL.LU R242, [R1+0x7f8] ;  /* 0x0007f80001f27983 */ /* 0x000ea80000300800 */
[----:B------:R-:W2:Y:S01]  /*64e50*/  LDL.LU R243, [R1+0x7fc] ;  /* 0x0007fc0001f37983 */ /* 0x000ea20000300800 */
[C---:B------:R-:W-:Y:S03]  /*64e60*/  HMMA.1688.F32.TF32 R152, R172.reuse, R10, R180 ;  /* 0x0000000aac98723c */ /* 0x040fe600000810b4 */
[----:B------:R-:W-:Y:S04]  /*64e70*/  STL.64 [R1+0x4e80], R150 ;  /* 0x004e809601007387 */ /* 0x000fe80000100a00 */
[----:B------:R-:W-:Y:S01]  /*64e80*/  STL.64 [R1+0x4e78], R148 ;  /* 0x004e789401007387 */ /* 0x000fe20000100a00 */
[C---:B------:R-:W-:Y:S11]  /*64e90*/  HMMA.1688.F32.TF32 R164, R172.reuse, R18, R212 ;  /* 0x00000012aca4723c */ /* 0x040ff600000810d4 */
[----:B------:R-:W-:Y:S04]  /*64ea0*/  @!UPT UIADD3 URZ, URZ, URZ, URZ ;  /* 0x0000003f3f3ff290 */ /* 0x000fe8000fffe03f */
[----:B------:R-:W-:Y:S04]  /*64eb0*/  STL.64 [R1+0x4e90], R154 ;  /* 0x004e909a01007387 */ /* 0x000fe80000100a00 */
[----:B------:R-:W-:Y:S04]  /*64ec0*/  STL.64 [R1+0x4e88], R152 ;  /* 0x004e889801007387 */ /* 0x000fe80000100a00 */
[----:B------:R-:W3:Y:S01]  /*64ed0*/  LDL.LU R212, [R1+0x800] ;  /* 0x0008000001d47983 */ /* 0x000ee20000300800 */
[----:B------:R-:W-:Y:S03]  /*64ee0*/  HMMA.1688.F32.TF32 R168, R172, R22, R200 ;  /* 0x00000016aca8723c */ /* 0x000fe600000810c8 */
[----:B------:R-:W3:Y:S04]  /*64ef0*/  LDL.LU R213, [R1+0x804] ;  /* 0x0008040001d57983 */ /* 0x000ee80000300800 */
[----:B------:R-:W3:Y:S04]  /*64f00*/  LDL.LU R214, [R1+0x808] ;  /* 0x0008080001d67983 */ /* 0x000ee80000300800 */
[----:B------:R-:W3:Y:S04]  /*64f10*/  LDL.LU R215, [R1+0x80c] ;  /* 0x00080c0001d77983 */ /* 0x000ee80000300800 */
[----:B------:R-:W4:Y:S01]  /*64f20*/  LDL.LU R200, [R1+0x810] ;  /* 0x0008100001c87983 */ /* 0x000f220000300800 */
[----:B-1----:R-:W-:Y:S03]  /*64f30*/  HMMA.1688.F32.TF32 R180, R40, R6, R204 ;  /* 0x0000000628b4723c */ /* 0x002fe600000810cc */
[----:B------:R-:W4:Y:S04]  /*64f40*/  LDL.LU R201, [R1+0x814] ;  /* 0x0008140001c97983 */ /* 0x000f280000300800 */
[----:B------:R-:W4:Y:S04]  /*64f50*/  LDL.LU R202, [R1+0x818] ;  /* 0x0008180001ca7983 */ /* 0x000f280000300800 */
[----:B------:R-:W4:Y:S04]  /*64f60*/  LDL.LU R203, [R1+0x81c] ;  /* 0x00081c0001cb7983 */ /* 0x000f280000300800 */
[----:B------:R-:W5:Y:S04]  /*64f70*/  LDL.LU R204, [R1+0x830] ;  /* 0x0008300001cc7983 */ /* 0x000f680000300800 */
[----:B------:R-:W5:Y:S04]  /*64f80*/  LDL.LU R205, [R1+0x834] ;  /* 0x0008340001cd7983 */ /* 0x000f680000300800 */
[----:B------:R-:W5:Y:S04]  /*64f90*/  LDL.LU R206, [R1+0x838] ;  /* 0x0008380001ce7983 */ /* 0x000f680000300800 */
[----:B------:R-:W5:Y:S01]  /*64fa0*/  LDL.LU R207, [R1+0x83c] ;  /* 0x00083c0001cf7983 */ /* 0x000f620000300800 */
[C---:B------:R-:W-:Y:S08]  /*64fb0*/  HMMA.1688.F32.TF32 R156, R172.reuse, R14, R176 ;  /* 0x0000000eac9c723c */ /* 0x040ff000000810b0 */
[----:B------:R-:W-:Y:S01]  /*64fc0*/  HMMA.1688.F32.TF32 R172, R172, R46, R208 ;  /* 0x0000002eacac723c */ /* 0x000fe200000810d0 */
        /* <DEDUP_REMOVED lines=8> */
[----:B------:R-:W2:Y:S08]  /*65050*/  LDL.LU R243, [R1+0x85c] ;  /* 0x00085c0001f37983 */ /* 0x000eb00000300800 */
[----:B------:R-:W-:Y:S04]  /*65060*/  STL [R1+0x4bf8], R192 ;  /* 0x004bf8c001007387 */ /* 0x000fe80000100800 */
[----:B------:R-:W-:Y:S04]  /*65070*/  STL [R1+0x4bf4], R193 ;  /* 0x004bf4c101007387 */ /* 0x000fe80000100800 */
[----:B------:R-:W-:Y:S04]  /*65080*/  STL [R1+0x4bf0], R194 ;  /* 0x004bf0c201007387 */ /* 0x000fe80000100800 */
[----:B------:R-:W-:Y:S04]  /*65090*/  STL [R1+0x4bec], R195 ;  /* 0x004becc301007387 */ /* 0x000fe80000100800 */
[----:B------:R-:W2:Y:S04]  /*650a0*/  LDL.LU R244, [R1+0x8d0] ;  /* 0x0008d00001f47983 */ /* 0x000ea80000300800 */
[----:B------:R-:W2:Y:S04]  /*650b0*/  LDL.LU R245, [R1+0x8d4] ;  /* 0x0008d40001f57983 */ /* 0x000ea80000300800 */
[----:B------:R-:W2:Y:S04]  /*650c0*/  LDL.LU R246, [R1+0x8d8] ;  /* 0x0008d80001f67983 */ /* 0x000ea80000300800 */
[----:B------:R-:W2:Y:S01]  /*650d0*/  LDL.LU R247, [R1+0x8dc] ;  /* 0x0008dc0001f77983 */ /* 0x000ea20000300800 */
[C---:B---3--:R-:W-:Y:S08]  /*650e0*/  HMMA.1688.F32.TF32 R196, R40.reuse, R62, R212 ;  /* 0x0000003e28c4723c */ /* 0x048ff000000810d4 */
[C---:B----4-:R-:W-:Y:S08]  /*650f0*/  HMMA.1688.F32.TF32 R200, R40.reuse, R58, R200 ;  /* 0x0000003a28c8723c */ /* 0x050ff000000810c8 */
[C---:B-----5:R-:W-:Y:S07]  /*65100*/  HMMA.1688.F32.TF32 R204, R40.reuse, R54, R204 ;  /* 0x0000003628cc723c */ /* 0x060fee00000810cc */
        /* <DEDUP_REMOVED lines=12> */
[----:B------:R-:W3:Y:S04]  /*651d0*/  LDL.LU R248, [R1+0x8c0] ;  /* 0x0008c00001f87983 */ /* 0x000ee80000300800 */
[----:B------:R-:W3:Y:S04]  /*651e0*/  LDL.LU R249, [R1+0x8c4] ;  /* 0x0008c40001f97983 */ /* 0x000ee80000300800 */
[----:B------:R-:W3:Y:S04]  /*651f0*/  LDL.LU R250, [R1+0x8c8] ;  /* 0x0008c80001fa7983 */ /* 0x000ee80000300800 */
[----:B------:R-:W3:Y:S01]  /*65200*/  LDL.LU R251, [R1+0x8cc] ;  /* 0x0008cc0001fb7983 */ /* 0x000ee20000300800 */
[C---:B------:R-:W-:Y:S11]  /*65210*/  HMMA.1688.F32.TF32 R208, R40.reuse, R50, R208 ;  /* 0x0000003228d0723c */ /* 0x040ff600000810d0 */
[----:B------:R-:W-:Y:S11]  /*65220*/  @!UPT UIADD3 URZ, URZ, URZ, URZ ;  /* 0x0000003f3f3ff290 */ /* 0x000ff6000fffe03f */
[----:B------:R-:W-:Y:S01]  /*65230*/  @!UPT UIADD3 URZ, URZ, URZ, URZ ;  /* 0x0000003f3f3ff290 */ /* 0x000fe2000fffe03f */
[----:B------:R-:W-:Y:S04]  /*65240*/  STL [R1+0x4c38], R208 ;  /* 0x004c38d001007387 */ /* 0x000fe80000100800 */
[----:B------:R-:W-:Y:S04]  /*65250*/  STL [R1+0x4c34], R209 ;  /* 0x004c34d101007387 */ /* 0x000fe80000100800 */
[----:B------:R-:W-:Y:S04]  /*65260*/  STL [R1+0x4c30], R210 ;  /* 0x004c30d201007387 */ /* 0x000fe80000100800 */
[----:B------:R-:W-:Y:S01]  /*65270*/  STL [R1+0x4c2c], R211 ;  /* 0x004c2cd301007387 */ /* 0x000fe20000100800 */
[C---:B--2---:R-:W-:Y:S03]  /*65280*/  HMMA.1688.F32.TF32 R212, R40.reuse, R38, R240 ;  /* 0x0000002628d4723c */ /* 0x044fe600000810f0 */
[----:B------:R-:W-:Y:S04]  /*65290*/  LDS R240, [R161+0x4580] ;  /* 0x00458000a1f07984 */ /* 0x000fe80000000800 */
[----:B------:R-:W-:Y:S01]  /*652a0*/  LDS R242, [R161+0x6580] ;  /* 0x00658000a1f27984 */ /* 0x000fe20000000800 */
[C---:B------:R-:W-:Y:S03]  /*652b0*/  HMMA.1688.F32.TF32 R176, R40.reuse, R26, R184 ;  /* 0x0000001a28b0723c */ /* 0x040fe600000810b8 */
[----:B------:R-:W-:Y:S04]  /*652c0*/  LDS R241, [R189+0x4580] ;  /* 0x00458000bdf17984 */ /* 0x000fe80000000800 */
[----:B------:R-:W-:Y:S01]  /*652d0*/  LDS R243, [R189+0x6580] ;  /* 0x00658000bdf37984 */ /* 0x000fe20000000800 */
[C---:B------:R-:W-:Y:S07]  /*652e0*/  HMMA.1688.F32.TF32 R68, R40.reuse, R34, R244 ;  /* 0x000000222844723c */ /* 0x040fee00000810f4 */
[----:B------:R-:W-:Y:S04]  /*652f0*/  STL [R1+0x4c48], R212 ;  /* 0x004c48d401007387 */ /* 0x000fe80000100800 */
[----:B------:R-:W-:Y:S04]  /*65300*/  STL [R1+0x4c44], R213 ;  /* 0x004c44d501007387 */ /* 0x000fe80000100800 */
[----:B------:R-:W-:Y:S04]  /*65310*/  STL [R1+0x4c40], R214 ;  /* 0x004c40d601007387 */ /* 0x000fe80000100800 */
[----:B------:R-:W-:Y:S04]  /*65320*/  STL [R1+0x4c3c], R215 ;  /* 0x004c3cd701007387 */ /* 0x000fe80000100800 */
[----:B------:R-:W2:Y:S04]  /*65330*/  LDL.LU R220, [R1+0x8b0] ;  /* 0x0008b00001dc7983 */ /* 0x000ea80000300800 */
[----:B------:R-:W-:Y:S04]  /*65340*/  STL.64 [R1+0x11f0], R68 ;  /* 0x0011f04401007387 */ /* 0x000fe80000100a00 */
[----:B------:R3:W-:Y:S04]  /*65350*/  STL.64 [R1+0x11f8], R70 ;  /* 0x0011f84601007387 */ /* 0x0007e80000100a00 */
[----:B------:R-:W2:Y:S04]  /*65360*/  LDL.LU R221, [R1+0x8b4] ;  /* 0x0008b40001dd7983 */ /* 0x000ea80000300800 */
[----:B------:R-:W2:Y:S04]  /*65370*/  LDL.LU R222, [R1+0x8b8] ;  /* 0x0008b80001de7983 */ /* 0x000ea80000300800 */
[----:B------:R-:W2:Y:S04]  /*65380*/  LDL.LU R223, [R1+0x8bc] ;  /* 0x0008bc0001df7983 */ /* 0x000ea80000300800 */
        /* <DEDUP_REMOVED lines=16> */
[C---:B---3--:R-:W-:Y:S03]  /*65490*/  HMMA.1688.F32.TF32 R68, R40.reuse, R30, R248 ;  /* 0x0000001e2844723c */ /* 0x048fe600000810f8 */
[----:B------:R-:W3:Y:S11]  /*654a0*/  LDL.LU R248, [R1+0x9d0] ;  /* 0x0009d00001f87983 */ /* 0x000ef60000300800 */
[----:B------:R-:W-:Y:S10]  /*654b0*/  @!UPT UIADD3 URZ, URZ, URZ, URZ ;  /* 0x0000003f3f3ff290 */ /* 0x000ff4000fffe03f */
[----:B------:R-:W-:Y:S01]  /*654c0*/  IMAD.MOV.U32 R203, RZ, RZ, R68 ;  /* 0x000000ffffcb7224 */ /* 0x000fe200078e0044 */
[----:B------:R-:W-:Y:S01]  /*654d0*/  MOV R197, R70 ;  /* 0x0000004600c57202 */ /* 0x000fe20000000f00 */
[----:B------:R-:W-:Y:S02]  /*654e0*/  IMAD.MOV.U32 R196, RZ, RZ, R69 ;  /* 0x000000ffffc47224 */ /* 0x000fe400078e0045 */
[----:B------:R-:W-:Y:S01]  /*654f0*/  IMAD.MOV.U32 R198, RZ, RZ, R71 ;  /* 0x000000ffffc67224 */ /* 0x000fe200078e0047 */
[C---:B------:R-:W-:Y:S01]  /*65500*/  HMMA.1688.F32.TF32 R184, R40.reuse, R218, R236 ;  /* 0x000000da28b8723c */ /* 0x040fe200000810ec */
[----:B------:R-:W-:Y:S04]  /*65510*/  LDS R236, [R161+0x4500] ;  /* 0x00450000a1ec7984 */ /* 0x000fe80000000800 */
[----:B------:R-:W-:Y:S04]  /*65520*/  LDS R238, [R161+0x6500] ;  /* 0x00650000a1ee7984 */ /* 0x000fe80000000800 */
[----:B------:R-:W-:Y:S04]  /*65530*/  LDS R237, [R189+0x4500] ;  /* 0x00450000bded7984 */ /* 0x000fe80000000800 */
[----:B------:R-:W3:Y:S01]  /*65540*/  LDS R239, [R189+0x6500] ;  /* 0x00650000bdef7984 */ /* 0x000ee20000000800 */
[----:B------:R-:W-:Y:S01]  /*65550*/  IMAD.MOV.U32 R249, RZ, RZ, R252 ;  /* 0x000000fffff97224 */ /* 0x000fe200078e00fc */
[----:B------:R-:W-:Y:S01]  /*65560*/  MOV R250, R191 ;  /* 0x000000bf00fa7202 */ /* 0x000fe20000000f00 */
[----:B------:R-:W-:Y:S01]  /*65570*/  IMAD.MOV.U32 R251, RZ, RZ, R190 ;  /* 0x000000fffffb7224 */ /* 0x000fe200078e00be */
[----:B------:R-:W-:Y:S04]  /*65580*/  STL [R1+0x4c58], R198 ;  /* 0x004c58c601007387 */ /* 0x000fe80000100800 */
[----:B------:R-:W-:Y:S04]  /*65590*/  STL [R1+0x4c54], R197 ;  /* 0x004c54c501007387 */ /* 0x000fe80000100800 */
[----:B------:R-:W-:Y:S04]  /*655a0*/  STL [R1+0x4c50], R196 ;  /* 0x004c50c401007387 */ /* 0x000fe80000100800 */
[----:B------:R-:W-:Y:S01]  /*655b0*/  STL [R1+0x4c4c], R203 ;  /* 0x004c4ccb01007387 */ /* 0x000fe20000100800 */
[C---:B--2---:R-:W-:Y:S11]  /*655c0*/  HMMA.1688.F32.TF32 R68, R40.reuse, R10, R220 ;  /* 0x0000000a2844723c */ /* 0x044ff600000810dc */
[----:B------:R-:W-:Y:S11]  /*655d0*/  @!UPT UIADD3 URZ, URZ, URZ, URZ ;  /* 0x0000003f3f3ff290 */ /* 0x000ff6000fffe03f */
[----:B------:R-:W-:Y:S02]  /*655e0*/  @!UPT UIADD3 URZ, URZ, URZ, URZ ;  /* 0x0000003f3f3ff290 */ /* 0x000fe4000fffe03f */
[----:B------:R-:W-:Y:S01]  /*655f0*/  IMAD.MOV.U32 R207, RZ, RZ, R68 ;  /* 0x000000ffffcf7224 */ /* 0x000fe200078e0044 */
[----:B------:R-:W-:Y:S01]  /*65600*/  MOV R200, R69 ;  /* 0x0000004500c87202 */ /* 0x000fe20000000f00 */
[----:B------:R-:W-:Y:S02]  /*65610*/  IMAD.MOV.U32 R201, RZ, RZ, R70 ;  /* 0x000000ffffc97224 */ /* 0x000fe400078e0046 */
[----:B------:R-:W-:Y:S02]  /*65620*/  IMAD.MOV.U32 R202, RZ, RZ, R71 ;  /* 0x000000ffffca7224 */ /* 0x000fe400078e0047 */
[C---:B----4-:R-:W-:Y:S11]  /*65630*/  HMMA.1688.F32.TF32 R68, R40.reuse, R14, R224 ;  /* 0x0000000e2844723c */ /* 0x050ff600000810e0 */
[----:B------:R-:W-:Y:S11]  /*65640*/  @!UPT UIADD3 URZ, URZ, URZ, URZ ;  /* 0x0000003f3f3ff290 */ /* 0x000ff6000fffe03f */
[----:B------:R-:W-:Y:S02]  /*65650*/  @!UPT UIADD3 URZ, URZ, URZ, URZ ;  /* 0x0000003f3f3ff290 */ /* 0x000fe4000fffe03f */
[----:B------:R-:W-:Y:S01]  /*65660*/  MOV R211, R68 ;  /* 0x0000004400d37202 */ /* 0x000fe20000000f00 */
[----:B------:R-:W-:Y:S01]  /*65670*/  IMAD.MOV.U32 R204, RZ, RZ, R69 ;  /* 0x000000ffffcc7224 */ /* 0x000fe200078e0045 */
[----:B------:R-:W-:Y:S01]  /*65680*/  MOV R206, R71 ;  /* 0x0000004700ce7202 */ /* 0x000fe20000000f00 */
[----:B------:R-:W-:Y:S02]  /*65690*/  IMAD.MOV.U32 R205, RZ, RZ, R70 ;  /* 0x000000ffffcd7224 */ /* 0x000fe400078e0046 */
[C---:B-----5:R-:W-:Y:S11]  /*656a0*/  HMMA.1688.F32.TF32 R68, R40.reuse, R18, R228 ;  /* 0x000000122844723c */ /* 0x060ff600000810e4 */
[----:B------:R-:W-:Y:S11]  /*656b0*/  @!UPT UIADD3 URZ, URZ, URZ, URZ ;  /* 0x0000003f3f3ff290 */ /* 0x000ff6000fffe03f */
[----:B------:R-:W-:Y:S02]  /*656c0*/  @!UPT UIADD3 URZ, URZ, URZ, URZ ;  /* 0x0000003f3f3ff290 */ /* 0x000fe4000fffe03f */
[----:B------:R-:W-:Y:S01]  /*656d0*/  IMAD.MOV.U32 R199, RZ, RZ, R68 ;  /* 0x000000ffffc77224 */ /* 0x000fe200078e0044 */
[----:B------:R-:W-:Y:S01]  /*656e0*/  MOV R193, R70 ;  /* 0x0000004600c17202 */ /* 0x000fe20000000f00 */
[----:B------:R-:W-:Y:S02]  /*656f0*/  IMAD.MOV.U32 R192, RZ, RZ, R69 ;  /* 0x000000ffffc07224 */ /* 0x000fe400078e0045 */
[----:B------:R-:W-:Y:S02]  /*65700*/  IMAD.MOV.U32 R194, RZ, RZ, R71 ;  /* 0x000000ffffc27224 */ /* 0x000fe400078e0047 */
[C---:B------:R-:W-:Y:S01]  /*65710*/  HMMA.1688.F32.TF32 R68, R40.reuse, R22, R232 ;  /* 0x000000162844723c */ /* 0x040fe200000810e8 */
[----:B------:R-:W-:Y:S07]  /*65720*/  STL [R1+0x4c5c], R207 ;  /* 0x004c5ccf01007387 */ /* 0x000fee0000100800 */
[----:B------:R-:W-:Y:S11]  /*65730*/  HMMA.1688.F32.TF32 R40, R40, R46, R244 ;  /* 0x0000002e2828723c */ /* 0x000ff600000810f4 */
[----:B------:R-:W-:Y:S05]  /*65740*/  @!UPT UIADD3 URZ, URZ, URZ, URZ ;  /* 0x0000003f3f3ff290 */ /* 0x000fea000fffe03f */
[----:B------:R-:W-:Y:S01]  /*65750*/  IMAD.MOV.U32 R215, RZ, RZ, R68 ;  /* 0x000000ffffd77224 */ /* 0x000fe200078e0044 */
[----:B------:R-:W-:Y:S01]  /*65760*/  MOV R208, R69 ;  /* 0x0000004500d07202 */ /* 0x000fe20000000f00 */
[----:B------:R-:W-:Y:S02]  /*65770*/  IMAD.MOV.U32 R209, RZ, RZ, R70 ;  /* 0x000000ffffd17224 */ /* 0x000fe400078e0046 */
[----:B------:R-:W-:Y:S02]  /*65780*/  IMAD.MOV.U32 R210, RZ, RZ, R71 ;  /* 0x000000ffffd27224 */ /* 0x000fe400078e0047 */
[----:B---3--:R-:W-:Y:S07]  /*65790*/  HMMA.1688.F32.TF32 R68, R236, R26, R248 ;  /* 0x0000001aec44723c */ /* 0x008fee00000810f8 */
[----:B------:R-:W-:Y:S01]  /*657a0*/  IMAD.MOV.U32 R248, RZ, RZ, R0 ;  /* 0x000000fffff87224 */ /* 0x000fe200078e0000 */
[----:B------:R-:W-:Y:S01]  /*657b0*/  MOV R249, R2 ;  /* 0x0000000200f97202 */ /* 0x000fe20000000f00 */
[----:B------:R-:W2:Y:S01]  /*657c0*/  LDL.LU R0, [R1+0x4ea4] ;  /* 0x004ea40001007983 */ /* 0x000ea20000300800 */
[----:B------:R-:W-:-:S02]  /*657d0*/  IMAD.MOV.U32 R250, RZ, RZ, R162 ;  /* 0x000000fffffa7224 */ /* 0x000fc400078e00a2 */
[----:B------:R-:W-:Y:S01]  /*657e0*/  IMAD.MOV.U32 R251, RZ, RZ, R163 ;  /* 0x000000fffffb7224 */ /* 0x000fe200078e00a3 */
[----:B------:R-:W3:Y:S04]  /*657f0*/  LDL.LU R2, [R1+0x4ea0] ;  /* 0x004ea00001027983 */ /* 0x000ee80000300800 */
[----:B------:R-:W4:Y:S04]  /*65800*/  LDL.LU R162, [R1+0x4e9c] ;  /* 0x004e9c0001a27983 */ /* 0x000f280000300800 */
        /* <DEDUP_REMOVED lines=89> */
[----:B------:R-:W-:Y:S01]  /*65da0*/  IMAD.MOV.U32 R195, RZ, RZ, R68 ;  /* 0x000000ffffc37224 */ /* 0x000fe200078e0044 */
[----:B------:R-:W-:Y:S01]  /*65db0*/  MOV R191, R70 ;  /* 0x0000004600bf7202 */ /* 0x000fe20000000f00 */
[----:B------:R-:W-:Y:S01]  /*65dc0*/  IMAD.MOV.U32 R252, RZ, RZ, R69 ;  /* 0x000000fffffc7224 */ /* 0x000fe200078e0045 */
[----:B------:R-:W5:Y:S01]  /*65dd0*/  LDL.LU R68, [R1+0xa00] ;  /* 0x000a000001447983 */ /* 0x000f620000300800 */
[----:B------:R-:W-:-:S03]  /*65de0*/  IMAD.MOV.U32 R190, RZ, RZ, R71 ;  /* 0x000000ffffbe7224 */ /* 0x000fc600078e0047 */
[----:B------:R-:W5:Y:S04]  /*65df0*/  LDL.LU R69, [R1+0xa04] ;  /* 0x000a040001457983 */ /* 0x000f680000300800 */
[----:B------:R-:W5:Y:S04]  /*65e00*/  LDL.LU R70, [R1+0xa08] ;  /* 0x000a080001467983 */ /* 0x000f680000300800 */
[----:B------:R-:W5:Y:S01]  /*65e10*/  LDL.LU R71, [R1+0xa0c] ;  /* 0x000a0c0001477983 */ /* 0x000f620000300800 */
[C---:B--2---:R-:W-:Y:S08]  /*65e20*/  HMMA.1688.F32.TF32 R72, R240.reuse, R218, R72 ;  /* 0x000000daf048723c */ /* 0x044ff00000081048 */
[C---:B---3--:R-:W-:Y:S08]  /*65e30*/  HMMA.1688.F32.TF32 R76, R240.reuse, R6, R76 ;  /* 0x00000006f04c723c */ /* 0x048ff0000008104c */
[----:B----4-:R-:W-:Y:S08]  /*65e40*/  HMMA.1688.F32.TF32 R80, R240, R26, R80 ;  /* 0x0000001af050723c */ /* 0x010ff00000081050 */
[C---:B-----5:R-:W-:Y:S08]  /*65e50*/  HMMA.1688.F32.TF32 R88, R236.reuse, R22, R88 ;  /* 0x00000016ec58723c */ /* 0x060ff00000081058 */
[C---:B------:R-:W-:Y:S08]  /*65e60*/  HMMA.1688.F32.TF32 R92, R236.reuse, R18, R92 ;  /* 0x00000012ec5c723c */ /* 0x040ff0000008105c */
        /* <DEDUP_REMOVED lines=8> */
[C---:B------:R-:W-:Y:S11]  /*65ef0*/  HMMA.1688.F32.TF32 R116, R236.reuse, R50, R116 ;  /* 0x00000032ec74723c */ /* 0x040ff60000081074 */
[----:B------:R-:W-:Y:S04]  /*65f00*/  @!UPT UIADD3 URZ, URZ, URZ, URZ ;  /* 0x0000003f3f3ff290 */ /* 0x000fe8000fffe03f */
[----:B------:R-:W-:Y:S01]  /*65f10*/  STL.64 [R1+0x1160], R132 ;  /* 0x0011608401007387 */ /* 0x000fe20000100a00 */
[C---:B------:R-:W-:Y:S03]  /*65f20*/  HMMA.1688.F32.TF32 R100, R236.reuse, R10, R100 ;  /* 0x0000000aec64723c */ /* 0x040fe60000081064 */
[----:B------:R-:W-:Y:S04]  /*65f30*/  STL.64 [R1+0x1168], R134 ;  /* 0x0011688601007387 */ /* 0x000fe80000100a00 */
[----:B------:R-:W-:Y:S04]  /*65f40*/  STL.64 [R1+0x1150], R128 ;  /* 0x0011508001007387 */ /* 0x000fe80000100a00 */
[----:B------:R-:W-:Y:S04]  /*65f50*/  STL.64 [R1+0x1158], R130 ;  /* 0x0011588201007387 */ /* 0x000fe80000100a00 */
[----:B------:R-:W-:Y:S01]  /*65f60*/  STL.64 [R1+0x1140], R124 ;  /* 0x0011407c01007387 */ /* 0x000fe20000100a00 */
[----:B------:R-:W-:Y:S03]  /*65f70*/  HMMA.1688.F32.TF32 R84, R236, R46, R84 ;  /* 0x0000002eec54723c */ /* 0x000fe60000081054 */
[----:B------:R-:W-:Y:S04]  /*65f80*/  STL.64 [R1+0x1148], R126 ;  /* 0x0011487e01007387 */ /* 0x000fe80000100a00 */
[----:B------:R-:W-:Y:S04]  /*65f90*/  STL.64 [R1+0x1130], R120 ;  /* 0x0011307801007387 */ /* 0x000fe80000100a00 */
[----:B------:R-:W-:Y:S04]  /*65fa0*/  STL.64 [R1+0x1138], R122 ;  /* 0x0011387a01007387 */ /* 0x000fe80000100a00 */
[----:B------:R-:W-:Y:S01]  /*65fb0*/  STL.64 [R1+0x1120], R116 ;  /* 0x0011207401007387 */ /* 0x000fe20000100a00 */
[C---:B------:R-:W-:Y:S03]  /*65fc0*/  HMMA.1688.F32.TF32 R68, R240.reuse, R66, R68 ;  /* 0x00000042f044723c */ /* 0x040fe60000081044 */
        /* <DEDUP_REMOVED lines=26> */
[C---:B--2---:R-:W-:Y:S08]  /*66170*/  HMMA.1688.F32.TF32 R72, R240.reuse, R58, R224 ;  /* 0x0000003af048723c */ /* 0x044ff000000810e0 */
[----:B-1----:R-:W-:Y:S01]  /*66180*/  HMMA.1688.F32.TF32 R68, R240, R54, R228 ;  /* 0x00000036f044723c */ /* 0x002fe200000810e4 */
[----:B------:R-:W-:Y:S01]  /*66190*/  MOV R232, R163 ;  /* 0x000000a300e87202 */ /* 0x000fe20000000f00 */
[----:B------:R-:W-:Y:S01]  /*661a0*/  IMAD.MOV.U32 R233, RZ, RZ, R162 ;  /* 0x000000ffffe97224 */ /* 0x000fe200078e00a2 */
[----:B------:R-:W-:Y:S01]  /*661b0*/  MOV R235, R0 ;  /* 0x0000000000eb7202 */ /* 0x000fe20000000f00 */
[----:B------:R-:W-:-:S03]  /*661c0*/  IMAD.MOV.U32 R234, RZ, RZ, R2 ;  /* 0x000000ffffea7224 */ /* 0x000fc600078e0002 */
        /* <DEDUP_REMOVED lines=8> */
[----:B-1----:R-:W-:Y:S07]  /*66250*/  HMMA.1688.F32.TF32 R68, R240, R34, R248 ;  /* 0x00000022f044723c */ /* 0x002fee00000810f8 */
[----:B------:R1:W-:Y:S04]  /*66260*/  STL.64 [R1+0x220], R76 ;  /* 0x0002204c01007387 */ /* 0x0003e80000100a00 */
[----:B------:R2:W-:Y:S04]  /*66270*/  STL.64 [R1+0x228], R78 ;  /* 0x0002284e01007387 */ /* 0x0005e80000100a00 */
[----:B------:R-:W3:Y:S04]  /*66280*/  LDL.LU R244, [R1+0xba0] ;  /* 0x000ba00001f47983 */ /* 0x000ee80000300800 */
[----:B------:R4:W-:Y:S04]  /*66290*/  STL.64 [R1+0x230], R72 ;  /* 0x0002304801007387 */ /* 0x0009e80000100a00 */
[----:B------:R5:W-:Y:S04]  /*662a0*/  STL.64 [R1+0x238], R74 ;  /* 0x0002384a01007387 */ /* 0x000be80000100a00 */
[----:B------:R1:W-:Y:S04]  /*662b0*/  STL.64 [R1+0x240], R68 ;  /* 0x0002404401007387 */ /* 0x0003e80000100a00 */
[----:B------:R1:W-:Y:S04]  /*662c0*/  STL.64 [R1+0x248], R70 ;  /* 0x0002484601007387 */ /* 0x0003e80000100a00 */
        /* <DEDUP_REMOVED lines=15> */
[----:B-1----:R-:W3:Y:S04]  /*663c0*/  LDL.LU R76, [R1+0xb60] ;  /* 0x000b6000014c7983 */ /* 0x002ee80000300800 */
[----:B------:R-:W3:Y:S04]  /*663d0*/  LDL.LU R77, [R1+0xb64] ;  /* 0x000b6400014d7983 */ /* 0x000ee80000300800 */
[----:B--2---:R-:W3:Y:S04]  /*663e0*/  LDL.LU R78, [R1+0xb68] ;  /* 0x000b6800014e7983 */ /* 0x004ee80000300800 */
[----:B------:R-:W3:Y:S04]  /*663f0*/  LDL.LU R79, [R1+0xb6c] ;  /* 0x000b6c00014f7983 */ /* 0x000ee80000300800 */
        /* <DEDUP_REMOVED lines=52> */
[----:B----4-:R-:W4:Y:S04]  /*66740*/  LDL.LU R72, [R1+0xb70] ;  /* 0x000b700001487983 */ /* 0x010f280000300800 */
[----:B------:R-:W4:Y:S04]  /*66750*/  LDL.LU R73, [R1+0xb74] ;  /* 0x000b740001497983 */ /* 0x000f280000300800 */
[----:B-----5:R-:W4:Y:S04]  /*66760*/  LDL.LU R74, [R1+0xb78] ;  /* 0x000b7800014a7983 */ /* 0x020f280000300800 */
        /* <DEDUP_REMOVED lines=12> */
[----:B------:R-:W-:Y:S01]  /*66830*/  MOV R203, R40 ;  /* 0x0000002800cb7202 */ /* 0x000fe20000000f00 */
[----:B------:R-:W-:Y:S01]  /*66840*/  IMAD.MOV.U32 R212, RZ, RZ, R41 ;  /* 0x000000ffffd47224 */ /* 0x000fe200078e0029 */
[----:B------:R-:W-:Y:S01]  /*66850*/  MOV R214, R43 ;  /* 0x0000002b00d67202 */ /* 0x000fe20000000f00 */
[----:B------:R-:W-:Y:S01]  /*66860*/  IMAD.MOV.U32 R213, RZ, RZ, R42 ;  /* 0x000000ffffd57224 */ /* 0x000fe200078e002a */
[----:B------:R-:W-:Y:S04]  /*66870*/  LDS R40, [R161+0x4600] ;  /* 0x00460000a1287984 */ /* 0x000fe80000000800 */
[----:B------:R-:W-:Y:S04]  /*66880*/  LDS R42, [R161+0x6600] ;  /* 0x00660000a12a7984 */ /* 0x000fe80000000800 */
[----:B------:R-:W-:Y:S04]  /*66890*/  LDS R41, [R189+0x4600] ;  /* 0x00460000bd297984 */ /* 0x000fe80000000800 */
[----:B------:R-:W2:Y:S01]  /*668a0*/  LDS R43, [R189+0x6600] ;  /* 0x00660000bd2b7984 */ /* 0x000ea20000000800 */
[----:B------:R-:W-:Y:S01]  /*668b0*/  MOV R251, R188 ;  /* 0x000000bc00fb7202 */ /* 0x000fe20000000f00 */
[C---:B--2---:R-:W-:Y:S08]  /*668c0*/  HMMA.1688.F32.TF32 R80, R40.reuse, R54, R80 ;  /* 0x000000362850723c */ /* 0x044ff00000081050 */
[C---:B---3--:R-:W-:Y:S08]  /*668d0*/  HMMA.1688.F32.TF32 R84, R40.reuse, R58, R84 ;  /* 0x0000003a2854723c */ /* 0x048ff00000081054 */
[C---:B------:R-:W-:Y:S08]  /*668e0*/  HMMA.1688.F32.TF32 R96, R40.reuse, R218, R96 ;  /* 0x000000da2860723c */ /* 0x040ff00000081060 */
[----:B------:R-:W-:Y:S08]  /*668f0*/  HMMA.1688.F32.TF32 R100, R40, R6, R100 ;  /* 0x000000062864723c */ /* 0x000ff00000081064 */
[C---:B------:R-:W-:Y:S08]  /*66900*/  HMMA.1688.F32.TF32 R108, R240.reuse, R46, R108 ;  /* 0x0000002ef06c723c */ /* 0x040ff0000008106c */
[C---:B------:R-:W-:Y:S08]  /*66910*/  HMMA.1688.F32.TF32 R112, R240.reuse, R22, R112 ;  /* 0x00000016f070723c */ /* 0x040ff00000081070 */
[C---:B------:R-:W-:Y:S08]  /*66920*/  HMMA.1688.F32.TF32 R116, R240.reuse, R18, R116 ;  /* 0x00000012f074723c */ /* 0x040ff00000081074 */
[C---:B------:R-:W-:Y:S08]  /*66930*/  HMMA.1688.F32.TF32 R124, R240.reuse, R10, R124 ;  /* 0x0000000af07c723c */ /* 0x040ff0000008107c */
[C---:B------:R-:W-:Y:S08]  /*66940*/  HMMA.1688.F32.TF32 R128, R240.reuse, R30, R128 ;  /* 0x0000001ef080723c */ /* 0x040ff00000081080 */
[----:B------:R-:W-:Y:S01]  /*66950*/  HMMA.1688.F32.TF32 R120, R240, R14, R120 ;  /* 0x0000000ef078723c */ /* 0x000fe20000081078 */
[----:B------:R-:W-:Y:S04]  /*66960*/  LDS R240, [R161+0x4700] ;  /* 0x00470000a1f07984 */ /* 0x000fe80000000800 */
[----:B------:R-:W-:Y:S03]  /*66970*/  LDS R242, [R161+0x6700] ;  /* 0x00670000a1f27984 */ /* 0x000fe60000000800 */
[C---:B------:R-:W-:Y:S07]  /*66980*/  HMMA.1688.F32.TF32 R104, R40.reuse, R26, R104 ;  /* 0x0000001a2868723c */ /* 0x040fee0000081068 */
[----:B------:R-:W-:Y:S04]  /*66990*/  STL.64 [R1+0x260], R128 ;  /* 0x0002608001007387 */ /* 0x000fe80000100a00 */
[----:B------:R-:W-:Y:S01]  /*669a0*/  STL.64 [R1+0x268], R130 ;  /* 0x0002688201007387 */ /* 0x000fe20000100a00 */
[C---:B------:R-:W-:Y:S03]  /*669b0*/  HMMA.1688.F32.TF32 R76, R40.reuse, R50, R76 ;  /* 0x00000032284c723c */ /* 0x040fe6000008104c */
[----:B------:R-:W-:Y:S05]  /*669c0*/  STL.64 [R1+0x270], R124 ;  /* 0x0002707c01007387 */ /* 0x000fea0000100a00 */
[C---:B------:R-:W-:Y:S01]  /*669d0*/  HMMA.1688.F32.TF32 R92, R40.reuse, R66, R92 ;  /* 0x00000042285c723c */ /* 0x040fe2000008105c */
[----:B------:R-:W-:Y:S04]  /*669e0*/  STL.64 [R1+0x278], R126 ;  /* 0x0002787e01007387 */ /* 0x000fe80000100a00 */
[----:B------:R-:W-:Y:S03]  /*669f0*/  STL.64 [R1+0x280], R120 ;  /* 0x0002807801007387 */ /* 0x000fe60000100a00 */
[C---:B------:R-:W-:Y:S01]  /*66a00*/  HMMA.1688.F32.TF32 R88, R40.reuse, R62, R88 ;  /* 0x0000003e2858723c */ /* 0x040fe20000081058 */
[----:B------:R-:W-:Y:S04]  /*66a10*/  STL.64 [R1+0x288], R122 ;  /* 0x0002887a01007387 */ /* 0x000fe80000100a00 */
[----:B------:R-:W-:Y:S04]  /*66a20*/  STL.64 [R1+0x290], R116 ;  /* 0x0002907401007387 */ /* 0x000fe80000100a00 */
[----:B------:R-:W-:Y:S04]  /*66a30*/  STL.64 [R1+0x298], R118 ;  /* 0x0002987601007387 */ /* 0x000fe80000100a00 */
[----:B------:R-:W-:Y:S01]  /*66a40*/  STL.64 [R1+0x2b0], R112 ;  /* 0x0002b07001007387 */ /* 0x000fe20000100a00 */
[C---:B----4-:R-:W-:Y:S03]  /*66a50*/  HMMA.1688.F32.TF32 R72, R40.reuse, R38, R72 ;  /* 0x000000262848723c */ /* 0x050fe60000081048 */
[----:B------:R-:W-:Y:S04]  /*66a60*/  STL.64 [R1+0x2b8], R114 ;  /* 0x0002b87201007387 */ /* 0x000fe80000100a00 */
[----:B------:R-:W-:Y:S04]  /*66a70*/  STL.64 [R1+0x2a0], R108 ;  /* 0x0002a06c01007387 */ /* 0x000fe80000100a00 */
[----:B------:R-:W-:Y:S01]  /*66a80*/  STL.64 [R1+0x2a8], R110 ;  /* 0x0002a86e01007387 */ /* 0x000fe20000100a00 */
[----:B-----5:R-:W-:Y:S03]  /*66a90*/  HMMA.1688.F32.TF32 R68, R40, R34, R68 ;  /* 0x000000222844723c */ /* 0x020fe60000081044 */
        /* <DEDUP_REMOVED lines=18> */
[----:B------:R1:W-:Y:S04]  /*66bc0*/  STL.64 [R1+0x3f8], R74 ;  /* 0x0003f84a01007387 */ /* 0x0003e80000100a00 */
[----:B------:R-:W-:Y:S04]  /*66bd0*/  STL.64 [R1+0x10a0], R68 ;  /* 0x0010a04401007387 */ /* 0x000fe80000100a00 */
[----:B------:R2:W-:Y:S01]  /*66be0*/  STL [R1+0x10a8], R70 ;  /* 0x0010a84601007387 */ /* 0x0005e20000100800 */
[C---:B-1----:R-:W-:Y:S03]  /*66bf0*/  HMMA.1688.F32.TF32 R72, R40.reuse, R30, R220 ;  /* 0x0000001e2848723c */ /* 0x042fe600000810dc */
[----:B------:R-:W-:Y:S04]  /*66c00*/  LDS R241, [R189+0x4700] ;  /* 0x00470000bdf17984 */ /* 0x000fe80000000800 */
[----:B------:R-:W1:Y:S01]  /*66c10*/  LDS R243, [R189+0x6700] ;  /* 0x00670000bdf37984 */ /* 0x000e620000000800 */
[C---:B--2---:R-:W-:Y:S08]  /*66c20*/  HMMA.1688.F32.TF32 R68, R40.reuse, R10, R224 ;  /* 0x0000000a2844723c */ /* 0x044ff000000810e0 */
[C---:B------:R-:W-:Y:S07]  /*66c30*/  HMMA.1688.F32.TF32 R76, R40.reuse, R14, R228 ;  /* 0x0000000e284c723c */ /* 0x040fee00000810e4 */
[----:B------:R-:W-:Y:S04]  /*66c40*/  STL.64 [R1+0x1090], R72 ;  /* 0x0010904801007387 */ /* 0x000fe80000100a00 */
[----:B------:R2:W-:Y:S04]  /*66c50*/  STL.64 [R1+0x1098], R74 ;  /* 0x0010984a01007387 */ /* 0x0005e80000100a00 */
[----:B------:R-:W-:Y:S04]  /*66c60*/  STL.64 [R1+0x1080], R68 ;  /* 0x0010804401007387 */ /* 0x000fe80000100a00 */
[----:B------:R3:W-:Y:S01]  /*66c70*/  STL.64 [R1+0x1088], R70 ;  /* 0x0010884601007387 */ /* 0x0007e20000100a00 */
[C---:B--2---:R-:W-:Y:S08]  /*66c80*/  HMMA.1688.F32.TF32 R72, R40.reuse, R18, R232 ;  /* 0x000000122848723c */ /* 0x044ff000000810e8 */
[C---:B---3--:R-:W-:Y:S08]  /*66c90*/  HMMA.1688.F32.TF32 R68, R40.reuse, R22, R244 ;  /* 0x000000162844723c */ /* 0x048ff000000810f4 */
[----:B------:R-:W-:Y:S01]  /*66ca0*/  HMMA.1688.F32.TF32 R40, R40, R46, R248 ;  /* 0x0000002e2828723c */ /* 0x000fe200000810f8 */
[----:B------:R-:W-:Y:S04]  /*66cb0*/  STL.64 [R1+0x1070], R76 ;  /* 0x0010704c01007387 */ /* 0x000fe80000100a00 */
[----:B------:R-:W-:Y:S04]  /*66cc0*/  STL.64 [R1+0x1078], R78 ;  /* 0x0010784e01007387 */ /* 0x000fe80000100a00 */
[----:B------:R-:W-:Y:S04]  /*66cd0*/  STL.64 [R1+0x1060], R72 ;  /* 0x0010604801007387 */ /* 0x000fe80000100a00 */
[----:B------:R-:W-:Y:S04]  /*66ce0*/  STL.64 [R1+0x1068], R74 ;  /* 0x0010684a01007387 */ /* 0x000fe80000100a00 */
[----:B------:R-:W2:Y:S04]  /*66cf0*/  LDL.LU R248, [R1+0xd70] ;  /* 0x000d700001f87983 */ /* 0x000ea80000300800 */
[----:B------:R3:W-:Y:S04]  /*66d00*/  STL.64 [R1+0x1050], R68 ;  /* 0x0010504401007387 */ /* 0x0007e80000100a00 */
[----:B------:R4:W-:Y:S04]  /*66d10*/  STL.64 [R1+0x1058], R70 ;  /* 0x0010584601007387 */ /* 0x0009e80000100a00 */
[----:B------:R-:W-:Y:S04]  /*66d20*/  STL.64 [R1+0x400], R40 ;  /* 0x0004002801007387 */ /* 0x000fe80000100a00 */
[----:B------:R-:W-:Y:S04]  /*66d30*/  STL.64 [R1+0x408], R42 ;  /* 0x0004082a01007387 */ /* 0x000fe80000100a00 */
[----:B------:R-:W2:Y:S04]  /*66d40*/  LDL.LU R249, [R1+0xd74] ;  /* 0x000d740001f97983 */ /* 0x000ea80000300800 */
[----:B------:R-:W2:Y:S04]  /*66d50*/  LDL.LU R250, [R1+0xd78] ;  /* 0x000d780001fa7983 */ /* 0x000ea80000300800 */
[----:B------:R-:W2:Y:S04]  /*66d60*/  LDL.LU R251, [R1+0xd7c] ;  /* 0x000d7c0001fb7983 */ /* 0x000ea80000300800 */
        /* <DEDUP_REMOVED lines=12> */
[----:B---3--:R-:W3:Y:S04]  /*66e30*/  LDL.LU R68, [R1+0xdd0] ;  /* 0x000dd00001447983 */ /* 0x008ee80000300800 */
[----:B------:R-:W3:Y:S04]  /*66e40*/  LDL.LU R69, [R1+0xdd4] ;  /* 0x000dd40001457983 */ /* 0x000ee80000300800 */
[----:B----4-:R-:W3:Y:S04]  /*66e50*/  LDL.LU R70, [R1+0xdd8] ;  /* 0x000dd80001467983 */ /* 0x010ee80000300800 */
[----:B------:R-:W3:Y:S04]  /*66e60*/  LDL.LU R71, [R1+0xddc] ;  /* 0x000ddc0001477983 */ /* 0x000ee80000300800 */
[----:B------:R-:W4:Y:S04]  /*66e70*/  LDL.LU R72, [R1+0xd40] ;  /* 0x000d400001487983 */ /* 0x000f280000300800 */
[----:B------:R-:W4:Y:S04]  /*66e80*/  LDL.LU R73, [R1+0xd44] ;  /* 0x000d440001497983 */ /* 0x000f280000300800 */
[----:B------:R-:W4:Y:S04]  /*66e90*/  LDL.LU R74, [R1+0xd48] ;  /* 0x000d4800014a7983 */ /* 0x000f280000300800 */
[----:B------:R-:W4:Y:S04]  /*66ea0*/  LDL.LU R75, [R1+0xd4c] ;  /* 0x000d4c00014b7983 */ /* 0x000f280000300800 */
        /* <DEDUP_REMOVED lines=12> */
[----:B------:R-:W2:Y:S04]  /*66f70*/  LDL.LU R92, [R1+0xb90] ;  /* 0x000b9000015c7983 */ /* 0x000ea80000300800 */
[----:B------:R-:W2:Y:S04]  /*66f80*/  LDL.LU R93, [R1+0xb94] ;  /* 0x000b9400015d7983 */ /* 0x000ea80000300800 */
[----:B------:R-:W2:Y:S04]  /*66f90*/  LDL.LU R94, [R1+0xb98] ;  /* 0x000b9800015e7983 */ /* 0x000ea80000300800 */
[----:B------:R-:W2:Y:S01]  /*66fa0*/  LDL.LU R95, [R1+0xb9c] ;  /* 0x000b9c00015f7983 */ /* 0x000ea20000300800 */
[C---:B------:R-:W-:Y:S03]  /*66fb0*/  HMMA.1688.F32.TF32 R136, R236.reuse, R218, R136 ;  /* 0x000000daec88723c */ /* 0x040fe60000081088 */
[----:B------:R-:W2:Y:S04]  /*66fc0*/  LDL.LU R100, [R1+0xc20] ;  /* 0x000c200001647983 */ /* 0x000ea80000300800 */
[----:B------:R-:W2:Y:S04]  /*66fd0*/  LDL.LU R101, [R1+0xc24] ;  /* 0x000c240001657983 */ /* 0x000ea80000300800 */
[----:B------:R-:W2:Y:S04]  /*66fe0*/  LDL.LU R102, [R1+0xc28] ;  /* 0x000c280001667983 */ /* 0x000ea80000300800 */
[----:B------:R-:W3:Y:S01]  /*66ff0*/  LDL.LU R103, [R1+0xc2c] ;  /* 0x000c2c0001677983 */ /* 0x000ee20000300800 */
[----:B------:R-:W-:Y:S03]  /*67000*/  HMMA.1688.F32.TF32 R140, R236, R6, R140 ;  /* 0x00000006ec8c723c */ /* 0x000fe6000008108c */
        /* <DEDUP_REMOVED lines=20> */
[----:B------:R-:W-:-:S03]  /*67150*/  IMAD.MOV.U32 R207, RZ, RZ, R136 ;  /* 0x000000ffffcf7224 */ /* 0x000fc600078e0088 */
[----:B------:R-:W5:Y:S01]  /*67160*/  LDL.LU R132, [R1+0xcb0] ;  /* 0x000cb00001847983 */ /* 0x000f620000300800 */
[----:B------:R-:W-:-:S03]  /*67170*/  MOV R198, R137 ;  /* 0x0000008900c67202 */ /* 0x000fc60000000f00 */
[----:B------:R-:W5:Y:S01]  /*67180*/  LDL.LU R133, [R1+0xcb4] ;  /* 0x000cb40001857983 */ /* 0x000f620000300800 */
[----:B------:R-:W-:-:S03]  /*67190*/  IMAD.MOV.U32 R197, RZ, RZ, R138 ;  /* 0x000000ffffc57224 */ /* 0x000fc600078e008a */
[----:B------:R-:W5:Y:S01]  /*671a0*/  LDL.LU R134, [R1+0xcb8] ;  /* 0x000cb80001867983 */ /* 0x000f620000300800 */
[----:B------:R-:W-:-:S03]  /*671b0*/  IMAD.MOV.U32 R196, RZ, RZ, R139 ;  /* 0x000000ffffc47224 */ /* 0x000fc600078e008b */
[----:B------:R-:W5:Y:S01]  /*671c0*/  LDL.LU R135, [R1+0xcbc] ;  /* 0x000cbc0001877983 */ /* 0x000f620000300800 */
[----:B------:R-:W-:-:S03]  /*671d0*/  IMAD.MOV.U32 R163, RZ, RZ, R140 ;  /* 0x000000ffffa37224 */ /* 0x000fc600078e008c */
[----:B------:R-:W5:Y:S01]  /*671e0*/  LDL.LU R136, [R1+0xcc0] ;  /* 0x000cc00001887983 */ /* 0x000f620000300800 */
[----:B------:R-:W-:-:S03]  /*671f0*/  IMAD.MOV.U32 R162, RZ, RZ, R141 ;  /* 0x000000ffffa27224 */ /* 0x000fc600078e008d */
[----:B------:R-:W5:Y:S01]  /*67200*/  LDL.LU R137, [R1+0xcc4] ;  /* 0x000cc40001897983 */ /* 0x000f620000300800 */
[----:B------:R-:W-:-:S03]  /*67210*/  MOV R2, R142 ;  /* 0x0000008e00027202 */ /* 0x000fc60000000f00 */
[----:B------:R-:W5:Y:S01]  /*67220*/  LDL.LU R138, [R1+0xcc8] ;  /* 0x000cc800018a7983 */ /* 0x000f620000300800 */
[----:B------:R-:W-:-:S03]  /*67230*/  IMAD.MOV.U32 R0, RZ, RZ, R143 ;  /* 0x000000ffff007224 */ /* 0x000fc600078e008f */
        /* <DEDUP_REMOVED lines=41> */
[----:B------:R-:W-:Y:S04]  /*674d0*/  LDS R236, [R161+0x4680] ;  /* 0x00468000a1ec7984 */ /* 0x000fe80000000800 */
[----:B------:R-:W-:Y:S04]  /*674e0*/  LDS R238, [R161+0x6680] ;  /* 0x00668000a1ee7984 */ /* 0x000fe80000000800 */
[----:B------:R-:W-:Y:S04]  /*674f0*/  LDS R237, [R189+0x4680] ;  /* 0x00468000bded7984 */ /* 0x000fe80000000800 */
[----:B------:R-:W3:Y:S01]  /*67500*/  LDS R239, [R189+0x6680] ;  /* 0x00668000bdef7984 */ /* 0x000ee20000000800 */
[C---:B-1----:R-:W-:Y:S03]  /*67510*/  HMMA.1688.F32.TF32 R88, R240.reuse, R26, R88 ;  /* 0x0000001af058723c */ /* 0x042fe60000081058 */
[----:B------:R-:W-:Y:S04]  /*67520*/  LDS R40, [R161+0x4780] ;  /* 0x00478000a1287984 */ /* 0x000fe80000000800 */
[----:B------:R-:W-:Y:S01]  /*67530*/  LDS R42, [R161+0x6780] ;  /* 0x00678000a12a7984 */ /* 0x000fe20000000800 */
[C---:B--2---:R-:W-:Y:S03]  /*67540*/  HMMA.1688.F32.TF32 R84, R240.reuse, R6, R84 ;  /* 0x00000006f054723c */ /* 0x044fe60000081054 */
[----:B------:R-:W-:Y:S04]  /*67550*/  LDS R41, [R189+0x4780] ;  /* 0x00478000bd297984 */ /* 0x000fe80000000800 */
[----:B------:R-:W1:Y:S01]  /*67560*/  LDS R43, [R189+0x6780] ;  /* 0x00678000bd2b7984 */ /* 0x000e620000000800 */
[----:B------:R-:W-:Y:S08]  /*67570*/  HMMA.1688.F32.TF32 R76, R240, R66, R76 ;  /* 0x00000042f04c723c */ /* 0x000ff0000008104c */
[C---:B---3--:R-:W-:Y:S08]  /*67580*/  HMMA.1688.F32.TF32 R104, R236.reuse, R14, R104 ;  /* 0x0000000eec68723c */ /* 0x048ff00000081068 */
[C---:B----4-:R-:W-:Y:S08]  /*67590*/  HMMA.1688.F32.TF32 R108, R236.reuse, R10, R108 ;  /* 0x0000000aec6c723c */ /* 0x050ff0000008106c */
        /* <DEDUP_REMOVED lines=12> */
[----:B------:R2:W-:Y:S05]  /*67660*/  STL.64 [R1+0x1048], R154 ;  /* 0x0010489a01007387 */ /* 0x0005ea0000100a00 */
[C---:B------:R-:W-:Y:S01]  /*67670*/  HMMA.1688.F32.TF32 R100, R236.reuse, R18, R100 ;  /* 0x00000012ec64723c */ /* 0x040fe20000081064 */
[----:B--2---:R-:W2:Y:S07]  /*67680*/  LDL.LU.64 R154, [R1+0x4e90] ;  /* 0x004e9000019a7983 */ /* 0x004eae0000300a00 */
[C---:B------:R-:W-:Y:S01]  /*67690*/  HMMA.1688.F32.TF32 R112, R236.reuse, R30, R112 ;  /* 0x0000001eec70723c */ /* 0x040fe20000081070 */
[----:B------:R-:W2:Y:S04]  /*676a0*/  LDL.LU.64 R152, [R1+0x4e88] ;  /* 0x004e880001987983 */ /* 0x000ea80000300a00 */
[----:B------:R-:W-:Y:S04]  /*676b0*/  STL.64 [R1+0x1030], R148 ;  /* 0x0010309401007387 */ /* 0x000fe80000100a00 */
[----:B------:R3:W-:Y:S01]  /*676c0*/  STL.64 [R1+0x1038], R150 ;  /* 0x0010389601007387 */ /* 0x0007e20000100a00 */
[C---:B------:R-:W-:Y:S08]  /*676d0*/  HMMA.1688.F32.TF32 R92, R236.reuse, R46, R92 ;  /* 0x0000002eec5c723c */ /* 0x040ff0000008105c */
[----:B------:R-:W-:Y:S01]  /*676e0*/  HMMA.1688.F32.TF32 R96, R236, R22, R96 ;  /* 0x00000016ec60723c */ /* 0x000fe20000081060 */
[----:B------:R-:W-:Y:S04]  /*676f0*/  LDS R236, [R161+0x8100] ;  /* 0x00810000a1ec7984 */ /* 0x000fe80000000800 */
[----:B---3--:R-:W3:Y:S04]  /*67700*/  LDL.LU.64 R150, [R1+0x4e80] ;  /* 0x004e800001967983 */ /* 0x008ee80000300a00 */
[----:B------:R-:W3:Y:S04]  /*67710*/  LDL.LU.64 R148, [R1+0x4e78] ;  /* 0x004e780001947983 */ /* 0x000ee80000300a00 */
[----:B------:R-:W-:Y:S04]  /*67720*/  STL.64 [R1+0x1020], R144 ;  /* 0x0010209001007387 */ /* 0x000fe80000100a00 */
[----:B------:R-:W-:Y:S04]  /*67730*/  STL.64 [R1+0x1028], R146 ;  /* 0x0010289201007387 */ /* 0x000fe80000100a00 */
        /* <DEDUP_REMOVED lines=9> */
[----:B------:R-:W-:Y:S01]  /*677d0*/  STL.64 [R1+0xfd0], R124 ;  /* 0x000fd07c01007387 */ /* 0x000fe20000100a00 */
[C---:B------:R-:W-:Y:S03]  /*677e0*/  HMMA.1688.F32.TF32 R72, R240.reuse, R62, R72 ;  /* 0x0000003ef048723c */ /* 0x040fe60000081048 */
        /* <DEDUP_REMOVED lines=28> */
[C---:B----4-:R-:W-:Y:S03]  /*679b0*/  HMMA.1688.F32.TF32 R76, R240.reuse, R54, R220 ;  /* 0x00000036f04c723c */ /* 0x050fe600000810dc */
[----:B------:R-:W-:Y:S04]  /*679c0*/  STL.64 [R1+0x5a0], R68 ;  /* 0x0005a04401007387 */ /* 0x000fe80000100a00 */
[----:B------:R4:W-:Y:S01]  /*679d0*/  STL.64 [R1+0x5a8], R70 ;  /* 0x0005a84601007387 */ /* 0x0009e20000100a00 */
[C---:B-----5:R-:W-:Y:S03]  /*679e0*/  HMMA.1688.F32.TF32 R72, R240.reuse, R50, R224 ;  /* 0x00000032f048723c */ /* 0x060fe600000810e0 */
[----:B------:R-:W-:Y:S04]  /*679f0*/  LDS R238, [R161+0xa100] ;  /* 0x00a10000a1ee7984 */ /* 0x000fe80000000800 */
[----:B------:R-:W-:Y:S01]  /*67a00*/  LDS R237, [R189+0x8100] ;  /* 0x00810000bded7984 */ /* 0x000fe20000000800 */
[C---:B----4-:R-:W-:Y:S03]  /*67a10*/  HMMA.1688.F32.TF32 R68, R240.reuse, R38, R228 ;  /* 0x00000026f044723c */ /* 0x050fe600000810e4 */
[----:B------:R-:W-:Y:S04]  /*67a20*/  LDS R239, [R189+0xa100] ;  /* 0x00a10000bdef7984 */ /* 0x000fe80000000800 */
[----:B------:R-:W-:Y:S04]  /*67a30*/  STL.64 [R1+0x5d0], R76 ;  /* 0x0005d04c01007387 */ /* 0x000fe80000100a00 */
[----:B------:R4:W-:Y:S04]  /*67a40*/  STL.64 [R1+0x5d8], R78 ;  /* 0x0005d84e01007387 */ /* 0x0009e80000100a00 */
[----:B------:R-:W-:Y:S04]  /*67a50*/  STL.64 [R1+0x600], R72 ;  /* 0x0006004801007387 */ /* 0x000fe80000100a00 */
[----:B------:R5:W-:Y:S01]  /*67a60*/  STL.64 [R1+0x608], R74 ;  /* 0x0006084a01007387 */ /* 0x000be20000100a00 */
[C---:B----4-:R-:W-:Y:S03]  /*67a70*/  HMMA.1688.F32.TF32 R76, R240.reuse, R34, R232 ;  /* 0x00000022f04c723c */ /* 0x050fe600000810e8 */
[----:B------:R-:W-:Y:S04]  /*67a80*/  STL.64 [R1+0x630], R68 ;  /* 0x0006304401007387 */ /* 0x000fe80000100a00 */
[----:B------:R4:W-:Y:S01]  /*67a90*/  STL.64 [R1+0x638], R70 ;  /* 0x0006384601007387 */ /* 0x0009e20000100a00 */
[C---:B-----5:R-:W-:Y:S08]  /*67aa0*/  HMMA.1688.F32.TF32 R72, R240.reuse, R30, R244 ;  /* 0x0000001ef048723c */ /* 0x060ff000000810f4 */
[C---:B----4-:R-:W-:Y:S07]  /*67ab0*/  HMMA.1688.F32.TF32 R68, R240.reuse, R10, R248 ;  /* 0x0000000af044723c */ /* 0x050fee00000810f8 */
[----:B------:R4:W-:Y:S04]  /*67ac0*/  STL.64 [R1+0x670], R76 ;  /* 0x0006704c01007387 */ /* 0x0009e80000100a00 */
[----:B------:R5:W-:Y:S04]  /*67ad0*/  STL.64 [R1+0x678], R78 ;  /* 0x0006784e01007387 */ /* 0x000be80000100a00 */
[----:B------:R-:W2:Y:S04]  /*67ae0*/  LDL.LU R228, [R1+0x2f0] ;  /* 0x0002f00001e47983 */ /* 0x000ea80000300800 */
[----:B------:R-:W-:Y:S04]  /*67af0*/  STL.64 [R1+0x6a0], R72 ;  /* 0x0006a04801007387 */ /* 0x000fe80000100a00 */
[----:B------:R-:W-:Y:S04]  /*67b00*/  STL.64 [R1+0x6a8], R74 ;  /* 0x0006a84a01007387 */ /* 0x000fe80000100a00 */
        /* <DEDUP_REMOVED lines=41> */
[----:B-1----:R-:W4:Y:S04]  /*67da0*/  LDL.LU R68, [R1+0x360] ;  /* 0x0003600001447983 */ /* 0x002f280000300800 */
[----:B------:R-:W4:Y:S04]  /*67db0*/  LDL.LU R69, [R1+0x364] ;  /* 0x0003640001457983 */ /* 0x000f280000300800 */
        /* <DEDUP_REMOVED lines=9> */
[----:B------:R-:W4:Y:S01]  /*67e50*/  LDL.LU R235, [R1+0x18c] ;  /* 0x00018c0001eb7983 */ /* 0x000f220000300800 */
[C---:B--2---:R-:W-:Y:S08]  /*67e60*/  HMMA.1688.F32.TF32 R96, R240.reuse, R18, R224 ;  /* 0x00000012f060723c */ /* 0x044ff000000810e0 */
[C---:B---3--:R-:W-:Y:S01]  /*67e70*/  HMMA.1688.F32.TF32 R100, R240.reuse, R14, R220 ;  /* 0x0000000ef064723c */ /* 0x048fe200000810dc */
[----:B------:R-:W2:Y:S11]  /*67e80*/  LDL.LU R220, [R1+0x170] ;  /* 0x0001700001dc7983 */ /* 0x000eb60000300800 */
[----:B------:R-:W-:Y:S11]  /*67e90*/  @!UPT UIADD3 URZ, URZ, URZ, URZ ;  /* 0x0000003f3f3ff290 */ /* 0x000ff6000fffe03f */
[----:B------:R-:W-:Y:S04]  /*67ea0*/  STL.64 [R1+0x700], R100 ;  /* 0x0007006401007387 */ /* 0x000fe80000100a00 */
[----:B------:R-:W-:Y:S04]  /*67eb0*/  STL.64 [R1+0x708], R102 ;  /* 0x0007086601007387 */ /* 0x000fe80000100a00 */
[----:B------:R-:W-:Y:S04]  /*67ec0*/  STL.64 [R1+0x730], R96 ;  /* 0x0007306001007387 */ /* 0x000fe80000100a00 */
[----:B------:R1:W-:Y:S04]  /*67ed0*/  STL.64 [R1+0x738], R98 ;  /* 0x0007386201007387 */ /* 0x0003e80000100a00 */
[----:B------:R-:W2:Y:S04]  /*67ee0*/  LDL.LU R221, [R1+0x174] ;  /* 0x0001740001dd7983 */ /* 0x000ea80000300800 */
[----:B------:R-:W2:Y:S04]  /*67ef0*/  LDL.LU R222, [R1+0x178] ;  /* 0x0001780001de7983 */ /* 0x000ea80000300800 */
[----:B------:R-:W2:Y:S01]  /*67f00*/  LDL.LU R223, [R1+0x17c] ;  /* 0x00017c0001df7983 */ /* 0x000ea20000300800 */
[C---:B-1----:R-:W-:Y:S03]  /*67f10*/  HMMA.1688.F32.TF32 R96, R240.reuse, R22, R92 ;  /* 0x00000016f060723c */ /* 0x042fe6000008105c */
[----:B------:R-:W3:Y:S04]  /*67f20*/  LDL.LU R224, [R1+0xf0] ;  /* 0x0000f00001e07983 */ /* 0x000ee80000300800 */
[----:B------:R-:W3:Y:S01]  /*67f30*/  LDL.LU R225, [R1+0xf4] ;  /* 0x0000f40001e17983 */ /* 0x000ee20000300800 */
[----:B------:R-:W-:Y:S03]  /*67f40*/  HMMA.1688.F32.TF32 R92, R240, R46, R88 ;  /* 0x0000002ef05c723c */ /* 0x000fe60000081058 */
[----:B------:R-:W3:Y:S04]  /*67f50*/  LDL.LU R226, [R1+0xf8] ;  /* 0x0000f80001e27983 */ /* 0x000ee80000300800 */
[----:B------:R-:W3:Y:S01]  /*67f60*/  LDL.LU R227, [R1+0xfc] ;  /* 0x0000fc0001e37983 */ /* 0x000ee20000300800 */
[C---:B------:R-:W-:Y:S03]  /*67f70*/  HMMA.1688.F32.TF32 R88, R40.reuse, R26, R84 ;  /* 0x0000001a2858723c */ /* 0x040fe60000081054 */
[----:B------:R-:W-:Y:S04]  /*67f80*/  LDS R240, [R161+0x8080] ;  /* 0x00808000a1f07984 */ /* 0x000fe80000000800 */
[----:B------:R-:W-:Y:S01]  /*67f90*/  LDS R242, [R161+0xa080] ;  /* 0x00a08000a1f27984 */ /* 0x000fe20000000800 */
[----:B------:R-:W-:Y:S03]  /*67fa0*/  HMMA.1688.F32.TF32 R84, R40, R6, R248 ;  /* 0x000000062854723c */ /* 0x000fe600000810f8 */
[----:B------:R-:W-:Y:S04]  /*67fb0*/  STL.64 [R1+0x770], R96 ;  /* 0x0007706001007387 */ /* 0x000fe80000100a00 */
[----:B------:R-:W-:Y:S04]  /*67fc0*/  STL.64 [R1+0x778], R98 ;  /* 0x0007786201007387 */ /* 0x000fe80000100a00 */
[----:B------:R-:W-:Y:S04]  /*67fd0*/  STL.64 [R1+0x760], R92 ;  /* 0x0007605c01007387 */ /* 0x000fe80000100a00 */
[----:B------:R-:W-:Y:S04]  /*67fe0*/  STL.64 [R1+0x768], R94 ;  /* 0x0007685e01007387 */ /* 0x000fe80000100a00 */
[----:B------:R-:W3:Y:S04]  /*67ff0*/  LDL.LU R248, [R1+0xde0] ;  /* 0x000de00001f87983 */ /* 0x000ee80000300800 */
[----:B------:R-:W-:Y:S04]  /*68000*/  STL.64 [R1+0x750], R88 ;  /* 0x0007505801007387 */ /* 0x000fe80000100a00 */
[----:B------:R-:W-:Y:S04]  /*68010*/  STL.64 [R1+0x758], R90 ;  /* 0x0007585a01007387 */ /* 0x000fe80000100a00 */
[----:B------:R-:W-:Y:S04]  /*68020*/  STL.64 [R1+0x720], R84 ;  /* 0x0007205401007387 */ /* 0x000fe80000100a00 */
[----:B------:R5:W-:Y:S01]  /*68030*/  STL.64 [R1+0x728], R86 ;  /* 0x0007285601007387 */ /* 0x000be20000100a00 */
[----:B------:R-:W-:-:S03]  /*68040*/  MOV R251, R4 ;  /* 0x0000000400fb7202 */ /* 0x000fc60000000f00 */
[----:B------:R-:W3:Y:S04]  /*68050*/  LDL.LU R249, [R1+0xde4] ;  /* 0x000de40001f97983 */ /* 0x000ee80000300800 */
[----:B------:R-:W3:Y:S01]  /*68060*/  LDL R4, [R1+0x2fb0] ;  /* 0x002fb00001047983 */ /* 0x000ee20000100800 */
[C---:B-----5:R-:W-:Y:S01]  /*68070*/  HMMA.1688.F32.TF32 R84, R40.reuse, R218, R80 ;  /* 0x000000da2854723c */ /* 0x060fe20000081050 */
[----:B------:R-:W-:Y:S02]  /*68080*/  IMAD.MOV.U32 R250, RZ, RZ, R160 ;  /* 0x000000fffffa7224 */ /* 0x000fe400078e00a0 */
[----:B------:R-:W-:Y:S04]  /*68090*/  LDS R218, [R161+0xa000] ;  /* 0x00a00000a1da7984 */ /* 0x000fe80000000800 */
[----:B------:R-:W-:Y:S01]  /*680a0*/  LDS R219, [R189+0xa000] ;  /* 0x00a00000bddb7984 */ /* 0x000fe20000000800 */
[C---:B----4-:R-:W-:Y:S03]  /*680b0*/  HMMA.1688.F32.TF32 R80, R40.reuse, R66, R76 ;  /* 0x000000422850723c */ /* 0x050fe6000008104c */
[----:B------:R-:W-:Y:S04]  /*680c0*/  LDS R241, [R189+0x8080] ;  /* 0x00808000bdf17984 */ /* 0x000fe80000000800 */
[----:B------:R-:W-:Y:S01]  /*680d0*/  LDS R243, [R189+0xa080] ;  /* 0x00a08000bdf37984 */ /* 0x000fe20000000800 */
[----:B------:R-:W-:Y:S07]  /*680e0*/  HMMA.1688.F32.TF32 R76, R40, R62, R244 ;  /* 0x0000003e284c723c */ /* 0x000fee00000810f4 */
[----:B------:R-:W-:Y:S04]  /*680f0*/  STL.64 [R1+0x6f0], R84 ;  /* 0x0006f05401007387 */ /* 0x000fe80000100a00 */
[----:B------:R-:W-:Y:S01]  /*68100*/  STL.64 [R1+0x6f8], R86 ;  /* 0x0006f85601007387 */ /* 0x000fe20000100a00 */
[----:B------:R-:W-:-:S03]  /*68110*/  IMAD.MOV.U32 R244, RZ, RZ, R3 ;  /* 0x000000fffff47224 */ /* 0x000fc600078e0003 */
[----:B------:R-:W-:Y:S04]  /*68120*/  STL.64 [R1+0x6c0], R80 ;  /* 0x0006c05001007387 */ /* 0x000fe80000100a00 */
[----:B------:R1:W-:Y:S04]  /*68130*/  STL.64 [R1+0x6c8], R82 ;  /* 0x0006c85201007387 */ /* 0x0003e80000100a00 */
[----:B------:R-:W-:Y:S04]  /*68140*/  STL.64 [R1+0x690], R76 ;  /* 0x0006904c01007387 */ /* 0x000fe80000100a00 */
[----:B------:R4:W-:Y:S04]  /*68150*/  STL [R1+0x698], R78 ;  /* 0x0006984e01007387 */ /* 0x0009e80000100800 */
[----:B------:R-:W5:Y:S01]  /*68160*/  LDL.LU R3, [R1+0x4e70] ;  /* 0x004e700001037983 */ /* 0x000f620000300800 */
[----:B-1----:R-:W-:Y:S01]  /*68170*/  HMMA.1688.F32.TF32 R80, R40, R58, R72 ;  /* 0x0000003a2850723c */ /* 0x002fe20000081048 */
[----:B------:R-:W-:-:S07]  /*68180*/  IMAD.MOV.U32 R160, RZ, RZ, R79 ;  /* 0x000000ffffa07224 */ /* 0x000fce00078e004f */
[C---:B----4-:R-:W-:Y:S08]  /*68190*/  HMMA.1688.F32.TF32 R76, R40.reuse, R54, R68 ;  /* 0x00000036284c723c */ /* 0x050ff00000081044 */
[C---:B------:R-:W-:Y:S07]  /*681a0*/  HMMA.1688.F32.TF32 R72, R40.reuse, R50, R228 ;  /* 0x000000322848723c */ /* 0x040fee00000810e4 */
[----:B------:R-:W-:Y:S01]  /*681b0*/  IMAD.MOV.U32 R229, RZ, RZ, R33 ;  /* 0x000000ffffe57224 */ /* 0x000fe200078e0021 */
[----:B------:R-:W-:Y:S01]  /*681c0*/  HMMA.1688.F32.TF32 R68, R40, R38, R232 ;  /* 0x000000262844723c */ /* 0x000fe200000810e8 */
[----:B------:R-:W-:-:S06]  /*681d0*/  IMAD.MOV.U32 R230, RZ, RZ, R32 ;  /* 0x000000ffffe67224 */ /* 0x000fcc00078e0020 */
        /* <DEDUP_REMOVED lines=11> */
[----:B------:R-:W-:Y:S01]  /*68290*/  MOV R245, R217 ;  /* 0x000000d900f57202 */ /* 0x000fe20000000f00 */
[----:B------:R-:W-:-:S02]  /*682a0*/  IMAD.MOV.U32 R246, RZ, RZ, R216 ;  /* 0x000000fffff67224 */ /* 0x000fc400078e00d8 */
[----:B------:R-:W-:Y:S01]  /*682b0*/  IMAD.MOV.U32 R247, RZ, RZ, R37 ;  /* 0x000000fffff77224 */ /* 0x000fe200078e0025 */
[----:B------:R-:W-:Y:S02]  /*682c0*/  MOV R228, R36 ;  /* 0x0000002400e47202 */ /* 0x000fe40000000f00 */
[----:B------:R-:W-:Y:S01]  /*682d0*/  MOV R231, R29 ;  /* 0x0000001d00e77202 */ /* 0x000fe20000000f00 */
[----:B------:R-:W-:Y:S01]  /*682e0*/  IMAD.MOV.U32 R232, RZ, RZ, R28 ;  /* 0x000000ffffe87224 */ /* 0x000fe200078e001c */
[----:B------:R-:W-:Y:S04]  /*682f0*/  LDS R216, [R161+0x8000] ;  /* 0x00800000a1d87984 */ /* 0x000fe80000000800 */
[----:B------:R-:W-:Y:S01]  /*68300*/  LDS R217, [R189+0x8000] ;  /* 0x00800000bdd97984 */ /* 0x000fe20000000800 */
[C---:B--2---:R-:W-:Y:S08]  /*68310*/  HMMA.1688.F32.TF32 R32, R40.reuse, R34, R220 ;  /* 0x000000222820723c */ /* 0x044ff000000810dc */
[C---:B---3--:R-:W-:Y:S11]  /*68320*/  HMMA.1688.F32.TF32 R24, R40.reuse, R30, R224 ;  /* 0x0000001e2818723c */ /* 0x048ff600000810e0 */
[----:B------:R-:W-:Y:S04]  /*68330*/  @!UPT UIADD3 URZ, URZ, URZ, URZ ;  /* 0x0000003f3f3ff290 */ /* 0x000fe8000fffe03f */
[----:B------:R-:W-:Y:S04]  /*68340*/  STL.64 [R1+0x5c0], R32 ;  /* 0x0005c02001007387 */ /* 0x000fe80000100a00 */
[----:B------:R-:W-:Y:S04]  /*68350*/  STL.64 [R1+0x5c8], R34 ;  /* 0x0005c82201007387 */ /* 0x000fe80000100a00 */
[----:B------:R-:W-:Y:S04]  /*68360*/  STL.64 [R1+0x590], R24 ;  /* 0x0005901801007387 */ /* 0x000fe80000100a00 */
[----:B------:R1:W-:Y:S02]  /*68370*/  STL.64 [R1+0x598], R26 ;  /* 0x0005981a01007387 */ /* 0x0003e40000100a00 */
[----:B-1----:R-:W-:Y:S07]  /*68380*/  HMMA.1688.F32.TF32 R24, R40, R10, R248 ;  /* 0x0000000a2818723c */ /* 0x002fee00000810f8 */
[----:B------:R-:W-:Y:S01]  /*68390*/  IMAD.MOV.U32 R250, RZ, RZ, R9 ;  /* 0x000000fffffa7224 */ /* 0x000fe200078e0009 */
[----:B------:R-:W-:Y:S01]  /*683a0*/  MOV R251, R8 ;  /* 0x0000000800fb7202 */ /* 0x000fe20000000f00 */
[----:B-----5:R-:W-:-:S05]  /*683b0*/  IMAD R3, R3, 0x20000, R4 ;  /* 0x0002000003037824 */ /* 0x020fca00078e0204 */
[----:B------:R-:W1:Y:S04]  /*683c0*/  LDSM.16.M88.4 R4, [R3+0x100000] ;  /* 0x100000000304783b */ /* 0x000e680000000200 */
[----:B------:R-:W2:Y:S01]  /*683d0*/  LDSM.16.M88.4 R8, [R3+0x102000] ;  /* 0x102000000308783b */ /* 0x000ea20000000200 */
[----:B------:R-:W-:Y:S01]  /*683e0*/  MOV R248, R21 ;  /* 0x0000001500f87202 */ /* 0x000fe20000000f00 */
[----:B------:R-:W-:Y:S02]  /*683f0*/  IMAD.MOV.U32 R249, RZ, RZ, R20 ;  /* 0x000000fffff97224 */ /* 0x000fe400078e0014 */
[----:B------:R-:W-:Y:S04]  /*68400*/  LDSM.16.M88.4 R28, [R3+0x10c000] ;  /* 0x10c00000031c783b */ /* 0x000fe80000000200 */
[----:B------:R-:W-:Y:S04]  /*68410*/  LDSM.16.M88.4 R32, [R3+0x10e000] ;  /* 0x10e000000320783b */ /* 0x000fe80000000200 */
[----:B------:R-:W-:Y:S04]  /*68420*/  LDSM.16.M88.4 R36, [R3+0x110000] ;  /* 0x110000000324783b */ /* 0x000fe80000000200 */
[----:B-1----:R-:W-:Y:S04]  /*68430*/  STL [R1+0x4b54], R6 ;  /* 0x004b540601007387 */ /* 0x002fe80000100800 */
[----:B------:R-:W-:Y:S04]  /*68440*/  STL [R1+0x4b50], R7 ;  /* 0x004b500701007387 */ /* 0x000fe80000100800 */
[----:B------:R-:W-:Y:S04]  /*68450*/  STL.64 [R1+0x570], R24 ;  /* 0x0005701801007387 */ /* 0x000fe80000100a00 */
[----:B------:R1:W-:Y:S02]  /*68460*/  STL.64 [R1+0x578], R26 ;  /* 0x0005781a01007387 */ /* 0x0003e40000100a00 */
[----:B-1----:R-:W-:Y:S02]  /*68470*/  HMMA.1688.F32.TF32 R24, R40, R14, R244 ;  /* 0x0000000e2818723c */ /* 0x002fe400000810f4 */
[----:B--2---:R-:W-:Y:S04]  /*68480*/  STL [R1+0x4b5c], R10 ;  /* 0x004b5c0a01007387 */ /* 0x004fe80000100800 */
[----:B------:R-:W-:Y:S01]  /*68490*/  STL [R1+0x4b58], R11 ;  /* 0x004b580b01007387 */ /* 0x000fe20000100800 */
[----:B------:R-:W-:Y:S01]  /*684a0*/  MOV R246, R13 ;  /* 0x0000000d00f67202 */ /* 0x000fe20000000f00 */
[----:B------:R-:W-:-:S02]  /*684b0*/  IMAD.MOV.U32 R247, RZ, RZ, R12 ;  /* 0x000000fffff77224 */ /* 0x000fc400078e000c */
[----:B------:R-:W1:Y:S01]  /*684c0*/  LDSM.16.M88.4 R12, [R3+0x104000] ;  /* 0x10400000030c783b */ /* 0x000e620000000200 */
[----:B------:R-:W-:Y:S02]  /*684d0*/  IMAD.MOV.U32 R244, RZ, RZ, R17 ;  /* 0x000000fffff47224 */ /* 0x000fe400078e0011 */
[----:B------:R-:W-:-:S10]  /*684e0*/  IMAD.MOV.U32 R245, RZ, RZ, R16 ;  /* 0x000000fffff57224 */ /* 0x000fd400078e0010 */
[----:B------:R-:W-:Y:S04]  /*684f0*/  STL.64 [R1+0x4e0], R24 ;  /* 0x0004e01801007387 */ /* 0x000fe80000100a00 */
[----:B------:R2:W-:Y:S02]  /*68500*/  STL.64 [R1+0x4e8], R26 ;  /* 0x0004e81a01007387 */ /* 0x0005e40000100a00 */
[C---:B--2---:R-:W-:Y:S02]  /*68510*/  HMMA.1688.F32.TF32 R24, R40.reuse, R18, R228 ;  /* 0x000000122818723c */ /* 0x044fe400000810e4 */
[----:B------:R-:W2:Y:S04]  /*68520*/  LDSM.16.M88.4 R16, [R3+0x106000] ;  /* 0x106000000310783b */ /* 0x000ea80000000200 */
[----:B-1----:R-:W-:Y:S04]  /*68530*/  STL [R1+0x4b64], R14 ;  /* 0x004b640e01007387 */ /* 0x002fe80000100800 */
[----:B------:R-:W-:Y:S04]  /*68540*/  STL [R1+0x4b60], R15 ;  /* 0x004b600f01007387 */ /* 0x000fe80000100800 */
[----:B--2---:R-:W-:Y:S09]  /*68550*/  STL [R1+0x4b6c], R18 ;  /* 0x004b6c1201007387 */ /* 0x004ff20000100800 */
[----:B------:R-:W-:Y:S04]  /*68560*/  STL.64 [R1+0x490], R24 ;  /* 0x0004901801007387 */ /* 0x000fe80000100a00 */
[----:B------:R1:W-:Y:S02]  /*68570*/  STL.64 [R1+0x498], R26 ;  /* 0x0004981a01007387 */ /* 0x0003e40000100a00 */
[C---:B-1----:R-:W-:Y:S02]  /*68580*/  HMMA.1688.F32.TF32 R24, R40.reuse, R22, R232 ;  /* 0x000000162818723c */ /* 0x042fe400000810e8 */
[----:B------:R-:W1:Y:S04]  /*68590*/  LDSM.16.M88.4 R20, [R3+0x108000] ;  /* 0x108000000314783b */ /* 0x000e680000000200 */
[----:B------:R-:W-:Y:S02]  /*685a0*/  STL [R1+0x4b68], R19 ;  /* 0x004b681301007387 */ /* 0x000fe40000100800 */
[----:B------:R-:W-:Y:S02]  /*685b0*/  HMMA.1688.F32.TF32 R40, R40, R46, R248 ;  /* 0x0000002e2828723c */ /* 0x000fe400000810f8 */
[----:B-1----:R-:W-:Y:S11]  /*685c0*/  STL [R1+0x4b74], R22 ;  /* 0x004b741601007387 */ /* 0x002ff60000100800 */
[----:B------:R-:W-:Y:S02]  /*685d0*/  @!UPT UIADD3 URZ, URZ, URZ, URZ ;  /* 0x0000003f3f3ff290 */ /* 0x000fe4000fffe03f */
[----:B------:R-:W-:Y:S04]  /*685e0*/  STL.64 [R1+0x460], R24 ;  /* 0x0004601801007387 */ /* 0x000fe80000100a00 */
[----:B------:R-:W-:Y:S04]  /*685f0*/  STL.64 [R1+0x468], R26 ;  /* 0x0004681a01007387 */ /* 0x000fe80000100a00 */
[----:B------:R-:W1:Y:S04]  /*68600*/  LDSM.16.M88.4 R24, [R3+0x10a000] ;  /* 0x10a000000318783b */ /* 0x000e680000000200 */
[----:B------:R-:W-:Y:S04]  /*68610*/  STL [R1+0x4b70], R23 ;  /* 0x004b701701007387 */ /* 0x000fe80000100800 */
[----:B-1----:R-:W-:Y:S04]  /*68620*/  STL [R1+0x4b7c], R26 ;  /* 0x004b7c1a01007387 */ /* 0x002fe80000100800 */
[----:B------:R1:W-:Y:S04]  /*68630*/  STL [R1+0x4b78], R27 ;  /* 0x004b781b01007387 */ /* 0x0003e80000100800 */
[----:B------:R-:W-:Y:S04]  /*68640*/  STL [R1+0x4b84], R30 ;  /* 0x004b841e01007387 */ /* 0x000fe80000100800 */
[----:B------:R-:W-:Y:S04]  /*68650*/  STL [R1+0x4b80], R31 ;  /* 0x004b801f01007387 */ /* 0x000fe80000100800 */
[----:B------:R-:W-:Y:S04]  /*68660*/  STL [R1+0x4b8c], R34 ;  /* 0x004b8c2201007387 */ /* 0x000fe80000100800 */
[----:B------:R-:W-:Y:S04]  /*68670*/  STL [R1+0x4b88], R35 ;  /* 0x004b882301007387 */ /* 0x000fe80000100800 */
[----:B------:R-:W-:Y:S04]  /*68680*/  STL [R1+0x4b94], R38 ;  /* 0x004b942601007387 */ /* 0x000fe80000100800 */
[----:B------:R-:W-:Y:S04]  /*68690*/  STL [R1+0x4b90], R39 ;  /* 0x004b902701007387 */ /* 0x000fe80000100800 */
[----:B------:R-:W2:Y:S04]  /*686a0*/  LDL.LU R248, [R1+0xe40] ;  /* 0x000e400001f87983 */ /* 0x000ea80000300800 */
[----:B------:R-:W-:Y:S04]  /*686b0*/  STL.64 [R1+0x420], R40 ;  /* 0x0004202801007387 */ /* 0x000fe80000100a00 */
[----:B------:R-:W-:Y:S04]  /*686c0*/  STL.64 [R1+0x428], R42 ;  /* 0x0004282a01007387 */ /* 0x000fe80000100a00 */
[----:B------:R-:W2:Y:S01]  /*686d0*/  LDL.LU R249, [R1+0xe44] ;  /* 0x000e440001f97983 */ /* 0x000ea20000300800 */
[----:B------:R-:W-:Y:S01]  /*686e0*/  IMAD.MOV.U32 R250, RZ, RZ, R61 ;  /* 0x000000fffffa7224 */ /* 0x000fe200078e003d */
[----:B------:R-:W-:-:S02]  /*686f0*/  MOV R251, R60 ;  /* 0x0000003c00fb7202 */ /* 0x000fc40000000f00 */
[----:B------:R-:W-:Y:S01]  /*68700*/  HMMA.1688.F32.TF32 R60, R216, R4, R244 ;  /* 0x00000004d83c723c */ /* 0x000fe200000810f4 */
[----:B------:R-:W3:Y:S01]  /*68710*/  LDSM.16.M88.4 R40, [R3+0x112000] ;  /* 0x112000000328783b */ /* 0x000ee20000000200 */
[----:B------:R-:W-:Y:S01]  /*68720*/  IMAD.MOV.U32 R234, RZ, RZ, R45 ;  /* 0x000000ffffea7224 */ /* 0x000fe200078e002d */
[----:B------:R-:W-:Y:S01]  /*68730*/  MOV R235, R44 ;  /* 0x0000002c00eb7202 */ /* 0x000fe20000000f00 */
[----:B------:R-:W-:Y:S01]  /*68740*/  IMAD.MOV.U32 R233, RZ, RZ, R48 ;  /* 0x000000ffffe97224 */ /* 0x000fe200078e0030 */
[----:B------:R-:W4:Y:S01]  /*68750*/  LDSM.16.M88.4 R44, [R3+0x114000] ;  /* 0x11400000032c783b */ /* 0x000f220000000200 */
[----:B------:R-:W-:Y:S01]  /*68760*/  MOV R232, R49 ;  /* 0x0000003100e87202 */ /* 0x000fe20000000f00 */
[----:B------:R-:W-:Y:S02]  /*68770*/  IMAD.MOV.U32 R246, RZ, RZ, R53 ;  /* 0x000000fffff67224 */ /* 0x000fe400078e0035 */
[----:B------:R-:W5:Y:S01]  /*68780*/  LDSM.16.M88.4 R48, [R3+0x116000] ;  /* 0x116000000330783b */ /* 0x000f620000000200 */
[----:B------:R-:W-:Y:S01]  /*68790*/  IMAD.MOV.U32 R247, RZ, RZ, R52 ;  /* 0x000000fffff77224 */ /* 0x000fe200078e0034 */
[----:B------:R-:W-:Y:S01]  /*687a0*/  MOV R245, R56 ;  /* 0x0000003800f57202 */ /* 0x000fe20000000f00 */
[----:B------:R-:W-:Y:S01]  /*687b0*/  IMAD.MOV.U32 R244, RZ, RZ, R57 ;  /* 0x000000fffff47224 */ /* 0x000fe200078e0039 */
[----:B------:R-:W4:Y:S04]  /*687c0*/  LDSM.16.M88.4 R52, [R3+0x118000] ;  /* 0x118000000334783b */ /* 0x000f280000000200 */
[----:B------:R-:W4:Y:S07]  /*687d0*/  LDSM.16.M88.4 R56, [R3+0x11a000] ;  /* 0x11a000000338783b */ /* 0x000f2e0000000200 */
[----:B-1----:R-:W-:Y:S01]  /*687e0*/  IMAD.MOV.U32 R27, RZ, RZ, R60 ;  /* 0x000000ffff1b7224 */ /* 0x002fe200078e003c */
[----:B------:R-:W-:Y:S01]  /*687f0*/  MOV R23, R62 ;  /* 0x0000003e00177202 */ /* 0x000fe20000000f00 */
[----:B------:R-:W-:-:S02]  /*68800*/  IMAD.MOV.U32 R22, RZ, RZ, R61 ;  /* 0x000000ffff167224 */ /* 0x000fc400078e003d */
[----:B------:R-:W-:Y:S02]  /*68810*/  IMAD.MOV.U32 R18, RZ, RZ, R63 ;  /* 0x000000ffff127224 */ /* 0x000fe400078e003f */
[----:B------:R-:W1:Y:S04]  /*68820*/  LDSM.16.M88.4 R60, [R3+0x11c000] ;  /* 0x11c00000033c783b */ /* 0x000e680000000200 */
[----:B---3--:R-:W-:Y:S04]  /*68830*/  STL [R1+0x4b9c], R42 ;  /* 0x004b9c2a01007387 */ /* 0x008fe80000100800 */
[----:B------:R3:W-:Y:S04]  /*68840*/  STL [R1+0x4b98], R43 ;  /* 0x004b982b01007387 */ /* 0x0007e80000100800 */
[----:B------:R-:W-:Y:S04]  /*68850*/  STL [R1+0x4bac], R18 ;  /* 0x004bac1201007387 */ /* 0x000fe80000100800 */
[----:B------:R-:W-:Y:S04]  /*68860*/  STL [R1+0x4ba8], R23 ;  /* 0x004ba81701007387 */ /* 0x000fe80000100800 */
[----:B------:R-:W-:Y:S04]  /*68870*/  STL [R1+0x4ba4], R22 ;  /* 0x004ba41601007387 */ /* 0x000fe80000100800 */
[----:B------:R-:W-:Y:S04]  /*68880*/  STL [R1+0x4ba0], R27 ;  /* 0x004ba01b01007387 */ /* 0x000fe80000100800 */
[----:B----4-:R-:W-:Y:S04]  /*68890*/  STL [R1+0x4af8], R46 ;  /* 0x004af82e01007387 */ /* 0x010fe80000100800 */
[----:B------:R-:W-:Y:S04]  /*688a0*/  STL [R1+0x4af4], R47 ;  /* 0x004af42f01007387 */ /* 0x000fe80000100800 */
[----:B-----5:R-:W-:Y:S04]  /*688b0*/  STL [R1+0x4b00], R50 ;  /* 0x004b003201007387 */ /* 0x020fe80000100800 */
[----:B------:R-:W-:Y:S04]  /*688c0*/  STL [R1+0x4afc], R51 ;  /* 0x004afc3301007387 */ /* 0x000fe80000100800 */
[----:B------:R-:W-:Y:S04]  /*688d0*/  STL [R1+0x4b04], R54 ;  /* 0x004b043601007387 */ /* 0x000fe80000100800 */
[----:B------:R-:W-:Y:S04]  /*688e0*/  STL [R1+0x4af0], R55 ;  /* 0x004af03701007387 */ /* 0x000fe80000100800 */
[----:B------:R-:W-:Y:S04]  /*688f0*/  STL [R1+0x4b08], R58 ;  /* 0x004b083a01007387 */ /* 0x000fe80000100800 */
[----:B------:R-:W-:Y:S04]  /*68900*/  STL [R1+0x4aec], R59 ;  /* 0x004aec3b01007387 */ /* 0x000fe80000100800 */
[----:B-1----:R-:W-:Y:S04]  /*68910*/  STL [R1+0x4ae8], R62 ;  /* 0x004ae83e01007387 */ /* 0x002fe80000100800 */
[----:B------:R-:W-:Y:S01]  /*68920*/  STL [R1+0x4ae4], R63 ;  /* 0x004ae43f01007387 */ /* 0x000fe20000100800 */
[----:B--2---:R-:W-:Y:S03]  /*68930*/  HMMA.1688.F32.TF32 R68, R216, R8, R248 ;  /* 0x00000008d844723c */ /* 0x004fe600000810f8 */
[----:B------:R-:W2:Y:S04]  /*68940*/  LDL.LU R248, [R1+0xf40] ;  /* 0x000f400001f87983 */ /* 0x000ea80000300800 */
[----:B------:R-:W2:Y:S01]  /*68950*/  LDL.LU R249, [R1+0xf44] ;  /* 0x000f440001f97983 */ /* 0x000ea20000300800 */
[----:B------:R-:W-:Y:S01]  /*68960*/  IMAD.MOV.U32 R250, RZ, RZ, R65 ;  /* 0x000000fffffa7224 */ /* 0x000fe200078e0041 */
[----:B------:R-:W-:-:S02]  /*68970*/  MOV R251, R64 ;  /* 0x0000004000fb7202 */ /* 0x000fc40000000f00 */
[----:B------:R-:W1:Y:S11]  /*68980*/  LDSM.16.M88.4 R64, [R3+0x11e000] ;  /* 0x11e000000340783b */ /* 0x000e760000000200 */
[----:B------:R-:W-:Y:S02]  /*68990*/  @!UPT UIADD3 URZ, URZ, URZ, URZ ;  /* 0x0000003f3f3ff290 */ /* 0x000fe4000fffe03f */
[----:B------:R-:W-:Y:S01]  /*689a0*/  IMAD.MOV.U32 R35, RZ, RZ, R68 ;  /* 0x000000ffff237224 */ /* 0x000fe200078e0044 */
[----:B------:R-:W-:Y:S01]  /*689b0*/  MOV R31, R70 ;  /* 0x00000046001f7202 */ /* 0x000fe20000000f00 */
[----:B------:R-:W-:Y:S02]  /*689c0*/  IMAD.MOV.U32 R30, RZ, RZ, R69 ;  /* 0x000000ffff1e7224 */ /* 0x000fe400078e0045 */
[----:B------:R-:W-:Y:S02]  /*689d0*/  IMAD.MOV.U32 R26, RZ, RZ, R71 ;  /* 0x000000ffff1a7224 */ /* 0x000fe400078e0047 */
[C---:B------:R-:W-:Y:S03]  /*689e0*/  HMMA.1688.F32.TF32 R68, R216.reuse, R12, R232 ;  /* 0x0000000cd844723c */ /* 0x040fe600000810e8 */
[----:B------:R-:W-:Y:S11]  /*689f0*/  STL [R1+0x4bbc], R26 ;  /* 0x004bbc1a01007387 */ /* 0x000ff60000100800 */
[----:B------:R-:W-:Y:S10]  /*68a00*/  @!UPT UIADD3 URZ, URZ, URZ, URZ ;  /* 0x0000003f3f3ff290 */ /* 0x000ff4000fffe03f */
[----:B---3--:R-:W-:Y:S01]  /*68a10*/  IMAD.MOV.U32 R43, RZ, RZ, R68 ;  /* 0x000000ffff2b7224 */ /* 0x008fe200078e0044 */
[----:B------:R-:W-:Y:S01]  /*68a20*/  MOV R39, R70 ;  /* 0x0000004600277202 */ /* 0x000fe20000000f00 */
[----:B------:R-:W-:Y:S02]  /*68a30*/  IMAD.MOV.U32 R38, RZ, RZ, R69 ;  /* 0x000000ffff267224 */ /* 0x000fe400078e0045 */
[----:B------:R-:W-:Y:S02]  /*68a40*/  IMAD.MOV.U32 R34, RZ, RZ, R71 ;  /* 0x000000ffff227224 */ /* 0x000fe400078e0047 */
[C---:B------:R-:W-:Y:S01]  /*68a50*/  HMMA.1688.F32.TF32 R68, R216.reuse, R16, R244 ;  /* 0x00000010d844723c */ /* 0x040fe200000810f4 */
[----:B------:R-:W-:Y:S04]  /*68a60*/  STL [R1+0x4bb8], R31 ;  /* 0x004bb81f01007387 */ /* 0x000fe80000100800 */
[----:B------:R-:W-:Y:S04]  /*68a70*/  STL [R1+0x4bb4], R30 ;  /* 0x004bb41e01007387 */ /* 0x000fe80000100800 */
[----:B------:R-:W-:Y:S04]  /*68a80*/  STL [R1+0x4bb0], R35 ;  /* 0x004bb02301007387 */ /* 0x000fe80000100800 */
[----:B-1----:R-:W-:Y:S04]  /*68a90*/  STL [R1+0x4b0c], R66 ;  /* 0x004b0c4201007387 */ /* 0x002fe80000100800 */
[----:B------:R-:W-:Y:S04]  /*68aa0*/  STL [R1+0x4ae0], R67 ;  /* 0x004ae04301007387 */ /* 0x000fe80000100800 */
[----:B------:R1:W-:Y:S03]  /*68ab0*/  STL [R1+0x4548], R3 ;  /* 0x0045480301007387 */ /* 0x0003e60000100800 */
[----:B------:R-:W-:Y:S01]  /*68ac0*/  IMAD.MOV.U32 R42, RZ, RZ, R71 ;  /* 0x000000ffff2a7224 */ /* 0x000fe200078e0047 */
[----:B------:R-:W-:Y:S01]  /*68ad0*/  STL [R1+0x4bcc], R34 ;  /* 0x004bcc2201007387 */ /* 0x000fe20000100800 */
[----:B------:R-:W-:Y:S01]  /*68ae0*/  IMAD.MOV.U32 R27, RZ, RZ, R70 ;  /* 0x000000ffff1b7224 */ /* 0x000fe200078e0046 */
[----:B------:R-:W-:Y:S01]  /*68af0*/  MOV R22, R69 ;  /* 0x0000004500167202 */ /* 0x000fe20000000f00 */
[----:B------:R-:W-:Y:S01]  /*68b00*/  IMAD.MOV.U32 R23, RZ, RZ, R68 ;  /* 0x000000ffff177224 */ /* 0x000fe200078e0044 */
[----:B------:R-:W-:Y:S04]  /*68b10*/  STL [R1+0x4bc8], R39 ;  /* 0x004bc82701007387 */ /* 0x000fe80000100800 */
[----:B------:R-:W-:Y:S04]  /*68b20*/  STL [R1+0x4bc4], R38 ;  /* 0x004bc42601007387 */ /* 0x000fe80000100800 */
[----:B------:R-:W-:Y:S04]  /*68b30*/  STL [R1+0x4bc0], R43 ;  /* 0x004bc02b01007387 */ /* 0x000fe80000100800 */
[----:B------:R-:W-:Y:S04]  /*68b40*/  STL [R1+0x4bdc], R42 ;  /* 0x004bdc2a01007387 */ /* 0x000fe80000100800 */
[----:B------:R3:W-:Y:S04]  /*68b50*/  STL [R1+0x4bd8], R27 ;  /* 0x004bd81b01007387 */ /* 0x0007e80000100800 */
[----:B------:R-:W-:Y:S04]  /*68b60*/  STL [R1+0x4bd4], R22 ;  /* 0x004bd41601007387 */ /* 0x000fe80000100800 */
[----:B------:R4:W-:Y:S01]  /*68b70*/  STL [R1+0x4bd0], R23 ;  /* 0x004bd01701007387 */ /* 0x0009e20000100800 */
[----:B--2---:R-:W-:Y:S03]  /*68b80*/  HMMA.1688.F32.TF32 R68, R216, R20, R248 ;  /* 0x00000014d844723c */ /* 0x004fe600000810f8 */
[----:B------:R-:W2:Y:S04]  /*68b90*/  LDL.LU R248, [R1+0xef0] ;  /* 0x000ef00001f87983 */ /* 0x000ea80000300800 */
        /* <DEDUP_REMOVED lines=31> */
[----:B------:R-:W-:-:S03]  /*68d90*/  MOV R19, R68 ;  /* 0x0000004400137202 */ /* 0x000fc60000000f00 */
[----:B------:R-:W4:Y:S01]  /*68da0*/  LDL.LU R224, [R1+0x1520] ;  /* 0x0015200001e07983 */ /* 0x000f220000300800 */
[----:B------:R-:W-:-:S03]  /*68db0*/  IMAD.MOV.U32 R14, RZ, RZ, R69 ;  /* 0x000000ffff0e7224 */ /* 0x000fc600078e0045 */
[----:B------:R-:W4:Y:S01]  /*68dc0*/  LDL.LU R225, [R1+0x1524] ;  /* 0x0015240001e17983 */ /* 0x000f220000300800 */
[----:B------:R-:W-:-:S03]  /*68dd0*/  IMAD.MOV.U32 R15, RZ, RZ, R70 ;  /* 0x000000ffff0f7224 */ /* 0x000fc600078e0046 */
[----:B------:R-:W4:Y:S01]  /*68de0*/  LDL.LU R226, [R1+0x1528] ;  /* 0x0015280001e27983 */ /* 0x000f220000300800 */
[----:B------:R-:W-:-:S03]  /*68df0*/  MOV R10, R71 ;  /* 0x00000047000a7202 */ /* 0x000fc60000000f00 */
        /* <DEDUP_REMOVED lines=9> */
[----:B------:R1:W-:Y:S04]  /*68e90*/  STL [R1+0x4be8], R15 ;  /* 0x004be80f01007387 */ /* 0x0003e80000100800 */
[----:B------:R1:W-:Y:S04]  /*68ea0*/  STL [R1+0x4be4], R14 ;  /* 0x004be40e01007387 */ /* 0x0003e80000100800 */
[----:B------:R1:W-:Y:S01]  /*68eb0*/  STL [R1+0x4be0], R19 ;  /* 0x004be01301007387 */ /* 0x0003e20000100800 */
[C---:B--2---:R-:W-:Y:S08]  /*68ec0*/  HMMA.1688.F32.TF32 R76, R216.reuse, R32, R76 ;  /* 0x00000020d84c723c */ /* 0x044ff0000008104c */
[C---:B---3--:R-:W-:Y:S11]  /*68ed0*/  HMMA.1688.F32.TF32 R72, R216.reuse, R36, R72 ;  /* 0x00000024d848723c */ /* 0x048ff60000081048 */
[----:B------:R-:W-:Y:S05]  /*68ee0*/  @!UPT UIADD3 URZ, URZ, URZ, URZ ;  /* 0x0000003f3f3ff290 */ /* 0x000fea000fffe03f */
[----:B------:R-:W-:Y:S01]  /*68ef0*/  MOV R11, R76 ;  /* 0x0000004c000b7202 */ /* 0x000fe20000000f00 */
[----:B------:R-:W-:Y:S01]  /*68f00*/  IMAD.MOV.U32 R6, RZ, RZ, R77 ;  /* 0x000000ffff067224 */ /* 0x000fe200078e004d */
[----:B-1----:R-:W-:Y:S01]  /*68f10*/  MOV R3, R79 ;  /* 0x0000004f00037202 */ /* 0x002fe20000000f00 */
[----:B------:R-:W-:Y:S01]  /*68f20*/  IMAD.MOV.U32 R7, RZ, RZ, R78 ;  /* 0x000000ffff077224 */ /* 0x000fe200078e004e */
[----:B----4-:R-:W-:Y:S04]  /*68f30*/  HMMA.1688.F32.TF32 R68, R216, R40, R68 ;  /* 0x00000028d844723c */ /* 0x010fe80000081044 */
[----:B------:R-:W-:Y:S01]  /*68f40*/  IMAD.MOV.U32 R27, RZ, RZ, R72 ;  /* 0x000000ffff1b7224 */ /* 0x000fe200078e0048 */
[----:B------:R-:W-:Y:S01]  /*68f50*/  MOV R23, R74 ;  /* 0x0000004a00177202 */ /* 0x000fe20000000f00 */
[----:B------:R-:W-:-:S02]  /*68f60*/  IMAD.MOV.U32 R22, RZ, RZ, R73 ;  /* 0x000000ffff167224 */ /* 0x000fc400078e0049 */
[----:B------:R-:W-:Y:S02]  /*68f70*/  IMAD.MOV.U32 R34, RZ, RZ, R75 ;  /* 0x000000ffff227224 */ /* 0x000fe400078e004b */
[C---:B------:R-:W-:Y:S08]  /*68f80*/  HMMA.1688.F32.TF32 R72, R216.reuse, R48, R224 ;  /* 0x00000030d848723c */ /* 0x040ff000000810e0 */
[----:B-----5:R-:W-:Y:S06]  /*68f90*/  HMMA.1688.F32.TF32 R76, R216, R44, R220 ;  /* 0x0000002cd84c723c */ /* 0x020fec00000810dc */
[----:B------:R-:W-:Y:S01]  /*68fa0*/  IMAD.MOV.U32 R15, RZ, RZ, R68 ;  /* 0x000000ffff0f7224 */ /* 0x000fe200078e0044 */
[----:B------:R-:W-:Y:S01]  /*68fb0*/  MOV R14, R69 ;  /* 0x00000045000e7202 */ /* 0x000fe20000000f00 */
[----:B------:R-:W-:-:S02]  /*68fc0*/  IMAD.MOV.U32 R19, RZ, RZ, R70 ;  /* 0x000000ffff137224 */ /* 0x000fc400078e0046 */
[----:B------:R-:W-:Y:S02]  /*68fd0*/  IMAD.MOV.U32 R42, RZ, RZ, R71 ;  /* 0x000000ffff2a7224 */ /* 0x000fe400078e0047 */
[C---:B------:R-:W-:Y:S11]  /*68fe0*/  HMMA.1688.F32.TF32 R68, R216.reuse, R52, R228 ;  /* 0x00000034d844723c */ /* 0x040ff600000810e4 */
        /* <DEDUP_REMOVED lines=8> */
[C---:B-1----:R-:W-:Y:S08]  /*69070*/  HMMA.1688.F32.TF32 R68, R216.reuse, R64, R248 ;  /* 0x00000040d844723c */ /* 0x042ff000000810f8 */
[C---:B------:R-:W-:Y:S01]  /*69080*/  HMMA.1688.F32.TF32 R80, R216.reuse, R28, R80 ;  /* 0x0000001cd850723c */ /* 0x040fe20000081050 */
[----:B------:R-:W-:Y:S07]  /*69090*/  STL.64 [R1+0x780], R76 ;  /* 0x0007804c01007387 */ /* 0x000fee0000100a00 */
[----:B------:R-:W-:Y:S01]  /*690a0*/  HMMA.1688.F32.TF32 R84, R216, R24, R84 ;  /* 0x00000018d854723c */ /* 0x000fe20000081054 */
[----:B------:R-:W-:Y:S04]  /*690b0*/  STL.64 [R1+0x788], R78 ;  /* 0x0007884e01007387 */ /* 0x000fe80000100a00 */
        /* <DEDUP_REMOVED lines=8> */
[----:B-1----:R-:W4:Y:S04]  /*69140*/  LDL.LU R68, [R1+0x1460] ;  /* 0x0014600001447983 */ /* 0x002f280000300800 */
[----:B------:R-:W4:Y:S04]  /*69150*/  LDL.LU R69, [R1+0x1464] ;  /* 0x0014640001457983 */ /* 0x000f280000300800 */
[----:B---3--:R-:W4:Y:S04]  /*69160*/  LDL.LU R70, [R1+0x1468] ;  /* 0x0014680001467983 */ /* 0x008f280000300800 */
[----:B------:R-:W4:Y:S01]  /*69170*/  LDL.LU R71, [R1+0x146c] ;  /* 0x00146c0001477983 */ /* 0x000f220000300800 */
[----:B------:R-:W-:-:S03]  /*69180*/  IMAD.MOV.U32 R39, RZ, RZ, R80 ;  /* 0x000000ffff277224 */ /* 0x000fc600078e0050 */
[----:B------:R-:W3:Y:S01]  /*69190*/  LDL.LU R72, [R1+0x1470] ;  /* 0x0014700001487983 */ /* 0x000ee20000300800 */
[----:B------:R-:W-:-:S03]  /*691a0*/  MOV R38, R81 ;  /* 0x0000005100267202 */ /* 0x000fc60000000f00 */
[----:B------:R-:W3:Y:S01]  /*691b0*/  LDL.LU R73, [R1+0x1474] ;  /* 0x0014740001497983 */ /* 0x000ee20000300800 */
[----:B------:R-:W-:-:S03]  /*691c0*/  IMAD.MOV.U32 R43, RZ, RZ, R82 ;  /* 0x000000ffff2b7224 */ /* 0x000fc600078e0052 */
[----:B------:R-:W3:Y:S01]  /*691d0*/  LDL.LU R74, [R1+0x1478] ;  /* 0x00147800014a7983 */ /* 0x000ee20000300800 */
[----:B------:R-:W-:-:S03]  /*691e0*/  IMAD.MOV.U32 R26, RZ, RZ, R83 ;  /* 0x000000ffff1a7224 */ /* 0x000fc600078e0053 */
[----:B------:R-:W3:Y:S01]  /*691f0*/  LDL.LU R75, [R1+0x147c] ;  /* 0x00147c00014b7983 */ /* 0x000ee20000300800 */
        /* <DEDUP_REMOVED lines=52> */
[----:B------:R-:W-:Y:S04]  /*69540*/  LDS R216, [R161+0x8180] ;  /* 0x00818000a1d87984 */ /* 0x000fe80000000800 */
[----:B------:R-:W-:Y:S04]  /*69550*/  LDS R218, [R161+0xa180] ;  /* 0x00a18000a1da7984 */ /* 0x000fe80000000800 */
[----:B------:R-:W-:Y:S04]  /*69560*/  LDS R217, [R189+0x8180] ;  /* 0x00818000bdd97984 */ /* 0x000fe80000000800 */
[----:B------:R-:W1:Y:S01]  /*69570*/  LDS R219, [R189+0xa180] ;  /* 0x00a18000bddb7984 */ /* 0x000e620000000800 */
[C---:B--2---:R-:W-:Y:S08]  /*69580*/  HMMA.1688.F32.TF32 R104, R240.reuse, R8, R96 ;  /* 0x00000008f068723c */ /* 0x044ff00000081060 */
[C---:B------:R-:W-:Y:S08]  /*69590*/  HMMA.1688.F32.TF32 R96, R240.reuse, R16, R88 ;  /* 0x00000010f060723c */ /* 0x040ff00000081058 */
[C---:B---3--:R-:W-:Y:S08]  /*695a0*/  HMMA.1688.F32.TF32 R108, R240.reuse, R4, R100 ;  /* 0x00000004f06c723c */ /* 0x048ff00000081064 */
[C---:B-----5:R-:W-:Y:S08]  /*695b0*/  HMMA.1688.F32.TF32 R88, R240.reuse, R24, R80 ;  /* 0x00000018f058723c */ /* 0x060ff00000081050 */
[C---:B----4-:R-:W-:Y:S08]  /*695c0*/  HMMA.1688.F32.TF32 R100, R240.reuse, R12, R92 ;  /* 0x0000000cf064723c */ /* 0x050ff0000008105c */
[C---:B------:R-:W-:Y:S08]  /*695d0*/  HMMA.1688.F32.TF32 R92, R240.reuse, R20, R84 ;  /* 0x00000014f05c723c */ /* 0x040ff00000081054 */
[C---:B------:R-:W-:Y:S08]  /*695e0*/  HMMA.1688.F32.TF32 R84, R240.reuse, R28, R76 ;  /* 0x0000001cf054723c */ /* 0x040ff0000008104c */
[C---:B------:R-:W-:Y:S01]  /*695f0*/  HMMA.1688.F32.TF32 R80, R240.reuse, R32, R72 ;  /* 0x00000020f050723c */ /* 0x040fe20000081048 */
[----:B------:R-:W-:Y:S07]  /*69600*/  STL.64 [R1+0x7b0], R108 ;  /* 0x0007b06c01007387 */ /* 0x000fee0000100a00 */
[C---:B------:R-:W-:Y:S01]  /*69610*/  HMMA.1688.F32.TF32 R76, R240.reuse, R36, R68 ;  /* 0x00000024f04c723c */ /* 0x040fe20000081044 */
[----:B------:R-:W-:Y:S07]  /*69620*/  STL.64 [R1+0x7b8], R110 ;  /* 0x0007b86e01007387 */ /* 0x000fee0000100a00 */
[C---:B------:R-:W-:Y:S01]  /*69630*/  HMMA.1688.F32.TF32 R72, R240.reuse, R40, R220 ;  /* 0x00000028f048723c */ /* 0x040fe200000810dc */
        /* <DEDUP_REMOVED lines=18> */
[----:B------:R2:W-:Y:S02]  /*69760*/  STL.64 [R1+0xa38], R74 ;  /* 0x000a384a01007387 */ /* 0x0005e40000100a00 */
[----:B--2---:R-:W-:Y:S01]  /*69770*/  HMMA.1688.F32.TF32 R72, R240, R48, R228 ;  /* 0x00000030f048723c */ /* 0x004fe200000810e4 */
[----:B------:R-:W-:Y:S01]  /*69780*/  MOV R66, R68 ;  /* 0x0000004400427202 */ /* 0x000fe20000000f00 */
[----:B------:R-:W-:Y:S01]  /*69790*/  IMAD.MOV.U32 R58, RZ, RZ, R69 ;  /* 0x000000ffff3a7224 */ /* 0x000fe200078e0045 */
[----:B------:R-:W-:Y:S01]  /*697a0*/  MOV R50, R71 ;  /* 0x0000004700327202 */ /* 0x000fe20000000f00 */
[----:B------:R-:W-:-:S04]  /*697b0*/  IMAD.MOV.U32 R54, RZ, RZ, R70 ;  /* 0x000000ffff367224 */ /* 0x000fc800078e0046 */
[C---:B------:R-:W-:Y:S01]  /*697c0*/  HMMA.1688.F32.TF32 R68, R240.reuse, R52, R232 ;  /* 0x00000034f044723c */ /* 0x040fe200000810e8 */
[----:B------:R-:W-:Y:S04]  /*697d0*/  STL [R1+0x4b1c], R50 ;  /* 0x004b1c3201007387 */ /* 0x000fe80000100800 */
[----:B------:R-:W-:Y:S04]  /*697e0*/  STL [R1+0x4b18], R54 ;  /* 0x004b183601007387 */ /* 0x000fe80000100800 */
[----:B------:R-:W-:Y:S04]  /*697f0*/  STL [R1+0x4b14], R58 ;  /* 0x004b143a01007387 */ /* 0x000fe80000100800 */
[----:B------:R-:W-:Y:S04]  /*69800*/  STL [R1+0x4b10], R66 ;  /* 0x004b104201007387 */ /* 0x000fe80000100800 */
[----:B------:R-:W-:Y:S04]  /*69810*/  STL.64 [R1+0xa10], R72 ;  /* 0x000a104801007387 */ /* 0x000fe80000100a00 */
[----:B------:R2:W-:Y:S02]  /*69820*/  STL.64 [R1+0xa18], R74 ;  /* 0x000a184a01007387 */ /* 0x0005e40000100a00 */
[----:B--2---:R-:W-:Y:S01]  /*69830*/  HMMA.1688.F32.TF32 R72, R240, R56, R244 ;  /* 0x00000038f048723c */ /* 0x004fe200000810f4 */
[----:B------:R-:W-:Y:S01]  /*69840*/  IMAD.MOV.U32 R66, RZ, RZ, R71 ;  /* 0x000000ffff427224 */ /* 0x000fe200078e0047 */
[----:B------:R-:W-:Y:S01]  /*69850*/  MOV R58, R70 ;  /* 0x00000046003a7202 */ /* 0x000fe20000000f00 */
[----:B------:R-:W-:-:S02]  /*69860*/  IMAD.MOV.U32 R50, RZ, RZ, R68 ;  /* 0x000000ffff327224 */ /* 0x000fc400078e0044 */
[----:B------:R-:W-:Y:S01]  /*69870*/  IMAD.MOV.U32 R54, RZ, RZ, R69 ;  /* 0x000000ffff367224 */ /* 0x000fe200078e0045 */
[----:B------:R-:W-:Y:S04]  /*69880*/  STL [R1+0x4b2c], R66 ;  /* 0x004b2c4201007387 */ /* 0x000fe80000100800 */
[----:B------:R-:W-:Y:S01]  /*69890*/  STL [R1+0x4b28], R58 ;  /* 0x004b283a01007387 */ /* 0x000fe20000100800 */
[----:B------:R-:W-:Y:S03]  /*698a0*/  HMMA.1688.F32.TF32 R68, R240, R60, R248 ;  /* 0x0000003cf044723c */ /* 0x000fe600000810f8 */
[----:B------:R-:W-:Y:S04]  /*698b0*/  STL [R1+0x4b24], R50 ;  /* 0x004b243201007387 */ /* 0x000fe80000100800 */
[----:B------:R-:W-:Y:S05]  /*698c0*/  STL [R1+0x4b20], R54 ;  /* 0x004b203601007387 */ /* 0x000fea0000100800 */
[----:B------:R2:W-:Y:S04]  /*698d0*/  STL.64 [R1+0x9f0], R72 ;  /* 0x0009f04801007387 */ /* 0x0005e80000100a00 */
[----:B------:R3:W-:Y:S04]  /*698e0*/  STL.64 [R1+0x9f8], R74 ;  /* 0x0009f84a01007387 */ /* 0x0007e80000100a00 */
        /* <DEDUP_REMOVED lines=25> */
[----:B--2---:R-:W2:Y:S01]  /*69a80*/  LDL.LU R72, [R1+0xec0] ;  /* 0x000ec00001487983 */ /* 0x004ea20000300800 */
[----:B------:R-:W-:-:S03]  /*69a90*/  MOV R46, R69 ;  /* 0x00000045002e7202 */ /* 0x000fc60000000f00 */
[----:B------:R-:W2:Y:S01]  /*69aa0*/  LDL.LU R73, [R1+0xec4] ;  /* 0x000ec40001497983 */ /* 0x000ea20000300800 */
[----:B------:R-:W-:-:S03]  /*69ab0*/  IMAD.MOV.U32 R47, RZ, RZ, R70 ;  /* 0x000000ffff2f7224 */ /* 0x000fc600078e0046 */
[----:B---3--:R-:W2:Y:S01]  /*69ac0*/  LDL.LU R74, [R1+0xec8] ;  /* 0x000ec800014a7983 */ /* 0x008ea20000300800 */
[----:B------:R-:W-:-:S03]  /*69ad0*/  IMAD.MOV.U32 R55, RZ, RZ, R71 ;  /* 0x000000ffff377224 */ /* 0x000fc600078e0047 */
        /* <DEDUP_REMOVED lines=13> */
[----:B------:R1:W-:Y:S04]  /*69bb0*/  STL [R1+0x4b3c], R55 ;  /* 0x004b3c3701007387 */ /* 0x0003e80000100800 */
[----:B------:R-:W-:Y:S04]  /*69bc0*/  STL [R1+0x4b38], R47 ;  /* 0x004b382f01007387 */ /* 0x000fe80000100800 */
[----:B------:R1:W-:Y:S04]  /*69bd0*/  STL [R1+0x4b34], R46 ;  /* 0x004b342e01007387 */ /* 0x0003e80000100800 */
[----:B------:R1:W-:Y:S01]  /*69be0*/  STL [R1+0x4b30], R51 ;  /* 0x004b303301007387 */ /* 0x0003e20000100800 */
[----:B----4-:R-:W-:Y:S03]  /*69bf0*/  HMMA.1688.F32.TF32 R80, R240, R64, R80 ;  /* 0x00000040f050723c */ /* 0x010fe60000081050 */
[----:B------:R-:W-:Y:S04]  /*69c00*/  LDS R240, [R161+0x8200] ;  /* 0x00820000a1f07984 */ /* 0x000fe80000000800 */
[----:B------:R-:W-:Y:S04]  /*69c10*/  LDS R242, [R161+0xa200] ;  /* 0x00a20000a1f27984 */ /* 0x000fe80000000800 */
[----:B------:R-:W-:Y:S04]  /*69c20*/  LDS R241, [R189+0x8200] ;  /* 0x00820000bdf17984 */ /* 0x000fe80000000800 */
[----:B------:R-:W4:Y:S01]  /*69c30*/  LDS R243, [R189+0xa200] ;  /* 0x00a20000bdf37984 */ /* 0x000f220000000800 */
[----:B-----5:R-:W-:Y:S08]  /*69c40*/  HMMA.1688.F32.TF32 R76, R236, R4, R76 ;  /* 0x00000004ec4c723c */ /* 0x020ff0000008104c */
[----:B------:R-:W-:Y:S01]  /*69c50*/  MOV R54, R83 ;  /* 0x0000005300367202 */ /* 0x000fe20000000f00 */
[----:B------:R-:W-:Y:S01]  /*69c60*/  IMAD.MOV.U32 R50, RZ, RZ, R82 ;  /* 0x000000ffff327224 */ /* 0x000fe200078e0052 */
[----:B------:R-:W-:Y:S01]  /*69c70*/  MOV R66, R80 ;  /* 0x0000005000427202 */ /* 0x000fe20000000f00 */
[----:B------:R-:W-:-:S02]  /*69c80*/  IMAD.MOV.U32 R58, RZ, RZ, R81 ;  /* 0x000000ffff3a7224 */ /* 0x000fc400078e0051 */
[----:B------:R5:W-:Y:S04]  /*69c90*/  STL [R1+0x4b4c], R54 ;  /* 0x004b4c3601007387 */ /* 0x000be80000100800 */
[----:B------:R1:W-:Y:S01]  /*69ca0*/  STL [R1+0x4b48], R50 ;  /* 0x004b483201007387 */ /* 0x0003e20000100800 */
[C---:B--2---:R-:W-:Y:S08]  /*69cb0*/  HMMA.1688.F32.TF32 R72, R236.reuse, R8, R72 ;  /* 0x00000008ec48723c */ /* 0x044ff00000081048 */
[----:B---3--:R-:W-:Y:S01]  /*69cc0*/  HMMA.1688.F32.TF32 R68, R236, R12, R68 ;  /* 0x0000000cec44723c */ /* 0x008fe20000081044 */
[----:B-1----:R-:W-:Y:S01]  /*69cd0*/  IMAD.MOV.U32 R55, RZ, RZ, R76 ;  /* 0x000000ffff377224 */ /* 0x002fe200078e004c */
[----:B------:R-:W-:Y:S01]  /*69ce0*/  MOV R46, R78 ;  /* 0x0000004e002e7202 */ /* 0x000fe20000000f00 */
[----:B------:R-:W-:Y:S01]  /*69cf0*/  IMAD.MOV.U32 R47, RZ, RZ, R77 ;  /* 0x000000ffff2f7224 */ /* 0x000fe200078e004d */
[----:B------:R1:W-:Y:S01]  /*69d00*/  STL [R1+0x4b44], R66 ;  /* 0x004b444201007387 */ /* 0x0003e20000100800 */
[----:B------:R-:W-:-:S03]  /*69d10*/  IMAD.MOV.U32 R51, RZ, RZ, R79 ;  /* 0x000000ffff337224 */ /* 0x000fc600078e004f */
[----:B------:R2:W-:Y:S08]  /*69d20*/  STL [R1+0x4b40], R58 ;  /* 0x004b403a01007387 */ /* 0x0005f00000100800 */
[----:B-----5:R-:W-:Y:S01]  /*69d30*/  IMAD.MOV.U32 R54, RZ, RZ, R72 ;  /* 0x000000ffff367224 */ /* 0x020fe200078e0048 */
[----:B------:R-:W-:Y:S01]  /*69d40*/  MOV R50, R73 ;  /* 0x0000004900327202 */ /* 0x000fe20000000f00 */
[----:B-1----:R-:W-:Y:S01]  /*69d50*/  IMAD.MOV.U32 R66, RZ, RZ, R74 ;  /* 0x000000ffff427224 */ /* 0x002fe200078e004a */
[----:B------:R-:W-:Y:S01]  /*69d60*/  HMMA.1688.F32.TF32 R76, R236, R16, R220 ;  /* 0x00000010ec4c723c */ /* 0x000fe200000810dc */
[----:B--2---:R-:W-:-:S07]  /*69d70*/  IMAD.MOV.U32 R58, RZ, RZ, R75 ;  /* 0x000000ffff3a7224 */ /* 0x004fce00078e004b */
[----:B------:R-:W-:Y:S01]  /*69d80*/  HMMA.1688.F32.TF32 R72, R236, R20, R224 ;  /* 0x00000014ec48723c */ /* 0x000fe200000810e0 */
[----:B------:R-:W-:Y:S01]  /*69d90*/  MOV R59, R68 ;  /* 0x00000044003b7202 */ /* 0x000fe20000000f00 */
[----:B------:R-:W-:Y:S01]  /*69da0*/  IMAD.MOV.U32 R62, RZ, RZ, R69 ;  /* 0x000000ffff3e7224 */ /* 0x000fe200078e0045 */
[----:B------:R-:W-:Y:S01]  /*69db0*/  MOV R67, R71 ;  /* 0x0000004700437202 */ /* 0x000fe20000000f00 */
[----:B------:R-:W-:-:S04]  /*69dc0*/  IMAD.MOV.U32 R63, RZ, RZ, R70 ;  /* 0x000000ffff3f7224 */ /* 0x000fc800078e0046 */
[C---:B------:R-:W-:Y:S07]  /*69dd0*/  HMMA.1688.F32.TF32 R68, R236.reuse, R24, R228 ;  /* 0x00000018ec44723c */ /* 0x040fee00000810e4 */
        /* <DEDUP_REMOVED lines=8> */
[-C--:B-1----:R-:W-:Y:S07]  /*69e60*/  HMMA.1688.F32.TF32 R68, R236, R36.reuse, R248 ;  /* 0x00000024ec44723c */ /* 0x082fee00000810f8 */
[----:B------:R-:W-:Y:S04]  /*69e70*/  STL.64 [R1+0xa70], R76 ;  /* 0x000a704c01007387 */ /* 0x000fe80000100a00 */
[----:B------:R-:W-:Y:S04]  /*69e80*/  STL.64 [R1+0xa78], R78 ;  /* 0x000a784e01007387 */ /* 0x000fe80000100a00 */
[----:B------:R-:W2:Y:S04]  /*69e90*/  LDL.LU R244, [R1+0x13a0] ;  /* 0x0013a00001f47983 */ /* 0x000ea80000300800 */
[----:B------:R1:W-:Y:S04]  /*69ea0*/  STL.64 [R1+0xa60], R72 ;  /* 0x000a604801007387 */ /* 0x0003e80000100a00 */
[----:B------:R3:W-:Y:S04]  /*69eb0*/  STL.64 [R1+0xa68], R74 ;  /* 0x000a684a01007387 */ /* 0x0007e80000100a00 */
        /* <DEDUP_REMOVED lines=17> */
[----:B-1----:R-:W2:Y:S04]  /*69fd0*/  LDL.LU R72, [R1+0x130] ;  /* 0x0001300001487983 */ /* 0x002ea80000300800 */
[----:B------:R-:W2:Y:S04]  /*69fe0*/  LDL.LU R73, [R1+0x134] ;  /* 0x0001340001497983 */ /* 0x000ea80000300800 */
[----:B---3--:R-:W2:Y:S04]  /*69ff0*/  LDL.LU R74, [R1+0x138] ;  /* 0x00013800014a7983 */ /* 0x008ea80000300800 */
        /* <DEDUP_REMOVED lines=61> */
[----:B-----5:R-:W5:Y:S04]  /*6a3d0*/  LDL.LU R68, [R1+0x13f0] ;  /* 0x0013f00001447983 */ /* 0x020f680000300800 */
        /* <DEDUP_REMOVED lines=11> */
[C---:B--2---:R-:W-:Y:S08]  /*6a490*/  HMMA.1688.F32.TF32 R72, R216.reuse, R36, R72 ;  /* 0x00000024d848723c */ /* 0x044ff00000081048 */
[C---:B---3--:R-:W-:Y:S08]  /*6a4a0*/  HMMA.1688.F32.TF32 R80, R216.reuse, R28, R80 ;  /* 0x0000001cd850723c */ /* 0x048ff00000081050 */
[C---:B----4-:R-:W-:Y:S08]  /*6a4b0*/  HMMA.1688.F32.TF32 R84, R216.reuse, R24, R84 ;  /* 0x00000018d854723c */ /* 0x050ff00000081054 */
[C---:B------:R-:W-:Y:S08]  /*6a4c0*/  HMMA.1688.F32.TF32 R96, R216.reuse, R12, R96 ;  /* 0x0000000cd860723c */ /* 0x040ff00000081060 */
[C---:B------:R-:W-:Y:S08]  /*6a4d0*/  HMMA.1688.F32.TF32 R100, R216.reuse, R8, R100 ;  /* 0x00000008d864723c */ /* 0x040ff00000081064 */
[----:B------:R-:W-:Y:S08]  /*6a4e0*/  HMMA.1688.F32.TF32 R104, R216, R4, R104 ;  /* 0x00000004d868723c */ /* 0x000ff00000081068 */
[C---:B------:R-:W-:Y:S08]  /*6a4f0*/  HMMA.1688.F32.TF32 R112, R236.reuse, R60, R112 ;  /* 0x0000003cec70723c */ /* 0x040ff00000081070 */
[C---:B------:R-:W-:Y:S08]  /*6a500*/  HMMA.1688.F32.TF32 R116, R236.reuse, R56, R116 ;  /* 0x00000038ec74723c */ /* 0x040ff00000081074 */
[C---:B------:R-:W-:Y:S08]  /*6a510*/  HMMA.1688.F32.TF32 R120, R236.reuse, R52, R120 ;  /* 0x00000034ec78723c */ /* 0x040ff00000081078 */
[C---:B------:R-:W-:Y:S08]  /*6a520*/  HMMA.1688.F32.TF32 R128, R236.reuse, R44, R128 ;  /* 0x0000002cec80723c */ /* 0x040ff00000081080 */
[C---:B------:R-:W-:Y:S08]  /*6a530*/  HMMA.1688.F32.TF32 R132, R236.reuse, R40, R132 ;  /* 0x00000028ec84723c */ /* 0x040ff00000081084 */
[C---:B------:R-:W-:Y:S08]  /*6a540*/  HMMA.1688.F32.TF32 R124, R236.reuse, R48, R124 ;  /* 0x00000030ec7c723c */ /* 0x040ff0000008107c */
[----:B------:R-:W-:Y:S07]  /*6a550*/  HMMA.1688.F32.TF32 R108, R236, R64, R108 ;  /* 0x00000040ec6c723c */ /* 0x000fee000008106c */
[----:B------:R-:W-:Y:S04]  /*6a560*/  STL.64 [R1+0xb70], R132 ;  /* 0x000b708401007387 */ /* 0x000fe80000100a00 */
[----:B------:R-:W-:Y:S04]  /*6a570*/  STL.64 [R1+0xb78], R134 ;  /* 0x000b788601007387 */ /* 0x000fe80000100a00 */
[----:B------:R-:W-:Y:S01]  /*6a580*/  STL.64 [R1+0xb60], R128 ;  /* 0x000b608001007387 */ /* 0x000fe20000100a00 */
[C---:B------:R-:W-:Y:S03]  /*6a590*/  HMMA.1688.F32.TF32 R92, R216.reuse, R16, R92 ;  /* 0x00000010d85c723c */ /* 0x040fe6000008105c */
        /* <DEDUP_REMOVED lines=49> */
[----:B--2---:R-:W-:Y:S01]  /*6a8b0*/  HMMA.1688.F32.TF32 R68, R216, R64, R248 ;  /* 0x00000040d844723c */ /* 0x004fe200000810f8 */
[----:B------:R-:W-:Y:S04]  /*6a8c0*/  LDS R216, [R161+0x8300] ;  /* 0x00830000a1d87984 */ /* 0x000fe80000000800 */
[----:B------:R-:W-:Y:S04]  /*6a8d0*/  LDS R218, [R161+0xa300] ;  /* 0x00a30000a1da7984 */ /* 0x000fe80000000800 */
[----:B------:R-:W-:Y:S04]  /*6a8e0*/  STL.64 [R1+0xd30], R76 ;  /* 0x000d304c01007387 */ /* 0x000fe80000100a00 */
        /* <DEDUP_REMOVED lines=105> */
[----:B------:R-:W5:Y:S04]  /*6af80*/  LDL.LU R104, [R1] ;  /* 0x0000000001687983 */ /* 0x000f680000300800 */
[----:B------:R-:W5:Y:S04]  /*6af90*/  LDL.LU R105, [R1+0x4] ;  /* 0x0000040001697983 */ /* 0x000f680000300800 */
[----:B------:R-:W5:Y:S04]  /*6afa0*/  LDL.LU R106, [R1+0x8] ;  /* 0x00000800016a7983 */ /* 0x000f680000300800 */
[----:B------:R-:W5:Y:S04]  /*6afb0*/  LDL.LU R107, [R1+0xc] ;  /* 0x00000c00016b7983 */ /* 0x000f680000300800 */
[----:B------:R-:W-:Y:S04]  /*6afc0*/  LDS R217, [R189+0x8300] ;  /* 0x00830000bdd97984 */ /* 0x000fe80000000800 */
[----:B------:R-:W1:Y:S01]  /*6afd0*/  LDS R219, [R189+0xa300] ;  /* 0x00a30000bddb7984 */ /* 0x000e620000000800 */
[C---:B----4-:R-:W-:Y:S08]  /*6afe0*/  HMMA.1688.F32.TF32 R76, R240.reuse, R56, R76 ;  /* 0x00000038f04c723c */ /* 0x050ff0000008104c */
[C---:B--2---:R-:W-:Y:S08]  /*6aff0*/  HMMA.1688.F32.TF32 R80, R240.reuse, R52, R80 ;  /* 0x00000034f050723c */ /* 0x044ff00000081050 */
[C---:B---3--:R-:W-:Y:S08]  /*6b000*/  HMMA.1688.F32.TF32 R84, R240.reuse, R48, R84 ;  /* 0x00000030f054723c */ /* 0x048ff00000081054 */
        /* <DEDUP_REMOVED lines=16> */
[----:B------:R3:W-:Y:S01]  /*6b110*/  STL.64 [R1+0xdb8], R142 ;  /* 0x000db88e01007387 */ /* 0x0007e20000100a00 */
[C---:B------:R-:W-:Y:S03]  /*6b120*/  HMMA.1688.F32.TF32 R88, R240.reuse, R44, R88 ;  /* 0x0000002cf058723c */ /* 0x040fe60000081058 */
[----:B---3--:R-:W3:Y:S04]  /*6b130*/  LDL.LU.64 R142, [R1+0x4e58] ;  /* 0x004e5800018e7983 */ /* 0x008ee80000300a00 */
[----:B------:R-:W3:Y:S04]  /*6b140*/  LDL.LU.64 R140, [R1+0x4e50] ;  /* 0x004e5000018c7983 */ /* 0x000ee80000300a00 */
[----:B------:R-:W-:Y:S04]  /*6b150*/  STL.64 [R1+0xdd0], R136 ;  /* 0x000dd08801007387 */ /* 0x000fe80000100a00 */
[----:B------:R4:W-:Y:S04]  /*6b160*/  STL.64 [R1+0xdd8], R138 ;  /* 0x000dd88a01007387 */ /* 0x0009e80000100a00 */
[----:B----4-:R-:W4:Y:S04]  /*6b170*/  LDL.LU.64 R138, [R1+0x4e48] ;  /* 0x004e4800018a7983 */ /* 0x010f280000300a00 */
[----:B------:R-:W4:Y:S04]  /*6b180*/  LDL.LU.64 R136, [R1+0x4e40] ;  /* 0x004e400001887983 */ /* 0x000f280000300a00 */
        /* <DEDUP_REMOVED lines=9> */
[----:B------:R1:W-:Y:S01]  /*6b220*/  STL.64 [R1+0xe48], R126 ;  /* 0x000e487e01007387 */ /* 0x0003e20000100a00 */
[C---:B------:R-:W-:Y:S03]  /*6b230*/  HMMA.1688.F32.TF32 R72, R240.reuse, R60, R72 ;  /* 0x0000003cf048723c */ /* 0x040fe60000081048 */
[----:B-1----:R-:W2:Y:S04]  /*6b240*/  LDL.LU.64 R126, [R1+0x4e18] ;  /* 0x004e1800017e7983 */ /* 0x002ea80000300a00 */
[----:B------:R-:W2:Y:S04]  /*6b250*/  LDL.LU.64 R124, [R1+0x4e10] ;  /* 0x004e1000017c7983 */ /* 0x000ea80000300a00 */
[----:B------:R-:W-:Y:S04]  /*6b260*/  STL.64 [R1+0xe60], R120 ;  /* 0x000e607801007387 */ /* 0x000fe80000100a00 */
[----:B------:R1:W-:Y:S04]  /*6b270*/  STL.64 [R1+0xe68], R122 ;  /* 0x000e687a01007387 */ /* 0x0003e80000100a00 */
[----:B-1----:R-:W2:Y:S04]  /*6b280*/  LDL.LU.64 R122, [R1+0x4e08] ;  /* 0x004e0800017a7983 */ /* 0x002ea80000300a00 */
[----:B------:R-:W2:Y:S04]  /*6b290*/  LDL.LU.64 R120, [R1+0x4e00] ;  /* 0x004e000001787983 */ /* 0x000ea80000300a00 */
[----:B------:R-:W-:Y:S04]  /*6b2a0*/  STL.64 [R1+0xe80], R96 ;  /* 0x000e806001007387 */ /* 0x000fe80000100a00 */
[----:B------:R1:W-:Y:S01]  /*6b2b0*/  STL.64 [R1+0xe88], R98 ;  /* 0x000e886201007387 */ /* 0x0003e20000100a00 */
[----:B------:R-:W-:Y:S03]  /*6b2c0*/  HMMA.1688.F32.TF32 R240, R240, R64, R68 ;  /* 0x00000040f0f0723c */ /* 0x000fe60000081044 */
        /* <DEDUP_REMOVED lines=34> */
[----:B------:R-:W2:Y:S04]  /*6b4f0*/  LDL.LU.64 R70, [R1+0x4d78] ;  /* 0x004d780001467983 */ /* 0x000ea80000300a00 */
[----:B------:R-:W2:Y:S04]  /*6b500*/  LDL.LU.64 R68, [R1+0x4d70] ;  /* 0x004d700001447983 */ /* 0x000ea80000300a00 */
[----:B------:R1:W-:Y:S04]  /*6b510*/  STL.64 [R1+0xe70], R240 ;  /* 0x000e70f001007387 */ /* 0x0003e80000100a00 */
[----:B------:R3:W-:Y:S01]  /*6b520*/  STL.64 [R1+0xe78], R242 ;  /* 0x000e78f201007387 */ /* 0x0007e20000100a00 */
[C---:B------:R-:W-:Y:S03]  /*6b530*/  HMMA.1688.F32.TF32 R244, R236.reuse, R20, R244 ;  /* 0x00000014ecf4723c */ /* 0x040fe600000810f4 */
[----:B-1----:R-:W2:Y:S04]  /*6b540*/  LDL.LU R240, [R1+0x40] ;  /* 0x0000400001f07983 */ /* 0x002ea80000300800 */
[----:B------:R-:W2:Y:S04]  /*6b550*/  LDL.LU R241, [R1+0x44] ;  /* 0x0000440001f17983 */ /* 0x000ea80000300800 */
[----:B---3--:R-:W2:Y:S04]  /*6b560*/  LDL.LU R242, [R1+0x48] ;  /* 0x0000480001f27983 */ /* 0x008ea80000300800 */
[----:B------:R-:W2:Y:S01]  /*6b570*/  LDL.LU R243, [R1+0x4c] ;  /* 0x00004c0001f37983 */ /* 0x000ea20000300800 */
[C---:B------:R-:W-:Y:S03]  /*6b580*/  HMMA.1688.F32.TF32 R248, R236.reuse, R24, R248 ;  /* 0x00000018ecf8723c */ /* 0x040fe600000810f8 */
[----:B------:R-:W-:Y:S04]  /*6b590*/  STL.64 [R1+0xe50], R220 ;  /* 0x000e50dc01007387 */ /* 0x000fe80000100a00 */
[----:B------:R1:W-:Y:S04]  /*6b5a0*/  STL.64 [R1+0xe58], R222 ;  /* 0x000e58de01007387 */ /* 0x0003e80000100a00 */
[----:B-1----:R-:W3:Y:S04]  /*6b5b0*/  LDL.LU.64 R222, [R1+0x4d68] ;  /* 0x004d680001de7983 */ /* 0x002ee80000300a00 */
[----:B------:R-:W3:Y:S04]  /*6b5c0*/  LDL.LU.64 R220, [R1+0x4d60] ;  /* 0x004d600001dc7983 */ /* 0x000ee80000300a00 */
        /* <DEDUP_REMOVED lines=14> */
[----:B-1----:R-:W4:Y:S04]  /*6b6b0*/  LDL.LU.64 R246, [R1+0x4d28] ;  /* 0x004d280001f67983 */ /* 0x002f280000300a00 */
[----:B------:R-:W4:Y:S04]  /*6b6c0*/  LDL.LU.64 R244, [R1+0x4d20] ;  /* 0x004d200001f47983 */ /* 0x000f280000300a00 */
[----:B------:R-:W-:Y:S04]  /*6b6d0*/  STL.64 [R1+0xdc0], R248 ;  /* 0x000dc0f801007387 */ /* 0x000fe80000100a00 */
[----:B------:R1:W-:Y:S04]  /*6b6e0*/  STL.64 [R1+0xdc8], R250 ;  /* 0x000dc8fa01007387 */ /* 0x0003e80000100a00 */
[----:B-1----:R-:W5:Y:S04]  /*6b6f0*/  LDL.LU.64 R250, [R1+0x4d18] ;  /* 0x004d180001fa7983 */ /* 0x002f680000300a00 */
[----:B------:R-:W5:Y:S01]  /*6b700*/  LDL.LU.64 R248, [R1+0x4d10] ;  /* 0x004d100001f87983 */ /* 0x000f620000300a00 */
[C---:B--2---:R-:W-:Y:S11]  /*6b710*/  HMMA.1688.F32.TF32 R240, R236.reuse, R28, R240 ;  /* 0x0000001cecf0723c */ /* 0x044ff600000810f0 */
[----:B------:R-:W-:Y:S11]  /*6b720*/  @!UPT UIADD3 URZ, URZ, URZ, URZ ;  /* 0x0000003f3f3ff290 */ /* 0x000ff6000fffe03f */
[----:B------:R-:W-:Y:S01]  /*6b730*/  @!UPT UIADD3 URZ, URZ, URZ, URZ ;  /* 0x0000003f3f3ff290 */ /* 0x000fe2000fffe03f */
[----:B------:R-:W-:Y:S04]  /*6b740*/  STL.64 [R1+0xda0], R240 ;  /* 0x000da0f001007387 */ /* 0x000fe80000100a00 */
[----:B------:R1:W-:Y:S02]  /*6b750*/  STL.64 [R1+0xda8], R242 ;  /* 0x000da8f201007387 */ /* 0x0003e40000100a00 */
[C---:B-1----:R-:W-:Y:S08]  /*6b760*/  HMMA.1688.F32.TF32 R240, R236.reuse, R32, R116 ;  /* 0x00000020ecf0723c */ /* 0x042ff00000081074 */
        /* <DEDUP_REMOVED lines=11> */
[C---:B---3--:R-:W-:Y:S08]  /*6b820*/  HMMA.1688.F32.TF32 R108, R236.reuse, R56, R232 ;  /* 0x00000038ec6c723c */ /* 0x048ff000000810e8 */
[C---:B----4-:R-:W-:Y:S08]  /*6b830*/  HMMA.1688.F32.TF32 R112, R236.reuse, R52, R244 ;  /* 0x00000034ec70723c */ /* 0x050ff000000810f4 */
[C---:B-----5:R-:W-:Y:S11]  /*6b840*/  HMMA.1688.F32.TF32 R104, R236.reuse, R48, R248 ;  /* 0x00000030ec68723c */ /* 0x060ff600000810f8 */
[----:B------:R-:W-:Y:S11]  /*6b850*/  @!UPT UIADD3 URZ, URZ, URZ, URZ ;  /* 0x0000003f3f3ff290 */ /* 0x000ff6000fffe03f */
[----:B------:R-:W-:Y:S01]  /*6b860*/  @!UPT UIADD3 URZ, URZ, URZ, URZ ;  /* 0x0000003f3f3ff290 */ /* 0x000fe2000fffe03f */
[----:B------:R-:W-:Y:S04]  /*6b870*/  STL.64 [R1+0xd00], R104 ;  /* 0x000d006801007387 */ /* 0x000fe80000100a00 */
[----:B------:R1:W-:Y:S02]  /*6b880*/  STL.64 [R1+0xd08], R106 ;  /* 0x000d086a01007387 */ /* 0x0003e40000100a00 */
[C---:B-1----:R-:W-:Y:S02]  /*6b890*/  HMMA.1688.F32.TF32 R104, R236.reuse, R60, R228 ;  /* 0x0000003cec68723c */ /* 0x042fe400000810e4 */
[----:B------:R-:W-:Y:S04]  /*6b8a0*/  STL.64 [R1+0xce0], R112 ;  /* 0x000ce07001007387 */ /* 0x000fe80000100a00 */
[----:B------:R1:W-:Y:S04]  /*6b8b0*/  STL.64 [R1+0xce8], R114 ;  /* 0x000ce87201007387 */ /* 0x0003e80000100a00 */
[----:B------:R-:W-:Y:S04]  /*6b8c0*/  STL.64 [R1+0xcc0], R108 ;  /* 0x000cc06c01007387 */ /* 0x000fe80000100a00 */
[----:B------:R2:W-:Y:S01]  /*6b8d0*/  STL.64 [R1+0xcc8], R110 ;  /* 0x000cc86e01007387 */ /* 0x0005e20000100a00 */
[----:B-1----:R-:W-:Y:S08]  /*6b8e0*/  HMMA.1688.F32.TF32 R112, R236, R64, R224 ;  /* 0x00000040ec70723c */ /* 0x002ff000000810e0 */
[----:B------:R-:W-:Y:S01]  /*6b8f0*/  STL.64 [R1+0xca0], R104 ;  /* 0x000ca06801007387 */ /* 0x000fe20000100a00 */
[C---:B--2---:R-:W-:Y:S03]  /*6b900*/  HMMA.1688.F32.TF32 R108, R216.reuse, R4, R220 ;  /* 0x00000004d86c723c */ /* 0x044fe600000810dc */
[----:B------:R1:W-:Y:S05]  /*6b910*/  STL.64 [R1+0xca8], R106 ;  /* 0x000ca86a01007387 */ /* 0x0003ea0000100a00 */
[C---:B------:R-:W-:Y:S08]  /*6b920*/  HMMA.1688.F32.TF32 R72, R216.reuse, R12, R72 ;  /* 0x0000000cd848723c */ /* 0x040ff00000081048 */
[C---:B-1----:R-:W-:Y:S01]  /*6b930*/  HMMA.1688.F32.TF32 R104, R216.reuse, R8, R68 ;  /* 0x00000008d868723c */ /* 0x042fe20000081044 */
[----:B------:R-:W-:Y:S04]  /*6b940*/  STL.64 [R1+0xc70], R112 ;  /* 0x000c707001007387 */ /* 0x000fe80000100a00 */
[----:B------:R-:W-:Y:S04]  /*6b950*/  STL.64 [R1+0xc78], R114 ;  /* 0x000c787201007387 */ /* 0x000fe80000100a00 */
[----:B------:R-:W-:Y:S01]  /*6b960*/  STL.64 [R1+0xc60], R108 ;  /* 0x000c606c01007387 */ /* 0x000fe20000100a00 */
[----:B------:R-:W-:Y:S03]  /*6b970*/  HMMA.1688.F32.TF32 R76, R216, R16, R76 ;  /* 0x00000010d84c723c */ /* 0x000fe6000008104c */
[----:B------:R-:W-:Y:S01]  /*6b980*/  STL.64 [R1+0xc68], R110 ;  /* 0x000c686e01007387 */ /* 0x000fe20000100a00 */
[----:B------:R-:W-:Y:S01]  /*6b990*/  IMAD.MOV.U32 R248, RZ, RZ, R96 ;  /* 0x000000fffff87224 */ /* 0x000fe200078e0060 */
[----:B------:R-:W-:Y:S01]  /*6b9a0*/  MOV R250, R100 ;  /* 0x0000006400fa7202 */ /* 0x000fe20000000f00 */
[----:B------:R-:W-:Y:S01]  /*6b9b0*/  IMAD.MOV.U32 R249, RZ, RZ, R102 ;  /* 0x000000fffff97224 */ /* 0x000fe200078e0066 */
[----:B------:R-:W-:Y:S01]  /*6b9c0*/  MOV R245, R97 ;  /* 0x0000006100f57202 */ /* 0x000fe20000000f00 */
[----:B------:R-:W-:Y:S01]  /*6b9d0*/  IMAD.MOV.U32 R251, RZ, RZ, R99 ;  /* 0x000000fffffb7224 */ /* 0x000fe200078e0063 */
[----:B------:R-:W-:Y:S04]  /*6b9e0*/  LDS R68, [R161+0x8380] ;  /* 0x00838000a1447984 */ /* 0x000fe80000000800 */
[----:B------:R-:W-:Y:S04]  /*6b9f0*/  STL.64 [R1+0xc40], R104 ;  /* 0x000c406801007387 */ /* 0x000fe80000100a00 */
[----:B------:R-:W-:Y:S04]  /*6ba00*/  STL.64 [R1+0xc48], R106 ;  /* 0x000c486a01007387 */ /* 0x000fe80000100a00 */
[----:B------:R-:W-:Y:S04]  /*6ba10*/  STL.64 [R1+0xc20], R72 ;  /* 0x000c204801007387 */ /* 0x000fe80000100a00 */
[----:B------:R1:W-:Y:S01]  /*6ba20*/  STL.64 [R1+0xc28], R74 ;  /* 0x000c284a01007387 */ /* 0x0003e20000100a00 */
[----:B------:R-:W-:-:S02]  /*6ba30*/  IMAD.MOV.U32 R244, RZ, RZ, R98 ;  /* 0x000000fffff47224 */ /* 0x000fc400078e0062 */
[----:B------:R-:W-:Y:S01]  /*6ba40*/  IMAD.MOV.U32 R246, RZ, RZ, R101 ;  /* 0x000000fffff67224 */ /* 0x000fe200078e0065 */
[----:B------:R-:W-:Y:S01]  /*6ba50*/  LDS R70, [R161+0xa380] ;  /* 0x00a38000a1467984 */ /* 0x000fe20000000800 */
[----:B------:R-:W-:-:S03]  /*6ba60*/  IMAD.MOV.U32 R247, RZ, RZ, R103 ;  /* 0x000000fffff77224 */ /* 0x000fc600078e0067 */
[----:B------:R-:W-:Y:S01]  /*6ba70*/  LDS R69, [R189+0x8380] ;  /* 0x00838000bd457984 */ /* 0x000fe20000000800 */
[C---:B-1----:R-:W-:Y:S03]  /*6ba80*/  HMMA.1688.F32.TF32 R72, R216.reuse, R20, R80 ;  /* 0x00000014d848723c */ /* 0x042fe60000081050 */
[----:B------:R-:W-:Y:S04]  /*6ba90*/  STL.64 [R1+0xc00], R76 ;  /* 0x000c004c01007387 */ /* 0x000fe80000100a00 */
[----:B------:R1:W-:Y:S01]  /*6baa0*/  STL.64 [R1+0xc08], R78 ;  /* 0x000c084e01007387 */ /* 0x0003e20000100a00 */
[C---:B------:R-:W-:Y:S03]  /*6bab0*/  HMMA.1688.F32.TF32 R80, R216.reuse, R24, R84 ;  /* 0x00000018d850723c */ /* 0x040fe60000081054 */
[----:B------:R-:W2:Y:S05]  /*6bac0*/  LDS R71, [R189+0xa380] ;  /* 0x00a38000bd477984 */ /* 0x000eaa0000000800 */
[C---:B-1----:R-:W-:Y:S07]  /*6bad0*/  HMMA.1688.F32.TF32 R76, R216.reuse, R28, R88 ;  /* 0x0000001cd84c723c */ /* 0x042fee0000081058 */
[----:B------:R-:W-:Y:S04]  /*6bae0*/  STL.64 [R1+0xbe0], R72 ;  /* 0x000be04801007387 */ /* 0x000fe80000100a00 */
[----:B------:R1:W-:Y:S02]  /*6baf0*/  STL.64 [R1+0xbe8], R74 ;  /* 0x000be84a01007387 */ /* 0x0003e40000100a00 */
[----:B-1----:R-:W-:Y:S02]  /*6bb00*/  HMMA.1688.F32.TF32 R72, R216, R32, R92 ;  /* 0x00000020d848723c */ /* 0x002fe4000008105c */
[----:B------:R-:W-:Y:S04]  /*6bb10*/  STL.64 [R1+0xbc0], R80 ;  /* 0x000bc05001007387 */ /* 0x000fe80000100a00 */
[----:B------:R1:W-:Y:S04]  /*6bb20*/  STL.64 [R1+0xbc8], R82 ;  /* 0x000bc85201007387 */ /* 0x0003e80000100a00 */
[----:B------:R-:W-:Y:S04]  /*6bb30*/  STL.64 [R1+0xba0], R76 ;  /* 0x000ba04c01007387 */ /* 0x000fe80000100a00 */
[----:B------:R-:W-:Y:S04]  /*6bb40*/  STL.64 [R1+0xba8], R78 ;  /* 0x000ba84e01007387 */ /* 0x000fe80000100a00 */
[----:B------:R-:W3:Y:S05]  /*6bb50*/  LDL.LU R96, [R1+0x4d0c] ;  /* 0x004d0c0001607983 */ /* 0x000eea0000300800 */
[----:B------:R4:W-:Y:S04]  /*6bb60*/  STL.64 [R1+0xb80], R72 ;  /* 0x000b804801007387 */ /* 0x0009e80000100a00 */
[----:B------:R5:W-:Y:S04]  /*6bb70*/  STL.64 [R1+0xb88], R74 ;  /* 0x000b884a01007387 */ /* 0x000be80000100a00 */
[----:B------:R-:W2:Y:S04]  /*6bb80*/  LDL.LU R102, [R1+0x4d08] ;  /* 0x004d080001667983 */ /* 0x000ea80000300800 */
[----:B------:R-:W3:Y:S04]  /*6bb90*/  LDL.LU R100, [R1+0x4d04] ;  /* 0x004d040001647983 */ /* 0x000ee80000300800 */
[----:B------:R-:W4:Y:S04]  /*6bba0*/  LDL.LU R99, [R1+0x4d00] ;  /* 0x004d000001637983 */ /* 0x000f280000300800 */
[----:B------:R-:W4:Y:S04]  /*6bbb0*/  LDL.LU R98, [R1+0x4cfc] ;  /* 0x004cfc0001627983 */ /* 0x000f280000300800 */
[----:B------:R-:W4:Y:S04]  /*6bbc0*/  LDL.LU R97, [R1+0x4cf8] ;  /* 0x004cf80001617983 */ /* 0x000f280000300800 */
[----:B------:R-:W4:Y:S04]  /*6bbd0*/  LDL.LU R101, [R1+0x4cf4] ;  /* 0x004cf40001657983 */ /* 0x000f280000300800 */
[----:B------:R-:W5:Y:S01]  /*6bbe0*/  LDL.LU R103, [R1+0x4cf0] ;  /* 0x004cf00001677983 */ /* 0x000f620000300800 */
[----:B--2---:R-:W-:Y:S01]  /*6bbf0*/  IMAD.MOV.U32 R233, RZ, RZ, R102 ;  /* 0x000000ffffe97224 */ /* 0x004fe200078e0066 */
[----:B---3--:R-:W-:-:S02]  /*6bc00*/  MOV R232, R100 ;  /* 0x0000006400e87202 */ /* 0x008fc40000000f00 */
[----:B------:R-:W2:Y:S04]  /*6bc10*/  LDL.LU R100, [R1+0x4cec] ;  /* 0x004cec0001647983 */ /* 0x000ea80000300800 */
[----:B------:R-:W3:Y:S01]  /*6bc20*/  LDL.LU R102, [R1+0x4ce8] ;  /* 0x004ce80001667983 */ /* 0x000ee20000300800 */
[----:B------:R-:W-:-:S03]  /*6bc30*/  IMAD.MOV.U32 R235, RZ, RZ, R96 ;  /* 0x000000ffffeb7224 */ /* 0x000fc600078e0060 */
[----:B------:R-:W3:Y:S04]  /*6bc40*/  LDL.LU R234, [R1+0x4d8] ;  /* 0x0004d80001ea7983 */ /* 0x000ee80000300800 */
[----:B------:R-:W3:Y:S01]  /*6bc50*/  LDL.LU R96, [R1+0x4ce4] ;  /* 0x004ce40001607983 */ /* 0x000ee20000300800 */
[----:B----4-:R-:W-:-:S03]  /*6bc60*/  MOV R224, R101 ;  /* 0x0000006500e07202 */ /* 0x010fc60000000f00 */
[----:B------:R-:W4:Y:S01]  /*6bc70*/  LDL.LU R101, [R1+0x4ce0] ;  /* 0x004ce00001657983 */ /* 0x000f220000300800 */
[----:B-----5:R-:W-:-:S03]  /*6bc80*/  IMAD.MOV.U32 R225, RZ, RZ, R103 ;  /* 0x000000ffffe17224 */ /* 0x020fc600078e0067 */
[----:B------:R-:W5:Y:S01]  /*6bc90*/  LDL.LU R103, [R1+0x4cdc] ;  /* 0x004cdc0001677983 */ /* 0x000f620000300800 */
[----:B--2---:R-:W-:-:S03]  /*6bca0*/  IMAD.MOV.U32 R226, RZ, RZ, R100 ;  /* 0x000000ffffe27224 */ /* 0x004fc600078e0064 */
[----:B------:R-:W2:Y:S01]  /*6bcb0*/  LDL.LU R100, [R1+0x4cd8] ;  /* 0x004cd80001647983 */ /* 0x000ea20000300800 */
[----:B---3--:R-:W-:-:S03]  /*6bcc0*/  MOV R227, R102 ;  /* 0x0000006600e37202 */ /* 0x008fc60000000f00 */
[----:B------:R-:W3:Y:S04]  /*6bcd0*/  LDL.LU R102, [R1+0x4cd4] ;  /* 0x004cd40001667983 */ /* 0x000ee80000300800 */
[----:B------:R-:W3:Y:S01]  /*6bce0*/  LDL.LU R236, [R1+0x520] ;  /* 0x0005200001ec7983 */ /* 0x000ee20000300800 */
[----:B------:R-:W-:-:S03]  /*6bcf0*/  IMAD.MOV.U32 R239, RZ, RZ, R96 ;  /* 0x000000ffffef7224 */ /* 0x000fc600078e0060 */
[----:B------:R-:W3:Y:S04]  /*6bd00*/  LDL.LU R237, [R1+0x524] ;  /* 0x0005240001ed7983 */ /* 0x000ee80000300800 */
[----:B------:R-:W3:Y:S01]  /*6bd10*/  LDL.LU R238, [R1+0x528] ;  /* 0x0005280001ee7983 */ /* 0x000ee20000300800 */
[----:B----4-:R-:W-:-:S03]  /*6bd20*/  IMAD.MOV.U32 R223, RZ, RZ, R101 ;  /* 0x000000ffffdf7224 */ /* 0x010fc600078e0065 */
[----:B------:R-:W1:Y:S01]  /*6bd30*/  LDL.LU R96, [R1+0x4cd0] ;  /* 0x004cd00001607983 */ /* 0x000e620000300800 */
[----:B-----5:R-:W-:Y:S02]  /*6bd40*/  IMAD.MOV.U32 R222, RZ, RZ, R103 ;  /* 0x000000ffffde7224 */ /* 0x020fe400078e0067 */
[----:B--2---:R-:W-:Y:S02]  /*6bd50*/  IMAD.MOV.U32 R220, RZ, RZ, R100 ;  /* 0x000000ffffdc7224 */ /* 0x004fe400078e0064 */
[----:B------:R-:W2:Y:S01]  /*6bd60*/  LDL.LU R100, [R1+0x4ccc] ;  /* 0x004ccc0001647983 */ /* 0x000ea20000300800 */
[----:B---3--:R-:W-:-:S03]  /*6bd70*/  MOV R221, R102 ;  /* 0x0000006600dd7202 */ /* 0x008fc60000000f00 */
[----:B------:R-:W3:Y:S04]  /*6bd80*/  LDL.LU R102, [R1+0x4cc8] ;  /* 0x004cc80001667983 */ /* 0x000ee80000300800 */
[----:B------:R-:W4:Y:S04]  /*6bd90*/  LDL.LU R103, [R1+0x4cc4] ;  /* 0x004cc40001677983 */ /* 0x000f280000300800 */
[----:B------:R-:W5:Y:S04]  /*6bda0*/  LDL.LU R101, [R1+0x4cc0] ;  /* 0x004cc00001657983 */ /* 0x000f680000300800 */
[----:B------:R-:W5:Y:S04]  /*6bdb0*/  LDL.LU R84, [R1+0x560] ;  /* 0x0005600001547983 */ /* 0x000f680000300800 */
[----:B------:R-:W5:Y:S04]  /*6bdc0*/  LDL.LU R85, [R1+0x564] ;  /* 0x0005640001557983 */ /* 0x000f680000300800 */
[----:B------:R-:W5:Y:S04]  /*6bdd0*/  LDL.LU R86, [R1+0x568] ;  /* 0x0005680001567983 */ /* 0x000f680000300800 */
[----:B------:R-:W5:Y:S01]  /*6bde0*/  LDL.LU R87, [R1+0x56c] ;  /* 0x00056c0001577983 */ /* 0x000f620000300800 */
[----:B-1----:R-:W-:Y:S01]  /*6bdf0*/  IMAD.MOV.U32 R83, RZ, RZ, R96 ;  /* 0x000000ffff537224 */ /* 0x002fe200078e0060 */
[----:B------:R-:W-:Y:S01]  /*6be00*/  MOV R229, R98 ;  /* 0x0000006200e57202 */ /* 0x000fe20000000f00 */
[----:B------:R-:W-:-:S02]  /*6be10*/  IMAD.MOV.U32 R228, RZ, RZ, R97 ;  /* 0x000000ffffe47224 */ /* 0x000fc400078e0061 */
[----:B------:R-:W-:Y:S01]  /*6be20*/  IMAD.MOV.U32 R230, RZ, RZ, R99 ;  /* 0x000000ffffe67224 */ /* 0x000fe200078e0063 */
[----:B--2---:R-:W-:Y:S02]  /*6be30*/  MOV R91, R100 ;  /* 0x00000064005b7202 */ /* 0x004fe40000000f00 */
[----:B------:R-:W2:Y:S01]  /*6be40*/  LDL.LU R100, [R1+0x1260] ;  /* 0x0012600001647983 */ /* 0x000ea20000300800 */
[----:B---3--:R-:W-:Y:S01]  /*6be50*/  IMAD.MOV.U32 R89, RZ, RZ, R102 ;  /* 0x000000ffff597224 */ /* 0x008fe200078e0066 */
[----:B----4-:R-:W-:Y:S01]  /*6be60*/  MOV R88, R103 ;  /* 0x0000006700587202 */ /* 0x010fe20000000f00 */
[----:B-----5:R-:W-:Y:S02]  /*6be70*/  IMAD.MOV.U32 R90, RZ, RZ, R101 ;  /* 0x000000ffff5a7224 */ /* 0x020fe400078e0065 */
        /* <DEDUP_REMOVED lines=42> */
[C---:B-----5:R-:W-:Y:S08]  /*6c120*/  HMMA.1688.F32.TF32 R116, R216.reuse, R40, R116 ;  /* 0x00000028d874723c */ /* 0x060ff00000081074 */
[C---:B------:R-:W-:Y:S08]  /*6c130*/  HMMA.1688.F32.TF32 R112, R216.reuse, R44, R112 ;  /* 0x0000002cd870723c */ /* 0x040ff00000081070 */
[C---:B------:R-:W-:Y:S01]  /*6c140*/  HMMA.1688.F32.TF32 R76, R216.reuse, R36, R96 ;  /* 0x00000024d84c723c */ /* 0x040fe20000081060 */
[----:B------:R-:W2:Y:S11]  /*6c150*/  LDL.LU R96, [R1+0x1220] ;  /* 0x0012200001607983 */ /* 0x000eb60000300800 */
[----:B------:R-:W-:Y:S11]  /*6c160*/  @!UPT UIADD3 URZ, URZ, URZ, URZ ;  /* 0x0000003f3f3ff290 */ /* 0x000ff6000fffe03f */
[----:B------:R-:W-:Y:S04]  /*6c170*/  STL.64 [R1+0xb10], R76 ;  /* 0x000b104c01007387 */ /* 0x000fe80000100a00 */
[----:B------:R-:W-:Y:S04]  /*6c180*/  STL.64 [R1+0xb18], R78 ;  /* 0x000b184e01007387 */ /* 0x000fe80000100a00 */
[----:B------:R-:W2:Y:S04]  /*6c190*/  LDL.LU R97, [R1+0x1224] ;  /* 0x0012240001617983 */ /* 0x000ea80000300800 */
[----:B------:R-:W2:Y:S04]  /*6c1a0*/  LDL.LU R98, [R1+0x1228] ;  /* 0x0012280001627983 */ /* 0x000ea80000300800 */
[----:B------:R-:W2:Y:S04]  /*6c1b0*/  LDL.LU R99, [R1+0x122c] ;  /* 0x00122c0001637983 */ /* 0x000ea80000300800 */
[----:B------:R-:W-:Y:S04]  /*6c1c0*/  STL.64 [R1+0xb00], R116 ;  /* 0x000b007401007387 */ /* 0x000fe80000100a00 */
[----:B------:R1:W-:Y:S01]  /*6c1d0*/  STL.64 [R1+0xb08], R118 ;  /* 0x000b087601007387 */ /* 0x0003e20000100a00 */
[----:B------:R-:W-:Y:S03]  /*6c1e0*/  HMMA.1688.F32.TF32 R72, R216, R60, R72 ;  /* 0x0000003cd848723c */ /* 0x000fe60000081048 */
[----:B------:R-:W-:Y:S04]  /*6c1f0*/  LDS R76, [R161+0x8400] ;  /* 0x00840000a14c7984 */ /* 0x000fe80000000800 */
[----:B------:R-:W-:Y:S04]  /*6c200*/  LDS R78, [R161+0xa400] ;  /* 0x00a40000a14e7984 */ /* 0x000fe80000000800 */
[----:B-1----:R-:W3:Y:S04]  /*6c210*/  LDL.LU.64 R118, [R1+0x4ca8] ;  /* 0x004ca80001767983 */ /* 0x002ee80000300a00 */
[----:B------:R-:W3:Y:S04]  /*6c220*/  LDL.LU.64 R116, [R1+0x4ca0] ;  /* 0x004ca00001747983 */ /* 0x000ee80000300a00 */
[----:B------:R-:W-:Y:S04]  /*6c230*/  STL.64 [R1+0xaf0], R112 ;  /* 0x000af07001007387 */ /* 0x000fe80000100a00 */
[----:B------:R1:W-:Y:S01]  /*6c240*/  STL.64 [R1+0xaf8], R114 ;  /* 0x000af87201007387 */ /* 0x0003e20000100a00 */
[----:B------:R-:W-:Y:S03]  /*6c250*/  HMMA.1688.F32.TF32 R88, R68, R20, R88 ;  /* 0x000000144458723c */ /* 0x000fe60000081058 */
[----:B------:R-:W-:Y:S04]  /*6c260*/  LDS R77, [R189+0x8400] ;  /* 0x00840000bd4d7984 */ /* 0x000fe80000000800 */
[----:B------:R-:W4:Y:S04]  /*6c270*/  LDS R79, [R189+0xa400] ;  /* 0x00a40000bd4f7984 */ /* 0x000f280000000800 */
[----:B-1----:R-:W5:Y:S04]  /*6c280*/  LDL.LU.64 R114, [R1+0x4c98] ;  /* 0x004c980001727983 */ /* 0x002f680000300a00 */
[----:B------:R-:W5:Y:S04]  /*6c290*/  LDL.LU.64 R112, [R1+0x4c90] ;  /* 0x004c900001707983 */ /* 0x000f680000300a00 */
[----:B------:R-:W-:Y:S04]  /*6c2a0*/  STL.64 [R1+0xae0], R108 ;  /* 0x000ae06c01007387 */ /* 0x000fe80000100a00 */
[----:B------:R1:W-:Y:S04]  /*6c2b0*/  STL.64 [R1+0xae8], R110 ;  /* 0x000ae86e01007387 */ /* 0x0003e80000100a00 */
[----:B-1----:R-:W4:Y:S04]  /*6c2c0*/  LDL.LU.64 R110, [R1+0x4c88] ;  /* 0x004c8800016e7983 */ /* 0x002f280000300a00 */
[----:B------:R-:W4:Y:S04]  /*6c2d0*/  LDL.LU.64 R108, [R1+0x4c80] ;  /* 0x004c8000016c7983 */ /* 0x000f280000300a00 */
        /* <DEDUP_REMOVED lines=9> */
[----:B------:R2:W-:Y:S02]  /*6c370*/  STL.64 [R1+0xab8], R74 ;  /* 0x000ab84a01007387 */ /* 0x0005e40000100a00 */
[----:B--2---:R-:W-:Y:S02]  /*6c380*/  HMMA.1688.F32.TF32 R72, R216, R64, R100 ;  /* 0x00000040d848723c */ /* 0x004fe40000081064 */
[----:B------:R-:W2:Y:S11]  /*6c390*/  LDL.LU R216, [R1+0x1240] ;  /* 0x0012400001d87983 */ /* 0x000eb60000300800 */
[----:B------:R-:W-:Y:S10]  /*6c3a0*/  @!UPT UIADD3 URZ, URZ, URZ, URZ ;  /* 0x0000003f3f3ff290 */ /* 0x000ff4000fffe03f */
[----:B------:R-:W-:Y:S04]  /*6c3b0*/  STL.64 [R1+0x9a0], R72 ;  /* 0x0009a04801007387 */ /* 0x000fe80000100a00 */
[----:B------:R-:W-:Y:S04]  /*6c3c0*/  STL.64 [R1+0x9a8], R74 ;  /* 0x0009a84a01007387 */ /* 0x000fe80000100a00 */
[----:B------:R-:W2:Y:S04]  /*6c3d0*/  LDL.LU R217, [R1+0x1244] ;  /* 0x0012440001d97983 */ /* 0x000ea80000300800 */
[----:B------:R-:W2:Y:S04]  /*6c3e0*/  LDL.LU R218, [R1+0x1248] ;  /* 0x0012480001da7983 */ /* 0x000ea80000300800 */
[----:B------:R-:W2:Y:S04]  /*6c3f0*/  LDL.LU R219, [R1+0x124c] ;  /* 0x00124c0001db7983 */ /* 0x000ea80000300800 */
[----:B------:R-:W3:Y:S04]  /*6c400*/  LDL.LU R100, [R1+0x1230] ;  /* 0x0012300001647983 */ /* 0x000ee80000300800 */
[----:B------:R-:W3:Y:S04]  /*6c410*/  LDL.LU R101, [R1+0x1234] ;  /* 0x0012340001657983 */ /* 0x000ee80000300800 */
[----:B------:R-:W3:Y:S04]  /*6c420*/  LDL.LU R102, [R1+0x1238] ;  /* 0x0012380001667983 */ /* 0x000ee80000300800 */
[----:B------:R-:W3:Y:S04]  /*6c430*/  LDL.LU R103, [R1+0x123c] ;  /* 0x00123c0001677983 */ /* 0x000ee80000300800 */
[----:B------:R-:W-:Y:S04]  /*6c440*/  LDS R72, [R161+0x8480] ;  /* 0x00848000a1487984 */ /* 0x000fe80000000800 */
[----:B------:R-:W-:Y:S04]  /*6c450*/  LDS R74, [R161+0xa480] ;  /* 0x00a48000a14a7984 */ /* 0x000fe80000000800 */
[----:B------:R-:W-:Y:S04]  /*6c460*/  LDS R73, [R189+0x8480] ;  /* 0x00848000bd497984 */ /* 0x000fe80000000800 */
[----:B------:R-:W1:Y:S01]  /*6c470*/  LDS R75, [R189+0xa480] ;  /* 0x00a48000bd4b7984 */ /* 0x000e620000000800 */
[C---:B--2---:R-:W-:Y:S11]  /*6c480*/  HMMA.1688.F32.TF32 R216, R68.reuse, R4, R216 ;  /* 0x0000000444d8723c */ /* 0x044ff600000810d8 */
[----:B------:R-:W-:Y:S11]  /*6c490*/  @!UPT UIADD3 URZ, URZ, URZ, URZ ;  /* 0x0000003f3f3ff290 */ /* 0x000ff6000fffe03f */
[----:B------:R-:W-:Y:S01]  /*6c4a0*/  @!UPT UIADD3 URZ, URZ, URZ, URZ ;  /* 0x0000003f3f3ff290 */ /* 0x000fe2000fffe03f */
[----:B------:R-:W-:Y:S04]  /*6c4b0*/  STL.64 [R1+0x990], R216 ;  /* 0x000990d801007387 */ /* 0x000fe80000100a00 */
[----:B------:R3:W-:Y:S02]  /*6c4c0*/  STL.64 [R1+0x998], R218 ;  /* 0x000998da01007387 */ /* 0x0007e40000100a00 */
[C---:B---3--:R-:W-:Y:S08]  /*6c4d0*/  HMMA.1688.F32.TF32 R216, R68.reuse, R8, R100 ;  /* 0x0000000844d8723c */ /* 0x048ff00000081064 */
        /* <DEDUP_REMOVED lines=11> */
[C---:B------:R-:W-:Y:S03]  /*6c590*/  HMMA.1688.F32.TF32 R80, R68.reuse, R36, R236 ;  /* 0x000000244450723c */ /* 0x040fe600000810ec */
[----:B------:R2:W-:Y:S04]  /*6c5a0*/  STL.64 [R1+0x958], R90 ;  /* 0x0009585a01007387 */ /* 0x0005e80000100a00 */
[----:B------:R-:W-:Y:S04]  /*6c5b0*/  STL.64 [R1+0x940], R92 ;  /* 0x0009405c01007387 */ /* 0x000fe80000100a00 */
[----:B------:R-:W-:Y:S01]  /*6c5c0*/  STL.64 [R1+0x948], R94 ;  /* 0x0009485e01007387 */ /* 0x000fe20000100a00 */
[C---:B--2---:R-:W-:Y:S03]  /*6c5d0*/  HMMA.1688.F32.TF32 R88, R68.reuse, R32, R220 ;  /* 0x000000204458723c */ /* 0x044fe600000810dc */
[----:B------:R-:W-:Y:S04]  /*6c5e0*/  STL.64 [R1+0x930], R84 ;  /* 0x0009305401007387 */ /* 0x000fe80000100a00 */
[----:B------:R2:W-:Y:S04]  /*6c5f0*/  STL.64 [R1+0x938], R86 ;  /* 0x0009385601007387 */ /* 0x0005e80000100a00 */
[----:B------:R-:W-:Y:S04]  /*6c600*/  LDS R100, [R161+0x8600] ;  /* 0x00860000a1647984 */ /* 0x000fe80000000800 */
[----:B------:R-:W-:Y:S01]  /*6c610*/  LDS R102, [R161+0xa600] ;  /* 0x00a60000a1667984 */ /* 0x000fe20000000800 */
[C---:B--2---:R-:W-:Y:S03]  /*6c620*/  HMMA.1688.F32.TF32 R84, R68.reuse, R40, R224 ;  /* 0x000000284454723c */ /* 0x044fe600000810e0 */
[----:B------:R-:W-:Y:S04]  /*6c630*/  LDS R101, [R189+0x8600] ;  /* 0x00860000bd657984 */ /* 0x000fe80000000800 */
[----:B------:R-:W-:Y:S04]  /*6c640*/  LDS R103, [R189+0xa600] ;  /* 0x00a60000bd677984 */ /* 0x000fe80000000800 */
        /* <DEDUP_REMOVED lines=17> */
[----:B--2---:R-:W-:Y:S08]  /*6c760*/  HMMA.1688.F32.TF32 R84, R68, R64, R104 ;  /* 0x000000404454723c */ /* 0x004ff00000081068 */
[C---:B----4-:R-:W-:Y:S01]  /*6c770*/  HMMA.1688.F32.TF32 R68, R76.reuse, R4, R108 ;  /* 0x000000044c44723c */ /* 0x050fe2000008106c */
[----:B------:R-:W-:Y:S04]  /*6c780*/  STL.64 [R1+0x8c0], R88 ;  /* 0x0008c05801007387 */ /* 0x000fe80000100a00 */
[----:B------:R-:W-:Y:S04]  /*6c790*/  STL.64 [R1+0x8c8], R90 ;  /* 0x0008c85a01007387 */ /* 0x000fe80000100a00 */
[----:B------:R-:W-:Y:S04]  /*6c7a0*/  STL.64 [R1+0x8b0], R80 ;  /* 0x0008b05001007387 */ /* 0x000fe80000100a00 */
[----:B------:R5:W-:Y:S04]  /*6c7b0*/  STL.64 [R1+0x8b8], R82 ;  /* 0x0008b85201007387 */ /* 0x000be80000100a00 */
[----:B------:R-:W-:Y:S04]  /*6c7c0*/  STL.64 [R1+0x870], R84 ;  /* 0x0008705401007387 */ /* 0x000fe80000100a00 */
[----:B------:R2:W-:Y:S01]  /*6c7d0*/  STL.64 [R1+0x878], R86 ;  /* 0x0008785601007387 */ /* 0x0005e20000100a00 */
[C---:B-----5:R-:W-:Y:S03]  /*6c7e0*/  HMMA.1688.F32.TF32 R80, R76.reuse, R8, R112 ;  /* 0x000000084c50723c */ /* 0x060fe60000081070 */
[----:B------:R-:W-:Y:S04]  /*6c7f0*/  STL.64 [R1+0x850], R68 ;  /* 0x0008504401007387 */ /* 0x000fe80000100a00 */
[----:B------:R3:W-:Y:S01]  /*6c800*/  STL.64 [R1+0x858], R70 ;  /* 0x0008584601007387 */ /* 0x0007e20000100a00 */
[C---:B--2---:R-:W-:Y:S08]  /*6c810*/  HMMA.1688.F32.TF32 R84, R76.reuse, R12, R116 ;  /* 0x0000000c4c54723c */ /* 0x044ff00000081074 */
[C---:B---3--:R-:W-:Y:S07]  /*6c820*/  HMMA.1688.F32.TF32 R68, R76.reuse, R16, R120 ;  /* 0x000000104c44723c */ /* 0x048fee0000081078 */
        /* <DEDUP_REMOVED lines=35> */
[----:B--2---:R-:W-:Y:S07]  /*6ca60*/  HMMA.1688.F32.TF32 R68, R76, R64, R172 ;  /* 0x000000404c44723c */ /* 0x004fee00000810ac */
[----:B------:R-:W-:Y:S04]  /*6ca70*/  STL.64 [R1+0x4b0], R80 ;  /* 0x0004b05001007387 */ /* 0x000fe80000100a00 */
[----:B------:R2:W-:Y:S01]  /*6ca80*/  STL.64 [R1+0x4b8], R82 ;  /* 0x0004b85201007387 */ /* 0x0005e20000100a00 */
[C---:B-1----:R-:W-:Y:S03]  /*6ca90*/  HMMA.1688.F32.TF32 R76, R72.reuse, R8, R180 ;  /* 0x00000008484c723c */ /* 0x042fe600000810b4 */
[----:B------:R-:W-:Y:S04]  /*6caa0*/  STL.64 [R1+0x380], R84 ;  /* 0x0003805401007387 */ /* 0x000fe80000100a00 */
[----:B------:R-:W-:Y:S01]  /*6cab0*/  STL.64 [R1+0x388], R86 ;  /* 0x0003885601007387 */ /* 0x000fe20000100a00 */
[C---:B--2---:R-:W-:Y:S03]  /*6cac0*/  HMMA.1688.F32.TF32 R80, R72.reuse, R4, R176 ;  /* 0x000000044850723c */ /* 0x044fe600000810b0 */
[----:B------:R-:W-:Y:S04]  /*6cad0*/  STL.64 [R1+0x370], R68 ;  /* 0x0003704401007387 */ /* 0x000fe80000100a00 */
[----:B------:R1:W-:Y:S02]  /*6cae0*/  STL.64 [R1+0x378], R70 ;  /* 0x0003784601007387 */ /* 0x0003e40000100a00 */
[----:B-1----:R-:W-:Y:S01]  /*6caf0*/  HMMA.1688.F32.TF32 R68, R72, R12, R184 ;  /* 0x0000000c4844723c */ /* 0x002fe200000810b8 */
[----:B------:R-:W-:Y:S11]  /*6cb00*/  IMAD.MOV.U32 R240, RZ, RZ, R207 ;  /* 0x000000fffff07224 */ /* 0x000ff600078e00cf */
[----:B------:R-:W-:Y:S02]  /*6cb10*/  @!UPT UIADD3 URZ, URZ, URZ, URZ ;  /* 0x0000003f3f3ff290 */ /* 0x000fe4000fffe03f */
[----:B------:R-:W-:Y:S04]  /*6cb20*/  STL.64 [R1+0x360], R80 ;  /* 0x0003605001007387 */ /* 0x000fe80000100a00 */
[----:B------:R1:W-:Y:S04]  /*6cb30*/  STL.64 [R1+0x368], R82 ;  /* 0x0003685201007387 */ /* 0x0003e80000100a00 */
[----:B------:R-:W-:Y:S01]  /*6cb40*/  STL.64 [R1+0x350], R76 ;  /* 0x0003504c01007387 */ /* 0x000fe20000100a00 */
[----:B------:R-:W-:-:S03]  /*6cb50*/  MOV R241, R198 ;  /* 0x000000c600f17202 */ /* 0x000fc60000000f00 */
[----:B------:R-:W-:Y:S01]  /*6cb60*/  STL.64 [R1+0x358], R78 ;  /* 0x0003584e01007387 */ /* 0x000fe20000100a00 */
[----:B------:R-:W-:-:S03]  /*6cb70*/  IMAD.MOV.U32 R242, RZ, RZ, R197 ;  /* 0x000000fffff27224 */ /* 0x000fc600078e00c5 */
[----:B------:R-:W2:Y:S01]  /*6cb80*/  LDL.LU R207, [R1+0x4c5c] ;  /* 0x004c5c0001cf7983 */ /* 0x000ea20000300800 */
[----:B------:R-:W-:-:S03]  /*6cb90*/  IMAD.MOV.U32 R243, RZ, RZ, R196 ;  /* 0x000000fffff37224 */ /* 0x000fc600078e00c4 */
[----:B------:R-:W-:Y:S01]  /*6cba0*/  STL.64 [R1+0x340], R68 ;  /* 0x0003404401007387 */ /* 0x000fe20000100a00 */
[----:B------:R-:W-:-:S03]  /*6cbb0*/  MOV R232, R203 ;  /* 0x000000cb00e87202 */ /* 0x000fc60000000f00 */
[----:B------:R3:W-:Y:S04]  /*6cbc0*/  STL.64 [R1+0x348], R70 ;  /* 0x0003484601007387 */ /* 0x0007e80000100a00 */
[----:B------:R-:W1:Y:S04]  /*6cbd0*/  LDL.LU R198, [R1+0x4c58] ;  /* 0x004c580001c67983 */ /* 0x000e680000300800 */
[----:B------:R-:W4:Y:S04]  /*6cbe0*/  LDL.LU R197, [R1+0x4c54] ;  /* 0x004c540001c57983 */ /* 0x000f280000300800 */
[----:B------:R-:W5:Y:S04]  /*6cbf0*/  LDL.LU R196, [R1+0x4c50] ;  /* 0x004c500001c47983 */ /* 0x000f680000300800 */
[----:B------:R-:W3:Y:S01]  /*6cc00*/  LDL.LU R203, [R1+0x4c4c] ;  /* 0x004c4c0001cb7983 */ /* 0x000ee20000300800 */
[----:B------:R-:W-:Y:S01]  /*6cc10*/  IMAD.MOV.U32 R233, RZ, RZ, R212 ;  /* 0x000000ffffe97224 */ /* 0x000fe200078e00d4 */
[----:B------:R-:W-:Y:S01]  /*6cc20*/  MOV R235, R214 ;  /* 0x000000d600eb7202 */ /* 0x000fe20000000f00 */
[----:B------:R-:W-:Y:S01]  /*6cc30*/  IMAD.MOV.U32 R234, RZ, RZ, R213 ;  /* 0x000000ffffea7224 */ /* 0x000fe200078e00d5 */
[----:B------:R-:W3:Y:S01]  /*6cc40*/  LDL.LU R212, [R1+0x4c48] ;  /* 0x004c480001d47983 */ /* 0x000ee20000300800 */
[----:B------:R-:W-:-:S03]  /*6cc50*/  IMAD.MOV.U32 R228, RZ, RZ, R215 ;  /* 0x000000ffffe47224 */ /* 0x000fc600078e00d7 */
[----:B------:R-:W3:Y:S01]  /*6cc60*/  LDL.LU R213, [R1+0x4c44] ;  /* 0x004c440001d57983 */ /* 0x000ee20000300800 */
[----:B------:R-:W-:Y:S01]  /*6cc70*/  IMAD.MOV.U32 R229, RZ, RZ, R208 ;  /* 0x000000ffffe57224 */ /* 0x000fe200078e00d0 */
[----:B------:R-:W-:Y:S02]  /*6cc80*/  MOV R230, R209 ;  /* 0x000000d100e67202 */ /* 0x000fe40000000f00 */
[----:B------:R-:W3:Y:S01]  /*6cc90*/  LDL.LU R214, [R1+0x4c40] ;  /* 0x004c400001d67983 */ /* 0x000ee20000300800 */
[----:B------:R-:W-:-:S03]  /*6cca0*/  IMAD.MOV.U32 R231, RZ, RZ, R210 ;  /* 0x000000ffffe77224 */ /* 0x000fc600078e00d2 */
[----:B------:R-:W3:Y:S01]  /*6ccb0*/  LDL.LU R215, [R1+0x4c3c] ;  /* 0x004c3c0001d77983 */ /* 0x000ee20000300800 */
[----:B------:R-:W-:-:S03]  /*6ccc0*/  IMAD.MOV.U32 R236, RZ, RZ, R211 ;  /* 0x000000ffffec7224 */ /* 0x000fc600078e00d3 */
[----:B------:R-:W3:Y:S01]  /*6ccd0*/  LDL.LU R208, [R1+0x4c38] ;  /* 0x004c380001d07983 */ /* 0x000ee20000300800 */
[----:B------:R-:W-:-:S03]  /*6cce0*/  MOV R237, R204 ;  /* 0x000000cc00ed7202 */ /* 0x000fc60000000f00 */
[----:B------:R-:W3:Y:S01]  /*6ccf0*/  LDL.LU R209, [R1+0x4c34] ;  /* 0x004c340001d17983 */ /* 0x000ee20000300800 */
[----:B------:R-:W-:-:S03]  /*6cd00*/  IMAD.MOV.U32 R238, RZ, RZ, R205 ;  /* 0x000000ffffee7224 */ /* 0x000fc600078e00cd */
[----:B------:R-:W3:Y:S01]  /*6cd10*/  LDL.LU R210, [R1+0x4c30] ;  /* 0x004c300001d27983 */ /* 0x000ee20000300800 */
[----:B------:R-:W-:-:S03]  /*6cd20*/  IMAD.MOV.U32 R239, RZ, RZ, R206 ;  /* 0x000000ffffef7224 */ /* 0x000fc600078e00ce */
[----:B------:R-:W3:Y:S04]  /*6cd30*/  LDL.LU R211, [R1+0x4c2c] ;  /* 0x004c2c0001d37983 */ /* 0x000ee80000300800 */
[----:B------:R-:W3:Y:S04]  /*6cd40*/  LDL.LU R204, [R1+0x4c28] ;  /* 0x004c280001cc7983 */ /* 0x000ee80000300800 */
[----:B------:R-:W3:Y:S04]  /*6cd50*/  LDL.LU R205, [R1+0x4c24] ;  /* 0x004c240001cd7983 */ /* 0x000ee80000300800 */
[----:B------:R-:W3:Y:S04]  /*6cd60*/  LDL.LU R206, [R1+0x4c20] ;  /* 0x004c200001ce7983 */ /* 0x000ee80000300800 */
[----:B------:R-:W3:Y:S01]  /*6cd70*/  LDL.LU R84, [R1+0x11f0] ;  /* 0x0011f00001547983 */ /* 0x000ee20000300800 */
[----:B------:R-:W-:-:S03]  /*6cd80*/  IMAD.MOV.U32 R221, RZ, RZ, R200 ;  /* 0x000000ffffdd7224 */ /* 0x000fc600078e00c8 */
[----:B------:R-:W3:Y:S01]  /*6cd90*/  LDL.LU R85, [R1+0x11f4] ;  /* 0x0011f40001557983 */ /* 0x000ee20000300800 */
[----:B------:R-:W-:-:S03]  /*6cda0*/  IMAD.MOV.U32 R222, RZ, RZ, R201 ;  /* 0x000000ffffde7224 */ /* 0x000fc600078e00c9 */
[----:B------:R-:W3:Y:S01]  /*6cdb0*/  LDL.LU R86, [R1+0x11f8] ;  /* 0x0011f80001567983 */ /* 0x000ee20000300800 */
[----:B------:R-:W-:-:S03]  /*6cdc0*/  MOV R223, R202 ;  /* 0x000000ca00df7202 */ /* 0x000fc60000000f00 */
[----:B------:R-:W3:Y:S01]  /*6cdd0*/  LDL.LU R87, [R1+0x11fc] ;  /* 0x0011fc0001577983 */ /* 0x000ee20000300800 */
        /* <DEDUP_REMOVED lines=8> */
[----:B------:R-:W-:Y:S02]  /*6ce60*/  IMAD.MOV.U32 R246, RZ, RZ, R191 ;  /* 0x000000fffff67224 */ /* 0x000fe400078e00bf */
[----:B------:R-:W-:Y:S01]  /*6ce70*/  IMAD.MOV.U32 R248, RZ, RZ, R163 ;  /* 0x000000fffff87224 */ /* 0x000fe200078e00a3 */
[----:B------:R-:W-:Y:S04]  /*6ce80*/  LDS R78, [R161+0xa500] ;  /* 0x00a50000a14e7984 */ /* 0x000fe80000000800 */
[----:B------:R-:W-:Y:S04]  /*6ce90*/  LDS R77, [R189+0x8500] ;  /* 0x00850000bd4d7984 */ /* 0x000fe80000000800 */
[----:B------:R-:W1:Y:S01]  /*6cea0*/  LDS R79, [R189+0xa500] ;  /* 0x00a50000bd4f7984 */ /* 0x000e620000000800 */
[----:B--2---:R-:W-:-:S03]  /*6ceb0*/  MOV R220, R207 ;  /* 0x000000cf00dc7202 */ /* 0x004fc60000000f00 */
[----:B------:R-:W2:Y:S04]  /*6cec0*/  LDL.LU R207, [R1+0x4c1c] ;  /* 0x004c1c0001cf7983 */ /* 0x000ea80000300800 */
[----:B------:R-:W2:Y:S04]  /*6ced0*/  LDL.LU R200, [R1+0x4c18] ;  /* 0x004c180001c87983 */ /* 0x000ea80000300800 */
[----:B------:R-:W2:Y:S04]  /*6cee0*/  LDL.LU R201, [R1+0x4c14] ;  /* 0x004c140001c97983 */ /* 0x000ea80000300800 */
[----:B------:R-:W2:Y:S01]  /*6cef0*/  LDL.LU R202, [R1+0x4c10] ;  /* 0x004c100001ca7983 */ /* 0x000ea20000300800 */
[----:B-1----:R-:W-:Y:S01]  /*6cf00*/  IMAD.MOV.U32 R83, RZ, RZ, R198 ;  /* 0x000000ffff537224 */ /* 0x002fe200078e00c6 */
[----:B----4-:R-:W-:Y:S01]  /*6cf10*/  MOV R82, R197 ;  /* 0x000000c500527202 */ /* 0x010fe20000000f00 */
[----:B-----5:R-:W-:-:S02]  /*6cf20*/  IMAD.MOV.U32 R81, RZ, RZ, R196 ;  /* 0x000000ffff517224 */ /* 0x020fc400078e00c4 */
[----:B---3--:R-:W-:Y:S02]  /*6cf30*/  IMAD.MOV.U32 R80, RZ, RZ, R203 ;  /* 0x000000ffff507224 */ /* 0x008fe400078e00cb */
        /* <DEDUP_REMOVED lines=9> */
[C---:B------:R-:W-:Y:S11]  /*6cfd0*/  HMMA.1688.F32.TF32 R84, R72.reuse, R40, R84 ;  /* 0x000000284854723c */ /* 0x040ff60000081054 */
[----:B------:R-:W-:Y:S11]  /*6cfe0*/  @!UPT UIADD3 URZ, URZ, URZ, URZ ;  /* 0x0000003f3f3ff290 */ /* 0x000ff6000fffe03f */
[----:B------:R-:W-:Y:S02]  /*6cff0*/  @!UPT UIADD3 URZ, URZ, URZ, URZ ;  /* 0x0000003f3f3ff290 */ /* 0x000fe4000fffe03f */
[----:B------:R-:W-:Y:S01]  /*6d000*/  IMAD.MOV.U32 R252, RZ, RZ, R84 ;  /* 0x000000fffffc7224 */ /* 0x000fe200078e0054 */
[----:B------:R-:W-:Y:S01]  /*6d010*/  MOV R191, R85 ;  /* 0x0000005500bf7202 */ /* 0x000fe20000000f00 */
[----:B------:R-:W-:Y:S02]  /*6d020*/  IMAD.MOV.U32 R190, RZ, RZ, R86 ;  /* 0x000000ffffbe7224 */ /* 0x000fe400078e0056 */
[----:B------:R-:W-:Y:S02]  /*6d030*/  IMAD.MOV.U32 R163, RZ, RZ, R87 ;  /* 0x000000ffffa37224 */ /* 0x000fe400078e0057 */
[C---:B------:R-:W-:Y:S08]  /*6d040*/  HMMA.1688.F32.TF32 R84, R72.reuse, R44, R80 ;  /* 0x0000002c4854723c */ /* 0x040ff00000081050 */
[----:B------:R-:W-:Y:S01]  /*6d050*/  HMMA.1688.F32.TF32 R80, R72, R48, R220 ;  /* 0x000000304850723c */ /* 0x000fe200000810dc */
[----:B------:R-:W-:Y:S01]  /*6d060*/  IMAD.MOV.U32 R249, RZ, RZ, R162 ;  /* 0x000000fffff97224 */ /* 0x000fe200078e00a2 */
[----:B------:R-:W-:Y:S01]  /*6d070*/  MOV R250, R2 ;  /* 0x0000000200fa7202 */ /* 0x000fe20000000f00 */
[----:B------:R-:W-:-:S05]  /*6d080*/  IMAD.MOV.U32 R251, RZ, RZ, R0 ;  /* 0x000000fffffb7224 */ /* 0x000fca00078e0000 */
[C---:B--2---:R-:W-:Y:S08]  /*6d090*/  HMMA.1688.F32.TF32 R88, R72.reuse, R24, R200 ;  /* 0x000000184858723c */ /* 0x044ff000000810c8 */
[C---:B---3--:R-:W-:Y:S01]  /*6d0a0*/  HMMA.1688.F32.TF32 R92, R72.reuse, R20, R196 ;  /* 0x00000014485c723c */ /* 0x048fe200000810c4 */
[----:B------:R-:W-:Y:S04]  /*6d0b0*/  LDS R196, [R161+0x8700] ;  /* 0x00870000a1c47984 */ /* 0x000fe80000000800 */
[----:B------:R-:W-:Y:S04]  /*6d0c0*/  LDS R198, [R161+0xa700] ;  /* 0x00a70000a1c67984 */ /* 0x000fe80000000800 */
[----:B------:R-:W-:Y:S04]  /*6d0d0*/  LDS R197, [R189+0x8700] ;  /* 0x00870000bdc57984 */ /* 0x000fe80000000800 */
[----:B------:R-:W-:Y:S01]  /*6d0e0*/  LDS R199, [R189+0xa700] ;  /* 0x00a70000bdc77984 */ /* 0x000fe20000000800 */
[C---:B----4-:R-:W-:Y:S11]  /*6d0f0*/  HMMA.1688.F32.TF32 R68, R72.reuse, R16, R192 ;  /* 0x000000104844723c */ /* 0x050ff600000810c0 */
[----:B------:R-:W-:Y:S11]  /*6d100*/  @!UPT UIADD3 URZ, URZ, URZ, URZ ;  /* 0x0000003f3f3ff290 */ /* 0x000ff6000fffe03f */
[----:B------:R-:W-:Y:S01]  /*6d110*/  @!UPT UIADD3 URZ, URZ, URZ, URZ ;  /* 0x0000003f3f3ff290 */ /* 0x000fe2000fffe03f */
        /* <DEDUP_REMOVED lines=12> */
[----:B------:R-:W-:Y:S04]  /*6d1e0*/  LDS R211, [R189+0xa680] ;  /* 0x00a68000bdd37984 */ /* 0x000fe80000000800 */
        /* <DEDUP_REMOVED lines=16> */
[----:B------:R-:W1:Y:S01]  /*6d2f0*/  LDS R71, [R189+0xa580] ;  /* 0x00a58000bd477984 */ /* 0x000e620000000800 */
[----:B------:R-:W-:Y:S03]  /*6d300*/  HMMA.1688.F32.TF32 R72, R72, R64, R232 ;  /* 0x000000404848723c */ /* 0x000fe600000810e8 */
[----:B------:R-:W-:Y:S04]  /*6d310*/  STL.64 [R1+0x150], R88 ;  /* 0x0001505801007387 */ /* 0x000fe80000100a00 */
[----:B------:R-:W-:Y:S04]  /*6d320*/  STL.64 [R1+0x158], R90 ;  /* 0x0001585a01007387 */ /* 0x000fe80000100a00 */
        /* <DEDUP_REMOVED lines=9> */
[----:B------:R2:W-:Y:S04]  /*6d3c0*/  STL.64 [R1+0x110], R84 ;  /* 0x0001105401007387 */ /* 0x0005e80000100a00 */
[----:B------:R3:W-:Y:S04]  /*6d3d0*/  STL.64 [R1+0x118], R86 ;  /* 0x0001185601007387 */ /* 0x0007e80000100a00 */
[----:B------:R4:W-:Y:S04]  /*6d3e0*/  STL.64 [R1+0x100], R80 ;  /* 0x0001005001007387 */ /* 0x0009e80000100a00 */
[----:B------:R5:W-:Y:S04]  /*6d3f0*/  STL.64 [R1+0x108], R82 ;  /* 0x0001085201007387 */ /* 0x000be80000100a00 */
[----:B------:R1:W-:Y:S04]  /*6d400*/  STL [R1+0xf0], R72 ;  /* 0x0000f04801007387 */ /* 0x0003e80000100800 */
        /* <DEDUP_REMOVED lines=16> */
[----:B--2---:R-:W2:Y:S04]  /*6d510*/  LDL.LU R84, [R1+0x10c0] ;  /* 0x0010c00001547983 */ /* 0x004ea80000300800 */
[----:B------:R-:W2:Y:S04]  /*6d520*/  LDL.LU R85, [R1+0x10c4] ;  /* 0x0010c40001557983 */ /* 0x000ea80000300800 */
[----:B---3--:R-:W2:Y:S04]  /*6d530*/  LDL.LU R86, [R1+0x10c8] ;  /* 0x0010c80001567983 */ /* 0x008ea80000300800 */
        /* <DEDUP_REMOVED lines=57> */
[----:B------:R-:W-:Y:S01]  /*6d8d0*/  MOV R162, R73 ;  /* 0x0000004900a27202 */ /* 0x000fe20000000f00 */
[----:B------:R-:W-:-:S02]  /*6d8e0*/  IMAD.MOV.U32 R2, RZ, RZ, R74 ;  /* 0x000000ffff027224 */ /* 0x000fc400078e004a */
[----:B------:R-:W-:-:S05]  /*6d8f0*/  IMAD.MOV.U32 R0, RZ, RZ, R75 ;  /* 0x000000ffff007224 */ /* 0x000fca00078e004b */
[----:B------:R-:W-:Y:S04]  /*6d900*/  STL [R1+0x4a58], R0 ;  /* 0x004a580001007387 */ /* 0x000fe80000100800 */
[----:B------:R-:W-:Y:S04]  /*6d910*/  STL [R1+0x4a54], R162 ;  /* 0x004a54a201007387 */ /* 0x000fe80000100800 */
[----:B------:R-:W-:Y:S01]  /*6d920*/  STL [R1+0x4a50], R2 ;  /* 0x004a500201007387 */ /* 0x000fe20000100800 */
[C---:B-1----:R-:W-:Y:S03]  /*6d930*/  HMMA.1688.F32.TF32 R72, R76.reuse, R20, R240 ;  /* 0x000000144c48723c */ /* 0x042fe600000810f0 */
[----:B------:R-:W5:Y:S05]  /*6d940*/  LDL.LU R240, [R1+0x210] ;  /* 0x0002100001f07983 */ /* 0x000f6a0000300800 */
[C---:B--2---:R-:W-:Y:S11]  /*6d950*/  HMMA.1688.F32.TF32 R120, R76.reuse, R16, R120 ;  /* 0x000000104c78723c */ /* 0x044ff60000081078 */
[----:B------:R-:W-:Y:S11]  /*6d960*/  @!UPT UIADD3 URZ, URZ, URZ, URZ ;  /* 0x0000003f3f3ff290 */ /* 0x000ff6000fffe03f */
[----:B------:R-:W-:Y:S01]  /*6d970*/  @!UPT UIADD3 URZ, URZ, URZ, URZ ;  /* 0x0000003f3f3ff290 */ /* 0x000fe2000fffe03f */
[----:B------:R-:W-:Y:S04]  /*6d980*/  STL.64 [R1+0xe0], R120 ;  /* 0x0000e07801007387 */ /* 0x000fe80000100a00 */
[----:B------:R-:W-:Y:S04]  /*6d990*/  STL.64 [R1+0xe8], R122 ;  /* 0x0000e87a01007387 */ /* 0x000fe80000100a00 */
[----:B------:R-:W-:Y:S04]  /*6d9a0*/  STL.64 [R1+0xd0], R72 ;  /* 0x0000d04801007387 */ /* 0x000fe80000100a00 */
[----:B------:R3:W-:Y:S04]  /*6d9b0*/  STL.64 [R1+0xd8], R74 ;  /* 0x0000d84a01007387 */ /* 0x0007e80000100a00 */
[----:B------:R-:W2:Y:S04]  /*6d9c0*/  LDL.LU R241, [R1+0x214] ;  /* 0x0002140001f17983 */ /* 0x000ea80000300800 */
[----:B------:R-:W2:Y:S04]  /*6d9d0*/  LDL.LU R242, [R1+0x218] ;  /* 0x0002180001f27983 */ /* 0x000ea80000300800 */
[----:B------:R-:W2:Y:S01]  /*6d9e0*/  LDL.LU R243, [R1+0x21c] ;  /* 0x00021c0001f37983 */ /* 0x000ea20000300800 */
[C---:B---3--:R-:W-:Y:S08]  /*6d9f0*/  HMMA.1688.F32.TF32 R72, R76.reuse, R24, R116 ;  /* 0x000000184c48723c */ /* 0x048ff00000081074 */
[C---:B------:R-:W-:Y:S08]  /*6da00*/  HMMA.1688.F32.TF32 R112, R76.reuse, R28, R112 ;  /* 0x0000001c4c70723c */ /* 0x040ff00000081070 */
[C---:B------:R-:W-:Y:S07]  /*6da10*/  HMMA.1688.F32.TF32 R108, R76.reuse, R32, R108 ;  /* 0x000000204c6c723c */ /* 0x040fee000008106c */
[----:B------:R-:W-:Y:S04]  /*6da20*/  STL.64 [R1+0xc0], R72 ;  /* 0x0000c04801007387 */ /* 0x000fe80000100a00 */
[----:B------:R1:W-:Y:S02]  /*6da30*/  STL.64 [R1+0xc8], R74 ;  /* 0x0000c84a01007387 */ /* 0x0003e40000100a00 */
[C---:B-1----:R-:W-:Y:S02]  /*6da40*/  HMMA.1688.F32.TF32 R72, R76.reuse, R36, R104 ;  /* 0x000000244c48723c */ /* 0x042fe40000081068 */
[----:B------:R-:W-:Y:S04]  /*6da50*/  STL.64 [R1+0xb0], R112 ;  /* 0x0000b07001007387 */ /* 0x000fe80000100a00 */
[----:B------:R-:W-:Y:S02]  /*6da60*/  STL.64 [R1+0xb8], R114 ;  /* 0x0000b87201007387 */ /* 0x000fe40000100a00 */
[C---:B------:R-:W-:Y:S02]  /*6da70*/  HMMA.1688.F32.TF32 R104, R76.reuse, R40, R216 ;  /* 0x000000284c68723c */ /* 0x040fe400000810d8 */
[----:B------:R-:W-:Y:S04]  /*6da80*/  STL.64 [R1+0xa0], R108 ;  /* 0x0000a06c01007387 */ /* 0x000fe80000100a00 */
[----:B------:R-:W-:Y:S02]  /*6da90*/  STL.64 [R1+0xa8], R110 ;  /* 0x0000a86e01007387 */ /* 0x000fe40000100a00 */
        /* <DEDUP_REMOVED lines=12> */
[C---:B----4-:R-:W-:Y:S02]  /*6db60*/  HMMA.1688.F32.TF32 R72, R76.reuse, R60, R80 ;  /* 0x0000003c4c48723c */ /* 0x050fe40000081050 */
[----:B------:R-:W-:Y:S04]  /*6db70*/  STL.64 [R1+0x50], R88 ;  /* 0x0000505801007387 */ /* 0x000fe80000100a00 */
[----:B------:R-:W-:Y:S02]  /*6db80*/  STL.64 [R1+0x58], R90 ;  /* 0x0000585a01007387 */ /* 0x000fe40000100a00 */
[----:B------:R-:W-:Y:S02]  /*6db90*/  HMMA.1688.F32.TF32 R80, R76, R64, R220 ;  /* 0x000000404c50723c */ /* 0x000fe400000810dc */
[----:B------:R-:W-:Y:S04]  /*6dba0*/  STL.64 [R1+0x40], R84 ;  /* 0x0000405401007387 */ /* 0x000fe80000100a00 */
[----:B------:R-:W-:Y:S02]  /*6dbb0*/  STL.64 [R1+0x48], R86 ;  /* 0x0000485601007387 */ /* 0x000fe40000100a00 */
[C---:B------:R-:W-:Y:S07]  /*6dbc0*/  HMMA.1688.F32.TF32 R76, R68.reuse, R4, R236 ;  /* 0x00000004444c723c */ /* 0x040fee00000810ec */
[----:B------:R-:W-:Y:S01]  /*6dbd0*/  STL.64 [R1+0x30], R72 ;  /* 0x0000304801007387 */ /* 0x000fe20000100a00 */
[C---:B-----5:R-:W-:Y:S03]  /*6dbe0*/  HMMA.1688.F32.TF32 R248, R68.reuse, R12, R248 ;  /* 0x0000000c44f8723c */ /* 0x060fe600000810f8 */
[----:B------:R1:W-:Y:S05]  /*6dbf0*/  STL.64 [R1+0x38], R74 ;  /* 0x0000384a01007387 */ /* 0x0003ea0000100a00 */
[C---:B-1----:R-:W-:Y:S01]  /*6dc00*/  HMMA.1688.F32.TF32 R72, R68.reuse, R8, R224 ;  /* 0x000000084448723c */ /* 0x042fe200000810e0 */
[----:B------:R-:W-:Y:S04]  /*6dc10*/  STL.64 [R1+0x20], R80 ;  /* 0x0000205001007387 */ /* 0x000fe80000100a00 */
[----:B------:R-:W-:Y:S04]  /*6dc20*/  STL.64 [R1+0x28], R82 ;  /* 0x0000285201007387 */ /* 0x000fe80000100a00 */
[----:B------:R-:W-:Y:S04]  /*6dc30*/  STL.64 [R1+0x10], R76 ;  /* 0x0000104c01007387 */ /* 0x000fe80000100a00 */
[----:B------:R-:W-:Y:S04]  /*6dc40*/  STL.64 [R1+0x18], R78 ;  /* 0x0000184e01007387 */ /* 0x000fe80000100a00 */
[----:B------:R-:W-:Y:S06]  /*6dc50*/  STL.64 [R1+0x4a28], R250 ;  /* 0x004a28fa01007387 */ /* 0x000fec0000100a00 */
[----:B------:R-:W-:Y:S04]  /*6dc60*/  STL.64 [R1], R72 ;  /* 0x0000004801007387 */ /* 0x000fe80000100a00 */
[----:B------:R1:W-:Y:S02]  /*6dc70*/  STL.64 [R1+0x8], R74 ;  /* 0x0000084a01007387 */ /* 0x0003e40000100a00 */
[C---:B-1----:R-:W-:Y:S02]  /*6dc80*/  HMMA.1688.F32.TF32 R72, R68.reuse, R16, R228 ;  /* 0x000000104448723c */ /* 0x042fe400000810e4 */
[----:B------:R-:W-:Y:S06]  /*6dc90*/  STL.64 [R1+0x4a20], R248 ;  /* 0x004a20f801007387 */ /* 0x000fec0000100a00 */
[C---:B------:R-:W-:Y:S11]  /*6dca0*/  HMMA.1688.F32.TF32 R76, R68.reuse, R20, R232 ;  /* 0x00000014444c723c */ /* 0x040ff600000810e8 */
[----:B------:R-:W-:Y:S04]  /*6dcb0*/  @!UPT UIADD3 URZ, URZ, URZ, URZ ;  /* 0x0000003f3f3ff290 */ /* 0x000fe8000fffe03f */
[----:B------:R1:W-:Y:S01]  /*6dcc0*/  STL [R1+0x1ec], R75 ;  /* 0x0001ec4b01007387 */ /* 0x0003e20000100800 */
[----:B------:R-:W-:Y:S01]  /*6dcd0*/  MOV R0, R72 ;  /* 0x0000004800007202 */ /* 0x000fe20000000f00 */
[----:B------:R-:W-:Y:S02]  /*6dce0*/  IMAD.MOV.U32 R162, RZ, RZ, R73 ;  /* 0x000000ffffa27224 */ /* 0x000fe400078e0049 */
[----:B------:R-:W-:Y:S01]  /*6dcf0*/  IMAD.MOV.U32 R2, RZ, RZ, R74 ;  /* 0x000000ffff027224 */ /* 0x000fe200078e004a */
[----:B------:R-:W3:Y:S01]  /*6dd00*/  LDL.LU R232, [R1+0x220] ;  /* 0x0002200001e87983 */ /* 0x000ee20000300800 */
[C---:B-1----:R-:W-:Y:S03]  /*6dd10*/  HMMA.1688.F32.TF32 R72, R68.reuse, R24, R244 ;  /* 0x000000184448723c */ /* 0x042fe600000810f4 */
[----:B------:R-:W-:Y:S04]  /*6dd20*/  STL.64 [R1+0x1d0], R76 ;  /* 0x0001d04c01007387 */ /* 0x000fe80000100a00 */
[----:B------:R-:W-:Y:S11]  /*6dd30*/  STL.64 [R1+0x1d8], R78 ;  /* 0x0001d84e01007387 */ /* 0x000ff60000100a00 */
[----:B------:R-:W-:Y:S05]  /*6dd40*/  @!UPT UIADD3 URZ, URZ, URZ, URZ ;  /* 0x0000003f3f3ff290 */ /* 0x000fea000fffe03f */
[----:B------:R-:W-:Y:S04]  /*6dd50*/  STL.64 [R1+0x1c0], R72 ;  /* 0x0001c04801007387 */ /* 0x000fe80000100a00 */
[----:B------:R2:W-:Y:S04]  /*6dd60*/  STL.64 [R1+0x1c8], R74 ;  /* 0x0001c84a01007387 */ /* 0x0005e80000100a00 */
[----:B------:R-:W3:Y:S04]  /*6dd70*/  LDL.LU R233, [R1+0x224] ;  /* 0x0002240001e97983 */ /* 0x000ee80000300800 */
[----:B------:R-:W3:Y:S04]  /*6dd80*/  LDL.LU R234, [R1+0x228] ;  /* 0x0002280001ea7983 */ /* 0x000ee80000300800 */
[----:B------:R-:W3:Y:S04]  /*6dd90*/  LDL.LU R235, [R1+0x22c] ;  /* 0x00022c0001eb7983 */ /* 0x000ee80000300800 */
[----:B------:R-:W4:Y:S04]  /*6dda0*/  LDL.LU R244, [R1+0x230] ;  /* 0x0002300001f47983 */ /* 0x000f280000300800 */
[----:B------:R-:W4:Y:S04]  /*6ddb0*/  LDL.LU R245, [R1+0x234] ;  /* 0x0002340001f57983 */ /* 0x000f280000300800 */
[----:B------:R-:W4:Y:S04]  /*6ddc0*/  LDL.LU R246, [R1+0x238] ;  /* 0x0002380001f67983 */ /* 0x000f280000300800 */
[----:B------:R-:W4:Y:S04]  /*6ddd0*/  LDL.LU R247, [R1+0x23c] ;  /* 0x00023c0001f77983 */ /* 0x000f280000300800 */
[----:B------:R-:W5:Y:S01]  /*6dde0*/  LDL.LU R80, [R1+0x280] ;  /* 0x0002800001507983 */ /* 0x000f620000300800 */
[C---:B--2---:R-:W-:Y:S11]  /*6ddf0*/  HMMA.1688.F32.TF32 R72, R68.reuse, R28, R240 ;  /* 0x0000001c4448723c */ /* 0x044ff600000810f0 */
[----:B------:R-:W-:Y:S11]  /*6de00*/  @!UPT UIADD3 URZ, URZ, URZ, URZ ;  /* 0x0000003f3f3ff290 */ /* 0x000ff6000fffe03f */
[----:B------:R-:W-:Y:S01]  /*6de10*/  @!UPT UIADD3 URZ, URZ, URZ, URZ ;  /* 0x0000003f3f3ff290 */ /* 0x000fe2000fffe03f */
[----:B------:R-:W-:Y:S04]  /*6de20*/  STL.64 [R1+0x1b0], R72 ;  /* 0x0001b04801007387 */ /* 0x000fe80000100a00 */
[----:B------:R3:W-:Y:S04]  /*6de30*/  STL.64 [R1+0x1b8], R74 ;  /* 0x0001b84a01007387 */ /* 0x0007e80000100a00 */
[----:B------:R-:W5:Y:S04]  /*6de40*/  LDL.LU R81, [R1+0x284] ;  /* 0x0002840001517983 */ /* 0x000f680000300800 */
[----:B------:R-:W5:Y:S04]  /*6de50*/  LDL.LU R82, [R1+0x288] ;  /* 0x0002880001527983 */ /* 0x000f680000300800 */
[----:B------:R-:W5:Y:S04]  /*6de60*/  LDL.LU R83, [R1+0x28c] ;  /* 0x00028c0001537983 */ /* 0x000f680000300800 */
        /* <DEDUP_REMOVED lines=25> */
[----:B------:R-:W5:Y:S11]  /*6e000*/  LDL.LU R232, [R1+0x390] ;  /* 0x0003900001e87983 */ /* 0x000f760000300800 */
[----:B------:R-:W-:Y:S09]  /*6e010*/  @!UPT UIADD3 URZ, URZ, URZ, URZ ;  /* 0x0000003f3f3ff290 */ /* 0x000ff2000fffe03f */
[----:B------:R-:W-:Y:S04]  /*6e020*/  STL.64 [R1+0x1a0], R72 ;  /* 0x0001a04801007387 */ /* 0x000fe80000100a00 */
[----:B------:R5:W-:Y:S04]  /*6e030*/  STL.64 [R1+0x1a8], R74 ;  /* 0x0001a84a01007387 */ /* 0x000be80000100a00 */
        /* <DEDUP_REMOVED lines=11> */
[C---:B----4-:R-:W-:Y:S08]  /*6e0f0*/  HMMA.1688.F32.TF32 R244, R68.reuse, R36, R244 ;  /* 0x0000002444f4723c */ /* 0x050ff000000810f4 */
[C---:B--2---:R-:W-:Y:S08]  /*6e100*/  HMMA.1688.F32.TF32 R88, R68.reuse, R44, R88 ;  /* 0x0000002c4458723c */ /* 0x044ff00000081058 */
[C---:B-----5:R-:W-:Y:S07]  /*6e110*/  HMMA.1688.F32.TF32 R72, R68.reuse, R40, R92 ;  /* 0x000000284448723c */ /* 0x060fee000008105c */
[----:B------:R-:W-:Y:S04]  /*6e120*/  STL.64 [R1+0x49b0], R246 ;  /* 0x0049b0f601007387 */ /* 0x000fe80000100a00 */
[----:B------:R-:W-:Y:S01]  /*6e130*/  STL.64 [R1+0x49a8], R244 ;  /* 0x0049a8f401007387 */ /* 0x000fe20000100a00 */
[C---:B------:R-:W-:Y:S11]  /*6e140*/  HMMA.1688.F32.TF32 R76, R68.reuse, R48, R84 ;  /* 0x00000030444c723c */ /* 0x040ff60000081054 */
[----:B------:R-:W-:Y:S04]  /*6e150*/  STL.64 [R1+0x250], R72 ;  /* 0x0002504801007387 */ /* 0x000fe80000100a00 */
[----:B------:R1:W-:Y:S04]  /*6e160*/  STL.64 [R1+0x258], R74 ;  /* 0x0002584a01007387 */ /* 0x0003e80000100a00 */
[----:B------:R-:W-:Y:S01]  /*6e170*/  STL.64 [R1+0x240], R88 ;  /* 0x0002405801007387 */ /* 0x000fe20000100a00 */
[C---:B-1----:R-:W-:Y:S03]  /*6e180*/  HMMA.1688.F32.TF32 R72, R68.reuse, R52, R80 ;  /* 0x000000344448723c */ /* 0x042fe60000081050 */
[----:B------:R-:W-:Y:S04]  /*6e190*/  STL.64 [R1+0x248], R90 ;  /* 0x0002485a01007387 */ /* 0x000fe80000100a00 */
[----:B------:R-:W-:Y:S01]  /*6e1a0*/  STL.64 [R1+0x230], R76 ;  /* 0x0002304c01007387 */ /* 0x000fe20000100a00 */
[C---:B------:R-:W-:Y:S03]  /*6e1b0*/  HMMA.1688.F32.TF32 R80, R68.reuse, R56, R220 ;  /* 0x000000384450723c */ /* 0x040fe600000810dc */
[----:B------:R1:W-:Y:S05]  /*6e1c0*/  STL.64 [R1+0x238], R78 ;  /* 0x0002384e01007387 */ /* 0x0003ea0000100a00 */
[----:B-1----:R-:W-:Y:S08]  /*6e1d0*/  HMMA.1688.F32.TF32 R76, R68, R60, R236 ;  /* 0x0000003c444c723c */ /* 0x002ff000000810ec */
[----:B------:R-:W-:Y:S01]  /*6e1e0*/  MOV R244, R75 ;  /* 0x0000004b00f47202 */ /* 0x000fe20000000f00 */
[----:B------:R-:W-:Y:S01]  /*6e1f0*/  IMAD.MOV.U32 R246, RZ, RZ, R73 ;  /* 0x000000fffff67224 */ /* 0x000fe200078e0049 */
[----:B------:R-:W-:Y:S01]  /*6e200*/  MOV R247, R72 ;  /* 0x0000004800f77202 */ /* 0x000fe20000000f00 */
[----:B------:R-:W-:-:S02]  /*6e210*/  IMAD.MOV.U32 R245, RZ, RZ, R74 ;  /* 0x000000fffff57224 */ /* 0x000fc400078e004a */
[----:B------:R1:W-:Y:S04]  /*6e220*/  STL [R1+0x49e4], R244 ;  /* 0x0049e4f401007387 */ /* 0x0003e80000100800 */
[----:B------:R-:W-:Y:S04]  /*6e230*/  STL [R1+0x49e0], R246 ;  /* 0x0049e0f601007387 */ /* 0x000fe80000100800 */
[----:B------:R2:W-:Y:S04]  /*6e240*/  STL [R1+0x49dc], R247 ;  /* 0x0049dcf701007387 */ /* 0x0005e80000100800 */
[----:B------:R4:W-:Y:S01]  /*6e250*/  STL [R1+0x49d8], R245 ;  /* 0x0049d8f501007387 */ /* 0x0009e20000100800 */
[----:B------:R-:W-:Y:S03]  /*6e260*/  HMMA.1688.F32.TF32 R72, R68, R64, R240 ;  /* 0x000000404448723c */ /* 0x000fe600000810f0 */
[----:B------:R-:W-:Y:S04]  /*6e270*/  STL.64 [R1+0x210], R80 ;  /* 0x0002105001007387 */ /* 0x000fe80000100a00 */
[----:B------:R-:W-:Y:S04]  /*6e280*/  STL.64 [R1+0x218], R82 ;  /* 0x0002185201007387 */ /* 0x000fe80000100a00 */
[----:B------:R-:W-:Y:S04]  /*6e290*/  STL.64 [R1+0x200], R76 ;  /* 0x0002004c01007387 */ /* 0x000fe80000100a00 */
[----:B------:R5:W-:Y:S04]  /*6e2a0*/  STL.64 [R1+0x208], R78 ;  /* 0x0002084e01007387 */ /* 0x000be80000100a00 */
[----:B------:R-:W3:Y:S04]  /*6e2b0*/  LDL.LU R240, [R1+0x3a0] ;  /* 0x0003a00001f07983 */ /* 0x000ee80000300800 */
[----:B------:R-:W3:Y:S04]  /*6e2c0*/  LDL.LU R241, [R1+0x3a4] ;  /* 0x0003a40001f17983 */ /* 0x000ee80000300800 */
[----:B------:R-:W3:Y:S04]  /*6e2d0*/  LDL.LU R242, [R1+0x3a8] ;  /* 0x0003a80001f27983 */ /* 0x000ee80000300800 */
[----:B------:R-:W3:Y:S01]  /*6e2e0*/  LDL.LU R243, [R1+0x3ac] ;  /* 0x0003ac0001f37983 */ /* 0x000ee20000300800 */
[----:B-1----:R-:W-:Y:S01]  /*6e2f0*/  IMAD.MOV.U32 R244, RZ, RZ, R72 ;  /* 0x000000fffff47224 */ /* 0x002fe200078e0048 */
[----:B--2---:R-:W-:Y:S01]  /*6e300*/  MOV R247, R74 ;  /* 0x0000004a00f77202 */ /* 0x004fe20000000f00 */
[----:B------:R-:W-:-:S02]  /*6e310*/  IMAD.MOV.U32 R246, RZ, RZ, R73 ;  /* 0x000000fffff67224 */ /* 0x000fc400078e0049 */
[----:B----4-:R-:W-:Y:S01]  /*6e320*/  IMAD.MOV.U32 R245, RZ, RZ, R75 ;  /* 0x000000fffff57224 */ /* 0x010fe200078e004b */
[----:B------:R-:W-:Y:S04]  /*6e330*/  STL [R1+0x49f4], R244 ;  /* 0x0049f4f401007387 */ /* 0x000fe80000100800 */
[----:B------:R-:W-:Y:S04]  /*6e340*/  STL [R1+0x49f0], R246 ;  /* 0x0049f0f601007387 */ /* 0x000fe80000100800 */
[----:B------:R1:W-:Y:S04]  /*6e350*/  STL [R1+0x49ec], R247 ;  /* 0x0049ecf701007387 */ /* 0x0003e80000100800 */
[----:B------:R2:W-:Y:S01]  /*6e360*/  STL [R1+0x49e8], R245 ;  /* 0x0049e8f501007387 */ /* 0x0005e20000100800 */
[C---:B-----5:R-:W-:Y:S08]  /*6e370*/  HMMA.1688.F32.TF32 R68, R100.reuse, R12, R232 ;  /* 0x0000000c6444723c */ /* 0x060ff000000810e8 */
[C---:B------:R-:W-:Y:S08]  /*6e380*/  HMMA.1688.F32.TF32 R76, R100.reuse, R4, R224 ;  /* 0x00000004644c723c */ /* 0x040ff000000810e0 */
[----:B------:R-:W-:Y:S11]  /*6e390*/  HMMA.1688.F32.TF32 R72, R100, R8, R228 ;  /* 0x000000086448723c */ /* 0x000ff600000810e4 */
[----:B------:R-:W-:Y:S04]  /*6e3a0*/  @!UPT UIADD3 URZ, URZ, URZ, URZ ;  /* 0x0000003f3f3ff290 */ /* 0x000fe8000fffe03f */
[----:B------:R-:W-:Y:S04]  /*6e3b0*/  STL.64 [R1+0x2e0], R76 ;  /* 0x0002e04c01007387 */ /* 0x000fe80000100a00 */
[----:B------:R-:W-:Y:S04]  /*6e3c0*/  STL.64 [R1+0x2e8], R78 ;  /* 0x0002e84e01007387 */ /* 0x000fe80000100a00 */
[----:B------:R-:W-:Y:S04]  /*6e3d0*/  STL.64 [R1+0x2d0], R72 ;  /* 0x0002d04801007387 */ /* 0x000fe80000100a00 */
[----:B------:R-:W-:Y:S04]  /*6e3e0*/  STL.64 [R1+0x2d8], R74 ;  /* 0x0002d84a01007387 */ /* 0x000fe80000100a00 */
        /* <DEDUP_REMOVED lines=19> */
[----:B-1----:R-:W-:-:S03]  /*6e520*/  IMAD.MOV.U32 R247, RZ, RZ, R68 ;  /* 0x000000fffff77224 */ /* 0x002fc600078e0044 */
[----:B------:R-:W4:Y:S01]  /*6e530*/  LDL.LU R226, [R1+0x3e8] ;  /* 0x0003e80001e27983 */ /* 0x000f220000300800 */
[----:B--2---:R-:W-:-:S03]  /*6e540*/  MOV R245, R69 ;  /* 0x0000004500f57202 */ /* 0x004fc60000000f00 */
[----:B------:R-:W2:Y:S04]  /*6e550*/  LDL.LU R227, [R1+0x3ec] ;  /* 0x0003ec0001e37983 */ /* 0x000ea80000300800 */
[----:B------:R-:W-:Y:S04]  /*6e560*/  STL [R1+0x49fc], R247 ;  /* 0x0049fcf701007387 */ /* 0x000fe80000100800 */
[----:B------:R-:W-:Y:S01]  /*6e570*/  STL [R1+0x49f8], R245 ;  /* 0x0049f8f501007387 */ /* 0x000fe20000100800 */
[----:B---3--:R-:W-:Y:S11]  /*6e580*/  HMMA.1688.F32.TF32 R68, R100, R16, R240 ;  /* 0x000000106444723c */ /* 0x008ff600000810f0 */
[----:B------:R-:W-:Y:S11]  /*6e590*/  @!UPT UIADD3 URZ, URZ, URZ, URZ ;  /* 0x0000003f3f3ff290 */ /* 0x000ff6000fffe03f */
[----:B------:R-:W-:Y:S01]  /*6e5a0*/  @!UPT UIADD3 URZ, URZ, URZ, URZ ;  /* 0x0000003f3f3ff290 */ /* 0x000fe2000fffe03f */
[----:B------:R5:W-:Y:S04]  /*6e5b0*/  STL.64 [R1+0x2b0], R68 ;  /* 0x0002b04401007387 */ /* 0x000be80000100a00 */
[----:B------:R-:W3:Y:S04]  /*6e5c0*/  LDL.LU R240, [R1+0x1090] ;  /* 0x0010900001f07983 */ /* 0x000ee80000300800 */
[----:B------:R-:W3:Y:S04]  /*6e5d0*/  LDL.LU R241, [R1+0x1094] ;  /* 0x0010940001f17983 */ /* 0x000ee80000300800 */
[----:B------:R-:W3:Y:S04]  /*6e5e0*/  LDL.LU R242, [R1+0x1098] ;  /* 0x0010980001f27983 */ /* 0x000ee80000300800 */
[----:B------:R-:W3:Y:S04]  /*6e5f0*/  LDL.LU R243, [R1+0x109c] ;  /* 0x00109c0001f37983 */ /* 0x000ee80000300800 */
[----:B------:R-:W3:Y:S04]  /*6e600*/  LDL.LU R232, [R1+0x10a0] ;  /* 0x0010a00001e87983 */ /* 0x000ee80000300800 */
[----:B------:R-:W3:Y:S04]  /*6e610*/  LDL.LU R233, [R1+0x10a4] ;  /* 0x0010a40001e97983 */ /* 0x000ee80000300800 */
[----:B------:R-:W3:Y:S01]  /*6e620*/  LDL.LU R234, [R1+0x10a8] ;  /* 0x0010a80001ea7983 */ /* 0x000ee20000300800 */
[----:B------:R-:W-:-:S02]  /*6e630*/  IMAD.MOV.U32 R244, RZ, RZ, R70 ;  /* 0x000000fffff47224 */ /* 0x000fc400078e0046 */
[----:B------:R-:W-:-:S05]  /*6e640*/  IMAD.MOV.U32 R246, RZ, RZ, R71 ;  /* 0x000000fffff67224 */ /* 0x000fca00078e0047 */
[----:B------:R-:W-:Y:S04]  /*6e650*/  STL [R1+0x4a04], R246 ;  /* 0x004a04f601007387 */ /* 0x000fe80000100800 */
[----:B------:R-:W-:Y:S01]  /*6e660*/  STL [R1+0x4a00], R244 ;  /* 0x004a00f401007387 */ /* 0x000fe20000100800 */
[----:B------:R-:W-:Y:S01]  /*6e670*/  MOV R235, R188 ;  /* 0x000000bc00eb7202 */ /* 0x000fe20000000f00 */
[C---:B-----5:R-:W-:Y:S11]  /*6e680*/  HMMA.1688.F32.TF32 R68, R100.reuse, R20, R80 ;  /* 0x000000146444723c */ /* 0x060ff60000081050 */
[----:B------:R-:W-:Y:S11]  /*6e690*/  @!UPT UIADD3 URZ, URZ, URZ, URZ ;  /* 0x0000003f3f3ff290 */ /* 0x000ff6000fffe03f */
[----:B------:R-:W-:Y:S01]  /*6e6a0*/  @!UPT UIADD3 URZ, URZ, URZ, URZ ;  /* 0x0000003f3f3ff290 */ /* 0x000fe2000fffe03f */
[----:B------:R4:W-:Y:S01]  /*6e6b0*/  STL.64 [R1+0x2a0], R68 ;  /* 0x0002a04401007387 */ /* 0x0009e20000100a00 */
[----:B------:R-:W-:Y:S02]  /*6e6c0*/  IMAD.MOV.U32 R247, RZ, RZ, R70 ;  /* 0x000000fffff77224 */ /* 0x000fe400078e0046 */
[----:B------:R-:W-:Y:S02]  /*6e6d0*/  IMAD.MOV.U32 R245, RZ, RZ, R71 ;  /* 0x000000fffff57224 */ /* 0x000fe400078e0047 */
[C---:B----4-:R-:W-:Y:S01]  /*6e6e0*/  HMMA.1688.F32.TF32 R68, R100.reuse, R28, R236 ;  /* 0x0000001c6444723c */ /* 0x050fe200000810ec */
[----:B------:R1:W-:Y:S07]  /*6e6f0*/  STL [R1+0x4a0c], R247 ;  /* 0x004a0cf701007387 */ /* 0x0003ee0000100800 */
[C---:B------:R-:W-:Y:S01]  /*6e700*/  HMMA.1688.F32.TF32 R72, R100.reuse, R24, R220 ;  /* 0x000000186448723c */ /* 0x040fe200000810dc */
[----:B------:R4:W-:Y:S11]  /*6e710*/  STL [R1+0x4a08], R245 ;  /* 0x004a08f501007387 */ /* 0x0009f60000100800 */
[----:B------:R-:W-:Y:S04]  /*6e720*/  @!UPT UIADD3 URZ, URZ, URZ, URZ ;  /* 0x0000003f3f3ff290 */ /* 0x000fe8000fffe03f */
[----:B-1----:R-:W-:Y:S01]  /*6e730*/  MOV R247, R68 ;  /* 0x0000004400f77202 */ /* 0x002fe20000000f00 */
[----:B----4-:R-:W-:Y:S01]  /*6e740*/  IMAD.MOV.U32 R245, RZ, RZ, R69 ;  /* 0x000000fffff57224 */ /* 0x010fe200078e0045 */
[----:B------:R-:W-:Y:S01]  /*6e750*/  MOV R244, R71 ;  /* 0x0000004700f47202 */ /* 0x000fe20000000f00 */
[----:B------:R-:W-:Y:S02]  /*6e760*/  IMAD.MOV.U32 R246, RZ, RZ, R70 ;  /* 0x000000fffff67224 */ /* 0x000fe400078e0046 */
[----:B--2---:R-:W-:Y:S02]  /*6e770*/  HMMA.1688.F32.TF32 R68, R100, R32, R224 ;  /* 0x000000206444723c */ /* 0x004fe400000810e0 */
[----:B------:R-:W-:Y:S04]  /*6e780*/  STL.64 [R1+0x290], R72 ;  /* 0x0002904801007387 */ /* 0x000fe80000100a00 */
[----:B------:R-:W-:Y:S04]  /*6e790*/  STL.64 [R1+0x298], R74 ;  /* 0x0002984a01007387 */ /* 0x000fe80000100a00 */
[----:B------:R-:W-:Y:S04]  /*6e7a0*/  STL [R1+0x4a1c], R247 ;  /* 0x004a1cf701007387 */ /* 0x000fe80000100800 */
[----:B------:R-:W-:Y:S04]  /*6e7b0*/  STL [R1+0x4a18], R244 ;  /* 0x004a18f401007387 */ /* 0x000fe80000100800 */
[----:B------:R-:W-:Y:S04]  /*6e7c0*/  STL [R1+0x4a14], R245 ;  /* 0x004a14f501007387 */ /* 0x000fe80000100800 */
[----:B------:R-:W-:Y:S02]  /*6e7d0*/  STL [R1+0x4a10], R246 ;  /* 0x004a10f601007387 */ /* 0x000fe40000100800 */
[----:B------:R-:W-:-:S02]  /*6e7e0*/  IMAD.MOV.U32 R188, RZ, RZ, R71 ;  /* 0x000000ffffbc7224 */ /* 0x000fc400078e0047 */
[----:B------:R-:W-:Y:S04]  /*6e7f0*/  STL.64 [R1+0x270], R68 ;  /* 0x0002704401007387 */ /* 0x000fe80000100a00 */
[----:B------:R1:W-:Y:S02]  /*6e800*/  STL [R1+0x278], R70 ;  /* 0x0002784601007387 */ /* 0x0003e40000100800 */
[C---:B-1----:R-:W-:Y:S08]  /*6e810*/  HMMA.1688.F32.TF32 R68, R100.reuse, R36, R228 ;  /* 0x000000246444723c */ /* 0x042ff000000810e4 */
[----:B---3--:R-:W-:Y:S11]  /*6e820*/  HMMA.1688.F32.TF32 R84, R100, R40, R232 ;  /* 0x000000286454723c */ /* 0x008ff600000810e8 */
[----:B------:R-:W-:Y:S05]  /*6e830*/  @!UPT UIADD3 URZ, URZ, URZ, URZ ;  /* 0x0000003f3f3ff290 */ /* 0x000fea000fffe03f */
[----:B------:R-:W-:Y:S01]  /*6e840*/  IMAD.MOV.U32 R247, RZ, RZ, R68 ;  /* 0x000000fffff77224 */ /* 0x000fe200078e0044 */
[----:B------:R-:W-:Y:S01]  /*6e850*/  MOV R244, R69 ;  /* 0x0000004500f47202 */ /* 0x000fe20000000f00 */
[----:B------:R-:W-:Y:S02]  /*6e860*/  IMAD.MOV.U32 R246, RZ, RZ, R71 ;  /* 0x000000fffff67224 */ /* 0x000fe400078e0047 */
[----:B------:R-:W-:-:S03]  /*6e870*/  IMAD.MOV.U32 R245, RZ, RZ, R70 ;  /* 0x000000fffff57224 */ /* 0x000fc600078e0046 */
[----:B------:R-:W-:Y:S04]  /*6e880*/  STL.64 [R1+0x4a38], R246 ;  /* 0x004a38f601007387 */ /* 0x000fe80000100a00 */
[----:B------:R1:W-:Y:S04]  /*6e890*/  STL.64 [R1+0x4a30], R244 ;  /* 0x004a30f401007387 */ /* 0x0003e80000100a00 */
        /* <DEDUP_REMOVED lines=34> */
[C---:B------:R-:W-:Y:S03]  /*6eac0*/  HMMA.1688.F32.TF32 R88, R100.reuse, R44, R240 ;  /* 0x0000002c6458723c */ /* 0x040fe600000810f0 */
[----:B------:R-:W5:Y:S04]  /*6ead0*/  LDL.LU R240, [R1+0x1010] ;  /* 0x0010100001f07983 */ /* 0x000f680000300800 */
[----:B------:R-:W5:Y:S04]  /*6eae0*/  LDL.LU R241, [R1+0x1014] ;  /* 0x0010140001f17983 */ /* 0x000f680000300800 */
[----:B------:R-:W5:Y:S04]  /*6eaf0*/  LDL.LU R242, [R1+0x1018] ;  /* 0x0010180001f27983 */ /* 0x000f680000300800 */
[----:B------:R-:W5:Y:S08]  /*6eb00*/  LDL.LU R243, [R1+0x101c] ;  /* 0x00101c0001f37983 */ /* 0x000f700000300800 */
[----:B------:R-:W-:Y:S04]  /*6eb10*/  STL.64 [R1+0x48e0], R90 ;  /* 0x0048e05a01007387 */ /* 0x000fe80000100a00 */
[----:B------:R1:W-:Y:S01]  /*6eb20*/  STL.64 [R1+0x48d8], R88 ;  /* 0x0048d85801007387 */ /* 0x0003e20000100a00 */
[C---:B--2---:R-:W-:Y:S08]  /*6eb30*/  HMMA.1688.F32.TF32 R76, R100.reuse, R52, R96 ;  /* 0x00000034644c723c */ /* 0x044ff00000081060 */
[C---:B---3--:R-:W-:Y:S08]  /*6eb40*/  HMMA.1688.F32.TF32 R92, R100.reuse, R48, R92 ;  /* 0x00000030645c723c */ /* 0x048ff0000008105c */
[C---:B----4-:R-:W-:Y:S08]  /*6eb50*/  HMMA.1688.F32.TF32 R80, R100.reuse, R56, R80 ;  /* 0x000000386450723c */ /* 0x050ff00000081050 */
[C---:B-----5:R-:W-:Y:S07]  /*6eb60*/  HMMA.1688.F32.TF32 R96, R100.reuse, R60, R220 ;  /* 0x0000003c6460723c */ /* 0x060fee00000810dc */
[----:B------:R-:W-:Y:S01]  /*6eb70*/  STL.64 [R1+0x48f0], R94 ;  /* 0x0048f05e01007387 */ /* 0x000fe20000100a00 */
[----:B------:R-:W-:Y:S03]  /*6eb80*/  HMMA.1688.F32.TF32 R100, R100, R64, R232 ;  /* 0x000000406464723c */ /* 0x000fe600000810e8 */
[----:B------:R2:W-:Y:S05]  /*6eb90*/  STL.64 [R1+0x48e8], R92 ;  /* 0x0048e85c01007387 */ /* 0x0005ea0000100a00 */
[C---:B------:R-:W-:Y:S01]  /*6eba0*/  HMMA.1688.F32.TF32 R104, R208.reuse, R4, R236 ;  /* 0x00000004d068723c */ /* 0x040fe200000810ec */
[----:B------:R-:W-:Y:S07]  /*6ebb0*/  STL.64 [R1+0x4900], R78 ;  /* 0x0049004e01007387 */ /* 0x000fee0000100a00 */
[C---:B------:R-:W-:Y:S01]  /*6ebc0*/  HMMA.1688.F32.TF32 R108, R208.reuse, R8, R224 ;  /* 0x00000008d06c723c */ /* 0x040fe200000810e0 */
[----:B------:R3:W-:Y:S07]  /*6ebd0*/  STL.64 [R1+0x48f8], R76 ;  /* 0x0048f84c01007387 */ /* 0x0007ee0000100a00 */
        /* <DEDUP_REMOVED lines=55> */
[----:B------:R-:W4:Y:S04]  /*6ef50*/  LDL.LU R241, [R1+0xf64] ;  /* 0x000f640001f17983 */ /* 0x000f280000300800 */
[----:B------:R-:W4:Y:S04]  /*6ef60*/  LDL.LU R242, [R1+0xf68] ;  /* 0x000f680001f27983 */ /* 0x000f280000300800 */
[----:B------:R-:W4:Y:S04]  /*6ef70*/  LDL.LU R243, [R1+0xf6c] ;  /* 0x000f6c0001f37983 */ /* 0x000f280000300800 */
[----:B------:R-:W-:Y:S04]  /*6ef80*/  LDS R232, [R161+0x8780] ;  /* 0x00878000a1e87984 */ /* 0x000fe80000000800 */
[----:B------:R-:W-:Y:S04]  /*6ef90*/  STL.64 [R1+0x4970], R218 ;  /* 0x004970da01007387 */ /* 0x000fe80000100a00 */
[----:B------:R-:W-:Y:S04]  /*6efa0*/  STL.64 [R1+0x4968], R216 ;  /* 0x004968d801007387 */ /* 0x000fe80000100a00 */
[----:B------:R-:W-:Y:S04]  /*6efb0*/  LDS R234, [R161+0xa780] ;  /* 0x00a78000a1ea7984 */ /* 0x000fe80000000800 */
[----:B------:R-:W-:Y:S04]  /*6efc0*/  LDS R233, [R189+0x8780] ;  /* 0x00878000bde97984 */ /* 0x000fe80000000800 */
[----:B------:R-:W1:Y:S01]  /*6efd0*/  LDS R235, [R189+0xa780] ;  /* 0x00a78000bdeb7984 */ /* 0x000e620000000800 */
[C---:B-----5:R-:W-:Y:S08]  /*6efe0*/  HMMA.1688.F32.TF32 R144, R208.reuse, R40, R116 ;  /* 0x00000028d090723c */ /* 0x060ff00000081074 */
[C---:B--2---:R-:W-:Y:S08]  /*6eff0*/  HMMA.1688.F32.TF32 R124, R208.reuse, R24, R124 ;  /* 0x00000018d07c723c */ /* 0x044ff0000008107c */
[C---:B---3--:R-:W-:Y:S08]  /*6f000*/  HMMA.1688.F32.TF32 R128, R208.reuse, R20, R128 ;  /* 0x00000014d080723c */ /* 0x048ff00000081080 */
[C---:B----4-:R-:W-:Y:S08]  /*6f010*/  HMMA.1688.F32.TF32 R72, R208.reuse, R28, R132 ;  /* 0x0000001cd048723c */ /* 0x050ff00000081084 */
[C---:B------:R-:W-:Y:S07]  /*6f020*/  HMMA.1688.F32.TF32 R112, R208.reuse, R32, R112 ;  /* 0x00000020d070723c */ /* 0x040fee0000081070 */
[----:B------:R-:W-:Y:S01]  /*6f030*/  STL.64 [R1+0x4980], R130 ;  /* 0x0049808201007387 */ /* 0x000fe20000100a00 */
[C---:B------:R-:W-:Y:S03]  /*6f040*/  HMMA.1688.F32.TF32 R148, R208.reuse, R36, R120 ;  /* 0x00000024d094723c */ /* 0x040fe60000081078 */
[----:B------:R-:W-:Y:S05]  /*6f050*/  STL.64 [R1+0x4978], R128 ;  /* 0x0049788001007387 */ /* 0x000fea0000100a00 */
        /* <DEDUP_REMOVED lines=31> */
[----:B-1----:R-:W4:Y:S04]  /*6f250*/  LDL.LU R244, [R1+0x6f0] ;  /* 0x0006f00001f47983 */ /* 0x002f280000300800 */
        /* <DEDUP_REMOVED lines=82> */
[----:B------:R-:W-:Y:S04]  /*6f780*/  STL.64 [R1+0x4aa8], R206 ;  /* 0x004aa8ce01007387 */ /* 0x000fe80000100a00 */
[----:B------:R-:W-:Y:S01]  /*6f790*/  STL.64 [R1+0x4aa0], R204 ;  /* 0x004aa0cc01007387 */ /* 0x000fe20000100a00 */
[----:B------:R-:W-:Y:S01]  /*6f7a0*/  MOV R239, R160 ;  /* 0x000000a000ef7202 */ /* 0x000fe20000000f00 */
[----:B--2---:R-:W-:Y:S08]  /*6f7b0*/  HMMA.1688.F32.TF32 R68, R196, R4, R68 ;  /* 0x00000004c444723c */ /* 0x004ff00000081044 */
[----:B---3--:R-:W-:Y:S08]  /*6f7c0*/  HMMA.1688.F32.TF32 R208, R208, R64, R76 ;  /* 0x00000040d0d0723c */ /* 0x008ff0000008104c */
[----:B----4-:R-:W-:Y:S11]  /*6f7d0*/  HMMA.1688.F32.TF32 R220, R196, R8, R220 ;  /* 0x00000008c4dc723c */ /* 0x010ff600000810dc */
[----:B------:R-:W-:Y:S04]  /*6f7e0*/  @!UPT UIADD3 URZ, URZ, URZ, URZ ;  /* 0x0000003f3f3ff290 */ /* 0x000fe8000fffe03f */
[----:B------:R-:W-:Y:S04]  /*6f7f0*/  STL.64 [R1+0x4ab8], R210 ;  /* 0x004ab8d201007387 */ /* 0x000fe80000100a00 */
[----:B------:R-:W-:Y:S04]  /*6f800*/  STL.64 [R1+0x4ab0], R208 ;  /* 0x004ab0d001007387 */ /* 0x000fe80000100a00 */
[----:B------:R-:W-:Y:S04]  /*6f810*/  STL.64 [R1+0x4ac8], R70 ;  /* 0x004ac84601007387 */ /* 0x000fe80000100a00 */
[----:B------:R5:W-:Y:S02]  /*6f820*/  STL.64 [R1+0x4ac0], R68 ;  /* 0x004ac04401007387 */ /* 0x000be40000100a00 */
[----:B-----5:R-:W-:Y:S02]  /*6f830*/  HMMA.1688.F32.TF32 R68, R232, R4, R88 ;  /* 0x00000004e844723c */ /* 0x020fe40000081058 */
[----:B------:R-:W-:Y:S04]  /*6f840*/  STL.64 [R1+0x4ad8], R222 ;  /* 0x004ad8de01007387 */ /* 0x000fe80000100a00 */
[----:B------:R-:W-:Y:S11]  /*6f850*/  STL.64 [R1+0x4ad0], R220 ;  /* 0x004ad0dc01007387 */ /* 0x000ff60000100a00 */
[----:B------:R-:W-:Y:S06]  /*6f860*/  @!UPT UIADD3 URZ, URZ, URZ, URZ ;  /* 0x0000003f3f3ff290 */ /* 0x000fec000fffe03f */
[----:B------:R-:W-:Y:S01]  /*6f870*/  STL [R1+0x1480], R68 ;  /* 0x0014804401007387 */ /* 0x000fe20000100800 */
[----:B------:R-:W-:-:S03]  /*6f880*/  IMAD.MOV.U32 R160, RZ, RZ, R69 ;  /* 0x000000ffffa07224 */ /* 0x000fc600078e0045 */
[----:B------:R1:W-:Y:S02]  /*6f890*/  STL.64 [R1+0x1488], R70 ;  /* 0x0014884601007387 */ /* 0x0003e40000100a00 */
[C---:B-1----:R-:W-:Y:S08]  /*6f8a0*/  HMMA.1688.F32.TF32 R68, R232.reuse, R12, R244 ;  /* 0x0000000ce844723c */ /* 0x042ff000000810f4 */
[C---:B------:R-:W-:Y:S08]  /*6f8b0*/  HMMA.1688.F32.TF32 R72, R232.reuse, R8, R84 ;  /* 0x00000008e848723c */ /* 0x040ff00000081054 */
[C---:B------:R-:W-:Y:S11]  /*6f8c0*/  HMMA.1688.F32.TF32 R76, R232.reuse, R16, R248 ;  /* 0x00000010e84c723c */ /* 0x040ff600000810f8 */
[----:B------:R-:W-:Y:S04]  /*6f8d0*/  @!UPT UIADD3 URZ, URZ, URZ, URZ ;  /* 0x0000003f3f3ff290 */ /* 0x000fe8000fffe03f */
[----:B------:R-:W-:Y:S04]  /*6f8e0*/  STL.64 [R1+0x1470], R72 ;  /* 0x0014704801007387 */ /* 0x000fe80000100a00 */
[----:B------:R1:W-:Y:S04]  /*6f8f0*/  STL.64 [R1+0x1478], R74 ;  /* 0x0014784a01007387 */ /* 0x0003e80000100a00 */
[----:B------:R-:W-:Y:S04]  /*6f900*/  STL.64 [R1+0x1460], R68 ;  /* 0x0014604401007387 */ /* 0x000fe80000100a00 */
[----:B------:R2:W-:Y:S01]  /*6f910*/  STL.64 [R1+0x1468], R70 ;  /* 0x0014684601007387 */ /* 0x0005e20000100a00 */
[C---:B-1----:R-:W-:Y:S08]  /*6f920*/  HMMA.1688.F32.TF32 R72, R232.reuse, R20, R236 ;  /* 0x00000014e848723c */ /* 0x042ff000000810ec */
[----:B--2---:R-:W-:Y:S01]  /*6f930*/  HMMA.1688.F32.TF32 R68, R232, R24, R240 ;  /* 0x00000018e844723c */ /* 0x004fe200000810f0 */
[----:B------:R-:W-:Y:S01]  /*6f940*/  STL.64 [R1+0x1450], R76 ;  /* 0x0014504c01007387 */ /* 0x000fe20000100a00 */
[----:B------:R-:W-:-:S03]  /*6f950*/  IMAD.MOV.U32 R248, RZ, RZ, R15 ;  /* 0x000000fffff87224 */ /* 0x000fc600078e000f */
[----:B------:R-:W-:Y:S01]  /*6f960*/  STL.64 [R1+0x1458], R78 ;  /* 0x0014584e01007387 */ /* 0x000fe20000100a00 */
[----:B------:R-:W-:Y:S01]  /*6f970*/  MOV R249, R14 ;  /* 0x0000000e00f97202 */ /* 0x000fe20000000f00 */
[----:B------:R-:W-:Y:S01]  /*6f980*/  IMAD.MOV.U32 R250, RZ, RZ, R19 ;  /* 0x000000fffffa7224 */ /* 0x000fe200078e0013 */
[----:B------:R-:W-:Y:S01]  /*6f990*/  MOV R244, R27 ;  /* 0x0000001b00f47202 */ /* 0x000fe20000000f00 */
[----:B------:R-:W-:Y:S02]  /*6f9a0*/  IMAD.MOV.U32 R251, RZ, RZ, R42 ;  /* 0x000000fffffb7224 */ /* 0x000fe400078e002a */
[----:B------:R-:W-:Y:S02]  /*6f9b0*/  IMAD.MOV.U32 R245, RZ, RZ, R22 ;  /* 0x000000fffff57224 */ /* 0x000fe400078e0016 */
[----:B------:R-:W-:Y:S01]  /*6f9c0*/  IMAD.MOV.U32 R246, RZ, RZ, R23 ;  /* 0x000000fffff67224 */ /* 0x000fe200078e0017 */
[----:B------:R-:W-:Y:S01]  /*6f9d0*/  MOV R247, R34 ;  /* 0x0000002200f77202 */ /* 0x000fe20000000f00 */
[----:B------:R1:W-:Y:S04]  /*6f9e0*/  STL.64 [R1+0x1440], R72 ;  /* 0x0014404801007387 */ /* 0x0003e80000100a00 */
[----:B------:R2:W-:Y:S04]  /*6f9f0*/  STL.64 [R1+0x1448], R74 ;  /* 0x0014484a01007387 */ /* 0x0005e80000100a00 */
[----:B------:R-:W3:Y:S04]  /*6fa00*/  LDL.LU R15, [R1+0x4be8] ;  /* 0x004be800010f7983 */ /* 0x000ee80000300800 */
[----:B------:R-:W-:Y:S04]  /*6fa10*/  STL.64 [R1+0x1430], R68 ;  /* 0x0014304401007387 */ /* 0x000fe80000100a00 */
[----:B------:R4:W-:Y:S04]  /*6fa20*/  STL.64 [R1+0x1438], R70 ;  /* 0x0014384601007387 */ /* 0x0009e80000100a00 */
[----:B------:R-:W4:Y:S04]  /*6fa30*/  LDL.LU R14, [R1+0x4be4] ;  /* 0x004be400010e7983 */ /* 0x000f280000300800 */
[----:B------:R-:W2:Y:S04]  /*6fa40*/  LDL.LU R19, [R1+0x4be0] ;  /* 0x004be00001137983 */ /* 0x000ea80000300800 */
[----:B------:R-:W2:Y:S04]  /*6fa50*/  LDL.LU R42, [R1+0x4bdc] ;  /* 0x004bdc00012a7983 */ /* 0x000ea80000300800 */
[----:B------:R-:W2:Y:S04]  /*6fa60*/  LDL.LU R27, [R1+0x4bd8] ;  /* 0x004bd800011b7983 */ /* 0x000ea80000300800 */
[----:B------:R-:W3:Y:S04]  /*6fa70*/  LDL.LU R22, [R1+0x4bd4] ;  /* 0x004bd40001167983 */ /* 0x000ee80000300800 */
[----:B------:R-:W4:Y:S01]  /*6fa80*/  LDL.LU R23, [R1+0x4bd0] ;  /* 0x004bd00001177983 */ /* 0x000f220000300800 */
[----:B------:R-:W-:Y:S01]  /*6fa90*/  IMAD.MOV.U32 R88, RZ, RZ, R39 ;  /* 0x000000ffff587224 */ /* 0x000fe200078e0027 */
[----:B------:R-:W-:Y:S01]  /*6faa0*/  MOV R90, R43 ;  /* 0x0000002b005a7202 */ /* 0x000fe20000000f00 */
[----:B------:R-:W-:Y:S01]  /*6fab0*/  IMAD.MOV.U32 R89, RZ, RZ, R38 ;  /* 0x000000ffff597224 */ /* 0x000fe200078e0026 */
[----:B------:R-:W4:Y:S04]  /*6fac0*/  LDL.LU R34, [R1+0x4bcc] ;  /* 0x004bcc0001227983 */ /* 0x000f280000300800 */
[----:B------:R-:W4:Y:S04]  /*6fad0*/  LDL.LU R39, [R1+0x4bc8] ;  /* 0x004bc80001277983 */ /* 0x000f280000300800 */
[----:B------:R-:W4:Y:S04]  /*6fae0*/  LDL.LU R38, [R1+0x4bc4] ;  /* 0x004bc40001267983 */ /* 0x000f280000300800 */
[----:B------:R-:W4:Y:S01]  /*6faf0*/  LDL.LU R43, [R1+0x4bc0] ;  /* 0x004bc000012b7983 */ /* 0x000f220000300800 */
[----:B------:R-:W-:Y:S01]  /*6fb00*/  HMMA.1688.F32.TF32 R132, R196, R12, R132 ;  /* 0x0000000cc484723c */ /* 0x000fe20000081084 */
[----:B------:R-:W-:-:S02]  /*6fb10*/  IMAD.MOV.U32 R91, RZ, RZ, R26 ;  /* 0x000000ffff5b7224 */ /* 0x000fc400078e001a */
[----:B------:R-:W4:Y:S05]  /*6fb20*/  LDL.LU R26, [R1+0x4bbc] ;  /* 0x004bbc00011a7983 */ /* 0x000f2a0000300800 */
        /* <DEDUP_REMOVED lines=11> */
[C---:B------:R-:W-:Y:S01]  /*6fbe0*/  HMMA.1688.F32.TF32 R192, R196.reuse, R60, R192 ;  /* 0x0000003cc4c0723c */ /* 0x040fe200000810c0 */
[----:B------:R-:W-:Y:S01]  /*6fbf0*/  IMAD.MOV.U32 R84, RZ, RZ, R11 ;  /* 0x000000ffff547224 */ /* 0x000fe200078e000b */
[----:B------:R-:W-:Y:S01]  /*6fc00*/  MOV R85, R6 ;  /* 0x0000000600557202 */ /* 0x000fe20000000f00 */
[----:B------:R-:W-:Y:S01]  /*6fc10*/  IMAD.MOV.U32 R86, RZ, RZ, R7 ;  /* 0x000000ffff567224 */ /* 0x000fe200078e0007 */
[----:B------:R-:W-:Y:S04]  /*6fc20*/  LDS R236, [R161+0xc000] ;  /* 0x00c00000a1ec7984 */ /* 0x000fe80000000800 */
[----:B------:R-:W-:Y:S01]  /*6fc30*/  HMMA.1688.F32.TF32 R196, R196, R64, R92 ;  /* 0x00000040c4c4723c */ /* 0x000fe2000008105c */
[----:B------:R-:W-:Y:S04]  /*6fc40*/  LDS R238, [R161+0xe000] ;  /* 0x00e00000a1ee7984 */ /* 0x000fe80000000800 */
[----:B------:R-:W-:Y:S02]  /*6fc50*/  LDS R237, [R189+0xc000] ;  /* 0x00c00000bded7984 */ /* 0x000fe40000000800 */
[----:B------:R-:W-:Y:S01]  /*6fc60*/  IMAD.MOV.U32 R92, RZ, RZ, R31 ;  /* 0x000000ffff5c7224 */ /* 0x000fe200078e001f */
[----:B------:R-:W-:Y:S01]  /*6fc70*/  MOV R93, R30 ;  /* 0x0000001e005d7202 */ /* 0x000fe20000000f00 */
[----:B------:R-:W5:Y:S01]  /*6fc80*/  LDL.LU R31, [R1+0x4bb8] ;  /* 0x004bb800011f7983 */ /* 0x000f620000300800 */
[----:B------:R-:W-:-:S02]  /*6fc90*/  IMAD.MOV.U32 R94, RZ, RZ, R35 ;  /* 0x000000ffff5e7224 */ /* 0x000fc400078e0023 */
[----:B------:R-:W-:Y:S01]  /*6fca0*/  IMAD.MOV.U32 R95, RZ, RZ, R18 ;  /* 0x000000ffff5f7224 */ /* 0x000fe200078e0012 */
[----:B------:R-:W5:Y:S04]  /*6fcb0*/  LDL.LU R30, [R1+0x4bb4] ;  /* 0x004bb400011e7983 */ /* 0x000f680000300800 */
[----:B------:R-:W5:Y:S04]  /*6fcc0*/  LDL.LU R35, [R1+0x4bb0] ;  /* 0x004bb00001237983 */ /* 0x000f680000300800 */
[----:B------:R-:W5:Y:S04]  /*6fcd0*/  LDL.LU R18, [R1+0x4bac] ;  /* 0x004bac0001127983 */ /* 0x000f680000300800 */
[----:B------:R-:W1:Y:S01]  /*6fce0*/  LDS R239, [R189+0xe000] ;  /* 0x00e00000bdef7984 */ /* 0x000e620000000800 */
[----:B--2---:R-:W-:-:S02]  /*6fcf0*/  IMAD.MOV.U32 R82, RZ, RZ, R27 ;  /* 0x000000ffff527224 */ /* 0x004fc400078e001b */
[----:B---3--:R-:W-:Y:S01]  /*6fd00*/  IMAD.MOV.U32 R81, RZ, RZ, R22 ;  /* 0x000000ffff517224 */ /* 0x008fe200078e0016 */
[----:B----4-:R-:W-:Y:S02]  /*6fd10*/  MOV R80, R23 ;  /* 0x0000001700507202 */ /* 0x010fe40000000f00 */
[----:B------:R-:W2:Y:S04]  /*6fd20*/  LDL.LU R23, [R1+0x4ba8] ;  /* 0x004ba80001177983 */ /* 0x000ea80000300800 */
[----:B------:R-:W3:Y:S04]  /*6fd30*/  LDL.LU R22, [R1+0x4ba4] ;  /* 0x004ba40001167983 */ /* 0x000ee80000300800 */
[----:B------:R-:W4:Y:S01]  /*6fd40*/  LDL.LU R27, [R1+0x4ba0] ;  /* 0x004ba000011b7983 */ /* 0x000f220000300800 */
[----:B------:R-:W-:Y:S01]  /*6fd50*/  MOV R83, R42 ;  /* 0x0000002a00537202 */ /* 0x000fe20000000f00 */
[----:B------:R-:W-:-:S02]  /*6fd60*/  IMAD.MOV.U32 R97, RZ, RZ, R38 ;  /* 0x000000ffff617224 */ /* 0x000fc400078e0026 */
[----:B------:R-:W4:Y:S01]  /*6fd70*/  LDL.LU R42, [R1+0x4b9c] ;  /* 0x004b9c00012a7983 */ /* 0x000f220000300800 */
[----:B------:R-:W-:Y:S01]  /*6fd80*/  IMAD.MOV.U32 R96, RZ, RZ, R43 ;  /* 0x000000ffff607224 */ /* 0x000fe200078e002b */
[----:B------:R-:W-:Y:S02]  /*6fd90*/  MOV R98, R39 ;  /* 0x0000002700627202 */ /* 0x000fe40000000f00 */
[----:B------:R-:W4:Y:S01]  /*6fda0*/  LDL.LU R43, [R1+0x4b98] ;  /* 0x004b9800012b7983 */ /* 0x000f220000300800 */
[----:B------:R-:W-:-:S03]  /*6fdb0*/  IMAD.MOV.U32 R99, RZ, RZ, R34 ;  /* 0x000000ffff637224 */ /* 0x000fc600078e0022 */
        /* <DEDUP_REMOVED lines=43> */
[----:B-----5:R-:W-:Y:S01]  /*70070*/  IMAD.MOV.U32 R100, RZ, RZ, R35 ;  /* 0x000000ffff647224 */ /* 0x020fe200078e0023 */
[----:B------:R-:W-:Y:S01]  /*70080*/  MOV R101, R30 ;  /* 0x0000001e00657202 */ /* 0x000fe20000000f00 */
[----:B------:R-:W-:Y:S01]  /*70090*/  IMAD.MOV.U32 R102, RZ, RZ, R31 ;  /* 0x000000ffff667224 */ /* 0x000fe200078e001f */
[----:B------:R-:W5:Y:S01]  /*700a0*/  LDL.LU R35, [R1+0x4b88] ;  /* 0x004b880001237983 */ /* 0x000f620000300800 */
[----:B------:R-:W-:-:S03]  /*700b0*/  IMAD.MOV.U32 R103, RZ, RZ, R26 ;  /* 0x000000ffff677224 */ /* 0x000fc600078e001a */
[----:B------:R-:W5:Y:S04]  /*700c0*/  LDL.LU R30, [R1+0x4b84] ;  /* 0x004b8400011e7983 */ /* 0x000f680000300800 */
[----:B------:R-:W5:Y:S01]  /*700d0*/  LDL.LU R31, [R1+0x4b80] ;  /* 0x004b8000011f7983 */ /* 0x000f620000300800 */
[----:B------:R-:W-:-:S03]  /*700e0*/  MOV R107, R18 ;  /* 0x00000012006b7202 */ /* 0x000fc60000000f00 */
[----:B------:R-:W5:Y:S01]  /*700f0*/  LDL.LU R26, [R1+0x4b7c] ;  /* 0x004b7c00011a7983 */ /* 0x000f620000300800 */
[----:B------:R-:W-:Y:S01]  /*70100*/  IMAD.MOV.U32 R76, RZ, RZ, R19 ;  /* 0x000000ffff4c7224 */ /* 0x000fe200078e0013 */
[----:B------:R-:W-:Y:S01]  /*70110*/  MOV R78, R15 ;  /* 0x0000000f004e7202 */ /* 0x000fe20000000f00 */
[----:B------:R-:W-:Y:S02]  /*70120*/  IMAD.MOV.U32 R77, RZ, RZ, R14 ;  /* 0x000000ffff4d7224 */ /* 0x000fe400078e000e */
[----:B------:R-:W-:Y:S02]  /*70130*/  IMAD.MOV.U32 R79, RZ, RZ, R10 ;  /* 0x000000ffff4f7224 */ /* 0x000fe400078e000a */
[----:B--2---:R-:W-:Y:S02]  /*70140*/  IMAD.MOV.U32 R106, RZ, RZ, R23 ;  /* 0x000000ffff6a7224 */ /* 0x004fe400078e0017 */
[----:B---3--:R-:W-:Y:S01]  /*70150*/  IMAD.MOV.U32 R105, RZ, RZ, R22 ;  /* 0x000000ffff697224 */ /* 0x008fe200078e0016 */
[----:B----4-:R-:W-:-:S02]  /*70160*/  MOV R104, R27 ;  /* 0x0000001b00687202 */ /* 0x010fc40000000f00 */
[----:B------:R-:W5:Y:S04]  /*70170*/  LDL.LU R27, [R1+0x4b78] ;  /* 0x004b7800011b7983 */ /* 0x000f680000300800 */
[----:B------:R-:W2:Y:S04]  /*70180*/  LDL.LU R22, [R1+0x4b74] ;  /* 0x004b740001167983 */ /* 0x000ea80000300800 */
[----:B------:R-:W2:Y:S04]  /*70190*/  LDL.LU R23, [R1+0x4b70] ;  /* 0x004b700001177983 */ /* 0x000ea80000300800 */
[----:B------:R-:W3:Y:S04]  /*701a0*/  LDL.LU R18, [R1+0x4b6c] ;  /* 0x004b6c0001127983 */ /* 0x000ee80000300800 */
[----:B------:R-:W3:Y:S04]  /*701b0*/  LDL.LU R19, [R1+0x4b68] ;  /* 0x004b680001137983 */ /* 0x000ee80000300800 */
[----:B------:R-:W4:Y:S04]  /*701c0*/  LDL.LU R14, [R1+0x4b64] ;  /* 0x004b6400010e7983 */ /* 0x000f280000300800 */
[----:B------:R-:W4:Y:S04]  /*701d0*/  LDL.LU R15, [R1+0x4b60] ;  /* 0x004b6000010f7983 */ /* 0x000f280000300800 */
[----:B------:R-:W2:Y:S04]  /*701e0*/  LDL.LU R10, [R1+0x4b5c] ;  /* 0x004b5c00010a7983 */ /* 0x000ea80000300800 */
[----:B------:R-:W2:Y:S04]  /*701f0*/  LDL.LU R11, [R1+0x4b58] ;  /* 0x004b5800010b7983 */ /* 0x000ea80000300800 */
[----:B------:R-:W3:Y:S04]  /*70200*/  LDL.LU R6, [R1+0x4b54] ;  /* 0x004b540001067983 */ /* 0x000ee80000300800 */
[----:B------:R-:W3:Y:S01]  /*70210*/  LDL.LU R7, [R1+0x4b50] ;  /* 0x004b500001077983 */ /* 0x000ee20000300800 */
[C---:B------:R-:W-:Y:S08]  /*70220*/  HMMA.1688.F32.TF32 R68, R232.reuse, R32, R148 ;  /* 0x00000020e844723c */ /* 0x040ff00000081094 */
[C---:B------:R-:W-:Y:S08]  /*70230*/  HMMA.1688.F32.TF32 R116, R232.reuse, R28, R144 ;  /* 0x0000001ce874723c */ /* 0x040ff00000081090 */
[C---:B------:R-:W-:Y:S08]  /*70240*/  HMMA.1688.F32.TF32 R72, R232.reuse, R40, R72 ;  /* 0x00000028e848723c */ /* 0x040ff00000081048 */
[C---:B------:R-:W-:Y:S07]  /*70250*/  HMMA.1688.F32.TF32 R112, R232.reuse, R36, R112 ;  /* 0x00000024e870723c */ /* 0x040fee0000081070 */
[----:B------:R-:W-:Y:S04]  /*70260*/  STL.64 [R1+0x630], R116 ;  /* 0x0006307401007387 */ /* 0x000fe80000100a00 */
[----:B------:R-:W-:Y:S04]  /*70270*/  STL.64 [R1+0x638], R118 ;  /* 0x0006387601007387 */ /* 0x000fe80000100a00 */
[----:B------:R-:W-:Y:S04]  /*70280*/  STL.64 [R1+0x1420], R68 ;  /* 0x0014204401007387 */ /* 0x000fe80000100a00 */
[----:B------:R1:W-:Y:S02]  /*70290*/  STL.64 [R1+0x1428], R70 ;  /* 0x0014284601007387 */ /* 0x0003e40000100a00 */
[----:B-1----:R-:W-:Y:S02]  /*702a0*/  HMMA.1688.F32.TF32 R68, R232, R44, R240 ;  /* 0x0000002ce844723c */ /* 0x002fe400000810f0 */
[----:B------:R-:W-:Y:S04]  /*702b0*/  STL.64 [R1+0x1410], R112 ;  /* 0x0014107001007387 */ /* 0x000fe80000100a00 */
[----:B------:R-:W-:Y:S04]  /*702c0*/  STL.64 [R1+0x1418], R114 ;  /* 0x0014187201007387 */ /* 0x000fe80000100a00 */
[----:B------:R-:W-:Y:S04]  /*702d0*/  STL.64 [R1+0x1400], R72 ;  /* 0x0014004801007387 */ /* 0x000fe80000100a00 */
[----:B------:R1:W-:Y:S01]  /*702e0*/  STL.64 [R1+0x1408], R74 ;  /* 0x0014084a01007387 */ /* 0x0003e20000100a00 */
[----:B------:R-:W-:-:S03]  /*702f0*/  IMAD.MOV.U32 R87, RZ, RZ, R3 ;  /* 0x000000ffff577224 */ /* 0x000fc600078e0003 */
[----:B------:R-:W-:Y:S04]  /*70300*/  LDS R240, [R161+0xc080] ;  /* 0x00c08000a1f07984 */ /* 0x000fe80000000800 */
[----:B------:R-:W-:Y:S04]  /*70310*/  LDS R242, [R161+0xe080] ;  /* 0x00e08000a1f27984 */ /* 0x000fe80000000800 */
[----:B------:R-:W-:Y:S01]  /*70320*/  STL.64 [R1+0x13f0], R68 ;  /* 0x0013f04401007387 */ /* 0x000fe20000100a00 */
[C---:B-1----:R-:W-:Y:S03]  /*70330*/  HMMA.1688.F32.TF32 R72, R232.reuse, R48, R124 ;  /* 0x00000030e848723c */ /* 0x042fe6000008107c */
[----:B------:R1:W-:Y:S04]  /*70340*/  STL.64 [R1+0x13f8], R70 ;  /* 0x0013f84601007387 */ /* 0x0003e80000100a00 */
[----:B------:R-:W-:Y:S04]  /*70350*/  LDS R241, [R189+0xc080] ;  /* 0x00c08000bdf17984 */ /* 0x000fe80000000800 */
[----:B------:R-:W2:Y:S01]  /*70360*/  LDS R243, [R189+0xe080] ;  /* 0x00e08000bdf37984 */ /* 0x000ea20000000800 */
[C---:B-1----:R-:W-:Y:S08]  /*70370*/  HMMA.1688.F32.TF32 R68, R232.reuse, R52, R128 ;  /* 0x00000034e844723c */ /* 0x042ff00000081080 */
[C---:B------:R-:W-:Y:S03]  /*70380*/  HMMA.1688.F32.TF32 R112, R232.reuse, R56, R216 ;  /* 0x00000038e870723c */ /* 0x040fe600000810d8 */
[----:B------:R-:W-:Y:S04]  /*70390*/  STL.64 [R1+0x13e0], R72 ;  /* 0x0013e04801007387 */ /* 0x000fe80000100a00 */
[----:B------:R1:W-:Y:S08]  /*703a0*/  STL.64 [R1+0x13e8], R74 ;  /* 0x0013e84a01007387 */ /* 0x0003f00000100a00 */
[----:B------:R-:W-:Y:S01]  /*703b0*/  STL.64 [R1+0x13d0], R68 ;  /* 0x0013d04401007387 */ /* 0x000fe20000100a00 */
[C---:B-1----:R-:W-:Y:S03]  /*703c0*/  HMMA.1688.F32.TF32 R72, R232.reuse, R60, R212 ;  /* 0x0000003ce848723c */ /* 0x042fe600000810d4 */
[----:B------:R1:W-:Y:S05]  /*703d0*/  STL.64 [R1+0x13d8], R70 ;  /* 0x0013d84601007387 */ /* 0x0003ea0000100a00 */
[----:B-1----:R-:W-:Y:S01]  /*703e0*/  HMMA.1688.F32.TF32 R68, R232, R64, R108 ;  /* 0x00000040e844723c */ /* 0x002fe2000008106c */
[----:B------:R-:W-:Y:S04]  /*703f0*/  STL.64 [R1+0x13c0], R112 ;  /* 0x0013c07001007387 */ /* 0x000fe80000100a00 */
[----:B------:R-:W-:Y:S10]  /*70400*/  STL.64 [R1+0x13c8], R114 ;  /* 0x0013c87201007387 */ /* 0x000ff40000100a00 */
[----:B------:R-:W-:Y:S04]  /*70410*/  STL.64 [R1+0x13b0], R72 ;  /* 0x0013b04801007387 */ /* 0x000fe80000100a00 */
[----:B------:R-:W-:Y:S04]  /*70420*/  STL.64 [R1+0x13b8], R74 ;  /* 0x0013b84a01007387 */ /* 0x000fe80000100a00 */
[----:B------:R-:W-:Y:S04]  /*70430*/  LDS R232, [R161+0xc100] ;  /* 0x00c10000a1e87984 */ /* 0x000fe80000000800 */
[----:B------:R-:W-:Y:S04]  /*70440*/  LDS R234, [R161+0xe100] ;  /* 0x00e10000a1ea7984 */ /* 0x000fe80000000800 */
[----:B------:R-:W-:Y:S04]  /*70450*/  STL.64 [R1+0x390], R68 ;  /* 0x0003904401007387 */ /* 0x000fe80000100a00 */
[----:B------:R2:W-:Y:S04]  /*70460*/  STL.64 [R1+0x398], R70 ;  /* 0x0003984601007387 */ /* 0x0005e80000100a00 */
[----:B------:R-:W-:Y:S04]  /*70470*/  LDS R233, [R189+0xc100] ;  /* 0x00c10000bde97984 */ /* 0x000fe80000000800 */
[----:B------:R-:W1:Y:S01]  /*70480*/  LDS R235, [R189+0xe100] ;  /* 0x00e10000bdeb7984 */ /* 0x000e620000000800 */
        /* <DEDUP_REMOVED lines=8> */
[C---:B--2---:R-:W-:Y:S08]  /*70510*/  HMMA.1688.F32.TF32 R72, R236.reuse, R18, R80 ;  /* 0x00000012ec48723c */ /* 0x044ff00000081050 */
[----:B---3--:R-:W-:Y:S01]  /*70520*/  HMMA.1688.F32.TF32 R68, R236, R22, R76 ;  /* 0x00000016ec44723c */ /* 0x008fe2000008104c */
[----:B------:R-:W-:Y:S04]  /*70530*/  STL.64 [R1+0x3c0], R96 ;  /* 0x0003c06001007387 */ /* 0x000fe80000100a00 */
[----:B------:R-:W-:Y:S11]  /*70540*/  STL.64 [R1+0x3c8], R98 ;  /* 0x0003c86201007387 */ /* 0x000ff60000100a00 */
[----:B------:R-:W-:Y:S07]  /*70550*/  @!UPT UIADD3 URZ, URZ, URZ, URZ ;  /* 0x0000003f3f3ff290 */ /* 0x000fee000fffe03f */
[----:B------:R-:W-:Y:S04]  /*70560*/  STL.64 [R1+0x3e0], R68 ;  /* 0x0003e04401007387 */ /* 0x000fe80000100a00 */
[----:B------:R-:W-:Y:S01]  /*70570*/  STL.64 [R1+0x3d0], R72 ;  /* 0x0003d04801007387 */ /* 0x000fe20000100a00 */
[----:B------:R-:W-:-:S03]  /*70580*/  MOV R3, R71 ;  /* 0x0000004700037202 */ /* 0x000fc60000000f00 */
[----:B------:R5:W-:Y:S04]  /*70590*/  STL.64 [R1+0x3d8], R74 ;  /* 0x0003d84a01007387 */ /* 0x000be80000100a00 */
[----:B------:R2:W-:Y:S01]  /*705a0*/  STL [R1+0x3e8], R70 ;  /* 0x0003e84601007387 */ /* 0x0005e20000100800 */
[C---:B-----5:R-:W-:Y:S08]  /*705b0*/  HMMA.1688.F32.TF32 R72, R236.reuse, R26, R92 ;  /* 0x0000001aec48723c */ /* 0x060ff0000008105c */
[C---:B--2---:R-:W-:Y:S08]  /*705c0*/  HMMA.1688.F32.TF32 R68, R236.reuse, R30, R88 ;  /* 0x0000001eec44723c */ /* 0x044ff00000081058 */
[C---:B------:R-:W-:Y:S07]  /*705d0*/  HMMA.1688.F32.TF32 R76, R236.reuse, R34, R84 ;  /* 0x00000022ec4c723c */ /* 0x040fee0000081054 */
[----:B------:R-:W-:Y:S04]  /*705e0*/  STL.64 [R1+0x3f0], R72 ;  /* 0x0003f04801007387 */ /* 0x000fe80000100a00 */
[----:B------:R2:W-:Y:S04]  /*705f0*/  STL.64 [R1+0x3f8], R74 ;  /* 0x0003f84a01007387 */ /* 0x0005e80000100a00 */
[----:B------:R-:W-:Y:S04]  /*70600*/  STL.64 [R1+0x400], R68 ;  /* 0x0004004401007387 */ /* 0x000fe80000100a00 */
[----:B------:R3:W-:Y:S01]  /*70610*/  STL.64 [R1+0x408], R70 ;  /* 0x0004084601007387 */ /* 0x0007e20000100a00 */
[C---:B--2---:R-:W-:Y:S08]  /*70620*/  HMMA.1688.F32.TF32 R72, R236.reuse, R38, R244 ;  /* 0x00000026ec48723c */ /* 0x044ff000000810f4 */
[----:B---3--:R-:W-:Y:S01]  /*70630*/  HMMA.1688.F32.TF32 R68, R236, R42, R248 ;  /* 0x0000002aec44723c */ /* 0x008fe200000810f8 */
[----:B------:R2:W-:Y:S01]  /*70640*/  STL.64 [R1+0x410], R76 ;  /* 0x0004104c01007387 */ /* 0x0005e20000100a00 */
[----:B------:R-:W-:-:S03]  /*70650*/  IMAD.MOV.U32 R244, RZ, RZ, R54 ;  /* 0x000000fffff47224 */ /* 0x000fc600078e0036 */
[----:B------:R3:W-:Y:S01]  /*70660*/  STL.64 [R1+0x418], R78 ;  /* 0x0004184e01007387 */ /* 0x0007e20000100a00 */
[----:B------:R-:W-:Y:S01]  /*70670*/  IMAD.MOV.U32 R245, RZ, RZ, R50 ;  /* 0x000000fffff57224 */ /* 0x000fe200078e0032 */
[----:B------:R-:W-:Y:S01]  /*70680*/  MOV R246, R66 ;  /* 0x0000004200f67202 */ /* 0x000fe20000000f00 */
[----:B------:R-:W-:-:S07]  /*70690*/  IMAD.MOV.U32 R247, RZ, RZ, R58 ;  /* 0x000000fffff77224 */ /* 0x000fce00078e003a */
[----:B------:R4:W-:Y:S04]  /*706a0*/  STL.64 [R1+0x420], R72 ;  /* 0x0004204801007387 */ /* 0x0009e80000100a00 */
[----:B------:R5:W-:Y:S04]  /*706b0*/  STL.64 [R1+0x428], R74 ;  /* 0x0004284a01007387 */ /* 0x000be80000100a00 */
[----:B------:R-:W2:Y:S04]  /*706c0*/  LDL.LU R54, [R1+0x4b4c] ;  /* 0x004b4c0001367983 */ /* 0x000ea80000300800 */
[----:B------:R-:W-:Y:S04]  /*706d0*/  STL.64 [R1+0x430], R68 ;  /* 0x0004304401007387 */ /* 0x000fe80000100a00 */
[----:B------:R1:W-:Y:S04]  /*706e0*/  STL.64 [R1+0x438], R70 ;  /* 0x0004384601007387 */ /* 0x0003e80000100a00 */
[----:B------:R-:W3:Y:S04]  /*706f0*/  LDL.LU R50, [R1+0x4b48] ;  /* 0x004b480001327983 */ /* 0x000ee80000300800 */
[----:B------:R-:W4:Y:S04]  /*70700*/  LDL.LU R66, [R1+0x4b44] ;  /* 0x004b440001427983 */ /* 0x000f280000300800 */
        /* <DEDUP_REMOVED lines=9> */
[----:B--2---:R-:W-:Y:S01]  /*707a0*/  MOV R91, R54 ;  /* 0x00000036005b7202 */ /* 0x004fe20000000f00 */
[----:B---3--:R-:W-:Y:S01]  /*707b0*/  IMAD.MOV.U32 R90, RZ, RZ, R50 ;  /* 0x000000ffff5a7224 */ /* 0x008fe200078e0032 */
[----:B----4-:R-:W-:-:S02]  /*707c0*/  MOV R88, R66 ;  /* 0x0000004200587202 */ /* 0x010fc40000000f00 */
[----:B------:R-:W2:Y:S01]  /*707d0*/  LDL.LU R66, [R1+0x4b2c] ;  /* 0x004b2c0001427983 */ /* 0x000ea20000300800 */
[----:B-----5:R-:W-:-:S03]  /*707e0*/  IMAD.MOV.U32 R89, RZ, RZ, R58 ;  /* 0x000000ffff597224 */ /* 0x020fc600078e003a */
[----:B------:R-:W3:Y:S04]  /*707f0*/  LDL.LU R58, [R1+0x4b28] ;  /* 0x004b2800013a7983 */ /* 0x000ee80000300800 */
[----:B------:R-:W4:Y:S04]  /*70800*/  LDL.LU R50, [R1+0x4b24] ;  /* 0x004b240001327983 */ /* 0x000f280000300800 */
        /* <DEDUP_REMOVED lines=82> */
[----:B------:R-:W-:-:S02]  /*70d30*/  IMAD.MOV.U32 R93, RZ, RZ, R46 ;  /* 0x000000ffff5d7224 */ /* 0x000fc400078e002e */
[----:B------:R-:W-:Y:S02]  /*70d40*/  IMAD.MOV.U32 R94, RZ, RZ, R47 ;  /* 0x000000ffff5e7224 */ /* 0x000fe400078e002f */
[----:B--2---:R-:W-:Y:S02]  /*70d50*/  IMAD.MOV.U32 R103, RZ, RZ, R50 ;  /* 0x000000ffff677224 */ /* 0x004fe400078e0032 */
[----:B---3--:R-:W-:Y:S01]  /*70d60*/  IMAD.MOV.U32 R102, RZ, RZ, R54 ;  /* 0x000000ffff667224 */ /* 0x008fe200078e0036 */
[----:B----4-:R-:W-:Y:S01]  /*70d70*/  MOV R101, R58 ;  /* 0x0000003a00657202 */ /* 0x010fe20000000f00 */
[----:B-----5:R-:W-:Y:S02]  /*70d80*/  IMAD.MOV.U32 R100, RZ, RZ, R66 ;  /* 0x000000ffff647224 */ /* 0x020fe400078e0042 */
[----:B------:R-:W2:Y:S04]  /*70d90*/  LDL.LU R66, [R1+0x4b0c] ;  /* 0x004b0c0001427983 */ /* 0x000ea80000300800 */
[----:B------:R-:W3:Y:S04]  /*70da0*/  LDL.LU R58, [R1+0x4b08] ;  /* 0x004b0800013a7983 */ /* 0x000ee80000300800 */
[----:B------:R-:W4:Y:S04]  /*70db0*/  LDL.LU R54, [R1+0x4b04] ;  /* 0x004b040001367983 */ /* 0x000f280000300800 */
[----:B------:R-:W5:Y:S04]  /*70dc0*/  LDL.LU R50, [R1+0x4b00] ;  /* 0x004b000001327983 */ /* 0x000f680000300800 */
[----:B------:R-:W5:Y:S04]  /*70dd0*/  LDL.LU R51, [R1+0x4afc] ;  /* 0x004afc0001337983 */ /* 0x000f680000300800 */
[----:B------:R-:W1:Y:S04]  /*70de0*/  LDL.LU R46, [R1+0x4af8] ;  /* 0x004af800012e7983 */ /* 0x000e680000300800 */
[----:B------:R-:W1:Y:S01]  /*70df0*/  LDL.LU R47, [R1+0x4af4] ;  /* 0x004af400012f7983 */ /* 0x000e620000300800 */
[----:B------:R-:W-:Y:S01]  /*70e00*/  MOV R95, R55 ;  /* 0x00000037005f7202 */ /* 0x000fe20000000f00 */
[----:B------:R-:W-:-:S02]  /*70e10*/  IMAD.MOV.U32 R248, RZ, RZ, R59 ;  /* 0x000000fffff87224 */ /* 0x000fc400078e003b */
[----:B------:R-:W4:Y:S04]  /*70e20*/  LDL.LU R55, [R1+0x4af0] ;  /* 0x004af00001377983 */ /* 0x000f280000300800 */
[----:B------:R-:W3:Y:S01]  /*70e30*/  LDL.LU R59, [R1+0x4aec] ;  /* 0x004aec00013b7983 */ /* 0x000ee20000300800 */
[----:B------:R-:W-:Y:S01]  /*70e40*/  IMAD.MOV.U32 R249, RZ, RZ, R62 ;  /* 0x000000fffff97224 */ /* 0x000fe200078e003e */
[----:B------:R-:W-:Y:S02]  /*70e50*/  MOV R250, R63 ;  /* 0x0000003f00fa7202 */ /* 0x000fe40000000f00 */
[----:B------:R-:W2:Y:S01]  /*70e60*/  LDL.LU R62, [R1+0x4ae8] ;  /* 0x004ae800013e7983 */ /* 0x000ea20000300800 */
[----:B------:R-:W-:-:S03]  /*70e70*/  IMAD.MOV.U32 R251, RZ, RZ, R67 ;  /* 0x000000fffffb7224 */ /* 0x000fc600078e0043 */
[----:B------:R-:W2:Y:S04]  /*70e80*/  LDL.LU R63, [R1+0x4ae4] ;  /* 0x004ae400013f7983 */ /* 0x000ea80000300800 */
[----:B------:R-:W2:Y:S01]  /*70e90*/  LDL.LU R67, [R1+0x4ae0] ;  /* 0x004ae00001437983 */ /* 0x000ea20000300800 */
[----:B------:R-:W-:Y:S08]  /*70ea0*/  HMMA.1688.F32.TF32 R112, R240, R14, R112 ;  /* 0x0000000ef070723c */ /* 0x000ff00000081070 */
[C---:B-1----:R-:W-:Y:S08]  /*70eb0*/  HMMA.1688.F32.TF32 R68, R236.reuse, R46, R208 ;  /* 0x0000002eec44723c */ /* 0x042ff000000810d0 */
[C---:B-----5:R-:W-:Y:S08]  /*70ec0*/  HMMA.1688.F32.TF32 R204, R236.reuse, R50, R204 ;  /* 0x00000032eccc723c */ /* 0x060ff000000810cc */
[C---:B----4-:R-:W-:Y:S07]  /*70ed0*/  HMMA.1688.F32.TF32 R120, R236.reuse, R54, R120 ;  /* 0x00000036ec78723c */ /* 0x050fee0000081078 */
[----:B------:R-:W-:Y:S04]  /*70ee0*/  STL.64 [R1+0x440], R68 ;  /* 0x0004404401007387 */ /* 0x000fe80000100a00 */
[----:B------:R3:W-:Y:S02]  /*70ef0*/  STL.64 [R1+0x448], R70 ;  /* 0x0004484601007387 */ /* 0x0007e40000100a00 */
[C---:B---3--:R-:W-:Y:S02]  /*70f00*/  HMMA.1688.F32.TF32 R68, R236.reuse, R58, R116 ;  /* 0x0000003aec44723c */ /* 0x048fe40000081074 */
[----:B------:R-:W-:Y:S04]  /*70f10*/  STL.64 [R1+0x450], R204 ;  /* 0x000450cc01007387 */ /* 0x000fe80000100a00 */
[----:B------:R-:W-:Y:S02]  /*70f20*/  STL.64 [R1+0x458], R206 ;  /* 0x000458ce01007387 */ /* 0x000fe40000100a00 */
[C---:B--2---:R-:W-:Y:S02]  /*70f30*/  HMMA.1688.F32.TF32 R116, R236.reuse, R62, R200 ;  /* 0x0000003eec74723c */ /* 0x044fe400000810c8 */
[----:B------:R-:W-:Y:S04]  /*70f40*/  STL.64 [R1+0x460], R120 ;  /* 0x0004607801007387 */ /* 0x000fe80000100a00 */
[----:B------:R1:W-:Y:S09]  /*70f50*/  STL.64 [R1+0x468], R122 ;  /* 0x0004687a01007387 */ /* 0x0003f20000100a00 */
[----:B------:R-:W-:Y:S01]  /*70f60*/  STL.64 [R1+0x470], R68 ;  /* 0x0004704401007387 */ /* 0x000fe20000100a00 */
[----:B-1----:R-:W-:Y:S03]  /*70f70*/  HMMA.1688.F32.TF32 R120, R236, R66, R224 ;  /* 0x00000042ec78723c */ /* 0x002fe600000810e0 */
[----:B------:R1:W-:Y:S04]  /*70f80*/  STL.64 [R1+0x478], R70 ;  /* 0x0004784601007387 */ /* 0x0003e80000100a00 */
[----:B------:R-:W-:Y:S01]  /*70f90*/  LDS R236, [R161+0xc180] ;  /* 0x00c18000a1ec7984 */ /* 0x000fe20000000800 */
[C---:B------:R-:W-:Y:S03]  /*70fa0*/  HMMA.1688.F32.TF32 R100, R240.reuse, R46, R100 ;  /* 0x0000002ef064723c */ /* 0x040fe60000081064 */
[----:B------:R-:W-:Y:S04]  /*70fb0*/  LDS R238, [R161+0xe180] ;  /* 0x00e18000a1ee7984 */ /* 0x000fe80000000800 */
[----:B------:R-:W-:Y:S01]  /*70fc0*/  LDS R237, [R189+0xc180] ;  /* 0x00c18000bded7984 */ /* 0x000fe20000000800 */
[C---:B-1----:R-:W-:Y:S03]  /*70fd0*/  HMMA.1688.F32.TF32 R68, R240.reuse, R6, R144 ;  /* 0x00000006f044723c */ /* 0x042fe60000081090 */
[----:B------:R-:W-:Y:S04]  /*70fe0*/  STL.64 [R1+0x490], R116 ;  /* 0x0004907401007387 */ /* 0x000fe80000100a00 */
[----:B------:R1:W-:Y:S04]  /*70ff0*/  STL.64 [R1+0x498], R118 ;  /* 0x0004987601007387 */ /* 0x0003e80000100a00 */
[----:B------:R-:W-:Y:S04]  /*71000*/  STL.64 [R1+0x480], R120 ;  /* 0x0004807801007387 */ /* 0x000fe80000100a00 */
[----:B------:R-:W-:Y:S01]  /*71010*/  STL.64 [R1+0x488], R122 ;  /* 0x0004887a01007387 */ /* 0x000fe20000100a00 */
[C---:B-1----:R-:W-:Y:S03]  /*71020*/  HMMA.1688.F32.TF32 R116, R240.reuse, R10, R148 ;  /* 0x0000000af074723c */ /* 0x042fe60000081094 */
[----:B------:R-:W1:Y:S04]  /*71030*/  LDS R239, [R189+0xe180] ;  /* 0x00e18000bdef7984 */ /* 0x000e680000000800 */
[----:B------:R-:W-:Y:S04]  /*71040*/  STL.64 [R1+0x4a0], R68 ;  /* 0x0004a04401007387 */ /* 0x000fe80000100a00 */
[----:B------:R2:W-:Y:S02]  /*71050*/  STL.64 [R1+0x4a8], R70 ;  /* 0x0004a84601007387 */ /* 0x0005e40000100a00 */
[C---:B--2---:R-:W-:Y:S10]  /*71060*/  HMMA.1688.F32.TF32 R68, R240.reuse, R18, R72 ;  /* 0x00000012f044723c */ /* 0x044ff40000081048 */
[----:B------:R-:W-:Y:S04]  /*71070*/  STL.64 [R1+0x4c0], R116 ;  /* 0x0004c07401007387 */ /* 0x000fe80000100a00 */
[----:B------:R-:W-:Y:S01]  /*71080*/  STL.64 [R1+0x4c8], R118 ;  /* 0x0004c87601007387 */ /* 0x000fe20000100a00 */
[----:B------:R-:W-:Y:S03]  /*71090*/  HMMA.1688.F32.TF32 R72, R240, R22, R124 ;  /* 0x00000016f048723c */ /* 0x000fe6000008107c */
[----:B------:R-:W-:Y:S04]  /*710a0*/  STL.64 [R1+0x4e0], R112 ;  /* 0x0004e07001007387 */ /* 0x000fe80000100a00 */
[----:B------:R-:W-:Y:S04]  /*710b0*/  STL.64 [R1+0x4e8], R114 ;  /* 0x0004e87201007387 */ /* 0x000fe80000100a00 */
[----:B------:R2:W-:Y:S01]  /*710c0*/  STL.64 [R1+0x510], R68 ;  /* 0x0005104401007387 */ /* 0x0005e20000100a00 */
[----:B------:R-:W-:Y:S01]  /*710d0*/  IMAD.MOV.U32 R17, RZ, RZ, R70 ;  /* 0x000000ffff117224 */ /* 0x000fe200078e0046 */
[----:B------:R-:W-:-:S02]  /*710e0*/  MOV R16, R71 ;  /* 0x0000004700107202 */ /* 0x000fc40000000f00 */
[----:B--2---:R-:W-:Y:S03]  /*710f0*/  HMMA.1688.F32.TF32 R68, R240, R26, R128 ;  /* 0x0000001af044723c */ /* 0x004fe60000081080 */
[----:B------:R2:W-:Y:S04]  /*71100*/  STL [R1+0x48bc], R16 ;  /* 0x0048bc1001007387 */ /* 0x0005e80000100800 */
[----:B------:R3:W-:Y:S04]  /*71110*/  STL [R1+0x48b8], R17 ;  /* 0x0048b81101007387 */ /* 0x0007e80000100800 */
[----:B------:R-:W-:Y:S04]  /*71120*/  STL.64 [R1+0x550], R72 ;  /* 0x0005504801007387 */ /* 0x000fe80000100a00 */
[----:B------:R-:W-:Y:S08]  /*71130*/  STL.64 [R1+0x558], R74 ;  /* 0x0005584a01007387 */ /* 0x000ff00000100a00 */
[----:B------:R4:W-:Y:S01]  /*71140*/  STL.64 [R1+0x570], R68 ;  /* 0x0005704401007387 */ /* 0x0009e20000100a00 */
[----:B--2---:R-:W-:-:S02]  /*71150*/  IMAD.MOV.U32 R16, RZ, RZ, R70 ;  /* 0x000000ffff107224 */ /* 0x004fc400078e0046 */
[----:B---3--:R-:W-:Y:S02]  /*71160*/  IMAD.MOV.U32 R17, RZ, RZ, R71 ;  /* 0x000000ffff117224 */ /* 0x008fe400078e0047 */
[C---:B----4-:R-:W-:Y:S08]  /*71170*/  HMMA.1688.F32.TF32 R68, R240.reuse, R30, R216 ;  /* 0x0000001ef044723c */ /* 0x050ff000000810d8 */
[C---:B------:R-:W-:Y:S08]  /*71180*/  HMMA.1688.F32.TF32 R112, R240.reuse, R34, R212 ;  /* 0x00000022f070723c */ /* 0x040ff000000810d4 */
[C---:B------:R-:W-:Y:S07]  /*71190*/  HMMA.1688.F32.TF32 R72, R240.reuse, R38, R108 ;  /* 0x00000026f048723c */ /* 0x040fee000008106c */
[----:B------:R-:W-:Y:S04]  /*711a0*/  STL.64 [R1+0x590], R68 ;  /* 0x0005904401007387 */ /* 0x000fe80000100a00 */
[----:B------:R2:W-:Y:S02]  /*711b0*/  STL.64 [R1+0x598], R70 ;  /* 0x0005984601007387 */ /* 0x0005e40000100a00 */
[C---:B--2---:R-:W-:Y:S02]  /*711c0*/  HMMA.1688.F32.TF32 R68, R240.reuse, R42, R104 ;  /* 0x0000002af044723c */ /* 0x044fe40000081068 */
[----:B------:R-:W-:Y:S04]  /*711d0*/  STL.64 [R1+0x5a0], R112 ;  /* 0x0005a07001007387 */ /* 0x000fe80000100a00 */
[----:B------:R-:W-:Y:S04]  /*711e0*/  STL.64 [R1+0x5a8], R114 ;  /* 0x0005a87201007387 */ /* 0x000fe80000100a00 */
[----:B------:R-:W-:Y:S04]  /*711f0*/  STL.64 [R1+0x5b0], R72 ;  /* 0x0005b04801007387 */ /* 0x000fe80000100a00 */
[----:B------:R2:W-:Y:S09]  /*71200*/  STL.64 [R1+0x5b8], R74 ;  /* 0x0005b84a01007387 */ /* 0x0005f20000100a00 */
[----:B------:R-:W-:Y:S01]  /*71210*/  STL.64 [R1+0x13a0], R68 ;  /* 0x0013a04401007387 */ /* 0x000fe20000100a00 */
[C---:B--2---:R-:W-:Y:S03]  /*71220*/  HMMA.1688.F32.TF32 R72, R240.reuse, R50, R96 ;  /* 0x00000032f048723c */ /* 0x044fe60000081060 */
[----:B------:R2:W-:Y:S05]  /*71230*/  STL.64 [R1+0x13a8], R70 ;  /* 0x0013a84601007387 */ /* 0x0005ea0000100a00 */
[C---:B--2---:R-:W-:Y:S01]  /*71240*/  HMMA.1688.F32.TF32 R68, R240.reuse, R54, R80 ;  /* 0x00000036f044723c */ /* 0x044fe20000081050 */
[----:B------:R-:W-:Y:S04]  /*71250*/  STL.64 [R1+0x1390], R100 ;  /* 0x0013906401007387 */ /* 0x000fe80000100a00 */
[----:B------:R-:W-:Y:S03]  /*71260*/  STL.64 [R1+0x1398], R102 ;  /* 0x0013986601007387 */ /* 0x000fe60000100a00 */
[C---:B------:R-:W-:Y:S07]  /*71270*/  HMMA.1688.F32.TF32 R76, R240.reuse, R58, R76 ;  /* 0x0000003af04c723c */ /* 0x040fee000008104c */
[----:B------:R-:W-:Y:S04]  /*71280*/  STL.64 [R1+0x1380], R72 ;  /* 0x0013804801007387 */ /* 0x000fe80000100a00 */
[----:B------:R2:W-:Y:S04]  /*71290*/  STL.64 [R1+0x1388], R74 ;  /* 0x0013884a01007387 */ /* 0x0005e80000100a00 */
[----:B------:R-:W-:Y:S01]  /*712a0*/  STL.64 [R1+0x1370], R68 ;  /* 0x0013704401007387 */ /* 0x000fe20000100a00 */
[C---:B--2---:R-:W-:Y:S03]  /*712b0*/  HMMA.1688.F32.TF32 R72, R240.reuse, R62, R92 ;  /* 0x0000003ef048723c */ /* 0x044fe6000008105c */
[----:B------:R2:W-:Y:S05]  /*712c0*/  STL.64 [R1+0x1378], R70 ;  /* 0x0013784601007387 */ /* 0x0005ea0000100a00 */
[----:B--2---:R-:W-:Y:S01]  /*712d0*/  HMMA.1688.F32.TF32 R68, R240, R66, R88 ;  /* 0x00000042f044723c */ /* 0x004fe20000081058 */
[----:B------:R-:W-:Y:S04]  /*712e0*/  STL.64 [R1+0x1360], R76 ;  /* 0x0013604c01007387 */ /* 0x000fe80000100a00 */
[----:B------:R2:W-:Y:S10]  /*712f0*/  STL.64 [R1+0x1368], R78 ;  /* 0x0013684e01007387 */ /* 0x0005f40000100a00 */
[----:B------:R-:W-:Y:S04]  /*71300*/  STL.64 [R1+0x1350], R72 ;  /* 0x0013504801007387 */ /* 0x000fe80000100a00 */
[----:B------:R3:W-:Y:S01]  /*71310*/  STL.64 [R1+0x1358], R74 ;  /* 0x0013584a01007387 */ /* 0x0007e20000100a00 */
[C---:B--2---:R-:W-:Y:S03]  /*71320*/  HMMA.1688.F32.TF32 R76, R232.reuse, R6, R84 ;  /* 0x00000006e84c723c */ /* 0x044fe60000081054 */
[----:B------:R-:W-:Y:S04]  /*71330*/  LDS R240, [R161+0xc200] ;  /* 0x00c20000a1f07984 */ /* 0x000fe80000000800 */
[----:B------:R-:W-:Y:S01]  /*71340*/  LDS R242, [R161+0xe200] ;  /* 0x00e20000a1f27984 */ /* 0x000fe20000000800 */
[C---:B---3--:R-:W-:Y:S03]  /*71350*/  HMMA.1688.F32.TF32 R72, R232.reuse, R10, R244 ;  /* 0x0000000ae848723c */ /* 0x048fe600000810f4 */
[----:B------:R-:W-:Y:S04]  /*71360*/  STL.64 [R1+0x5c0], R68 ;  /* 0x0005c04401007387 */ /* 0x000fe80000100a00 */
[----:B------:R2:W-:Y:S04]  /*71370*/  STL.64 [R1+0x5c8], R70 ;  /* 0x0005c84601007387 */ /* 0x0005e80000100a00 */
[----:B------:R-:W-:Y:S04]  /*71380*/  LDS R241, [R189+0xc200] ;  /* 0x00c20000bdf17984 */ /* 0x000fe80000000800 */
[----:B------:R-:W3:Y:S01]  /*71390*/  LDS R243, [R189+0xe200] ;  /* 0x00e20000bdf37984 */ /* 0x000ee20000000800 */
[C---:B--2---:R-:W-:Y:S03]  /*713a0*/  HMMA.1688.F32.TF32 R68, R232.reuse, R14, R248 ;  /* 0x0000000ee844723c */ /* 0x044fe600000810f8 */
[----:B------:R-:W-:Y:S04]  /*713b0*/  STL.64 [R1+0x1340], R76 ;  /* 0x0013404c01007387 */ /* 0x000fe80000100a00 */
[----:B------:R-:W-:Y:S04]  /*713c0*/  STL.64 [R1+0x1348], R78 ;  /* 0x0013484e01007387 */ /* 0x000fe80000100a00 */
[----:B------:R-:W2:Y:S04]  /*713d0*/  LDL.LU R248, [R1+0xc10] ;  /* 0x000c100001f87983 */ /* 0x000ea80000300800 */
[----:B------:R4:W-:Y:S04]  /*713e0*/  STL.64 [R1+0x1330], R72 ;  /* 0x0013304801007387 */ /* 0x0009e80000100a00 */
[----:B------:R5:W-:Y:S04]  /*713f0*/  STL.64 [R1+0x1338], R74 ;  /* 0x0013384a01007387 */ /* 0x000be80000100a00 */
[----:B------:R-:W-:Y:S04]  /*71400*/  STL.64 [R1+0x1320], R68 ;  /* 0x0013204401007387 */ /* 0x000fe80000100a00 */
        /* <DEDUP_REMOVED lines=71> */
[----:B------:R-:W5:Y:S01]  /*71880*/  LDL.LU R247, [R1+0xbfc] ;  /* 0x000bfc0001f77983 */ /* 0x000f620000300800 */
[C---:B-1----:R-:W-:Y:S08]  /*71890*/  HMMA.1688.F32.TF32 R68, R232.reuse, R18, R148 ;  /* 0x00000012e844723c */ /* 0x042ff00000081094 */
[C---:B--2---:R-:W-:Y:S11]  /*718a0*/  HMMA.1688.F32.TF32 R116, R232.reuse, R22, R112 ;  /* 0x00000016e874723c */ /* 0x044ff60000081070 */
[----:B------:R-:W-:Y:S04]  /*718b0*/  @!UPT UIADD3 URZ, URZ, URZ, URZ ;  /* 0x0000003f3f3ff290 */ /* 0x000fe8000fffe03f */
[----:B------:R-:W-:Y:S04]  /*718c0*/  STL.64 [R1+0x1310], R68 ;  /* 0x0013104401007387 */ /* 0x000fe80000100a00 */
[----:B------:R4:W-:Y:S02]  /*718d0*/  STL.64 [R1+0x1318], R70 ;  /* 0x0013184601007387 */ /* 0x0009e40000100a00 */
[C---:B----4-:R-:W-:Y:S02]  /*718e0*/  HMMA.1688.F32.TF32 R68, R232.reuse, R26, R72 ;  /* 0x0000001ae844723c */ /* 0x050fe40000081048 */
[----:B------:R-:W-:Y:S04]  /*718f0*/  STL.64 [R1+0x1300], R116 ;  /* 0x0013007401007387 */ /* 0x000fe80000100a00 */
[----:B------:R-:W-:Y:S02]  /*71900*/  STL.64 [R1+0x1308], R118 ;  /* 0x0013087601007387 */ /* 0x000fe40000100a00 */
[C---:B------:R-:W-:Y:S08]  /*71910*/  HMMA.1688.F32.TF32 R112, R232.reuse, R30, R124 ;  /* 0x0000001ee870723c */ /* 0x040ff0000008107c */
[C---:B------:R-:W-:Y:S07]  /*71920*/  HMMA.1688.F32.TF32 R72, R232.reuse, R34, R128 ;  /* 0x00000022e848723c */ /* 0x040fee0000081080 */
[----:B------:R-:W-:Y:S04]  /*71930*/  STL.64 [R1+0x12f0], R68 ;  /* 0x0012f04401007387 */ /* 0x000fe80000100a00 */
[----:B------:R1:W-:Y:S02]  /*71940*/  STL.64 [R1+0x12f8], R70 ;  /* 0x0012f84601007387 */ /* 0x0003e40000100a00 */
[C---:B-1----:R-:W-:Y:S02]  /*71950*/  HMMA.1688.F32.TF32 R68, R232.reuse, R38, R216 ;  /* 0x00000026e844723c */ /* 0x042fe400000810d8 */
[----:B------:R-:W-:Y:S04]  /*71960*/  STL.64 [R1+0x12e0], R112 ;  /* 0x0012e07001007387 */ /* 0x000fe80000100a00 */
[----:B------:R-:W-:Y:S04]  /*71970*/  STL.64 [R1+0x12e8], R114 ;  /* 0x0012e87201007387 */ /* 0x000fe80000100a00 */
[----:B------:R-:W-:Y:S04]  /*71980*/  STL.64 [R1+0x12d0], R72 ;  /* 0x0012d04801007387 */ /* 0x000fe80000100a00 */
[----:B------:R1:W-:Y:S01]  /*71990*/  STL.64 [R1+0x12d8], R74 ;  /* 0x0012d84a01007387 */ /* 0x0003e20000100a00 */
[C---:B---3--:R-:W-:Y:S08]  /*719a0*/  HMMA.1688.F32.TF32 R108, R232.reuse, R46, R108 ;  /* 0x0000002ee86c723c */ /* 0x048ff0000008106c */
[----:B------:R-:W-:Y:S04]  /*719b0*/  STL.64 [R1+0x12c0], R68 ;  /* 0x0012c04401007387 */ /* 0x000fe80000100a00 */
[----:B------:R5:W-:Y:S01]  /*719c0*/  STL.64 [R1+0x12c8], R70 ;  /* 0x0012c84601007387 */ /* 0x000be20000100a00 */
[C---:B-1----:R-:W-:Y:S08]  /*719d0*/  HMMA.1688.F32.TF32 R72, R232.reuse, R50, R104 ;  /* 0x00000032e848723c */ /* 0x042ff00000081068 */
[C---:B-----5:R-:W-:Y:S08]  /*719e0*/  HMMA.1688.F32.TF32 R68, R232.reuse, R42, R212 ;  /* 0x0000002ae844723c */ /* 0x060ff000000810d4 */
[C---:B------:R-:W-:Y:S11]  /*719f0*/  HMMA.1688.F32.TF32 R96, R232.reuse, R58, R96 ;  /* 0x0000003ae860723c */ /* 0x040ff60000081060 */
[----:B------:R-:W-:Y:S04]  /*71a00*/  @!UPT UIADD3 URZ, URZ, URZ, URZ ;  /* 0x0000003f3f3ff290 */ /* 0x000fe8000fffe03f */
[----:B------:R-:W-:Y:S04]  /*71a10*/  STL.64 [R1+0x12b0], R68 ;  /* 0x0012b04401007387 */ /* 0x000fe80000100a00 */
[----:B------:R1:W-:Y:S04]  /*71a20*/  STL.64 [R1+0x12b8], R70 ;  /* 0x0012b84601007387 */ /* 0x0003e80000100a00 */
[----:B------:R-:W-:Y:S04]  /*71a30*/  STL.64 [R1+0x12a0], R108 ;  /* 0x0012a06c01007387 */ /* 0x000fe80000100a00 */
[----:B------:R-:W-:Y:S01]  /*71a40*/  STL.64 [R1+0x12a8], R110 ;  /* 0x0012a86e01007387 */ /* 0x000fe20000100a00 */
[C---:B-1----:R-:W-:Y:S03]  /*71a50*/  HMMA.1688.F32.TF32 R68, R232.reuse, R54, R100 ;  /* 0x00000036e844723c */ /* 0x042fe60000081064 */
[----:B------:R-:W-:Y:S04]  /*71a60*/  STL.64 [R1+0x1290], R72 ;  /* 0x0012904801007387 */ /* 0x000fe80000100a00 */
[----:B------:R1:W-:Y:S02]  /*71a70*/  STL.64 [R1+0x1298], R74 ;  /* 0x0012984a01007387 */ /* 0x0003e40000100a00 */
[C---:B-1----:R-:W-:Y:S11]  /*71a80*/  HMMA.1688.F32.TF32 R72, R232.reuse, R62, R80 ;  /* 0x0000003ee848723c */ /* 0x042ff60000081050 */
[----:B------:R-:W-:Y:S03]  /*71a90*/  @!UPT UIADD3 URZ, URZ, URZ, URZ ;  /* 0x0000003f3f3ff290 */ /* 0x000fe6000fffe03f */
[----:B------:R1:W-:Y:S01]  /*71aa0*/  STL.64 [R1+0x1280], R68 ;  /* 0x0012804401007387 */ /* 0x0003e20000100a00 */
[----:B------:R-:W-:Y:S01]  /*71ab0*/  MOV R13, R70 ;  /* 0x00000046000d7202 */ /* 0x000fe20000000f00 */
[----:B------:R-:W-:Y:S02]  /*71ac0*/  IMAD.MOV.U32 R12, RZ, RZ, R71 ;  /* 0x000000ffff0c7224 */ /* 0x000fe400078e0047 */
[----:B------:R-:W-:Y:S04]  /*71ad0*/  STL.64 [R1+0x1270], R96 ;  /* 0x0012706001007387 */ /* 0x000fe80000100a00 */
[----:B------:R-:W-:Y:S01]  /*71ae0*/  STL.64 [R1+0x1278], R98 ;  /* 0x0012786201007387 */ /* 0x000fe20000100a00 */
[----:B-1----:R-:W-:Y:S03]  /*71af0*/  HMMA.1688.F32.TF32 R68, R232, R66, R76 ;  /* 0x00000042e844723c */ /* 0x002fe6000008104c */
[----:B------:R-:W-:Y:S04]  /*71b00*/  LDS R232, [R161+0xc280] ;  /* 0x00c28000a1e87984 */ /* 0x000fe80000000800 */
[----:B------:R-:W-:Y:S04]  /*71b10*/  STL.64 [R1+0x1260], R72 ;  /* 0x0012604801007387 */ /* 0x000fe80000100a00 */
[----:B------:R1:W-:Y:S04]  /*71b20*/  STL.64 [R1+0x1268], R74 ;  /* 0x0012684a01007387 */ /* 0x0003e80000100a00 */
[----:B------:R-:W-:Y:S04]  /*71b30*/  LDS R234, [R161+0xe280] ;  /* 0x00e28000a1ea7984 */ /* 0x000fe80000000800 */
[----:B------:R-:W-:Y:S01]  /*71b40*/  LDS R233, [R189+0xc280] ;  /* 0x00c28000bde97984 */ /* 0x000fe20000000800 */
[C---:B-1----:R-:W-:Y:S03]  /*71b50*/  HMMA.1688.F32.TF32 R72, R236.reuse, R6, R92 ;  /* 0x00000006ec48723c */ /* 0x042fe6000008105c */
[----:B------:R-:W1:Y:S04]  /*71b60*/  LDS R235, [R189+0xe280] ;  /* 0x00e28000bdeb7984 */ /* 0x000e680000000800 */
[----:B------:R-:W-:Y:S04]  /*71b70*/  STL.64 [R1+0x5d0], R68 ;  /* 0x0005d04401007387 */ /* 0x000fe80000100a00 */
[----:B------:R2:W-:Y:S01]  /*71b80*/  STL.64 [R1+0x5d8], R70 ;  /* 0x0005d84601007387 */ /* 0x0005e20000100a00 */
[C---:B------:R-:W-:Y:S08]  /*71b90*/  HMMA.1688.F32.TF32 R76, R236.reuse, R14, R84 ;  /* 0x0000000eec4c723c */ /* 0x040ff00000081054 */
[C---:B--2---:R-:W-:Y:S03]  /*71ba0*/  HMMA.1688.F32.TF32 R68, R236.reuse, R10, R88 ;  /* 0x0000000aec44723c */ /* 0x044fe60000081058 */
[----:B------:R-:W-:Y:S04]  /*71bb0*/  STL.64 [R1+0x5e0], R72 ;  /* 0x0005e04801007387 */ /* 0x000fe80000100a00 */
[----:B------:R2:W-:Y:S02]  /*71bc0*/  STL.64 [R1+0x5e8], R74 ;  /* 0x0005e84a01007387 */ /* 0x0005e40000100a00 */
[C---:B--2---:R-:W-:Y:S11]  /*71bd0*/  HMMA.1688.F32.TF32 R72, R236.reuse, R18, R244 ;  /* 0x00000012ec48723c */ /* 0x044ff600000810f4 */
[----:B------:R-:W-:Y:S03]  /*71be0*/  @!UPT UIADD3 URZ, URZ, URZ, URZ ;  /* 0x0000003f3f3ff290 */ /* 0x000fe6000fffe03f */
[----:B------:R-:W-:Y:S04]  /*71bf0*/  STL.64 [R1+0x5f0], R68 ;  /* 0x0005f04401007387 */ /* 0x000fe80000100a00 */
[----:B------:R-:W-:Y:S04]  /*71c00*/  STL.64 [R1+0x5f8], R70 ;  /* 0x0005f84601007387 */ /* 0x000fe80000100a00 */
[----:B------:R2:W-:Y:S04]  /*71c10*/  STL.64 [R1+0x600], R76 ;  /* 0x0006004c01007387 */ /* 0x0005e80000100a00 */
[----:B------:R3:W-:Y:S04]  /*71c20*/  STL.64 [R1+0x608], R78 ;  /* 0x0006084e01007387 */ /* 0x0007e80000100a00 */
        /* <DEDUP_REMOVED lines=41> */
[----:B------:R-:W2:Y:S01]  /*71ec0*/  LDL.LU R79, [R1+0xcfc] ;  /* 0x000cfc00014f7983 */ /* 0x000ea20000300800 */
[----:B------:R-:W-:Y:S03]  /*71ed0*/  HMMA.1688.F32.TF32 R68, R236, R22, R248 ;  /* 0x00000016ec44723c */ /* 0x000fe600000810f8 */
[----:B------:R-:W3:Y:S04]  /*71ee0*/  LDL.LU R248, [R1+0xd90] ;  /* 0x000d900001f87983 */ /* 0x000ee80000300800 */
[----:B------:R-:W3:Y:S04]  /*71ef0*/  LDL.LU R249, [R1+0xd94] ;  /* 0x000d940001f97983 */ /* 0x000ee80000300800 */
[----:B------:R-:W3:Y:S04]  /*71f00*/  LDL.LU R250, [R1+0xd98] ;  /* 0x000d980001fa7983 */ /* 0x000ee80000300800 */
[----:B------:R-:W3:Y:S04]  /*71f10*/  LDL.LU R251, [R1+0xd9c] ;  /* 0x000d9c0001fb7983 */ /* 0x000ee80000300800 */
[----:B------:R-:W2:Y:S04]  /*71f20*/  LDL.LU R244, [R1+0xd60] ;  /* 0x000d600001f47983 */ /* 0x000ea80000300800 */
[----:B------:R-:W2:Y:S04]  /*71f30*/  LDL.LU R245, [R1+0xd64] ;  /* 0x000d640001f57983 */ /* 0x000ea80000300800 */
[----:B------:R-:W2:Y:S04]  /*71f40*/  LDL.LU R246, [R1+0xd68] ;  /* 0x000d680001f67983 */ /* 0x000ea80000300800 */
[----:B------:R-:W2:Y:S01]  /*71f50*/  LDL.LU R247, [R1+0xd6c] ;  /* 0x000d6c0001f77983 */ /* 0x000ea20000300800 */
[----:B------:R-:W-:Y:S01]  /*71f60*/  IMAD.MOV.U32 R45, RZ, RZ, R68 ;  /* 0x000000ffff2d7224 */ /* 0x000fe200078e0044 */
[----:B------:R-:W-:Y:S01]  /*71f70*/  MOV R44, R69 ;  /* 0x00000045002c7202 */ /* 0x000fe20000000f00 */
[----:B------:R-:W-:-:S02]  /*71f80*/  IMAD.MOV.U32 R41, RZ, RZ, R70 ;  /* 0x000000ffff297224 */ /* 0x000fc400078e0046 */
[----:B------:R-:W-:-:S05]  /*71f90*/  IMAD.MOV.U32 R40, RZ, RZ, R71 ;  /* 0x000000ffff287224 */ /* 0x000fca00078e0047 */
[----:B------:R1:W-:Y:S04]  /*71fa0*/  STL [R1+0x48b4], R40 ;  /* 0x0048b42801007387 */ /* 0x0003e80000100800 */
[----:B------:R-:W-:Y:S04]  /*71fb0*/  STL [R1+0x48b0], R41 ;  /* 0x0048b02901007387 */ /* 0x000fe80000100800 */
[----:B------:R1:W-:Y:S04]  /*71fc0*/  STL [R1+0x48ac], R44 ;  /* 0x0048ac2c01007387 */ /* 0x0003e80000100800 */
[----:B------:R1:W-:Y:S01]  /*71fd0*/  STL [R1+0x48a8], R45 ;  /* 0x0048a82d01007387 */ /* 0x0003e20000100800 */
        /* <DEDUP_REMOVED lines=10> */
[----:B-1----:R-:W-:Y:S01]  /*72080*/  IMAD.MOV.U32 R40, RZ, RZ, R68 ;  /* 0x000000ffff287224 */ /* 0x002fe200078e0044 */
[----:B------:R-:W-:Y:S01]  /*72090*/  MOV R44, R70 ;  /* 0x00000046002c7202 */ /* 0x000fe20000000f00 */
[----:B------:R-:W-:Y:S02]  /*720a0*/  IMAD.MOV.U32 R41, RZ, RZ, R69 ;  /* 0x000000ffff297224 */ /* 0x000fe400078e0045 */
[----:B------:R-:W-:Y:S02]  /*720b0*/  IMAD.MOV.U32 R45, RZ, RZ, R71 ;  /* 0x000000ffff2d7224 */ /* 0x000fe400078e0047 */
        /* <DEDUP_REMOVED lines=8> */
[C---:B------:R-:W-:Y:S08]  /*72140*/  HMMA.1688.F32.TF32 R96, R236.reuse, R42, R96 ;  /* 0x0000002aec60723c */ /* 0x040ff00000081060 */
[C---:B------:R-:W-:Y:S07]  /*72150*/  HMMA.1688.F32.TF32 R72, R236.reuse, R46, R80 ;  /* 0x0000002eec48723c */ /* 0x040fee0000081050 */
[----:B------:R-:W-:Y:S04]  /*72160*/  STL.64 [R1+0x680], R68 ;  /* 0x0006804401007387 */ /* 0x000fe80000100a00 */
[----:B------:R2:W-:Y:S02]  /*72170*/  STL.64 [R1+0x688], R70 ;  /* 0x0006884601007387 */ /* 0x0005e40000100a00 */
[C---:B--2---:R-:W-:Y:S02]  /*72180*/  HMMA.1688.F32.TF32 R68, R236.reuse, R50, R76 ;  /* 0x00000032ec44723c */ /* 0x044fe4000008104c */
        /* <DEDUP_REMOVED lines=13> */
[----:B------:R1:W-:Y:S01]  /*72260*/  STL.64 [R1+0x6f0], R68 ;  /* 0x0006f04401007387 */ /* 0x0003e20000100a00 */
[----:B------:R-:W-:Y:S01]  /*72270*/  MOV R65, R70 ;  /* 0x0000004600417202 */ /* 0x000fe20000000f00 */
[----:B------:R-:W-:-:S02]  /*72280*/  IMAD.MOV.U32 R64, RZ, RZ, R71 ;  /* 0x000000ffff407224 */ /* 0x000fc400078e0047 */
[----:B-1----:R-:W-:Y:S03]  /*72290*/  HMMA.1688.F32.TF32 R68, R236, R66, R244 ;  /* 0x00000042ec44723c */ /* 0x002fe600000810f4 */
[----:B------:R-:W-:Y:S04]  /*722a0*/  STL [R1+0x489c], R64 ;  /* 0x00489c4001007387 */ /* 0x000fe80000100800 */
[----:B------:R-:W-:Y:S04]  /*722b0*/  STL [R1+0x4898], R65 ;  /* 0x0048984101007387 */ /* 0x000fe80000100800 */
[----:B------:R-:W-:Y:S04]  /*722c0*/  LDS R236, [R161+0xc380] ;  /* 0x00c38000a1ec7984 */ /* 0x000fe80000000800 */
[----:B------:R-:W-:Y:S04]  /*722d0*/  LDS R238, [R161+0xe380] ;  /* 0x00e38000a1ee7984 */ /* 0x000fe80000000800 */
[----:B------:R-:W-:Y:S04]  /*722e0*/  LDS R237, [R189+0xc380] ;  /* 0x00c38000bded7984 */ /* 0x000fe80000000800 */
[----:B------:R-:W-:Y:S01]  /*722f0*/  LDS R239, [R189+0xe380] ;  /* 0x00e38000bdef7984 */ /* 0x000fe20000000800 */
[----:B------:R-:W-:Y:S01]  /*72300*/  MOV R60, R69 ;  /* 0x00000045003c7202 */ /* 0x000fe20000000f00 */
[----:B------:R-:W-:-:S02]  /*72310*/  IMAD.MOV.U32 R61, RZ, RZ, R68 ;  /* 0x000000ffff3d7224 */ /* 0x000fc400078e0044 */
[----:B------:R-:W-:Y:S02]  /*72320*/  IMAD.MOV.U32 R57, RZ, RZ, R70 ;  /* 0x000000ffff397224 */ /* 0x000fe400078e0046 */
[----:B------:R-:W-:Y:S01]  /*72330*/  IMAD.MOV.U32 R56, RZ, RZ, R71 ;  /* 0x000000ffff387224 */ /* 0x000fe200078e0047 */
[----:B------:R1:W-:Y:S01]  /*72340*/  STL [R1+0x48a4], R60 ;  /* 0x0048a43c01007387 */ /* 0x0003e20000100800 */
[----:B---3--:R-:W-:Y:S03]  /*72350*/  HMMA.1688.F32.TF32 R68, R240, R6, R248 ;  /* 0x00000006f044723c */ /* 0x008fe600000810f8 */
[----:B------:R2:W-:Y:S04]  /*72360*/  STL [R1+0x48a0], R61 ;  /* 0x0048a03d01007387 */ /* 0x0005e80000100800 */
        /* <DEDUP_REMOVED lines=83> */
[----:B------:R-:W-:-:S02]  /*728a0*/  IMAD.MOV.U32 R49, RZ, RZ, R70 ;  /* 0x000000ffff317224 */ /* 0x000fc400078e0046 */
[C---:B--2---:R-:W-:Y:S11]  /*728b0*/  HMMA.1688.F32.TF32 R68, R240.reuse, R10, R224 ;  /* 0x0000000af044723c */ /* 0x044ff600000810e0 */
[----:B------:R-:W-:Y:S11]  /*728c0*/  @!UPT UIADD3 URZ, URZ, URZ, URZ ;  /* 0x0000003f3f3ff290 */ /* 0x000ff6000fffe03f */
[----:B------:R-:W-:Y:S02]  /*728d0*/  @!UPT UIADD3 URZ, URZ, URZ, URZ ;  /* 0x0000003f3f3ff290 */ /* 0x000fe4000fffe03f */
[----:B-1----:R-:W-:Y:S01]  /*728e0*/  IMAD.MOV.U32 R60, RZ, RZ, R68 ;  /* 0x000000ffff3c7224 */ /* 0x002fe200078e0044 */
[----:B------:R-:W-:Y:S01]  /*728f0*/  MOV R64, R70 ;  /* 0x0000004600407202 */ /* 0x000fe20000000f00 */
[----:B------:R-:W-:Y:S02]  /*72900*/  IMAD.MOV.U32 R61, RZ, RZ, R69 ;  /* 0x000000ffff3d7224 */ /* 0x000fe400078e0045 */
[----:B------:R-:W-:Y:S02]  /*72910*/  IMAD.MOV.U32 R65, RZ, RZ, R71 ;  /* 0x000000ffff417224 */ /* 0x000fe400078e0047 */
[C---:B---3--:R-:W-:Y:S08]  /*72920*/  HMMA.1688.F32.TF32 R68, R240.reuse, R14, R144 ;  /* 0x0000000ef044723c */ /* 0x048ff00000081090 */
[C---:B----4-:R-:W-:Y:S08]  /*72930*/  HMMA.1688.F32.TF32 R116, R240.reuse, R22, R112 ;  /* 0x00000016f074723c */ /* 0x050ff00000081070 */
[----:B-----5:R-:W-:Y:S08]  /*72940*/  HMMA.1688.F32.TF32 R120, R240, R18, R148 ;  /* 0x00000012f078723c */ /* 0x020ff00000081094 */
[----:B------:R-:W-:Y:S01]  /*72950*/  IMAD.MOV.U32 R37, RZ, RZ, R68 ;  /* 0x000000ffff257224 */ /* 0x000fe200078e0044 */
[----:B------:R-:W-:Y:S01]  /*72960*/  MOV R36, R69 ;  /* 0x0000004500247202 */ /* 0x000fe20000000f00 */
[----:B------:R-:W-:-:S02]  /*72970*/  IMAD.MOV.U32 R33, RZ, RZ, R70 ;  /* 0x000000ffff217224 */ /* 0x000fc400078e0046 */
[----:B------:R-:W-:Y:S02]  /*72980*/  IMAD.MOV.U32 R32, RZ, RZ, R71 ;  /* 0x000000ffff207224 */ /* 0x000fe400078e0047 */
[C---:B------:R-:W-:Y:S08]  /*72990*/  HMMA.1688.F32.TF32 R68, R240.reuse, R26, R72 ;  /* 0x0000001af044723c */ /* 0x040ff00000081048 */
[C---:B------:R-:W-:Y:S01]  /*729a0*/  HMMA.1688.F32.TF32 R112, R240.reuse, R30, R124 ;  /* 0x0000001ef070723c */ /* 0x040fe2000008107c */
[----:B------:R-:W-:Y:S04]  /*729b0*/  STL.64 [R1+0x730], R120 ;  /* 0x0007307801007387 */ /* 0x000fe80000100a00 */
[----:B------:R-:W-:Y:S03]  /*729c0*/  STL.64 [R1+0x738], R122 ;  /* 0x0007387a01007387 */ /* 0x000fe60000100a00 */
[C---:B------:R-:W-:Y:S01]  /*729d0*/  HMMA.1688.F32.TF32 R72, R240.reuse, R34, R128 ;  /* 0x00000022f048723c */ /* 0x040fe20000081080 */
[----:B------:R-:W-:Y:S04]  /*729e0*/  STL.64 [R1+0x740], R116 ;  /* 0x0007407401007387 */ /* 0x000fe80000100a00 */
[----:B------:R-:W-:Y:S04]  /*729f0*/  STL.64 [R1+0x748], R118 ;  /* 0x0007487601007387 */ /* 0x000fe80000100a00 */
[----:B------:R-:W-:Y:S04]  /*72a00*/  STL.64 [R1+0x750], R68 ;  /* 0x0007504401007387 */ /* 0x000fe80000100a00 */
[----:B------:R1:W-:Y:S02]  /*72a10*/  STL.64 [R1+0x758], R70 ;  /* 0x0007584601007387 */ /* 0x0003e40000100a00 */
[C---:B-1----:R-:W-:Y:S02]  /*72a20*/  HMMA.1688.F32.TF32 R68, R240.reuse, R38, R216 ;  /* 0x00000026f044723c */ /* 0x042fe400000810d8 */
[----:B------:R-:W-:Y:S04]  /*72a30*/  STL.64 [R1+0x760], R112 ;  /* 0x0007607001007387 */ /* 0x000fe80000100a00 */
[----:B------:R1:W-:Y:S04]  /*72a40*/  STL.64 [R1+0x768], R114 ;  /* 0x0007687201007387 */ /* 0x0003e80000100a00 */
[----:B------:R-:W-:Y:S04]  /*72a50*/  STL.64 [R1+0x770], R72 ;  /* 0x0007704801007387 */ /* 0x000fe80000100a00 */
[----:B------:R2:W-:Y:S01]  /*72a60*/  STL.64 [R1+0x778], R74 ;  /* 0x0007784a01007387 */ /* 0x0005e20000100a00 */
[C---:B-1----:R-:W-:Y:S08]  /*72a70*/  HMMA.1688.F32.TF32 R112, R240.reuse, R42, R212 ;  /* 0x0000002af070723c */ /* 0x042ff000000810d4 */
[----:B------:R-:W-:Y:S01]  /*72a80*/  STL.64 [R1+0x780], R68 ;  /* 0x0007804401007387 */ /* 0x000fe20000100a00 */
[C---:B--2---:R-:W-:Y:S03]  /*72a90*/  HMMA.1688.F32.TF32 R72, R240.reuse, R46, R108 ;  /* 0x0000002ef048723c */ /* 0x044fe6000008106c */
[----:B------:R1:W-:Y:S05]  /*72aa0*/  STL.64 [R1+0x788], R70 ;  /* 0x0007884601007387 */ /* 0x0003ea0000100a00 */
[----:B-1----:R-:W-:Y:S06]  /*72ab0*/  HMMA.1688.F32.TF32 R68, R240, R50, R104 ;  /* 0x00000032f044723c */ /* 0x002fec0000081068 */
[----:B------:R-:W-:Y:S04]  /*72ac0*/  STL.64 [R1+0x1250], R112 ;  /* 0x0012507001007387 */ /* 0x000fe80000100a00 */
[----:B------:R-:W-:Y:S05]  /*72ad0*/  STL.64 [R1+0x1258], R114 ;  /* 0x0012587201007387 */ /* 0x000fea0000100a00 */
[----:B------:R-:W-:Y:S04]  /*72ae0*/  STL.64 [R1+0x1240], R72 ;  /* 0x0012404801007387 */ /* 0x000fe80000100a00 */
[----:B------:R-:W-:Y:S04]  /*72af0*/  STL.64 [R1+0x1248], R74 ;  /* 0x0012484a01007387 */ /* 0x000fe80000100a00 */
[----:B------:R1:W-:Y:S01]  /*72b00*/  STL.64 [R1+0x1230], R68 ;  /* 0x0012304401007387 */ /* 0x0003e20000100a00 */
[----:B------:R-:W-:Y:S01]  /*72b10*/  MOV R5, R70 ;  /* 0x0000004600057202 */ /* 0x000fe20000000f00 */
[----:B------:R-:W-:-:S02]  /*72b20*/  IMAD.MOV.U32 R4, RZ, RZ, R71 ;  /* 0x000000ffff047224 */ /* 0x000fc400078e0047 */
[C---:B-1----:R-:W-:Y:S08]  /*72b30*/  HMMA.1688.F32.TF32 R68, R240.reuse, R54, R100 ;  /* 0x00000036f044723c */ /* 0x042ff00000081064 */
[C---:B------:R-:W-:Y:S08]  /*72b40*/  HMMA.1688.F32.TF32 R96, R240.reuse, R58, R96 ;  /* 0x0000003af060723c */ /* 0x040ff00000081060 */
[C---:B------:R-:W-:Y:S07]  /*72b50*/  HMMA.1688.F32.TF32 R72, R240.reuse, R62, R80 ;  /* 0x0000003ef048723c */ /* 0x040fee0000081050 */
[----:B------:R-:W-:Y:S04]  /*72b60*/  STL.64 [R1+0x1220], R68 ;  /* 0x0012204401007387 */ /* 0x000fe80000100a00 */
[----:B------:R1:W-:Y:S02]  /*72b70*/  STL.64 [R1+0x1228], R70 ;  /* 0x0012284601007387 */ /* 0x0003e40000100a00 */
[----:B-1----:R-:W-:Y:S02]  /*72b80*/  HMMA.1688.F32.TF32 R68, R240, R66, R76 ;  /* 0x00000042f044723c */ /* 0x002fe4000008104c */
[----:B------:R-:W-:Y:S04]  /*72b90*/  STL.64 [R1+0x1210], R96 ;  /* 0x0012106001007387 */ /* 0x000fe80000100a00 */
[----:B------:R-:W-:Y:S02]  /*72ba0*/  STL.64 [R1+0x1218], R98 ;  /* 0x0012186201007387 */ /* 0x000fe40000100a00 */
[C---:B------:R-:W-:Y:S02]  /*72bb0*/  HMMA.1688.F32.TF32 R76, R232.reuse, R6, R92 ;  /* 0x00000006e84c723c */ /* 0x040fe4000008105c */
[----:B------:R-:W-:Y:S04]  /*72bc0*/  STL.64 [R1+0x1200], R72 ;  /* 0x0012004801007387 */ /* 0x000fe80000100a00 */
[----:B------:R1:W-:Y:S04]  /*72bd0*/  STL.64 [R1+0x1208], R74 ;  /* 0x0012084a01007387 */ /* 0x0003e80000100a00 */
[----:B------:R-:W-:Y:S04]  /*72be0*/  LDS R240, [R161+0xc300] ;  /* 0x00c30000a1f07984 */ /* 0x000fe80000000800 */
[----:B------:R-:W-:Y:S01]  /*72bf0*/  LDS R242, [R161+0xe300] ;  /* 0x00e30000a1f27984 */ /* 0x000fe20000000800 */
[C---:B-1----:R-:W-:Y:S03]  /*72c00*/  HMMA.1688.F32.TF32 R72, R232.reuse, R10, R88 ;  /* 0x0000000ae848723c */ /* 0x042fe60000081058 */
[----:B------:R-:W-:Y:S04]  /*72c10*/  STL.64 [R1+0xd10], R68 ;  /* 0x000d104401007387 */ /* 0x000fe80000100a00 */
[----:B------:R1:W-:Y:S04]  /*72c20*/  STL.64 [R1+0xd18], R70 ;  /* 0x000d184601007387 */ /* 0x0003e80000100a00 */
[----:B------:R-:W-:Y:S04]  /*72c30*/  LDS R241, [R189+0xc300] ;  /* 0x00c30000bdf17984 */ /* 0x000fe80000000800 */
[----:B------:R-:W2:Y:S01]  /*72c40*/  LDS R243, [R189+0xe300] ;  /* 0x00e30000bdf37984 */ /* 0x000ea20000000800 */
[C---:B-1----:R-:W-:Y:S03]  /*72c50*/  HMMA.1688.F32.TF32 R68, R232.reuse, R14, R84 ;  /* 0x0000000ee844723c */ /* 0x042fe60000081054 */
[----:B------:R-:W-:Y:S04]  /*72c60*/  STL.64 [R1+0x11f0], R76 ;  /* 0x0011f04c01007387 */ /* 0x000fe80000100a00 */
[----:B------:R-:W-:Y:S04]  /*72c70*/  STL.64 [R1+0x11f8], R78 ;  /* 0x0011f84e01007387 */ /* 0x000fe80000100a00 */
[----:B------:R-:W-:Y:S04]  /*72c80*/  STL.64 [R1+0x11e0], R72 ;  /* 0x0011e04801007387 */ /* 0x000fe80000100a00 */
[----:B------:R1:W-:Y:S08]  /*72c90*/  STL.64 [R1+0x11e8], R74 ;  /* 0x0011e84a01007387 */ /* 0x0003f00000100a00 */
[----:B------:R-:W-:Y:S01]  /*72ca0*/  STL.64 [R1+0x11d0], R68 ;  /* 0x0011d04401007387 */ /* 0x000fe20000100a00 */
[C---:B-1----:R-:W-:Y:S03]  /*72cb0*/  HMMA.1688.F32.TF32 R72, R232.reuse, R18, R244 ;  /* 0x00000012e848723c */ /* 0x042fe600000810f4 */
[----:B------:R1:W-:Y:S05]  /*72cc0*/  STL.64 [R1+0x11d8], R70 ;  /* 0x0011d84601007387 */ /* 0x0003ea0000100a00 */
[----:B-1----:R-:W-:Y:S11]  /*72cd0*/  HMMA.1688.F32.TF32 R68, R232, R22, R248 ;  /* 0x00000016e844723c */ /* 0x002ff600000810f8 */
[----:B------:R-:W-:Y:S04]  /*72ce0*/  @!UPT UIADD3 URZ, URZ, URZ, URZ ;  /* 0x0000003f3f3ff290 */ /* 0x000fe8000fffe03f */
[----:B------:R1:W-:Y:S04]  /*72cf0*/  STL.64 [R1+0x11c0], R72 ;  /* 0x0011c04801007387 */ /* 0x0003e80000100a00 */
[----:B------:R3:W-:Y:S04]  /*72d00*/  STL.64 [R1+0x11c8], R74 ;  /* 0x0011c84a01007387 */ /* 0x0007e80000100a00 */
[----:B------:R-:W4:Y:S04]  /*72d10*/  LDL.LU R244, [R1+0xaf0] ;  /* 0x000af00001f47983 */ /* 0x000f280000300800 */
[----:B------:R-:W-:Y:S04]  /*72d20*/  STL.64 [R1+0x11b0], R68 ;  /* 0x0011b04401007387 */ /* 0x000fe80000100a00 */
[----:B------:R5:W-:Y:S04]  /*72d30*/  STL.64 [R1+0x11b8], R70 ;  /* 0x0011b84601007387 */ /* 0x000be80000100a00 */
        /* <DEDUP_REMOVED lines=41> */
[----:B---3--:R-:W4:Y:S04]  /*72fd0*/  LDL.LU R74, [R1+0xce8] ;  /* 0x000ce800014a7983 */ /* 0x008f280000300800 */
[----:B------:R-:W4:Y:S04]  /*72fe0*/  LDL.LU R75, [R1+0xcec] ;  /* 0x000cec00014b7983 */ /* 0x000f280000300800 */
        /* <DEDUP_REMOVED lines=48> */
[----:B--2---:R-:W-:Y:S08]  /*732f0*/  HMMA.1688.F32.TF32 R76, R240, R30, R76 ;  /* 0x0000001ef04c723c */ /* 0x004ff0000008104c */
[C---:B-----5:R-:W-:Y:S08]  /*73300*/  HMMA.1688.F32.TF32 R68, R232.reuse, R26, R120 ;  /* 0x0000001ae844723c */ /* 0x060ff00000081078 */
[C---:B---3--:R-:W-:Y:S08]  /*73310*/  HMMA.1688.F32.TF32 R120, R232.reuse, R30, R116 ;  /* 0x0000001ee878723c */ /* 0x048ff00000081074 */
[C---:B----4-:R-:W-:Y:S07]  /*73320*/  HMMA.1688.F32.TF32 R116, R232.reuse, R34, R200 ;  /* 0x00000022e874723c */ /* 0x050fee00000810c8 */
[----:B------:R-:W-:Y:S04]  /*73330*/  STL.64 [R1+0x11a0], R68 ;  /* 0x0011a04401007387 */ /* 0x000fe80000100a00 */
[----:B------:R1:W-:Y:S02]  /*73340*/  STL.64 [R1+0x11a8], R70 ;  /* 0x0011a84601007387 */ /* 0x0003e40000100a00 */
[C---:B-1----:R-:W-:Y:S02]  /*73350*/  HMMA.1688.F32.TF32 R68, R232.reuse, R38, R224 ;  /* 0x00000026e844723c */ /* 0x042fe400000810e0 */
[----:B------:R-:W-:Y:S04]  /*73360*/  STL.64 [R1+0x1190], R120 ;  /* 0x0011907801007387 */ /* 0x000fe80000100a00 */
[----:B------:R-:W-:Y:S04]  /*73370*/  STL.64 [R1+0x1198], R122 ;  /* 0x0011987a01007387 */ /* 0x000fe80000100a00 */
[----:B------:R-:W-:Y:S04]  /*73380*/  STL.64 [R1+0x1180], R116 ;  /* 0x0011807401007387 */ /* 0x000fe80000100a00 */
[----:B------:R-:W-:Y:S09]  /*73390*/  STL.64 [R1+0x1188], R118 ;  /* 0x0011887601007387 */ /* 0x000ff20000100a00 */
[----:B------:R-:W-:Y:S04]  /*733a0*/  STL.64 [R1+0x1170], R68 ;  /* 0x0011704401007387 */ /* 0x000fe80000100a00 */
[----:B------:R1:W-:Y:S02]  /*733b0*/  STL.64 [R1+0x1178], R70 ;  /* 0x0011784601007387 */ /* 0x0003e40000100a00 */
[C---:B-1----:R-:W-:Y:S08]  /*733c0*/  HMMA.1688.F32.TF32 R68, R232.reuse, R42, R144 ;  /* 0x0000002ae844723c */ /* 0x042ff00000081090 */
        /* <DEDUP_REMOVED lines=13> */
[----:B-1----:R-:W-:Y:S02]  /*734a0*/  HMMA.1688.F32.TF32 R68, R232, R66, R216 ;  /* 0x00000042e844723c */ /* 0x002fe400000810d8 */
[----:B------:R-:W-:Y:S04]  /*734b0*/  STL.64 [R1+0x1120], R112 ;  /* 0x0011207001007387 */ /* 0x000fe80000100a00 */
[----:B------:R1:W-:Y:S04]  /*734c0*/  STL.64 [R1+0x1128], R114 ;  /* 0x0011287201007387 */ /* 0x0003e80000100a00 */
[----:B------:R-:W-:Y:S04]  /*734d0*/  STL.64 [R1+0x1110], R72 ;  /* 0x0011104801007387 */ /* 0x000fe80000100a00 */
[----:B------:R2:W-:Y:S01]  /*734e0*/  STL.64 [R1+0x1118], R74 ;  /* 0x0011184a01007387 */ /* 0x0005e20000100a00 */
[C---:B-1----:R-:W-:Y:S03]  /*734f0*/  HMMA.1688.F32.TF32 R112, R240.reuse, R6, R212 ;  /* 0x00000006f070723c */ /* 0x042fe600000810d4 */
[----:B------:R-:W-:Y:S04]  /*73500*/  LDS R232, [R161+0xc400] ;  /* 0x00c40000a1e87984 */ /* 0x000fe80000000800 */
[----:B------:R-:W-:Y:S01]  /*73510*/  LDS R234, [R161+0xe400] ;  /* 0x00e40000a1ea7984 */ /* 0x000fe20000000800 */
[C---:B--2---:R-:W-:Y:S03]  /*73520*/  HMMA.1688.F32.TF32 R72, R240.reuse, R10, R108 ;  /* 0x0000000af048723c */ /* 0x044fe6000008106c */
[----:B------:R-:W-:Y:S04]  /*73530*/  STL.64 [R1+0xd00], R68 ;  /* 0x000d004401007387 */ /* 0x000fe80000100a00 */
[----:B------:R1:W-:Y:S01]  /*73540*/  STL.64 [R1+0xd08], R70 ;  /* 0x000d084601007387 */ /* 0x0003e20000100a00 */
[C---:B------:R-:W-:Y:S03]  /*73550*/  HMMA.1688.F32.TF32 R100, R240.reuse, R18, R100 ;  /* 0x00000012f064723c */ /* 0x040fe60000081064 */
        /* <DEDUP_REMOVED lines=10> */
[C---:B-1----:R-:W-:Y:S01]  /*73600*/  HMMA.1688.F32.TF32 R68, R240.reuse, R26, R80 ;  /* 0x0000001af044723c */ /* 0x042fe20000081050 */
[----:B------:R-:W-:Y:S04]  /*73610*/  STL.64 [R1+0xcc0], R100 ;  /* 0x000cc06401007387 */ /* 0x000fe80000100a00 */
[----:B------:R-:W-:Y:S10]  /*73620*/  STL.64 [R1+0xcc8], R102 ;  /* 0x000cc86601007387 */ /* 0x000ff40000100a00 */
[----:B------:R-:W-:Y:S04]  /*73630*/  STL.64 [R1+0xcb0], R72 ;  /* 0x000cb04801007387 */ /* 0x000fe80000100a00 */
[----:B------:R1:W-:Y:S04]  /*73640*/  STL.64 [R1+0xcb8], R74 ;  /* 0x000cb84a01007387 */ /* 0x0003e80000100a00 */
[----:B------:R-:W-:Y:S01]  /*73650*/  STL.64 [R1+0xca0], R68 ;  /* 0x000ca04401007387 */ /* 0x000fe20000100a00 */
[C---:B-1----:R-:W-:Y:S03]  /*73660*/  HMMA.1688.F32.TF32 R72, R240.reuse, R34, R92 ;  /* 0x00000022f048723c */ /* 0x042fe6000008105c */
[----:B------:R1:W-:Y:S05]  /*73670*/  STL.64 [R1+0xca8], R70 ;  /* 0x000ca84601007387 */ /* 0x0003ea0000100a00 */
[C---:B-1----:R-:W-:Y:S01]  /*73680*/  HMMA.1688.F32.TF32 R68, R240.reuse, R38, R88 ;  /* 0x00000026f044723c */ /* 0x042fe20000081058 */
[----:B------:R-:W-:Y:S04]  /*73690*/  STL.64 [R1+0xc90], R76 ;  /* 0x000c904c01007387 */ /* 0x000fe80000100a00 */
[----:B------:R1:W-:Y:S10]  /*736a0*/  STL.64 [R1+0xc98], R78 ;  /* 0x000c984e01007387 */ /* 0x0003f40000100a00 */
[----:B------:R-:W-:Y:S04]  /*736b0*/  STL.64 [R1+0xc80], R72 ;  /* 0x000c804801007387 */ /* 0x000fe80000100a00 */
[----:B------:R3:W-:Y:S01]  /*736c0*/  STL.64 [R1+0xc88], R74 ;  /* 0x000c884a01007387 */ /* 0x0007e20000100a00 */
[C---:B-1----:R-:W-:Y:S03]  /*736d0*/  HMMA.1688.F32.TF32 R76, R240.reuse, R42, R84 ;  /* 0x0000002af04c723c */ /* 0x042fe60000081054 */
[----:B------:R-:W-:Y:S05]  /*736e0*/  STL.64 [R1+0xc70], R68 ;  /* 0x000c704401007387 */ /* 0x000fea0000100a00 */
[C---:B---3--:R-:W-:Y:S01]  /*736f0*/  HMMA.1688.F32.TF32 R72, R240.reuse, R46, R244 ;  /* 0x0000002ef048723c */ /* 0x048fe200000810f4 */
[----:B------:R1:W-:Y:S07]  /*73700*/  STL.64 [R1+0xc78], R70 ;  /* 0x000c784601007387 */ /* 0x0003ee0000100a00 */
[----:B-1----:R-:W-:Y:S07]  /*73710*/  HMMA.1688.F32.TF32 R68, R240, R50, R248 ;  /* 0x00000032f044723c */ /* 0x002fee00000810f8 */
[----:B------:R1:W-:Y:S04]  /*73720*/  STL.64 [R1+0xc60], R76 ;  /* 0x000c604c01007387 */ /* 0x0003e80000100a00 */
[----:B------:R3:W-:Y:S04]  /*73730*/  STL.64 [R1+0xc68], R78 ;  /* 0x000c684e01007387 */ /* 0x0007e80000100a00 */
[----:B------:R-:W4:Y:S04]  /*73740*/  LDL.LU R244, [R1+0x580] ;  /* 0x0005800001f47983 */ /* 0x000f280000300800 */
[----:B------:R5:W-:Y:S04]  /*73750*/  STL.64 [R1+0xc50], R72 ;  /* 0x000c504801007387 */ /* 0x000be80000100a00 */
[----:B------:R1:W-:Y:S04]  /*73760*/  STL.64 [R1+0xc58], R74 ;  /* 0x000c584a01007387 */ /* 0x0003e80000100a00 */
[----:B------:R1:W-:Y:S04]  /*73770*/  STL.64 [R1+0xc40], R68 ;  /* 0x000c404401007387 */ /* 0x0003e80000100a00 */
        /* <DEDUP_REMOVED lines=8> */
[----:B-1----:R-:W2:Y:S04]  /*73800*/  LDL.LU R76, [R1+0x830] ;  /* 0x00083000014c7983 */ /* 0x002ea80000300800 */
[----:B------:R-:W2:Y:S04]  /*73810*/  LDL.LU R77, [R1+0x834] ;  /* 0x00083400014d7983 */ /* 0x000ea80000300800 */
[----:B---3--:R-:W3:Y:S04]  /*73820*/  LDL.LU R78, [R1+0x838] ;  /* 0x00083800014e7983 */ /* 0x008ee80000300800 */
        /* <DEDUP_REMOVED lines=29> */
[----:B-----5:R-:W5:Y:S04]  /*73a00*/  LDL.LU R72, [R1+0x920] ;  /* 0x0009200001487983 */ /* 0x020f680000300800 */
        /* <DEDUP_REMOVED lines=73> */
[----:B------:R-:W-:Y:S07]  /*73ea0*/  HMMA.1688.F32.TF32 R240, R240, R66, R204 ;  /* 0x00000042f0f0723c */ /* 0x000fee00000810cc */
[----:B------:R-:W-:Y:S04]  /*73eb0*/  STL.64 [R1+0xc30], R220 ;  /* 0x000c30dc01007387 */ /* 0x000fe80000100a00 */
[----:B------:R1:W-:Y:S04]  /*73ec0*/  STL.64 [R1+0xc38], R222 ;  /* 0x000c38de01007387 */ /* 0x0003e80000100a00 */
[----:B-1----:R-:W2:Y:S04]  /*73ed0*/  LDL.LU.64 R222, [R1+0x4ad8] ;  /* 0x004ad80001de7983 */ /* 0x002ea80000300a00 */
[----:B------:R-:W2:Y:S04]  /*73ee0*/  LDL.LU.64 R220, [R1+0x4ad0] ;  /* 0x004ad00001dc7983 */ /* 0x000ea80000300a00 */
[----:B------:R-:W-:Y:S04]  /*73ef0*/  STL.64 [R1+0xc20], R68 ;  /* 0x000c204401007387 */ /* 0x000fe80000100a00 */
[----:B------:R1:W-:Y:S01]  /*73f00*/  STL.64 [R1+0xc28], R70 ;  /* 0x000c284601007387 */ /* 0x0003e20000100a00 */
[C---:B------:R-:W-:Y:S03]  /*73f10*/  HMMA.1688.F32.TF32 R200, R236.reuse, R14, R200 ;  /* 0x0000000eecc8723c */ /* 0x040fe600000810c8 */
[----:B-1----:R-:W3:Y:S04]  /*73f20*/  LDL.LU.64 R70, [R1+0x4ac8] ;  /* 0x004ac80001467983 */ /* 0x002ee80000300a00 */
[----:B------:R-:W3:Y:S04]  /*73f30*/  LDL.LU.64 R68, [R1+0x4ac0] ;  /* 0x004ac00001447983 */ /* 0x000ee80000300a00 */
[----:B------:R-:W-:Y:S04]  /*73f40*/  STL.64 [R1+0xc10], R208 ;  /* 0x000c10d001007387 */ /* 0x000fe80000100a00 */
[----:B------:R1:W-:Y:S04]  /*73f50*/  STL.64 [R1+0xc18], R210 ;  /* 0x000c18d201007387 */ /* 0x0003e80000100a00 */
[----:B-1----:R-:W4:Y:S04]  /*73f60*/  LDL.LU.64 R210, [R1+0x4ab8] ;  /* 0x004ab80001d27983 */ /* 0x002f280000300a00 */
[----:B------:R-:W4:Y:S04]  /*73f70*/  LDL.LU.64 R208, [R1+0x4ab0] ;  /* 0x004ab00001d07983 */ /* 0x000f280000300a00 */
[----:B------:R-:W5:Y:S04]  /*73f80*/  LDL.LU.64 R206, [R1+0x4aa8] ;  /* 0x004aa80001ce7983 */ /* 0x000f680000300a00 */
[----:B------:R-:W5:Y:S04]  /*73f90*/  LDL.LU.64 R204, [R1+0x4aa0] ;  /* 0x004aa00001cc7983 */ /* 0x000f680000300a00 */
[----:B------:R-:W-:Y:S04]  /*73fa0*/  STL.64 [R1+0x7f0], R240 ;  /* 0x0007f0f001007387 */ /* 0x000fe80000100a00 */
[----:B------:R-:W-:Y:S04]  /*73fb0*/  STL.64 [R1+0x7f8], R242 ;  /* 0x0007f8f201007387 */ /* 0x000fe80000100a00 */
[----:B------:R-:W-:Y:S04]  /*73fc0*/  STL.64 [R1+0x7d0], R120 ;  /* 0x0007d07801007387 */ /* 0x000fe80000100a00 */
[----:B------:R1:W-:Y:S04]  /*73fd0*/  STL.64 [R1+0x7d8], R122 ;  /* 0x0007d87a01007387 */ /* 0x0003e80000100a00 */
[----:B------:R-:W-:Y:S04]  /*73fe0*/  STL.64 [R1+0x7c0], R116 ;  /* 0x0007c07401007387 */ /* 0x000fe80000100a00 */
[----:B------:R1:W-:Y:S02]  /*73ff0*/  STL.64 [R1+0x7c8], R118 ;  /* 0x0007c87601007387 */ /* 0x0003e40000100a00 */
[C---:B-1----:R-:W-:Y:S02]  /*74000*/  HMMA.1688.F32.TF32 R120, R236.reuse, R18, R224 ;  /* 0x00000012ec78723c */ /* 0x042fe400000810e0 */
[----:B------:R-:W-:Y:S04]  /*74010*/  LDS R240, [R161+0xc480] ;  /* 0x00c48000a1f07984 */ /* 0x000fe80000000800 */
[----:B------:R-:W-:Y:S02]  /*74020*/  LDS R242, [R161+0xe480] ;  /* 0x00e48000a1f27984 */ /* 0x000fe40000000800 */
[C---:B------:R-:W-:Y:S02]  /*74030*/  HMMA.1688.F32.TF32 R116, R236.reuse, R22, R144 ;  /* 0x00000016ec74723c */ /* 0x040fe40000081090 */
[----:B------:R-:W-:Y:S04]  /*74040*/  STL.64 [R1+0x790], R200 ;  /* 0x000790c801007387 */ /* 0x000fe80000100a00 */
[----:B------:R-:W-:Y:S02]  /*74050*/  STL.64 [R1+0x798], R202 ;  /* 0x000798ca01007387 */ /* 0x000fe40000100a00 */
[C---:B------:R-:W-:Y:S02]  /*74060*/  HMMA.1688.F32.TF32 R144, R236.reuse, R26, R148 ;  /* 0x0000001aec90723c */ /* 0x040fe40000081094 */
[----:B------:R-:W-:Y:S04]  /*74070*/  LDS R241, [R189+0xc480] ;  /* 0x00c48000bdf17984 */ /* 0x000fe80000000800 */
[----:B------:R-:W1:Y:S04]  /*74080*/  LDS R243, [R189+0xe480] ;  /* 0x00e48000bdf37984 */ /* 0x000e680000000800 */
[----:B------:R-:W-:Y:S04]  /*74090*/  STL.64 [R1+0xc00], R120 ;  /* 0x000c007801007387 */ /* 0x000fe80000100a00 */
[----:B------:R1:W-:Y:S04]  /*740a0*/  STL.64 [R1+0xc08], R122 ;  /* 0x000c087a01007387 */ /* 0x0003e80000100a00 */
        /* <DEDUP_REMOVED lines=11> */
[----:B------:R1:W-:Y:S04]  /*74160*/  STL.64 [R1+0x9b8], R118 ;  /* 0x0009b87601007387 */ /* 0x0003e80000100a00 */
[----:B------:R-:W-:Y:S04]  /*74170*/  STL.64 [R1+0x9a0], R112 ;  /* 0x0009a07001007387 */ /* 0x000fe80000100a00 */
[----:B------:R1:W-:Y:S02]  /*74180*/  STL.64 [R1+0x9a8], R114 ;  /* 0x0009a87201007387 */ /* 0x0003e40000100a00 */
[C---:B-1----:R-:W-:Y:S02]  /*74190*/  HMMA.1688.F32.TF32 R116, R236.reuse, R46, R216 ;  /* 0x0000002eec74723c */ /* 0x042fe400000810d8 */
[----:B------:R-:W-:Y:S04]  /*741a0*/  STL.64 [R1+0x1100], R72 ;  /* 0x0011004801007387 */ /* 0x000fe80000100a00 */
[----:B------:R1:W-:Y:S02]  /*741b0*/  STL.64 [R1+0x1108], R74 ;  /* 0x0011084a01007387 */ /* 0x0003e40000100a00 */
[C---:B------:R-:W-:Y:S08]  /*741c0*/  HMMA.1688.F32.TF32 R112, R236.reuse, R50, R212 ;  /* 0x00000032ec70723c */ /* 0x040ff000000810d4 */
[C---:B-1----:R-:W-:Y:S07]  /*741d0*/  HMMA.1688.F32.TF32 R72, R236.reuse, R54, R108 ;  /* 0x00000036ec48723c */ /* 0x042fee000008106c */
[----:B------:R-:W-:Y:S04]  /*741e0*/  STL.64 [R1+0x10f0], R116 ;  /* 0x0010f07401007387 */ /* 0x000fe80000100a00 */
[----:B------:R-:W-:Y:S01]  /*741f0*/  STL.64 [R1+0x10f8], R118 ;  /* 0x0010f87601007387 */ /* 0x000fe20000100a00 */
[C---:B------:R-:W-:Y:S03]  /*74200*/  HMMA.1688.F32.TF32 R100, R236.reuse, R62, R100 ;  /* 0x0000003eec64723c */ /* 0x040fe60000081064 */
[----:B------:R-:W-:Y:S04]  /*74210*/  STL.64 [R1+0x10e0], R112 ;  /* 0x0010e07001007387 */ /* 0x000fe80000100a00 */
[----:B------:R-:W-:Y:S04]  /*74220*/  STL.64 [R1+0x10e8], R114 ;  /* 0x0010e87201007387 */ /* 0x000fe80000100a00 */
[----:B------:R-:W-:Y:S04]  /*74230*/  STL.64 [R1+0x10d0], R72 ;  /* 0x0010d04801007387 */ /* 0x000fe80000100a00 */
[----:B------:R1:W-:Y:S02]  /*74240*/  STL.64 [R1+0x10d8], R74 ;  /* 0x0010d84a01007387 */ /* 0x0003e40000100a00 */
[----:B-1----:R-:W-:Y:S02]  /*74250*/  HMMA.1688.F32.TF32 R72, R236, R66, R96 ;  /* 0x00000042ec48723c */ /* 0x002fe40000081060 */
[----:B------:R-:W-:Y:S04]  /*74260*/  STL.64 [R1+0x10c0], R104 ;  /* 0x0010c06801007387 */ /* 0x000fe80000100a00 */
[----:B------:R-:W-:Y:S02]  /*74270*/  STL.64 [R1+0x10c8], R106 ;  /* 0x0010c86a01007387 */ /* 0x000fe40000100a00 */
[C---:B------:R-:W-:Y:S02]  /*74280*/  HMMA.1688.F32.TF32 R80, R232.reuse, R6, R80 ;  /* 0x00000006e850723c */ /* 0x040fe40000081050 */
[----:B------:R-:W-:Y:S04]  /*74290*/  STL.64 [R1+0x10b0], R100 ;  /* 0x0010b06401007387 */ /* 0x000fe80000100a00 */
[----:B------:R-:W-:Y:S02]  /*742a0*/  STL.64 [R1+0x10b8], R102 ;  /* 0x0010b86601007387 */ /* 0x000fe40000100a00 */
[C---:B------:R-:W-:Y:S02]  /*742b0*/  HMMA.1688.F32.TF32 R76, R232.reuse, R10, R76 ;  /* 0x0000000ae84c723c */ /* 0x040fe4000008104c */
[----:B------:R-:W-:Y:S04]  /*742c0*/  LDS R236, [R161+0xc500] ;  /* 0x00c50000a1ec7984 */ /* 0x000fe80000000800 */
[----:B------:R-:W-:Y:S04]  /*742d0*/  LDS R238, [R161+0xe500] ;  /* 0x00e50000a1ee7984 */ /* 0x000fe80000000800 */
        /* <DEDUP_REMOVED lines=8> */
[----:B------:R-:W-:Y:S08]  /*74360*/  STL.64 [R1+0x1098], R78 ;  /* 0x0010984e01007387 */ /* 0x000ff00000100a00 */
[----:B------:R-:W-:Y:S04]  /*74370*/  STL.64 [R1+0x1080], R72 ;  /* 0x0010804801007387 */ /* 0x000fe80000100a00 */
[----:B------:R1:W-:Y:S02]  /*74380*/  STL.64 [R1+0x1088], R74 ;  /* 0x0010884a01007387 */ /* 0x0003e40000100a00 */
[C---:B-1----:R-:W-:Y:S08]  /*74390*/  HMMA.1688.F32.TF32 R72, R232.reuse, R18, R88 ;  /* 0x00000012e848723c */ /* 0x042ff00000081058 */
[C---:B------:R-:W-:Y:S08]  /*743a0*/  HMMA.1688.F32.TF32 R80, R232.reuse, R22, R84 ;  /* 0x00000016e850723c */ /* 0x040ff00000081054 */
[C---:B------:R-:W-:Y:S07]  /*743b0*/  HMMA.1688.F32.TF32 R76, R232.reuse, R26, R244 ;  /* 0x0000001ae84c723c */ /* 0x040fee00000810f4 */
[----:B------:R-:W-:Y:S04]  /*743c0*/  STL.64 [R1+0x1070], R72 ;  /* 0x0010704801007387 */ /* 0x000fe80000100a00 */
[----:B------:R1:W-:Y:S02]  /*743d0*/  STL.64 [R1+0x1078], R74 ;  /* 0x0010784a01007387 */ /* 0x0003e40000100a00 */
[----:B-1----:R-:W-:Y:S02]  /*743e0*/  HMMA.1688.F32.TF32 R72, R232, R30, R248 ;  /* 0x0000001ee848723c */ /* 0x002fe400000810f8 */
[----:B------:R-:W-:Y:S04]  /*743f0*/  STL.64 [R1+0x1060], R80 ;  /* 0x0010605001007387 */ /* 0x000fe80000100a00 */
[----:B------:R-:W-:Y:S04]  /*74400*/  STL.64 [R1+0x1068], R82 ;  /* 0x0010685201007387 */ /* 0x000fe80000100a00 */
[----:B------:R-:W2:Y:S04]  /*74410*/  LDL.LU R244, [R1+0x190] ;  /* 0x0001900001f47983 */ /* 0x000ea80000300800 */
[----:B------:R1:W-:Y:S04]  /*74420*/  STL.64 [R1+0x1050], R76 ;  /* 0x0010504c01007387 */ /* 0x0003e80000100a00 */
[----:B------:R1:W-:Y:S05]  /*74430*/  STL.64 [R1+0x1058], R78 ;  /* 0x0010584e01007387 */ /* 0x0003ea0000100a00 */
        /* <DEDUP_REMOVED lines=75> */
[----:B------:R-:W-:-:S02]  /*748f0*/  IMAD.MOV.U32 R250, RZ, RZ, R190 ;  /* 0x000000fffffa7224 */ /* 0x000fc400078e00be */
[----:B------:R-:W-:Y:S01]  /*74900*/  IMAD.MOV.U32 R251, RZ, RZ, R163 ;  /* 0x000000fffffb7224 */ /* 0x000fe200078e00a3 */
[C---:B--2---:R-:W-:Y:S08]  /*74910*/  HMMA.1688.F32.TF32 R116, R232.reuse, R38, R148 ;  /* 0x00000026e874723c */ /* 0x044ff00000081094 */
[C---:B---3--:R-:W-:Y:S08]  /*74920*/  HMMA.1688.F32.TF32 R120, R232.reuse, R34, R144 ;  /* 0x00000022e878723c */ /* 0x048ff00000081090 */
[----:B----4-:R-:W-:Y:S11]  /*74930*/  HMMA.1688.F32.TF32 R112, R232, R42, R112 ;  /* 0x0000002ae870723c */ /* 0x010ff60000081070 */
[----:B------:R-:W-:Y:S04]  /*74940*/  @!UPT UIADD3 URZ, URZ, URZ, URZ ;  /* 0x0000003f3f3ff290 */ /* 0x000fe8000fffe03f */
[----:B------:R-:W-:Y:S04]  /*74950*/  STL.64 [R1+0x1030], R120 ;  /* 0x0010307801007387 */ /* 0x000fe80000100a00 */
[----:B------:R-:W-:Y:S04]  /*74960*/  STL.64 [R1+0x1038], R122 ;  /* 0x0010387a01007387 */ /* 0x000fe80000100a00 */
[----:B------:R-:W-:Y:S04]  /*74970*/  STL.64 [R1+0x1020], R116 ;  /* 0x0010207401007387 */ /* 0x000fe80000100a00 */
[----:B------:R1:W-:Y:S01]  /*74980*/  STL.64 [R1+0x1028], R118 ;  /* 0x0010287601007387 */ /* 0x0003e20000100a00 */
[----:B------:R-:W-:Y:S01]  /*74990*/  MOV R252, R112 ;  /* 0x0000007000fc7202 */ /* 0x000fe20000000f00 */
[----:B------:R-:W-:Y:S01]  /*749a0*/  IMAD.MOV.U32 R191, RZ, RZ, R113 ;  /* 0x000000ffffbf7224 */ /* 0x000fe200078e0071 */
[----:B------:R-:W-:Y:S01]  /*749b0*/  MOV R163, R115 ;  /* 0x0000007300a37202 */ /* 0x000fe20000000f00 */
[----:B------:R-:W-:-:S02]  /*749c0*/  IMAD.MOV.U32 R190, RZ, RZ, R114 ;  /* 0x000000ffffbe7224 */ /* 0x000fc400078e0072 */
[C---:B-----5:R-:W-:Y:S08]  /*749d0*/  HMMA.1688.F32.TF32 R112, R232.reuse, R50, R124 ;  /* 0x00000032e870723c */ /* 0x060ff0000008107c */
[C---:B-1----:R-:W-:Y:S08]  /*749e0*/  HMMA.1688.F32.TF32 R116, R232.reuse, R46, R72 ;  /* 0x0000002ee874723c */ /* 0x042ff00000081048 */
[C---:B------:R-:W-:Y:S11]  /*749f0*/  HMMA.1688.F32.TF32 R72, R232.reuse, R54, R128 ;  /* 0x00000036e848723c */ /* 0x040ff60000081080 */
[----:B------:R-:W-:Y:S04]  /*74a00*/  @!UPT UIADD3 URZ, URZ, URZ, URZ ;  /* 0x0000003f3f3ff290 */ /* 0x000fe8000fffe03f */
        /* <DEDUP_REMOVED lines=9> */
[----:B------:R-:W-:Y:S04]  /*74aa0*/  LDS R232, [R161+0xc580] ;  /* 0x00c58000a1e87984 */ /* 0x000fe80000000800 */
[----:B------:R-:W-:Y:S04]  /*74ab0*/  LDS R234, [R161+0xe580] ;  /* 0x00e58000a1ea7984 */ /* 0x000fe80000000800 */
[----:B------:R-:W-:Y:S04]  /*74ac0*/  STL.64 [R1+0xfd0], R116 ;  /* 0x000fd07401007387 */ /* 0x000fe80000100a00 */
[----:B------:R-:W-:Y:S04]  /*74ad0*/  STL.64 [R1+0xfd8], R118 ;  /* 0x000fd87601007387 */ /* 0x000fe80000100a00 */
[----:B------:R-:W-:Y:S04]  /*74ae0*/  STL.64 [R1+0xfc0], R112 ;  /* 0x000fc07001007387 */ /* 0x000fe80000100a00 */
[----:B------:R-:W-:Y:S04]  /*74af0*/  STL.64 [R1+0xfc8], R114 ;  /* 0x000fc87201007387 */ /* 0x000fe80000100a00 */
[----:B------:R-:W-:Y:S04]  /*74b00*/  STL.64 [R1+0x980], R72 ;  /* 0x0009804801007387 */ /* 0x000fe80000100a00 */
[----:B------:R1:W-:Y:S01]  /*74b10*/  STL.64 [R1+0x988], R74 ;  /* 0x0009884a01007387 */ /* 0x0003e20000100a00 */
[C---:B------:R-:W-:Y:S03]  /*74b20*/  HMMA.1688.F32.TF32 R100, R240.reuse, R10, R100 ;  /* 0x0000000af064723c */ /* 0x040fe60000081064 */
[----:B------:R-:W-:Y:S04]  /*74b30*/  LDS R233, [R189+0xc580] ;  /* 0x00c58000bde97984 */ /* 0x000fe80000000800 */
[----:B------:R-:W2:Y:S01]  /*74b40*/  LDS R235, [R189+0xe580] ;  /* 0x00e58000bdeb7984 */ /* 0x000ea20000000800 */
[C---:B-1----:R-:W-:Y:S08]  /*74b50*/  HMMA.1688.F32.TF32 R72, R240.reuse, R6, R104 ;  /* 0x00000006f048723c */ /* 0x042ff00000081068 */
[C---:B------:R-:W-:Y:S11]  /*74b60*/  HMMA.1688.F32.TF32 R96, R240.reuse, R14, R96 ;  /* 0x0000000ef060723c */ /* 0x040ff60000081060 */
[----:B------:R-:W-:Y:S04]  /*74b70*/  @!UPT UIADD3 URZ, URZ, URZ, URZ ;  /* 0x0000003f3f3ff290 */ /* 0x000fe8000fffe03f */
        /* <DEDUP_REMOVED lines=18> */
[C---:B---3--:R-:W-:Y:S03]  /*74ca0*/  HMMA.1688.F32.TF32 R76, R240.reuse, R38, R244 ;  /* 0x00000026f04c723c */ /* 0x048fe600000810f4 */
[----:B------:R1:W-:Y:S05]  /*74cb0*/  STL.64 [R1+0x8f8], R74 ;  /* 0x0008f84a01007387 */ /* 0x0003ea0000100a00 */
[C---:B-1----:R-:W-:Y:S06]  /*74cc0*/  HMMA.1688.F32.TF32 R72, R240.reuse, R42, R248 ;  /* 0x0000002af048723c */ /* 0x042fec00000810f8 */
        /* <DEDUP_REMOVED lines=94> */
[----:B------:R-:W5:Y:S04]  /*752b0*/  LDL.LU R88, [R1] ;  /* 0x0000000001587983 */ /* 0x000f680000300800 */
[----:B------:R-:W5:Y:S04]  /*752c0*/  LDL.LU R89, [R1+0x4] ;  /* 0x0000040001597983 */ /* 0x000f680000300800 */
[----:B------:R-:W5:Y:S04]  /*752d0*/  LDL.LU R90, [R1+0x8] ;  /* 0x00000800015a7983 */ /* 0x000f680000300800 */
[----:B------:R-:W5:Y:S01]  /*752e0*/  LDL.LU R91, [R1+0xc] ;  /* 0x00000c00015b7983 */ /* 0x000f620000300800 */
[C---:B--2---:R-:W-:Y:S08]  /*752f0*/  HMMA.1688.F32.TF32 R84, R240.reuse, R62, R84 ;  /* 0x0000003ef054723c */ /* 0x044ff00000081054 */
[C---:B---3--:R-:W-:Y:S08]  /*75300*/  HMMA.1688.F32.TF32 R224, R240.reuse, R58, R224 ;  /* 0x0000003af0e0723c */ /* 0x048ff000000810e0 */
[C---:B----4-:R-:W-:Y:S08]  /*75310*/  HMMA.1688.F32.TF32 R116, R240.reuse, R50, R116 ;  /* 0x00000032f074723c */ /* 0x050ff00000081074 */
[C---:B-----5:R-:W-:Y:S08]  /*75320*/  HMMA.1688.F32.TF32 R120, R240.reuse, R46, R120 ;  /* 0x0000002ef078723c */ /* 0x060ff00000081078 */
[C---:B------:R-:W-:Y:S11]  /*75330*/  HMMA.1688.F32.TF32 R200, R240.reuse, R54, R200 ;  /* 0x00000036f0c8723c */ /* 0x040ff600000810c8 */
[----:B------:R-:W-:Y:S04]  /*75340*/  @!UPT UIADD3 URZ, URZ, URZ, URZ ;  /* 0x0000003f3f3ff290 */ /* 0x000fe8000fffe03f */
[----:B------:R-:W-:Y:S04]  /*75350*/  STL.64 [R1+0x800], R120 ;  /* 0x0008007801007387 */ /* 0x000fe80000100a00 */
[----:B------:R1:W-:Y:S01]  /*75360*/  STL.64 [R1+0x808], R122 ;  /* 0x0008087a01007387 */ /* 0x0003e20000100a00 */
[----:B------:R-:W-:Y:S03]  /*75370*/  HMMA.1688.F32.TF32 R240, R240, R66, R144 ;  /* 0x00000042f0f0723c */ /* 0x000fe60000081090 */
        /* <DEDUP_REMOVED lines=13> */
[----:B------:R-:W5:Y:S04]  /*75450*/  LDL.LU.64 R224, [R1+0x4a60] ;  /* 0x004a600001e07983 */ /* 0x000f680000300a00 */
[----:B------:R1:W-:Y:S04]  /*75460*/  STL.64 [R1+0x8a0], R84 ;  /* 0x0008a05401007387 */ /* 0x0003e80000100a00 */
[----:B------:R1:W-:Y:S02]  /*75470*/  STL.64 [R1+0x8a8], R86 ;  /* 0x0008a85601007387 */ /* 0x0003e40000100a00 */
[----:B-1----:R-:W-:-:S02]  /*75480*/  IMAD.MOV.U32 R84, RZ, RZ, R0 ;  /* 0x000000ffff547224 */ /* 0x002fc400078e0000 */
[----:B------:R-:W2:Y:S01]  /*75490*/  LDL.LU R0, [R1+0x4a58] ;  /* 0x004a580001007983 */ /* 0x000ea20000300800 */
[----:B------:R-:W-:Y:S01]  /*754a0*/  IMAD.MOV.U32 R85, RZ, RZ, R162 ;  /* 0x000000ffff557224 */ /* 0x000fe200078e00a2 */
[----:B------:R-:W-:Y:S02]  /*754b0*/  MOV R86, R2 ;  /* 0x0000000200567202 */ /* 0x000fe40000000f00 */
[----:B------:R-:W3:Y:S04]  /*754c0*/  LDL.LU R162, [R1+0x4a54] ;  /* 0x004a540001a27983 */ /* 0x000ee80000300800 */
[----:B------:R-:W4:Y:S04]  /*754d0*/  LDL.LU R2, [R1+0x4a50] ;  /* 0x004a500001027983 */ /* 0x000f280000300800 */
[----:B------:R-:W5:Y:S04]  /*754e0*/  LDL.LU R87, [R1+0x1ec] ;  /* 0x0001ec0001577983 */ /* 0x000f680000300800 */
[----:B------:R-:W5:Y:S04]  /*754f0*/  LDL.LU.64 R146, [R1+0x4a48] ;  /* 0x004a480001927983 */ /* 0x000f680000300a00 */
[----:B------:R-:W5:Y:S04]  /*75500*/  LDL.LU.64 R144, [R1+0x4a40] ;  /* 0x004a400001907983 */ /* 0x000f680000300a00 */
[----:B------:R1:W-:Y:S04]  /*75510*/  STL.64 [R1+0x7a0], R240 ;  /* 0x0007a0f001007387 */ /* 0x0003e80000100a00 */
[----:B------:R-:W-:Y:S04]  /*75520*/  STL.64 [R1+0x7a8], R242 ;  /* 0x0007a8f201007387 */ /* 0x000fe80000100a00 */
[----:B-1----:R-:W5:Y:S01]  /*75530*/  LDL.LU R240, [R1+0xf0] ;  /* 0x0000f00001f07983 */ /* 0x002f620000300800 */
[C---:B------:R-:W-:Y:S08]  /*75540*/  HMMA.1688.F32.TF32 R244, R236.reuse, R6, R244 ;  /* 0x00000006ecf4723c */ /* 0x040ff000000810f4 */
[C---:B------:R-:W-:Y:S11]  /*75550*/  HMMA.1688.F32.TF32 R248, R236.reuse, R10, R248 ;  /* 0x0000000aecf8723c */ /* 0x040ff600000810f8 */
[----:B------:R-:W-:Y:S04]  /*75560*/  @!UPT UIADD3 URZ, URZ, URZ, URZ ;  /* 0x0000003f3f3ff290 */ /* 0x000fe8000fffe03f */
[----:B------:R-:W-:Y:S04]  /*75570*/  STL.64 [R1+0x830], R244 ;  /* 0x000830f401007387 */ /* 0x000fe80000100a00 */
[----:B------:R1:W-:Y:S04]  /*75580*/  STL.64 [R1+0x838], R246 ;  /* 0x000838f601007387 */ /* 0x0003e80000100a00 */
[----:B-1----:R-:W5:Y:S04]  /*75590*/  LDL.LU.64 R246, [R1+0x4a38] ;  /* 0x004a380001f67983 */ /* 0x002f680000300a00 */
[----:B------:R-:W5:Y:S04]  /*755a0*/  LDL.LU.64 R244, [R1+0x4a30] ;  /* 0x004a300001f47983 */ /* 0x000f680000300a00 */
[----:B------:R-:W-:Y:S04]  /*755b0*/  STL.64 [R1+0x820], R248 ;  /* 0x000820f801007387 */ /* 0x000fe80000100a00 */
[----:B------:R1:W-:Y:S04]  /*755c0*/  STL.64 [R1+0x828], R250 ;  /* 0x000828fa01007387 */ /* 0x0003e80000100a00 */
[----:B-1----:R-:W5:Y:S04]  /*755d0*/  LDL.LU.64 R250, [R1+0x4a28] ;  /* 0x004a280001fa7983 */ /* 0x002f680000300a00 */
[----:B------:R-:W5:Y:S01]  /*755e0*/  LDL.LU.64 R248, [R1+0x4a20] ;  /* 0x004a200001f87983 */ /* 0x000f620000300a00 */
[C---:B------:R-:W-:Y:S08]  /*755f0*/  HMMA.1688.F32.TF32 R108, R236.reuse, R46, R108 ;  /* 0x0000002eec6c723c */ /* 0x040ff0000008106c */
[----:B------:R-:W-:Y:S01]  /*75600*/  HMMA.1688.F32.TF32 R104, R236, R50, R104 ;  /* 0x00000032ec68723c */ /* 0x000fe20000081068 */
[----:B--2---:R-:W-:Y:S01]  /*75610*/  MOV R243, R0 ;  /* 0x0000000000f37202 */ /* 0x004fe20000000f00 */
[----:B---3--:R-:W-:-:S02]  /*75620*/  IMAD.MOV.U32 R241, RZ, RZ, R162 ;  /* 0x000000fffff17224 */ /* 0x008fc400078e00a2 */
[----:B----4-:R-:W-:-:S07]  /*75630*/  IMAD.MOV.U32 R242, RZ, RZ, R2 ;  /* 0x000000fffff27224 */ /* 0x010fce00078e0002 */
[C---:B-----5:R-:W-:Y:S11]  /*75640*/  HMMA.1688.F32.TF32 R240, R236.reuse, R14, R240 ;  /* 0x0000000eecf0723c */ /* 0x060ff600000810f0 */
        /* <DEDUP_REMOVED lines=10> */
[----:B------:R-:W-:Y:S01]  /*756f0*/  STL.64 [R1+0x880], R148 ;  /* 0x0008809401007387 */ /* 0x000fe20000100a00 */
[C---:B------:R-:W-:Y:S03]  /*75700*/  HMMA.1688.F32.TF32 R124, R236.reuse, R34, R128 ;  /* 0x00000022ec7c723c */ /* 0x040fe60000081080 */
[----:B------:R-:W-:Y:S04]  /*75710*/  STL.64 [R1+0x888], R150 ;  /* 0x0008889601007387 */ /* 0x000fe80000100a00 */
[----:B------:R-:W-:Y:S04]  /*75720*/  STL.64 [R1+0x870], R112 ;  /* 0x0008707001007387 */ /* 0x000fe80000100a00 */
[----:B------:R1:W-:Y:S04]  /*75730*/  STL.64 [R1+0x878], R114 ;  /* 0x0008787201007387 */ /* 0x0003e80000100a00 */
[----:B------:R-:W-:Y:S04]  /*75740*/  STL.64 [R1+0x860], R72 ;  /* 0x0008604801007387 */ /* 0x000fe80000100a00 */
[----:B------:R2:W-:Y:S01]  /*75750*/  STL.64 [R1+0x868], R74 ;  /* 0x0008684a01007387 */ /* 0x0005e20000100a00 */
[C---:B-1----:R-:W-:Y:S08]  /*75760*/  HMMA.1688.F32.TF32 R112, R236.reuse, R38, R216 ;  /* 0x00000026ec70723c */ /* 0x042ff000000810d8 */
[C---:B--2---:R-:W-:Y:S01]  /*75770*/  HMMA.1688.F32.TF32 R72, R236.reuse, R42, R212 ;  /* 0x0000002aec48723c */ /* 0x044fe200000810d4 */
[----:B------:R-:W-:Y:S04]  /*75780*/  STL.64 [R1+0x850], R124 ;  /* 0x0008507c01007387 */ /* 0x000fe80000100a00 */
[----:B------:R-:W-:Y:S10]  /*75790*/  STL.64 [R1+0x858], R126 ;  /* 0x0008587e01007387 */ /* 0x000ff40000100a00 */
[----:B------:R-:W-:Y:S04]  /*757a0*/  STL.64 [R1+0x840], R112 ;  /* 0x0008407001007387 */ /* 0x000fe80000100a00 */
[----:B------:R-:W-:Y:S04]  /*757b0*/  STL.64 [R1+0x848], R114 ;  /* 0x0008487201007387 */ /* 0x000fe80000100a00 */
        /* <DEDUP_REMOVED lines=8> */
[----:B------:R-:W-:Y:S07]  /*75840*/  HMMA.1688.F32.TF32 R96, R236, R62, R80 ;  /* 0x0000003eec60723c */ /* 0x000fee0000081050 */
[----:B------:R1:W-:Y:S01]  /*75850*/  STL [R1+0xf80], R72 ;  /* 0x000f804801007387 */ /* 0x0003e20000100800 */
[----:B------:R-:W-:Y:S01]  /*75860*/  IMAD.MOV.U32 R162, RZ, RZ, R73 ;  /* 0x000000ffffa27224 */ /* 0x000fe200078e0049 */
[----:B------:R-:W-:Y:S01]  /*75870*/  MOV R0, R75 ;  /* 0x0000004b00007202 */ /* 0x000fe20000000f00 */
[----:B------:R-:W-:-:S02]  /*75880*/  IMAD.MOV.U32 R2, RZ, RZ, R74 ;  /* 0x000000ffff027224 */ /* 0x000fc400078e004a */
[----:B-1----:R-:W-:Y:S03]  /*75890*/  HMMA.1688.F32.TF32 R72, R236, R66, R76 ;  /* 0x00000042ec48723c */ /* 0x002fe6000008104c */
[----:B------:R-:W-:Y:S04]  /*758a0*/  STL.64 [R1+0xf70], R100 ;  /* 0x000f706401007387 */ /* 0x000fe80000100a00 */
[----:B------:R-:W-:Y:S01]  /*758b0*/  STL.64 [R1+0xf78], R102 ;  /* 0x000f786601007387 */ /* 0x000fe20000100a00 */
[C---:B------:R-:W-:Y:S03]  /*758c0*/  HMMA.1688.F32.TF32 R80, R232.reuse, R6, R92 ;  /* 0x00000006e850723c */ /* 0x040fe6000008105c */
[----:B------:R-:W-:Y:S04]  /*758d0*/  STL.64 [R1+0xf60], R96 ;  /* 0x000f606001007387 */ /* 0x000fe80000100a00 */
[----:B------:R-:W-:Y:S01]  /*758e0*/  STL.64 [R1+0xf68], R98 ;  /* 0x000f686201007387 */ /* 0x000fe20000100a00 */
[C---:B------:R-:W-:Y:S03]  /*758f0*/  HMMA.1688.F32.TF32 R76, R232.reuse, R10, R88 ;  /* 0x0000000ae84c723c */ /* 0x040fe60000081058 */
[----:B------:R-:W-:Y:S04]  /*75900*/  LDS R236, [R161+0xc600] ;  /* 0x00c60000a1ec7984 */ /* 0x000fe80000000800 */
[----:B------:R-:W-:Y:S04]  /*75910*/  LDS R238, [R161+0xe600] ;  /* 0x00e60000a1ee7984 */ /* 0x000fe80000000800 */
[----:B------:R-:W-:Y:S04]  /*75920*/  STL.64 [R1+0x920], R72 ;  /* 0x0009204801007387 */ /* 0x000fe80000100a00 */
[----:B------:R1:W-:Y:S04]  /*75930*/  STL.64 [R1+0x928], R74 ;  /* 0x0009284a01007387 */ /* 0x0003e80000100a00 */
[----:B------:R-:W-:Y:S04]  /*75940*/  LDS R237, [R189+0xc600] ;  /* 0x00c60000bded7984 */ /* 0x000fe80000000800 */
[----:B------:R-:W2:Y:S01]  /*75950*/  LDS R239, [R189+0xe600] ;  /* 0x00e60000bdef7984 */ /* 0x000ea20000000800 */
[----:B-1----:R-:W-:Y:S03]  /*75960*/  HMMA.1688.F32.TF32 R72, R232, R14, R248 ;  /* 0x0000000ee848723c */ /* 0x002fe600000810f8 */
[----:B------:R-:W-:Y:S04]  /*75970*/  STL.64 [R1+0xf50], R80 ;  /* 0x000f505001007387 */ /* 0x000fe80000100a00 */
[----:B------:R-:W-:Y:S01]  /*75980*/  STL.64 [R1+0xf58], R82 ;  /* 0x000f585201007387 */ /* 0x000fe20000100a00 */
[----:B------:R-:W-:-:S03]  /*75990*/  IMAD.MOV.U32 R248, RZ, RZ, R247 ;  /* 0x000000fffff87224 */ /* 0x000fc600078e00f7 */
[----:B------:R-:W-:Y:S01]  /*759a0*/  STL.64 [R1+0xf40], R76 ;  /* 0x000f404c01007387 */ /* 0x000fe20000100a00 */
[----:B------:R-:W-:-:S03]  /*759b0*/  IMAD.MOV.U32 R249, RZ, RZ, R244 ;  /* 0x000000fffff97224 */ /* 0x000fc600078e00f4 */
[----:B------:R-:W-:Y:S01]  /*759c0*/  STL.64 [R1+0xf48], R78 ;  /* 0x000f484e01007387 */ /* 0x000fe20000100a00 */
[----:B------:R-:W-:-:S03]  /*759d0*/  MOV R250, R245 ;  /* 0x000000f500fa7202 */ /* 0x000fc60000000f00 */
[----:B------:R-:W3:Y:S04]  /*759e0*/  LDL.LU R247, [R1+0x4a1c] ;  /* 0x004a1c0001f77983 */ /* 0x000ee80000300800 */
[----:B------:R-:W-:Y:S04]  /*759f0*/  STL.64 [R1+0xf30], R72 ;  /* 0x000f304801007387 */ /* 0x000fe80000100a00 */
[----:B------:R1:W-:Y:S04]  /*75a00*/  STL.64 [R1+0xf38], R74 ;  /* 0x000f384a01007387 */ /* 0x0003e80000100a00 */
[----:B------:R-:W4:Y:S04]  /*75a10*/  LDL.LU R244, [R1+0x4a18] ;  /* 0x004a180001f47983 */ /* 0x000f280000300800 */
[----:B------:R-:W5:Y:S01]  /*75a20*/  LDL.LU R245, [R1+0x4a14] ;  /* 0x004a140001f57983 */ /* 0x000f620000300800 */
[----:B-1----:R-:W-:Y:S01]  /*75a30*/  HMMA.1688.F32.TF32 R72, R232, R18, R84 ;  /* 0x00000012e848723c */ /* 0x002fe20000081054 */
[----:B------:R-:W-:-:S02]  /*75a40*/  IMAD.MOV.U32 R251, RZ, RZ, R246 ;  /* 0x000000fffffb7224 */ /* 0x000fc400078e00f6 */
[----:B------:R-:W2:Y:S04]  /*75a50*/  LDL.LU R246, [R1+0x4a10] ;  /* 0x004a100001f67983 */ /* 0x000ea80000300800 */
[----:B---3--:R-:W-:Y:S02]  /*75a60*/  IMAD.MOV.U32 R84, RZ, RZ, R247 ;  /* 0x000000ffff547224 */ /* 0x008fe400078e00f7 */
[----:B------:R-:W3:Y:S11]  /*75a70*/  LDL.LU R247, [R1+0x4a0c] ;  /* 0x004a0c0001f77983 */ /* 0x000ef60000300800 */
[----:B------:R-:W-:Y:S03]  /*75a80*/  @!UPT UIADD3 URZ, URZ, URZ, URZ ;  /* 0x0000003f3f3ff290 */ /* 0x000fe6000fffe03f */
[----:B------:R1:W-:Y:S04]  /*75a90*/  STL.64 [R1+0xf20], R72 ;  /* 0x000f204801007387 */ /* 0x0003e80000100a00 */
[----:B------:R1:W-:Y:S01]  /*75aa0*/  STL.64 [R1+0xf28], R74 ;  /* 0x000f284a01007387 */ /* 0x0003e20000100a00 */
[----:B-----5:R-:W-:-:S03]  /*75ab0*/  MOV R85, R245 ;  /* 0x000000f500557202 */ /* 0x020fc60000000f00 */
[----:B------:R-:W5:Y:S01]  /*75ac0*/  LDL.LU R245, [R1+0x4a08] ;  /* 0x004a080001f57983 */ /* 0x000f620000300800 */
[----:B----4-:R-:W-:Y:S02]  /*75ad0*/  IMAD.MOV.U32 R87, RZ, RZ, R244 ;  /* 0x000000ffff577224 */ /* 0x010fe400078e00f4 */
[----:B--2---:R-:W-:Y:S02]  /*75ae0*/  IMAD.MOV.U32 R86, RZ, RZ, R246 ;  /* 0x000000ffff567224 */ /* 0x004fe400078e00f6 */
[----:B------:R-:W2:Y:S04]  /*75af0*/  LDL.LU R246, [R1+0x4a04] ;  /* 0x004a040001f67983 */ /* 0x000ea80000300800 */
[----:B------:R-:W4:Y:S04]  /*75b00*/  LDL.LU R244, [R1+0x4a00] ;  /* 0x004a000001f47983 */ /* 0x000f280000300800 */
[----:B------:R-:W4:Y:S04]  /*75b10*/  LDL.LU R92, [R1+0x2a0] ;  /* 0x0002a000015c7983 */ /* 0x000f280000300800 */
[----:B------:R-:W4:Y:S01]  /*75b20*/  LDL.LU R93, [R1+0x2a4] ;  /* 0x0002a400015d7983 */ /* 0x000f220000300800 */
[----:B---3--:R-:W-:-:S03]  /*75b30*/  MOV R94, R247 ;  /* 0x000000f7005e7202 */ /* 0x008fc60000000f00 */
[----:B------:R-:W3:Y:S01]  /*75b40*/  LDL.LU R247, [R1+0x49fc] ;  /* 0x0049fc0001f77983 */ /* 0x000ee20000300800 */
[----:B-----5:R-:W-:-:S03]  /*75b50*/  IMAD.MOV.U32 R95, RZ, RZ, R245 ;  /* 0x000000ffff5f7224 */ /* 0x020fc600078e00f5 */
[----:B------:R-:W5:Y:S04]  /*75b60*/  LDL.LU R245, [R1+0x49f8] ;  /* 0x0049f80001f57983 */ /* 0x000f680000300800 */
[----:B------:R-:W5:Y:S01]  /*75b70*/  LDL.LU R76, [R1+0x2b0] ;  /* 0x0002b000014c7983 */ /* 0x000f620000300800 */
[----:B--2---:R-:W-:-:S03]  /*75b80*/  MOV R79, R246 ;  /* 0x000000f6004f7202 */ /* 0x004fc60000000f00 */
[----:B------:R-:W2:Y:S01]  /*75b90*/  LDL.LU R77, [R1+0x2b4] ;  /* 0x0002b400014d7983 */ /* 0x000ea20000300800 */
[----:B----4-:R-:W-:-:S03]  /*75ba0*/  IMAD.MOV.U32 R78, RZ, RZ, R244 ;  /* 0x000000ffff4e7224 */ /* 0x010fc600078e00f4 */
[----:B------:R-:W4:Y:S04]  /*75bb0*/  LDL.LU R244, [R1+0x49f4] ;  /* 0x0049f40001f47983 */ /* 0x000f280000300800 */
[----:B------:R-:W2:Y:S01]  /*75bc0*/  LDL.LU R246, [R1+0x49f0] ;  /* 0x0049f00001f67983 */ /* 0x000ea20000300800 */
[----:B---3--:R-:W-:-:S03]  /*75bd0*/  IMAD.MOV.U32 R80, RZ, RZ, R247 ;  /* 0x000000ffff507224 */ /* 0x008fc600078e00f7 */
[----:B------:R-:W3:Y:S01]  /*75be0*/  LDL.LU R247, [R1+0x49ec] ;  /* 0x0049ec0001f77983 */ /* 0x000ee20000300800 */
[----:B-----5:R-:W-:-:S03]  /*75bf0*/  IMAD.MOV.U32 R81, RZ, RZ, R245 ;  /* 0x000000ffff517224 */ /* 0x020fc600078e00f5 */
[----:B------:R-:W5:Y:S04]  /*75c00*/  LDL.LU R245, [R1+0x49e8] ;  /* 0x0049e80001f57983 */ /* 0x000f680000300800 */
[----:B------:R-:W5:Y:S04]  /*75c10*/  LDL.LU R82, [R1+0x2c8] ;  /* 0x0002c80001527983 */ /* 0x000f680000300800 */
[----:B------:R-:W5:Y:S01]  /*75c20*/  LDL.LU R83, [R1+0x2cc] ;  /* 0x0002cc0001537983 */ /* 0x000f620000300800 */
[----:B----4-:R-:W-:-:S03]  /*75c30*/  MOV R104, R244 ;  /* 0x000000f400687202 */ /* 0x010fc60000000f00 */
[----:B------:R-:W4:Y:S01]  /*75c40*/  LDL.LU R244, [R1+0x49e4] ;  /* 0x0049e40001f47983 */ /* 0x000f220000300800 */
[----:B--2---:R-:W-:-:S03]  /*75c50*/  IMAD.MOV.U32 R105, RZ, RZ, R246 ;  /* 0x000000ffff697224 */ /* 0x004fc600078e00f6 */
[----:B------:R-:W2:Y:S01]  /*75c60*/  LDL.LU R246, [R1+0x49e0] ;  /* 0x0049e00001f67983 */ /* 0x000ea20000300800 */
[----:B---3--:R-:W-:-:S03]  /*75c70*/  IMAD.MOV.U32 R106, RZ, RZ, R247 ;  /* 0x000000ffff6a7224 */ /* 0x008fc600078e00f7 */
[----:B------:R-:W3:Y:S01]  /*75c80*/  LDL.LU R247, [R1+0x49dc] ;  /* 0x0049dc0001f77983 */ /* 0x000ee20000300800 */
[----:B-----5:R-:W-:-:S03]  /*75c90*/  MOV R107, R245 ;  /* 0x000000f5006b7202 */ /* 0x020fc60000000f00 */
[----:B------:R-:W5:Y:S04]  /*75ca0*/  LDL.LU R245, [R1+0x49d8] ;  /* 0x0049d80001f57983 */ /* 0x000f680000300800 */
[----:B------:R-:W5:Y:S04]  /*75cb0*/  LDL.LU R108, [R1+0x200] ;  /* 0x00020000016c7983 */ /* 0x000f680000300800 */
[----:B------:R-:W5:Y:S04]  /*75cc0*/  LDL.LU R109, [R1+0x204] ;  /* 0x00020400016d7983 */ /* 0x000f680000300800 */
[----:B------:R-:W5:Y:S04]  /*75cd0*/  LDL.LU R110, [R1+0x208] ;  /* 0x00020800016e7983 */ /* 0x000f680000300800 */
[----:B------:R-:W5:Y:S01]  /*75ce0*/  LDL.LU R111, [R1+0x20c] ;  /* 0x00020c00016f7983 */ /* 0x000f620000300800 */
[----:B----4-:R-:W-:-:S03]  /*75cf0*/  IMAD.MOV.U32 R219, RZ, RZ, R244 ;  /* 0x000000ffffdb7224 */ /* 0x010fc600078e00f4 */
[----:B------:R-:W4:Y:S04]  /*75d00*/  LDL.LU R240, [R1+0x1a0] ;  /* 0x0001a00001f07983 */ /* 0x000f280000300800 */
[----:B------:R-:W4:Y:S01]  /*75d10*/  LDL.LU R241, [R1+0x1a4] ;  /* 0x0001a40001f17983 */ /* 0x000f220000300800 */
[----:B--2---:R-:W-:-:S03]  /*75d20*/  IMAD.MOV.U32 R217, RZ, RZ, R246 ;  /* 0x000000ffffd97224 */ /* 0x004fc600078e00f6 */
[----:B------:R-:W4:Y:S04]  /*75d30*/  LDL.LU R242, [R1+0x1a8] ;  /* 0x0001a80001f27983 */ /* 0x000f280000300800 */
[----:B------:R-:W4:Y:S04]  /*75d40*/  LDL.LU R243, [R1+0x1ac] ;  /* 0x0001ac0001f37983 */ /* 0x000f280000300800 */
[----:B------:R-:W2:Y:S01]  /*75d50*/  LDL.LU R244, [R1+0x1b0] ;  /* 0x0001b00001f47983 */ /* 0x000ea20000300800 */
[----:B---3--:R-:W-:Y:S01]  /*75d60*/  IMAD.MOV.U32 R216, RZ, RZ, R247 ;  /* 0x000000ffffd87224 */ /* 0x008fe200078e00f7 */
[----:B-----5:R-:W-:-:S02]  /*75d70*/  MOV R218, R245 ;  /* 0x000000f500da7202 */ /* 0x020fc40000000f00 */
        /* <DEDUP_REMOVED lines=40> */
[C---:B---3--:R-:W-:Y:S08]  /*76000*/  HMMA.1688.F32.TF32 R148, R232.reuse, R22, R148 ;  /* 0x00000016e894723c */ /* 0x048ff00000081094 */
[C---:B-----5:R-:W-:Y:S11]  /*76010*/  HMMA.1688.F32.TF32 R112, R232.reuse, R26, R112 ;  /* 0x0000001ae870723c */ /* 0x060ff60000081070 */
[----:B------:R-:W-:Y:S04]  /*76020*/  @!UPT UIADD3 URZ, URZ, URZ, URZ ;  /* 0x0000003f3f3ff290 */ /* 0x000fe8000fffe03f */
        /* <DEDUP_REMOVED lines=12> */
[C---:B----4-:R-:W-:Y:S08]  /*760f0*/  HMMA.1688.F32.TF32 R240, R232.reuse, R34, R240 ;  /* 0x00000022e8f0723c */ /* 0x050ff000000810f0 */
[C---:B------:R-:W-:Y:S11]  /*76100*/  HMMA.1688.F32.TF32 R72, R232.reuse, R42, R72 ;  /* 0x0000002ae848723c */ /* 0x040ff60000081048 */
[----:B------:R-:W-:Y:S04]  /*76110*/  @!UPT UIADD3 URZ, URZ, URZ, URZ ;  /* 0x0000003f3f3ff290 */ /* 0x000fe8000fffe03f */
[----:B------:R-:W-:Y:S04]  /*76120*/  STL.64 [R1+0xee0], R240 ;  /* 0x000ee0f001007387 */ /* 0x000fe80000100a00 */
[----:B------:R5:W-:Y:S01]  /*76130*/  STL.64 [R1+0xee8], R242 ;  /* 0x000ee8f201007387 */ /* 0x000be20000100a00 */
[C---:B------:R-:W-:Y:S08]  /*76140*/  HMMA.1688.F32.TF32 R124, R232.reuse, R46, R124 ;  /* 0x0000002ee87c723c */ /* 0x040ff0000008107c */
[C---:B------:R-:W-:Y:S08]  /*76150*/  HMMA.1688.F32.TF32 R128, R232.reuse, R50, R128 ;  /* 0x00000032e880723c */ /* 0x040ff00000081080 */
        /* <DEDUP_REMOVED lines=9> */
[----:B------:R-:W-:Y:S08]  /*761f0*/  HMMA.1688.F32.TF32 R84, R236, R30, R84 ;  /* 0x0000001eec54723c */ /* 0x000ff00000081054 */
[C---:B-----5:R-:W-:Y:S01]  /*76200*/  HMMA.1688.F32.TF32 R240, R232.reuse, R38, R244 ;  /* 0x00000026e8f0723c */ /* 0x060fe200000810f4 */
[----:B------:R-:W4:Y:S07]  /*76210*/  LDL.LU R244, [R1+0x270] ;  /* 0x0002700001f47983 */ /* 0x000f2e0000300800 */
[----:B------:R-:W-:Y:S11]  /*76220*/  HMMA.1688.F32.TF32 R232, R232, R66, R104 ;  /* 0x00000042e8e8723c */ /* 0x000ff60000081068 */
[----:B------:R-:W-:Y:S04]  /*76230*/  @!UPT UIADD3 URZ, URZ, URZ, URZ ;  /* 0x0000003f3f3ff290 */ /* 0x000fe8000fffe03f */
[----:B------:R-:W-:Y:S04]  /*76240*/  STL.64 [R1+0xed0], R240 ;  /* 0x000ed0f001007387 */ /* 0x000fe80000100a00 */
[----:B------:R-:W-:Y:S04]  /*76250*/  STL.64 [R1+0xed8], R242 ;  /* 0x000ed8f201007387 */ /* 0x000fe80000100a00 */
[----:B------:R-:W4:Y:S04]  /*76260*/  LDL.LU R245, [R1+0x274] ;  /* 0x0002740001f57983 */ /* 0x000f280000300800 */
[----:B------:R-:W4:Y:S04]  /*76270*/  LDL.LU R246, [R1+0x278] ;  /* 0x0002780001f67983 */ /* 0x000f280000300800 */
[----:B------:R-:W-:Y:S04]  /*76280*/  STL.64 [R1+0xd80], R72 ;  /* 0x000d804801007387 */ /* 0x000fe80000100a00 */
[----:B------:R1:W-:Y:S01]  /*76290*/  STL.64 [R1+0xd88], R74 ;  /* 0x000d884a01007387 */ /* 0x0003e20000100a00 */
[----:B------:R-:W-:Y:S01]  /*762a0*/  IMAD.MOV.U32 R247, RZ, RZ, R188 ;  /* 0x000000fffff77224 */ /* 0x000fe200078e00bc */
[C---:B------:R-:W-:Y:S02]  /*762b0*/  HMMA.1688.F32.TF32 R248, R236.reuse, R38, R248 ;  /* 0x00000026ecf8723c */ /* 0x040fe400000810f8 */
[----:B------:R-:W-:Y:S04]  /*762c0*/  LDS R240, [R161+0xc680] ;  /* 0x00c68000a1f07984 */ /* 0x000fe80000000800 */
[----:B------:R-:W-:Y:S04]  /*762d0*/  LDS R242, [R161+0xe680] ;  /* 0x00e68000a1f27984 */ /* 0x000fe80000000800 */
[----:B-1----:R-:W5:Y:S04]  /*762e0*/  LDL.LU.64 R74, [R1+0x49a0] ;  /* 0x0049a000014a7983 */ /* 0x002f680000300a00 */
[----:B------:R-:W5:Y:S04]  /*762f0*/  LDL.LU.64 R72, [R1+0x4998] ;  /* 0x0049980001487983 */ /* 0x000f680000300a00 */
[----:B------:R-:W-:Y:S04]  /*76300*/  STL.64 [R1+0xd60], R124 ;  /* 0x000d607c01007387 */ /* 0x000fe80000100a00 */
[----:B------:R1:W-:Y:S04]  /*76310*/  STL.64 [R1+0xd68], R126 ;  /* 0x000d687e01007387 */ /* 0x0003e80000100a00 */
[----:B------:R-:W-:Y:S04]  /*76320*/  LDS R241, [R189+0xc680] ;  /* 0x00c68000bdf17984 */ /* 0x000fe80000000800 */
[----:B------:R-:W-:Y:S04]  /*76330*/  LDS R243, [R189+0xe680] ;  /* 0x00e68000bdf37984 */ /* 0x000fe80000000800 */
        /* <DEDUP_REMOVED lines=18> */
[----:B------:R-:W2:Y:S04]  /*76460*/  LDL.LU.64 R106, [R1+0x4940] ;  /* 0x00494000016a7983 */ /* 0x000ea80000300a00 */
[----:B------:R-:W2:Y:S04]  /*76470*/  LDL.LU.64 R104, [R1+0x4938] ;  /* 0x0049380001687983 */ /* 0x000ea80000300a00 */
[----:B------:R-:W-:Y:S04]  /*76480*/  STL.64 [R1+0xbf0], R232 ;  /* 0x000bf0e801007387 */ /* 0x000fe80000100a00 */
[----:B------:R-:W-:Y:S04]  /*76490*/  STL.64 [R1+0xbf8], R234 ;  /* 0x000bf8ea01007387 */ /* 0x000fe80000100a00 */
        /* <DEDUP_REMOVED lines=8> */
[----:B------:R-:W-:Y:S04]  /*76520*/  LDS R233, [R189+0xc700] ;  /* 0x00c70000bde97984 */ /* 0x000fe80000000800 */
[----:B------:R-:W3:Y:S04]  /*76530*/  LDS R235, [R189+0xe700] ;  /* 0x00e70000bdeb7984 */ /* 0x000ee80000000800 */
        /* <DEDUP_REMOVED lines=8> */
[----:B-1----:R-:W5:Y:S04]  /*765c0*/  LDL.LU.64 R78, [R1+0x4900] ;  /* 0x00490000014e7983 */ /* 0x002f680000300a00 */
[----:B------:R-:W5:Y:S04]  /*765d0*/  LDL.LU.64 R76, [R1+0x48f8] ;  /* 0x0048f800014c7983 */ /* 0x000f680000300a00 */
        /* <DEDUP_REMOVED lines=12> */
[----:B----4-:R-:W-:Y:S11]  /*766a0*/  HMMA.1688.F32.TF32 R244, R236, R34, R244 ;  /* 0x00000022ecf4723c */ /* 0x010ff600000810f4 */
[----:B------:R-:W-:Y:S11]  /*766b0*/  @!UPT UIADD3 URZ, URZ, URZ, URZ ;  /* 0x0000003f3f3ff290 */ /* 0x000ff6000fffe03f */
[----:B------:R-:W-:Y:S01]  /*766c0*/  @!UPT UIADD3 URZ, URZ, URZ, URZ ;  /* 0x0000003f3f3ff290 */ /* 0x000fe2000fffe03f */
[----:B------:R-:W-:Y:S04]  /*766d0*/  STL.64 [R1+0xb70], R244 ;  /* 0x000b70f401007387 */ /* 0x000fe80000100a00 */
[----:B------:R5:W-:Y:S04]  /*766e0*/  STL.64 [R1+0xb78], R246 ;  /* 0x000b78f601007387 */ /* 0x000be80000100a00 */
[----:B------:R-:W-:Y:S04]  /*766f0*/  STL.64 [R1+0xb60], R248 ;  /* 0x000b60f801007387 */ /* 0x000fe80000100a00 */
[----:B------:R-:W-:Y:S01]  /*76700*/  STL.64 [R1+0xb68], R250 ;  /* 0x000b68fa01007387 */ /* 0x000fe20000100a00 */
[----:B---3--:R-:W-:Y:S08]  /*76710*/  HMMA.1688.F32.TF32 R68, R232, R6, R68 ;  /* 0x00000006e844723c */ /* 0x008ff00000081044 */
[C---:B--2---:R-:W-:Y:S08]  /*76720*/  HMMA.1688.F32.TF32 R80, R236.reuse, R58, R80 ;  /* 0x0000003aec50723c */ /* 0x044ff00000081050 */
[C---:B-----5:R-:W-:Y:S08]  /*76730*/  HMMA.1688.F32.TF32 R244, R236.reuse, R46, R88 ;  /* 0x0000002eecf4723c */ /* 0x060ff00000081058 */
[C---:B------:R-:W-:Y:S08]  /*76740*/  HMMA.1688.F32.TF32 R84, R236.reuse, R42, R84 ;  /* 0x0000002aec54723c */ /* 0x040ff00000081054 */
[C---:B------:R-:W-:Y:S11]  /*76750*/  HMMA.1688.F32.TF32 R88, R236.reuse, R50, R92 ;  /* 0x00000032ec58723c */ /* 0x040ff6000008105c */
[----:B------:R-:W-:Y:S04]  /*76760*/  @!UPT UIADD3 URZ, URZ, URZ, URZ ;  /* 0x0000003f3f3ff290 */ /* 0x000fe8000fffe03f */
[----:B------:R-:W-:Y:S04]  /*76770*/  STL.64 [R1+0xb50], R84 ;  /* 0x000b505401007387 */ /* 0x000fe80000100a00 */
[----:B------:R1:W-:Y:S02]  /*76780*/  STL.64 [R1+0xb58], R86 ;  /* 0x000b585601007387 */ /* 0x0003e40000100a00 */
[C---:B-1----:R-:W-:Y:S08]  /*76790*/  HMMA.1688.F32.TF32 R84, R236.reuse, R54, R76 ;  /* 0x00000036ec54723c */ /* 0x042ff0000008104c */
        /* <DEDUP_REMOVED lines=9> */
[----:B-1----:R-:W-:Y:S03]  /*76830*/  HMMA.1688.F32.TF32 R84, R236, R66, R100 ;  /* 0x00000042ec54723c */ /* 0x002fe60000081064 */
[----:B------:R-:W-:Y:S04]  /*76840*/  STL.64 [R1+0xb00], R76 ;  /* 0x000b004c01007387 */ /* 0x000fe80000100a00 */
[----:B------:R1:W-:Y:S01]  /*76850*/  STL.64 [R1+0xb08], R78 ;  /* 0x000b084e01007387 */ /* 0x0003e20000100a00 */
[----:B--2---:R-:W-:Y:S01]  /*76860*/  HMMA.1688.F32.TF32 R80, R240, R6, R104 ;  /* 0x00000006f050723c */ /* 0x004fe20000081068 */
[----:B------:R-:W-:-:S02]  /*76870*/  IMAD.MOV.U32 R249, RZ, RZ, R160 ;  /* 0x000000fffff97224 */ /* 0x000fc400078e00a0 */
[----:B------:R-:W-:Y:S04]  /*76880*/  LDS R104, [R161+0x10000] ;  /* 0x01000000a1687984 */ /* 0x000fe80000000800 */
[----:B------:R-:W-:Y:S01]  /*76890*/  LDS R106, [R161+0x12000] ;  /* 0x01200000a16a7984 */ /* 0x000fe20000000800 */
[C---:B-1----:R-:W-:Y:S03]  /*768a0*/  HMMA.1688.F32.TF32 R76, R240.reuse, R10, R108 ;  /* 0x0000000af04c723c */ /* 0x042fe6000008106c */
[----:B------:R-:W-:Y:S04]  /*768b0*/  LDS R105, [R189+0x10000] ;  /* 0x01000000bd697984 */ /* 0x000fe80000000800 */
[----:B------:R-:W-:Y:S04]  /*768c0*/  LDS R107, [R189+0x12000] ;  /* 0x01200000bd6b7984 */ /* 0x000fe80000000800 */
        /* <DEDUP_REMOVED lines=17> */
[C---:B------:R-:W-:Y:S08]  /*769e0*/  HMMA.1688.F32.TF32 R72, R240.reuse, R38, R148 ;  /* 0x00000026f048723c */ /* 0x040ff00000081094 */
[----:B-1----:R-:W-:Y:S01]  /*769f0*/  HMMA.1688.F32.TF32 R76, R240, R34, R112 ;  /* 0x00000022f04c723c */ /* 0x002fe20000081070 */
[----:B------:R-:W-:Y:S04]  /*76a00*/  STL.64 [R1+0xa90], R84 ;  /* 0x000a905401007387 */ /* 0x000fe80000100a00 */
[----:B------:R-:W-:Y:S04]  /*76a10*/  STL.64 [R1+0xa98], R86 ;  /* 0x000a985601007387 */ /* 0x000fe80000100a00 */
[----:B------:R-:W-:Y:S04]  /*76a20*/  STL.64 [R1+0xa80], R80 ;  /* 0x000a805001007387 */ /* 0x000fe80000100a00 */
[----:B------:R-:W-:Y:S04]  /*76a30*/  STL.64 [R1+0xa88], R82 ;  /* 0x000a885201007387 */ /* 0x000fe80000100a00 */
[----:B------:R-:W-:Y:S01]  /*76a40*/  STL.64 [R1+0xa60], R72 ;  /* 0x000a604801007387 */ /* 0x000fe20000100a00 */
[----:B------:R-:W-:-:S05]  /*76a50*/  MOV R188, R75 ;  /* 0x0000004b00bc7202 */ /* 0x000fca0000000f00 */
[----:B------:R-:W-:Y:S04]  /*76a60*/  STL.64 [R1+0xa70], R76 ;  /* 0x000a704c01007387 */ /* 0x000fe80000100a00 */
[----:B------:R-:W-:Y:S04]  /*76a70*/  STL.64 [R1+0xa78], R78 ;  /* 0x000a784e01007387 */ /* 0x000fe80000100a00 */
[----:B------:R1:W-:Y:S02]  /*76a80*/  STL [R1+0xa68], R74 ;  /* 0x000a684a01007387 */ /* 0x0003e40000100800 */
[C---:B-1----:R-:W-:Y:S08]  /*76a90*/  HMMA.1688.F32.TF32 R72, R240.reuse, R42, R144 ;  /* 0x0000002af048723c */ /* 0x042ff00000081090 */
[C---:B------:R-:W-:Y:S08]  /*76aa0*/  HMMA.1688.F32.TF32 R80, R240.reuse, R46, R224 ;  /* 0x0000002ef050723c */ /* 0x040ff000000810e0 */
        /* <DEDUP_REMOVED lines=16> */
[----:B------:R1:W-:Y:S04]  /*76bb0*/  STL.64 [R1+0xe78], R78 ;  /* 0x000e784e01007387 */ /* 0x0003e80000100a00 */
[----:B------:R-:W-:Y:S01]  /*76bc0*/  STL.64 [R1+0xa50], R72 ;  /* 0x000a504801007387 */ /* 0x000fe20000100a00 */
[C---:B-1----:R-:W-:Y:S03]  /*76bd0*/  HMMA.1688.F32.TF32 R76, R232.reuse, R10, R220 ;  /* 0x0000000ae84c723c */ /* 0x042fe600000810dc */
        /* <DEDUP_REMOVED lines=8> */
[----:B------:R1:W-:Y:S04]  /*76c60*/  STL.64 [R1+0xe58], R78 ;  /* 0x000e584e01007387 */ /* 0x0003e80000100a00 */
[----:B------:R-:W-:Y:S04]  /*76c70*/  LDS R136, [R161+0xc780] ;  /* 0x00c78000a1887984 */ /* 0x000fe80000000800 */
[----:B------:R-:W-:Y:S01]  /*76c80*/  LDS R138, [R161+0xe780] ;  /* 0x00e78000a18a7984 */ /* 0x000fe20000000800 */
[C---:B-1----:R-:W-:Y:S03]  /*76c90*/  HMMA.1688.F32.TF32 R76, R232.reuse, R22, R140 ;  /* 0x00000016e84c723c */ /* 0x042fe6000008108c */
        /* <DEDUP_REMOVED lines=17> */
[C---:B-1----:R-:W-:Y:S08]  /*76db0*/  HMMA.1688.F32.TF32 R72, R232.reuse, R38, R164 ;  /* 0x00000026e848723c */ /* 0x042ff000000810a4 */
[C---:B--2---:R-:W-:Y:S01]  /*76dc0*/  HMMA.1688.F32.TF32 R68, R232.reuse, R42, R168 ;  /* 0x0000002ae844723c */ /* 0x044fe200000810a8 */
[----:B------:R-:W-:Y:S04]  /*76dd0*/  STL.64 [R1+0xdf0], R76 ;  /* 0x000df04c01007387 */ /* 0x000fe80000100a00 */
[----:B------:R1:W-:Y:S10]  /*76de0*/  STL.64 [R1+0xdf8], R78 ;  /* 0x000df84e01007387 */ /* 0x0003f40000100a00 */
[----:B------:R-:W-:Y:S01]  /*76df0*/  STL.64 [R1+0xde0], R72 ;  /* 0x000de04801007387 */ /* 0x000fe20000100a00 */
[C---:B-1----:R-:W-:Y:S03]  /*76e00*/  HMMA.1688.F32.TF32 R76, R232.reuse, R46, R172 ;  /* 0x0000002ee84c723c */ /* 0x042fe600000810ac */
[----:B------:R1:W-:Y:S04]  /*76e10*/  STL.64 [R1+0xde8], R74 ;  /* 0x000de84a01007387 */ /* 0x0003e80000100a00 */
[----:B------:R-:W-:Y:S04]  /*76e20*/  STL.64 [R1+0xdd0], R68 ;  /* 0x000dd04401007387 */ /* 0x000fe80000100a00 */
[----:B------:R2:W-:Y:S01]  /*76e30*/  STL.64 [R1+0xdd8], R70 ;  /* 0x000dd84601007387 */ /* 0x0005e20000100a00 */
[C---:B-1----:R-:W-:Y:S08]  /*76e40*/  HMMA.1688.F32.TF32 R72, R232.reuse, R50, R176 ;  /* 0x00000032e848723c */ /* 0x042ff000000810b0 */
[C---:B--2---:R-:W-:Y:S03]  /*76e50*/  HMMA.1688.F32.TF32 R68, R232.reuse, R54, R180 ;  /* 0x00000036e844723c */ /* 0x044fe600000810b4 */
[----:B------:R-:W-:Y:S04]  /*76e60*/  STL.64 [R1+0xdc0], R76 ;  /* 0x000dc04c01007387 */ /* 0x000fe80000100a00 */
[----:B------:R-:W-:Y:S08]  /*76e70*/  STL.64 [R1+0xdc8], R78 ;  /* 0x000dc84e01007387 */ /* 0x000ff00000100a00 */
[----:B------:R-:W-:Y:S04]  /*76e80*/  STL.64 [R1+0xdb0], R72 ;  /* 0x000db04801007387 */ /* 0x000fe80000100a00 */
[----:B------:R-:W-:Y:S04]  /*76e90*/  STL.64 [R1+0xdb8], R74 ;  /* 0x000db84a01007387 */ /* 0x000fe80000100a00 */
[----:B------:R-:W-:Y:S04]  /*76ea0*/  STL.64 [R1+0xda0], R68 ;  /* 0x000da04401007387 */ /* 0x000fe80000100a00 */
[----:B------:R1:W-:Y:S02]  /*76eb0*/  STL.64 [R1+0xda8], R70 ;  /* 0x000da84601007387 */ /* 0x0003e40000100a00 */
[C---:B-1----:R-:W-:Y:S08]  /*76ec0*/  HMMA.1688.F32.TF32 R68, R232.reuse, R58, R184 ;  /* 0x0000003ae844723c */ /* 0x042ff000000810b8 */
[C---:B------:R-:W-:Y:S11]  /*76ed0*/  HMMA.1688.F32.TF32 R72, R232.reuse, R62, R192 ;  /* 0x0000003ee848723c */ /* 0x040ff600000810c0 */
[----:B------:R-:W-:Y:S04]  /*76ee0*/  @!UPT UIADD3 URZ, URZ, URZ, URZ ;  /* 0x0000003f3f3ff290 */ /* 0x000fe8000fffe03f */
[----:B------:R-:W-:Y:S04]  /*76ef0*/  STL.64 [R1+0xd90], R68 ;  /* 0x000d904401007387 */ /* 0x000fe80000100a00 */
[----:B------:R1:W-:Y:S04]  /*76f00*/  STL.64 [R1+0xd98], R70 ;  /* 0x000d984601007387 */ /* 0x0003e80000100a00 */
[----:B------:R-:W2:Y:S01]  /*76f10*/  LDL.LU R248, [R1+0x1480] ;  /* 0x0014800001f87983 */ /* 0x000ea20000300800 */
[----:B-1----:R-:W-:Y:S03]  /*76f20*/  HMMA.1688.F32.TF32 R68, R232, R66, R196 ;  /* 0x00000042e844723c */ /* 0x002fe600000810c4 */
[----:B------:R-:W-:Y:S04]  /*76f30*/  STL.64 [R1+0xd70], R72 ;  /* 0x000d704801007387 */ /* 0x000fe80000100a00 */
[----:B------:R-:W-:Y:S11]  /*76f40*/  STL.64 [R1+0xd78], R74 ;  /* 0x000d784a01007387 */ /* 0x000ff60000100a00 */
[----:B------:R-:W-:Y:S05]  /*76f50*/  @!UPT UIADD3 URZ, URZ, URZ, URZ ;  /* 0x0000003f3f3ff290 */ /* 0x000fea000fffe03f */
[----:B------:R-:W-:Y:S04]  /*76f60*/  STL.64 [R1+0xa40], R68 ;  /* 0x000a404401007387 */ /* 0x000fe80000100a00 */
[----:B------:R-:W-:Y:S04]  /*76f70*/  STL.64 [R1+0xa48], R70 ;  /* 0x000a484601007387 */ /* 0x000fe80000100a00 */
[----:B------:R-:W3:Y:S04]  /*76f80*/  LDL.LU R160, [R1+0x48c0] ;  /* 0x0048c00001a07983 */ /* 0x000ee80000300800 */
[----:B------:R-:W2:Y:S04]  /*76f90*/  LDL.LU R250, [R1+0x1488] ;  /* 0x0014880001fa7983 */ /* 0x000ea80000300800 */
[----:B------:R-:W2:Y:S04]  /*76fa0*/  LDL.LU R251, [R1+0x148c] ;  /* 0x00148c0001fb7983 */ /* 0x000ea80000300800 */
[----:B---3--:R-:W1:Y:S04]  /*76fb0*/  LDSM.16.M88.4 R68, [R160+0x100080] ;  /* 0x10008000a044783b */ /* 0x008e680000000200 */
[----:B------:R-:W3:Y:S04]  /*76fc0*/  LDSM.16.M88.4 R88, [R160+0x102080] ;  /* 0x10208000a058783b */ /* 0x000ee80000000200 */
[----:B------:R-:W4:Y:S04]  /*76fd0*/  LDSM.16.M88.4 R216, [R160+0x104080] ;  /* 0x10408000a0d8783b */ /* 0x000f280000000200 */
[----:B------:R-:W5:Y:S04]  /*76fe0*/  LDSM.16.M88.4 R128, [R160+0x106080] ;  /* 0x10608000a080783b */ /* 0x000f680000000200 */
[----:B------:R-:W1:Y:S04]  /*76ff0*/  LDSM.16.M88.4 R124, [R160+0x108080] ;  /* 0x10808000a07c783b */ /* 0x000e680000000200 */
[----:B------:R-:W1:Y:S04]  /*77000*/  LDSM.16.M88.4 R120, [R160+0x10a080] ;  /* 0x10a08000a078783b */ /* 0x000e680000000200 */
[----:B------:R-:W1:Y:S04]  /*77010*/  LDSM.16.M88.4 R116, [R160+0x10c080] ;  /* 0x10c08000a074783b */ /* 0x000e680000000200 */
[----:B------:R-:W2:Y:S04]  /*77020*/  LDSM.16.M88.4 R112, [R160+0x10e080] ;  /* 0x10e08000a070783b */ /* 0x000ea80000000200 */
        /* <DEDUP_REMOVED lines=8> */
[----:B-1----:R-:W-:Y:S04]  /*770b0*/  STL [R1+0x488c], R70 ;  /* 0x00488c4601007387 */ /* 0x002fe80000100800 */
[----:B------:R-:W-:Y:S04]  /*770c0*/  STL [R1+0x4888], R71 ;  /* 0x0048884701007387 */ /* 0x000fe80000100800 */
[----:B---3--:R-:W-:Y:S04]  /*770d0*/  STL [R1+0x4894], R90 ;  /* 0x0048945a01007387 */ /* 0x008fe80000100800 */
[----:B------:R-:W-:Y:S04]  /*770e0*/  STL [R1+0x4890], R91 ;  /* 0x0048905b01007387 */ /* 0x000fe80000100800 */
[----:B----4-:R-:W-:Y:S04]  /*770f0*/  STL [R1+0x47e0], R218 ;  /* 0x0047e0da01007387 */ /* 0x010fe80000100800 */
[----:B------:R-:W-:Y:S04]  /*77100*/  STL [R1+0x47dc], R219 ;  /* 0x0047dcdb01007387 */ /* 0x000fe80000100800 */
[----:B-----5:R-:W-:Y:S04]  /*77110*/  STL [R1+0x47d0], R130 ;  /* 0x0047d08201007387 */ /* 0x020fe80000100800 */
[----:B------:R-:W-:Y:S01]  /*77120*/  STL [R1+0x47cc], R131 ;  /* 0x0047cc8301007387 */ /* 0x000fe20000100800 */
[C---:B--2---:R-:W-:Y:S03]  /*77130*/  HMMA.1688.F32.TF32 R140, R136.reuse, R6, R248 ;  /* 0x00000006888c723c */ /* 0x044fe600000810f8 */
        /* <DEDUP_REMOVED lines=25> */
[----:B------:R-:W2:Y:S04]  /*772d0*/  LDL.LU R144, [R1+0x13b0] ;  /* 0x0013b00001907983 */ /* 0x000ea80000300800 */
[----:B------:R1:W-:Y:S04]  /*772e0*/  STL.64 [R1+0xa30], R140 ;  /* 0x000a308c01007387 */ /* 0x0003e80000100a00 */
        /* <DEDUP_REMOVED lines=48> */
[----:B-1----:R-:W5:Y:S04]  /*775f0*/  LDL.LU R140, [R1+0x1420] ;  /* 0x00142000018c7983 */ /* 0x002f680000300800 */
[----:B------:R-:W5:Y:S04]  /*77600*/  LDL.LU R141, [R1+0x1424] ;  /* 0x00142400018d7983 */ /* 0x000f680000300800 */
[----:B---3--:R-:W3:Y:S04]  /*77610*/  LDL.LU R142, [R1+0x1428] ;  /* 0x00142800018e7983 */ /* 0x008ee80000300800 */
        /* <DEDUP_REMOVED lines=17> */
[C---:B--2---:R-:W-:Y:S03]  /*77730*/  HMMA.1688.F32.TF32 R168, R136.reuse, R10, R248 ;  /* 0x0000000a88a8723c */ /* 0x044fe600000810f8 */
[----:B------:R-:W2:Y:S11]  /*77740*/  LDL.LU R248, [R1+0x3c0] ;  /* 0x0003c00001f87983 */ /* 0x000eb60000300800 */
[----:B------:R-:W-:Y:S09]  /*77750*/  @!UPT UIADD3 URZ, URZ, URZ, URZ ;  /* 0x0000003f3f3ff290 */ /* 0x000ff2000fffe03f */
[----:B------:R-:W-:Y:S04]  /*77760*/  STL.64 [R1+0xa20], R168 ;  /* 0x000a20a801007387 */ /* 0x000fe80000100a00 */
[----:B------:R4:W-:Y:S04]  /*77770*/  STL.64 [R1+0xa28], R170 ;  /* 0x000a28aa01007387 */ /* 0x0009e80000100a00 */
[----:B------:R-:W2:Y:S04]  /*77780*/  LDL.LU R249, [R1+0x3c4] ;  /* 0x0003c40001f97983 */ /* 0x000ea80000300800 */
[----:B------:R-:W2:Y:S04]  /*77790*/  LDL.LU R250, [R1+0x3c8] ;  /* 0x0003c80001fa7983 */ /* 0x000ea80000300800 */
[----:B------:R-:W2:Y:S01]  /*777a0*/  LDL.LU R251, [R1+0x3cc] ;  /* 0x0003cc0001fb7983 */ /* 0x000ea20000300800 */
[C---:B----4-:R-:W-:Y:S03]  /*777b0*/  HMMA.1688.F32.TF32 R168, R136.reuse, R14, R236 ;  /* 0x0000000e88a8723c */ /* 0x050fe600000810ec */
[----:B------:R-:W4:Y:S05]  /*777c0*/  LDL.LU R236, [R1+0x3d0] ;  /* 0x0003d00001ec7983 */ /* 0x000f2a0000300800 */
[C---:B-----5:R-:W-:Y:S08]  /*777d0*/  HMMA.1688.F32.TF32 R172, R136.reuse, R18, R164 ;  /* 0x0000001288ac723c */ /* 0x060ff000000810a4 */
[C---:B------:R-:W-:Y:S07]  /*777e0*/  HMMA.1688.F32.TF32 R164, R136.reuse, R26, R152 ;  /* 0x0000001a88a4723c */ /* 0x040fee0000081098 */
[----:B------:R-:W-:Y:S04]  /*777f0*/  STL.64 [R1+0xa00], R168 ;  /* 0x000a00a801007387 */ /* 0x000fe80000100a00 */
[----:B------:R1:W-:Y:S01]  /*77800*/  STL.64 [R1+0xa08], R170 ;  /* 0x000a08aa01007387 */ /* 0x0003e20000100a00 */
[C---:B---3--:R-:W-:Y:S03]  /*77810*/  HMMA.1688.F32.TF32 R152, R136.reuse, R34, R140 ;  /* 0x000000228898723c */ /* 0x048fe6000008108c */
[----:B------:R-:W4:Y:S04]  /*77820*/  LDL.LU R237, [R1+0x3d4] ;  /* 0x0003d40001ed7983 */ /* 0x000f280000300800 */
[----:B------:R-:W4:Y:S01]  /*77830*/  LDL.LU R238, [R1+0x3d8] ;  /* 0x0003d80001ee7983 */ /* 0x000f220000300800 */
[C---:B-1----:R-:W-:Y:S03]  /*77840*/  HMMA.1688.F32.TF32 R168, R136.reuse, R22, R156 ;  /* 0x0000001688a8723c */ /* 0x042fe6000008109c */
[----:B------:R-:W4:Y:S05]  /*77850*/  LDL.LU R239, [R1+0x3dc] ;  /* 0x0003dc0001ef7983 */ /* 0x000f2a0000300800 */
        /* <DEDUP_REMOVED lines=25> */
[C---:B-1----:R-:W-:Y:S08]  /*779f0*/  HMMA.1688.F32.TF32 R140, R136.reuse, R62, R144 ;  /* 0x0000003e888c723c */ /* 0x042ff00000081090 */
[----:B------:R-:W-:Y:S01]  /*77a00*/  HMMA.1688.F32.TF32 R136, R136, R66, R244 ;  /* 0x000000428888723c */ /* 0x000fe200000810f4 */
        /* <DEDUP_REMOVED lines=8> */
[----:B------:R1:W-:Y:S04]  /*77a90*/  STL.64 [R1+0x28], R138 ;  /* 0x0000288a01007387 */ /* 0x0003e80000100a00 */
[----:B------:R-:W3:Y:S04]  /*77aa0*/  LDL.LU R245, [R1+0x3e4] ;  /* 0x0003e40001f57983 */ /* 0x000ee80000300800 */
[----:B------:R-:W3:Y:S01]  /*77ab0*/  LDL.LU R246, [R1+0x3e8] ;  /* 0x0003e80001f67983 */ /* 0x000ee20000300800 */
[C---:B-1----:R-:W-:Y:S11]  /*77ac0*/  HMMA.1688.F32.TF32 R136, R104.reuse, R68, R148 ;  /* 0x000000446888723c */ /* 0x042ff60000081094 */
[----:B------:R-:W-:Y:S11]  /*77ad0*/  @!UPT UIADD3 URZ, URZ, URZ, URZ ;  /* 0x0000003f3f3ff290 */ /* 0x000ff6000fffe03f */
[----:B------:R-:W-:Y:S01]  /*77ae0*/  @!UPT UIADD3 URZ, URZ, URZ, URZ ;  /* 0x0000003f3f3ff290 */ /* 0x000fe2000fffe03f */
[----:B------:R1:W-:Y:S01]  /*77af0*/  STL.64 [R1+0x10], R136 ;  /* 0x0000108801007387 */ /* 0x0003e20000100a00 */
[----:B------:R-:W-:Y:S01]  /*77b00*/  MOV R90, R138 ;  /* 0x0000008a005a7202 */ /* 0x000fe20000000f00 */
[----:B------:R-:W-:Y:S02]  /*77b10*/  IMAD.MOV.U32 R91, RZ, RZ, R139 ;  /* 0x000000ffff5b7224 */ /* 0x000fe400078e008b */
[----:B-1----:R-:W-:Y:S01]  /*77b20*/  HMMA.1688.F32.TF32 R136, R104, R88, R212 ;  /* 0x000000586888723c */ /* 0x002fe200000810d4 */
[----:B------:R-:W-:-:S07]  /*77b30*/  IMAD.MOV.U32 R247, RZ, RZ, R3 ;  /* 0x000000fffff77224 */ /* 0x000fce00078e0003 */
[----:B--2---:R-:W-:Y:S11]  /*77b40*/  HMMA.1688.F32.TF32 R248, R104, R216, R248 ;  /* 0x000000d868f8723c */ /* 0x004ff600000810f8 */
[----:B------:R-:W-:Y:S05]  /*77b50*/  @!UPT UIADD3 URZ, URZ, URZ, URZ ;  /* 0x0000003f3f3ff290 */ /* 0x000fea000fffe03f */
[----:B------:R-:W-:Y:S01]  /*77b60*/  IMAD.MOV.U32 R70, RZ, RZ, R136 ;  /* 0x000000ffff467224 */ /* 0x000fe200078e0088 */
[----:B------:R-:W-:Y:S01]  /*77b70*/  MOV R71, R137 ;  /* 0x0000008900477202 */ /* 0x000fe20000000f00 */
[----:B------:R-:W-:Y:S02]  /*77b80*/  IMAD.MOV.U32 R160, RZ, RZ, R138 ;  /* 0x000000ffffa07224 */ /* 0x000fe400078e008a */
[----:B------:R-:W-:-:S03]  /*77b90*/  IMAD.MOV.U32 R3, RZ, RZ, R139 ;  /* 0x000000ffff037224 */ /* 0x000fc600078e008b */
[----:B------:R1:W-:Y:S04]  /*77ba0*/  STL [R1+0x4844], R248 ;  /* 0x004844f801007387 */ /* 0x0003e80000100800 */
[----:B------:R-:W-:Y:S04]  /*77bb0*/  STL [R1+0x4840], R249 ;  /* 0x004840f901007387 */ /* 0x000fe80000100800 */
[----:B------:R2:W-:Y:S04]  /*77bc0*/  STL [R1+0x483c], R250 ;  /* 0x00483cfa01007387 */ /* 0x0005e80000100800 */
[----:B------:R5:W-:Y:S04]  /*77bd0*/  STL [R1+0x4838], R251 ;  /* 0x004838fb01007387 */ /* 0x000be80000100800 */
[----:B------:R-:W2:Y:S04]  /*77be0*/  LDL.LU R224, [R1+0x3f0] ;  /* 0x0003f00001e07983 */ /* 0x000ea80000300800 */
[----:B------:R-:W2:Y:S04]  /*77bf0*/  LDL.LU R225, [R1+0x3f4] ;  /* 0x0003f40001e17983 */ /* 0x000ea80000300800 */
[----:B------:R-:W2:Y:S04]  /*77c00*/  LDL.LU R226, [R1+0x3f8] ;  /* 0x0003f80001e27983 */ /* 0x000ea80000300800 */
[----:B------:R-:W2:Y:S01]  /*77c10*/  LDL.LU R227, [R1+0x3fc] ;  /* 0x0003fc0001e37983 */ /* 0x000ea20000300800 */
[----:B----4-:R-:W-:Y:S03]  /*77c20*/  HMMA.1688.F32.TF32 R136, R104, R128, R236 ;  /* 0x000000806888723c */ /* 0x010fe600000810ec */
[----:B------:R-:W4:Y:S04]  /*77c30*/  LDL.LU R144, [R1+0x400] ;  /* 0x0004000001907983 */ /* 0x000f280000300800 */
[----:B------:R-:W4:Y:S04]  /*77c40*/  LDL.LU R145, [R1+0x404] ;  /* 0x0004040001917983 */ /* 0x000f280000300800 */
[----:B------:R-:W4:Y:S04]  /*77c50*/  LDL.LU R146, [R1+0x408] ;  /* 0x0004080001927983 */ /* 0x000f280000300800 */
[----:B------:R-:W4:Y:S09]  /*77c60*/  LDL.LU R147, [R1+0x40c] ;  /* 0x00040c0001937983 */ /* 0x000f320000300800 */
[----:B------:R-:W-:Y:S01]  /*77c70*/  MOV R87, R139 ;  /* 0x0000008b00577202 */ /* 0x000fe20000000f00 */
[----:B------:R-:W-:Y:S01]  /*77c80*/  IMAD.MOV.U32 R86, RZ, RZ, R138 ;  /* 0x000000ffff567224 */ /* 0x000fe200078e008a */
[----:B------:R-:W-:Y:S01]  /*77c90*/  MOV R110, R136 ;  /* 0x00000088006e7202 */ /* 0x000fe20000000f00 */
[----:B------:R-:W-:-:S02]  /*77ca0*/  IMAD.MOV.U32 R111, RZ, RZ, R137 ;  /* 0x000000ffff6f7224 */ /* 0x000fc400078e0089 */
[----:B------:R1:W-:Y:S04]  /*77cb0*/  STL [R1+0x4854], R87 ;  /* 0x0048545701007387 */ /* 0x0003e80000100800 */
[----:B------:R1:W-:Y:S04]  /*77cc0*/  STL [R1+0x4850], R86 ;  /* 0x0048505601007387 */ /* 0x0003e80000100800 */
[----:B------:R1:W-:Y:S04]  /*77cd0*/  STL [R1+0x484c], R110 ;  /* 0x00484c6e01007387 */ /* 0x0003e80000100800 */
        /* <DEDUP_REMOVED lines=9> */
[----:B---3--:R-:W-:Y:S03]  /*77d70*/  HMMA.1688.F32.TF32 R136, R104, R124, R244 ;  /* 0x0000007c6888723c */ /* 0x008fe600000810f4 */
        /* <DEDUP_REMOVED lines=8> */
[----:B------:R-:W-:Y:S01]  /*77e00*/  IMAD.MOV.U32 R74, RZ, RZ, R136 ;  /* 0x000000ffff4a7224 */ /* 0x000fe200078e0088 */
[----:B------:R-:W-:Y:S01]  /*77e10*/  MOV R94, R138 ;  /* 0x0000008a005e7202 */ /* 0x000fe20000000f00 */
[----:B------:R-:W-:-:S02]  /*77e20*/  IMAD.MOV.U32 R75, RZ, RZ, R137 ;  /* 0x000000ffff4b7224 */ /* 0x000fc400078e0089 */
[----:B------:R-:W-:-:S05]  /*77e30*/  IMAD.MOV.U32 R95, RZ, RZ, R139 ;  /* 0x000000ffff5f7224 */ /* 0x000fca00078e008b */
[----:B------:R1:W-:Y:S04]  /*77e40*/  STL [R1+0x4864], R95 ;  /* 0x0048645f01007387 */ /* 0x0003e80000100800 */
[----:B------:R1:W-:Y:S04]  /*77e50*/  STL [R1+0x4860], R94 ;  /* 0x0048605e01007387 */ /* 0x0003e80000100800 */
[----:B------:R-:W-:Y:S04]  /*77e60*/  STL [R1+0x485c], R75 ;  /* 0x00485c4b01007387 */ /* 0x000fe80000100800 */
[----:B------:R1:W-:Y:S01]  /*77e70*/  STL [R1+0x4858], R74 ;  /* 0x0048584a01007387 */ /* 0x0003e20000100800 */
        /* <DEDUP_REMOVED lines=14> */
[C---:B-----5:R-:W-:Y:S01]  /*77f60*/  HMMA.1688.F32.TF32 R136, R104.reuse, R112, R148 ;  /* 0x000000706888723c */ /* 0x060fe20000081094 */
[----:B------:R2:W-:Y:S11]  /*77f70*/  STL [R1+0x4874], R79 ;  /* 0x0048744f01007387 */ /* 0x0005f60000100800 */
[----:B------:R-:W-:Y:S11]  /*77f80*/  @!UPT UIADD3 URZ, URZ, URZ, URZ ;  /* 0x0000003f3f3ff290 */ /* 0x000ff6000fffe03f */
[----:B------:R-:W-:Y:S01]  /*77f90*/  @!UPT UIADD3 URZ, URZ, URZ, URZ ;  /* 0x0000003f3f3ff290 */ /* 0x000fe2000fffe03f */
[----:B-1----:R-:W-:Y:S01]  /*77fa0*/  IMAD.MOV.U32 R248, RZ, RZ, R136 ;  /* 0x000000fffff87224 */ /* 0x002fe200078e0088 */
[----:B------:R-:W-:Y:S01]  /*77fb0*/  MOV R250, R138 ;  /* 0x0000008a00fa7202 */ /* 0x000fe20000000f00 */
[----:B------:R-:W-:Y:S02]  /*77fc0*/  IMAD.MOV.U32 R249, RZ, RZ, R137 ;  /* 0x000000fffff97224 */ /* 0x000fe400078e0089 */
[----:B------:R-:W-:Y:S02]  /*77fd0*/  IMAD.MOV.U32 R251, RZ, RZ, R139 ;  /* 0x000000fffffb7224 */ /* 0x000fe400078e008b */
[----:B------:R-:W-:Y:S01]  /*77fe0*/  HMMA.1688.F32.TF32 R136, R104, R96, R212 ;  /* 0x000000606888723c */ /* 0x000fe200000810d4 */
[----:B------:R-:W-:Y:S04]  /*77ff0*/  STL [R1+0x4870], R78 ;  /* 0x0048704e01007387 */ /* 0x000fe80000100800 */
[----:B------:R1:W-:Y:S04]  /*78000*/  STL [R1+0x486c], R83 ;  /* 0x00486c5301007387 */ /* 0x0003e80000100800 */
[----:B------:R4:W-:Y:S04]  /*78010*/  STL [R1+0x4868], R82 ;  /* 0x0048685201007387 */ /* 0x0009e80000100800 */
[----:B------:R5:W-:Y:S04]  /*78020*/  STL [R1+0x4884], R103 ;  /* 0x0048846701007387 */ /* 0x000be80000100800 */
[----:B------:R1:W-:Y:S04]  /*78030*/  STL [R1+0x4880], R102 ;  /* 0x0048806601007387 */ /* 0x0003e80000100800 */
[----:B------:R-:W-:Y:S03]  /*78040*/  STL [R1+0x487c], R99 ;  /* 0x00487c6301007387 */ /* 0x000fe60000100800 */
[----:B------:R-:W-:Y:S01]  /*78050*/  IMAD.MOV.U32 R114, RZ, RZ, R136 ;  /* 0x000000ffff727224 */ /* 0x000fe200078e0088 */
[----:B------:R-:W-:Y:S01]  /*78060*/  MOV R115, R137 ;  /* 0x0000008900737202 */ /* 0x000fe20000000f00 */
[----:B------:R-:W-:Y:S01]  /*78070*/  IMAD.MOV.U32 R118, RZ, RZ, R138 ;  /* 0x000000ffff767224 */ /* 0x000fe200078e008a */
[----:B------:R1:W-:Y:S01]  /*78080*/  STL [R1+0x4878], R98 ;  /* 0x0048786201007387 */ /* 0x0003e20000100800 */
[----:B------:R-:W-:-:S02]  /*78090*/  IMAD.MOV.U32 R119, RZ, RZ, R139 ;  /* 0x000000ffff777224 */ /* 0x000fc400078e008b */
[----:B---3--:R-:W-:Y:S01]  /*780a0*/  HMMA.1688.F32.TF32 R136, R104, R92, R236 ;  /* 0x0000005c6888723c */ /* 0x008fe200000810ec */
[----:B------:R-:W3:Y:S04]  /*780b0*/  LDL.LU R236, [R1+0x570] ;  /* 0x0005700001ec7983 */ /* 0x000ee80000300800 */
[----:B------:R-:W3:Y:S02]  /*780c0*/  LDL.LU R237, [R1+0x574] ;  /* 0x0005740001ed7983 */ /* 0x000ee40000300800 */
[----:B------:R-:W-:Y:S02]  /*780d0*/  IMAD.MOV.U32 R238, RZ, RZ, R16 ;  /* 0x000000ffffee7224 */ /* 0x000fe400078e0010 */
[----:B------:R-:W2:Y:S01]  /*780e0*/  LDL.LU R16, [R1+0x48bc] ;  /* 0x0048bc0001107983 */ /* 0x000ea20000300800 */
[----:B------:R-:W-:-:S03]  /*780f0*/  IMAD.MOV.U32 R239, RZ, RZ, R17 ;  /* 0x000000ffffef7224 */ /* 0x000fc600078e0011 */
        /* <DEDUP_REMOVED lines=43> */
[----:B------:R-:W-:Y:S01]  /*783b0*/  HMMA.1688.F32.TF32 R244, R104, R100, R244 ;  /* 0x0000006468f4723c */ /* 0x000fe200000810f4 */
[----:B--2---:R-:W-:Y:S01]  /*783c0*/  IMAD.MOV.U32 R151, RZ, RZ, R16 ;  /* 0x000000ffff977224 */ /* 0x004fe200078e0010 */
[----:B---3--:R-:W-:-:S06]  /*783d0*/  MOV R150, R17 ;  /* 0x0000001100967202 */ /* 0x008fcc0000000f00 */
[C---:B----4-:R-:W-:Y:S11]  /*783e0*/  HMMA.1688.F32.TF32 R16, R104.reuse, R72, R140 ;  /* 0x000000486810723c */ /* 0x050ff6000008108c */
[----:B------:R-:W-:Y:S11]  /*783f0*/  @!UPT UIADD3 URZ, URZ, URZ, URZ ;  /* 0x0000003f3f3ff290 */ /* 0x000ff6000fffe03f */
[----:B------:R-:W-:Y:S02]  /*78400*/  @!UPT UIADD3 URZ, URZ, URZ, URZ ;  /* 0x0000003f3f3ff290 */ /* 0x000fe4000fffe03f */
[----:B------:R-:W-:Y:S01]  /*78410*/  IMAD.MOV.U32 R87, RZ, RZ, R16 ;  /* 0x000000ffff577224 */ /* 0x000fe200078e0010 */
[----:B------:R-:W-:Y:S01]  /*78420*/  MOV R86, R17 ;  /* 0x0000001100567202 */ /* 0x000fe20000000f00 */
[----:B------:R-:W-:Y:S02]  /*78430*/  IMAD.MOV.U32 R110, RZ, RZ, R18 ;  /* 0x000000ffff6e7224 */ /* 0x000fe400078e0012 */
[----:B------:R-:W-:Y:S02]  /*78440*/  IMAD.MOV.U32 R111, RZ, RZ, R19 ;  /* 0x000000ffff6f7224 */ /* 0x000fe400078e0013 */
[C---:B-----5:R-:W-:Y:S11]  /*78450*/  HMMA.1688.F32.TF32 R16, R104.reuse, R76, R220 ;  /* 0x0000004c6810723c */ /* 0x060ff600000810dc */
[----:B------:R-:W-:Y:S11]  /*78460*/  @!UPT UIADD3 URZ, URZ, URZ, URZ ;  /* 0x0000003f3f3ff290 */ /* 0x000ff6000fffe03f */
[----:B------:R-:W-:Y:S02]  /*78470*/  @!UPT UIADD3 URZ, URZ, URZ, URZ ;  /* 0x0000003f3f3ff290 */ /* 0x000fe4000fffe03f */
[----:B------:R-:W-:Y:S01]  /*78480*/  MOV R95, R16 ;  /* 0x00000010005f7202 */ /* 0x000fe20000000f00 */
[----:B------:R-:W-:Y:S01]  /*78490*/  IMAD.MOV.U32 R94, RZ, RZ, R17 ;  /* 0x000000ffff5e7224 */ /* 0x000fe200078e0011 */
[----:B------:R-:W-:Y:S01]  /*784a0*/  MOV R74, R19 ;  /* 0x00000013004a7202 */ /* 0x000fe20000000f00 */
[----:B------:R-:W-:Y:S02]  /*784b0*/  IMAD.MOV.U32 R75, RZ, RZ, R18 ;  /* 0x000000ffff4b7224 */ /* 0x000fe400078e0012 */
[C---:B------:R-:W-:Y:S11]  /*784c0*/  HMMA.1688.F32.TF32 R16, R104.reuse, R80, R240 ;  /* 0x000000506810723c */ /* 0x040ff600000810f0 */
[----:B------:R-:W-:Y:S11]  /*784d0*/  @!UPT UIADD3 URZ, URZ, URZ, URZ ;  /* 0x0000003f3f3ff290 */ /* 0x000ff6000fffe03f */
[----:B------:R-:W-:Y:S02]  /*784e0*/  @!UPT UIADD3 URZ, URZ, URZ, URZ ;  /* 0x0000003f3f3ff290 */ /* 0x000fe4000fffe03f */
[----:B------:R-:W-:Y:S01]  /*784f0*/  IMAD.MOV.U32 R79, RZ, RZ, R16 ;  /* 0x000000ffff4f7224 */ /* 0x000fe200078e0010 */
[----:B-1----:R-:W-:Y:S01]  /*78500*/  MOV R83, R18 ;  /* 0x0000001200537202 */ /* 0x002fe20000000f00 */
        /* <DEDUP_REMOVED lines=9> */
[----:B------:R-:W-:Y:S08]  /*785a0*/  HMMA.1688.F32.TF32 R16, R104, R108, R204 ;  /* 0x0000006c6810723c */ /* 0x000ff000000810cc */
[C---:B------:R-:W-:Y:S08]  /*785b0*/  HMMA.1688.F32.TF32 R136, R132.reuse, R88, R224 ;  /* 0x000000588488723c */ /* 0x040ff000000810e0 */
[----:B------:R-:W-:Y:S08]  /*785c0*/  HMMA.1688.F32.TF32 R104, R132, R216, R144 ;  /* 0x000000d88468723c */ /* 0x000ff00000081090 */
[----:B------:R-:W-:Y:S01]  /*785d0*/  MOV R103, R16 ;  /* 0x0000001000677202 */ /* 0x000fe20000000f00 */
[----:B------:R-:W-:Y:S01]  /*785e0*/  IMAD.MOV.U32 R102, RZ, RZ, R17 ;  /* 0x000000ffff667224 */ /* 0x000fe200078e0011 */
[----:B------:R-:W-:Y:S01]  /*785f0*/  MOV R98, R19 ;  /* 0x0000001300627202 */ /* 0x000fe20000000f00 */
[----:B------:R-:W-:-:S02]  /*78600*/  IMAD.MOV.U32 R99, RZ, RZ, R18 ;  /* 0x000000ffff637224 */ /* 0x000fc400078e0012 */
[C---:B------:R-:W-:Y:S11]  /*78610*/  HMMA.1688.F32.TF32 R16, R132.reuse, R68, R200 ;  /* 0x000000448410723c */ /* 0x040ff600000810c8 */
[----:B------:R-:W-:Y:S11]  /*78620*/  @!UPT UIADD3 URZ, URZ, URZ, URZ ;  /* 0x0000003f3f3ff290 */ /* 0x000ff6000fffe03f */
[----:B------:R-:W-:Y:S01]  /*78630*/  @!UPT UIADD3 URZ, URZ, URZ, URZ ;  /* 0x0000003f3f3ff290 */ /* 0x000fe2000fffe03f */
[----:B------:R-:W-:Y:S04]  /*78640*/  STL.64 [R1+0x2c0], R16 ;  /* 0x0002c01001007387 */ /* 0x000fe80000100a00 */
[----:B------:R-:W-:Y:S04]  /*78650*/  STL.64 [R1+0x2c8], R18 ;  /* 0x0002c81201007387 */ /* 0x000fe80000100a00 */
[----:B------:R-:W-:Y:S04]  /*78660*/  STL.64 [R1+0x2b0], R136 ;  /* 0x0002b08801007387 */ /* 0x000fe80000100a00 */
[----:B------:R-:W-:Y:S04]  /*78670*/  STL.64 [R1+0x2b8], R138 ;  /* 0x0002b88a01007387 */ /* 0x000fe80000100a00 */
[----:B------:R-:W-:Y:S04]  /*78680*/  STL.64 [R1+0x2a0], R104 ;  /* 0x0002a06801007387 */ /* 0x000fe80000100a00 */
[----:B------:R1:W-:Y:S04]  /*78690*/  STL.64 [R1+0x2a8], R106 ;  /* 0x0002a86a01007387 */ /* 0x0003e80000100a00 */
[----:B------:R-:W-:Y:S04]  /*786a0*/  LDS R16, [R161+0x10100] ;  /* 0x01010000a1107984 */ /* 0x000fe80000000800 */
[----:B------:R-:W-:Y:S01]  /*786b0*/  LDS R18, [R161+0x12100] ;  /* 0x01210000a1127984 */ /* 0x000fe20000000800 */
[C---:B-1----:R-:W-:Y:S03]  /*786c0*/  HMMA.1688.F32.TF32 R104, R132.reuse, R128, R148 ;  /* 0x000000808468723c */ /* 0x042fe60000081094 */
[----:B------:R-:W-:Y:S04]  /*786d0*/  LDS R17, [R189+0x10100] ;  /* 0x01010000bd117984 */ /* 0x000fe80000000800 */
[----:B------:R-:W1:Y:S01]  /*786e0*/  LDS R19, [R189+0x12100] ;  /* 0x01210000bd137984 */ /* 0x000e620000000800 */
[C---:B------:R-:W-:Y:S11]  /*786f0*/  HMMA.1688.F32.TF32 R136, R132.reuse, R124, R212 ;  /* 0x0000007c8488723c */ /* 0x040ff600000810d4 */
[----:B------:R-:W-:Y:S04]  /*78700*/  @!UPT UIADD3 URZ, URZ, URZ, URZ ;  /* 0x0000003f3f3ff290 */ /* 0x000fe8000fffe03f */
[----:B------:R-:W-:Y:S04]  /*78710*/  STL.64 [R1+0x290], R104 ;  /* 0x0002906801007387 */ /* 0x000fe80000100a00 */
[----:B------:R2:W-:Y:S04]  /*78720*/  STL.64 [R1+0x298], R106 ;  /* 0x0002986a01007387 */ /* 0x0005e80000100a00 */
[----:B------:R-:W3:Y:S01]  /*78730*/  LDL.LU R212, [R1+0x1290] ;  /* 0x0012900001d47983 */ /* 0x000ee20000300800 */
[----:B--2---:R-:W-:Y:S03]  /*78740*/  HMMA.1688.F32.TF32 R104, R132, R120, R236 ;  /* 0x000000788468723c */ /* 0x004fe600000810ec */
[----:B------:R-:W-:Y:S04]  /*78750*/  STL.64 [R1+0x280], R136 ;  /* 0x0002808801007387 */ /* 0x000fe80000100a00 */
[----:B------:R2:W-:Y:S11]  /*78760*/  STL.64 [R1+0x288], R138 ;  /* 0x0002888a01007387 */ /* 0x0005f60000100a00 */
[----:B------:R-:W-:Y:S05]  /*78770*/  @!UPT UIADD3 URZ, URZ, URZ, URZ ;  /* 0x0000003f3f3ff290 */ /* 0x000fea000fffe03f */
[----:B------:R-:W-:Y:S04]  /*78780*/  STL.64 [R1+0x270], R104 ;  /* 0x0002706801007387 */ /* 0x000fe80000100a00 */
[----:B------:R4:W-:Y:S04]  /*78790*/  STL.64 [R1+0x278], R106 ;  /* 0x0002786a01007387 */ /* 0x0009e80000100a00 */
[----:B------:R-:W3:Y:S04]  /*787a0*/  LDL.LU R213, [R1+0x1294] ;  /* 0x0012940001d57983 */ /* 0x000ee80000300800 */
[----:B------:R-:W3:Y:S04]  /*787b0*/  LDL.LU R214, [R1+0x1298] ;  /* 0x0012980001d67983 */ /* 0x000ee80000300800 */
[----:B------:R-:W3:Y:S04]  /*787c0*/  LDL.LU R215, [R1+0x129c] ;  /* 0x00129c0001d77983 */ /* 0x000ee80000300800 */
        /* <DEDUP_REMOVED lines=84> */
[----:B------:R-:W-:-:S02]  /*78d10*/  IMAD.MOV.U32 R238, RZ, RZ, R13 ;  /* 0x000000ffffee7224 */ /* 0x000fc400078e000d */
[----:B------:R-:W-:Y:S01]  /*78d20*/  IMAD.MOV.U32 R239, RZ, RZ, R12 ;  /* 0x000000ffffef7224 */ /* 0x000fe200078e000c */
[----:B------:R-:W5:Y:S04]  /*78d30*/  LDL.LU R236, [R1+0x1280] ;  /* 0x0012800001ec7983 */ /* 0x000f680000300800 */
[----:B------:R-:W5:Y:S01]  /*78d40*/  LDL.LU R237, [R1+0x1284] ;  /* 0x0012840001ed7983 */ /* 0x000f620000300800 */
[C---:B--2---:R-:W-:Y:S08]  /*78d50*/  HMMA.1688.F32.TF32 R136, R132.reuse, R112, R196 ;  /* 0x000000708488723c */ /* 0x044ff000000810c4 */
[C---:B----4-:R-:W-:Y:S08]  /*78d60*/  HMMA.1688.F32.TF32 R104, R132.reuse, R116, R232 ;  /* 0x000000748468723c */ /* 0x050ff000000810e8 */
[C---:B---3--:R-:W-:Y:S11]  /*78d70*/  HMMA.1688.F32.TF32 R12, R132.reuse, R100, R192 ;  /* 0x00000064840c723c */ /* 0x048ff600000810c0 */
[----:B------:R-:W-:Y:S04]  /*78d80*/  @!UPT UIADD3 URZ, URZ, URZ, URZ ;  /* 0x0000003f3f3ff290 */ /* 0x000fe8000fffe03f */
        /* <DEDUP_REMOVED lines=8> */
[----:B------:R-:W-:Y:S01]  /*78e10*/  LDS R106, [R161+0x12180] ;  /* 0x01218000a16a7984 */ /* 0x000fe20000000800 */
[C---:B-----5:R-:W-:Y:S03]  /*78e20*/  HMMA.1688.F32.TF32 R12, R132.reuse, R96, R184 ;  /* 0x00000060840c723c */ /* 0x060fe600000810b8 */
[----:B------:R-:W-:Y:S04]  /*78e30*/  LDS R105, [R189+0x10180] ;  /* 0x01018000bd697984 */ /* 0x000fe80000000800 */
[----:B------:R-:W2:Y:S01]  /*78e40*/  LDS R107, [R189+0x12180] ;  /* 0x01218000bd6b7984 */ /* 0x000ea20000000800 */
[C---:B------:R-:W-:Y:S11]  /*78e50*/  HMMA.1688.F32.TF32 R136, R132.reuse, R72, R176 ;  /* 0x000000488488723c */ /* 0x040ff600000810b0 */
[----:B------:R-:W-:Y:S04]  /*78e60*/  @!UPT UIADD3 URZ, URZ, URZ, URZ ;  /* 0x0000003f3f3ff290 */ /* 0x000fe8000fffe03f */
[----:B------:R-:W-:Y:S04]  /*78e70*/  STL.64 [R1+0x230], R12 ;  /* 0x0002300c01007387 */ /* 0x000fe80000100a00 */
[----:B------:R3:W-:Y:S02]  /*78e80*/  STL.64 [R1+0x238], R14 ;  /* 0x0002380e01007387 */ /* 0x0007e40000100a00 */
[C---:B---3--:R-:W-:Y:S02]  /*78e90*/  HMMA.1688.F32.TF32 R12, R132.reuse, R76, R172 ;  /* 0x0000004c840c723c */ /* 0x048fe400000810ac */
[----:B------:R-:W-:Y:S04]  /*78ea0*/  STL.64 [R1+0x220], R180 ;  /* 0x000220b401007387 */ /* 0x000fe80000100a00 */
[----:B------:R-:W-:Y:S02]  /*78eb0*/  STL.64 [R1+0x228], R182 ;  /* 0x000228b601007387 */ /* 0x000fe40000100a00 */
[C---:B------:R-:W-:Y:S02]  /*78ec0*/  HMMA.1688.F32.TF32 R168, R132.reuse, R80, R168 ;  /* 0x0000005084a8723c */ /* 0x040fe400000810a8 */
[----:B------:R-:W-:Y:S04]  /*78ed0*/  STL.64 [R1+0x210], R136 ;  /* 0x0002108801007387 */ /* 0x000fe80000100a00 */
[----:B------:R3:W-:Y:S04]  /*78ee0*/  STL.64 [R1+0x218], R138 ;  /* 0x0002188a01007387 */ /* 0x0007e80000100a00 */
[----:B------:R-:W-:Y:S04]  /*78ef0*/  LDS R180, [R161+0x10200] ;  /* 0x01020000a1b47984 */ /* 0x000fe80000000800 */
[----:B------:R-:W-:Y:S01]  /*78f00*/  LDS R182, [R161+0x12200] ;  /* 0x01220000a1b67984 */ /* 0x000fe20000000800 */
[C---:B---3--:R-:W-:Y:S03]  /*78f10*/  HMMA.1688.F32.TF32 R136, R132.reuse, R84, R164 ;  /* 0x000000548488723c */ /* 0x048fe600000810a4 */
[----:B------:R-:W-:Y:S04]  /*78f20*/  STL.64 [R1+0x200], R12 ;  /* 0x0002000c01007387 */ /* 0x000fe80000100a00 */
[----:B------:R3:W-:Y:S04]  /*78f30*/  STL.64 [R1+0x208], R14 ;  /* 0x0002080e01007387 */ /* 0x0007e80000100a00 */
[----:B------:R-:W-:Y:S04]  /*78f40*/  LDS R181, [R189+0x10200] ;  /* 0x01020000bdb57984 */ /* 0x000fe80000000800 */
[----:B------:R-:W4:Y:S01]  /*78f50*/  LDS R183, [R189+0x12200] ;  /* 0x01220000bdb77984 */ /* 0x000f220000000800 */
[----:B---3--:R-:W-:Y:S03]  /*78f60*/  HMMA.1688.F32.TF32 R12, R132, R108, R156 ;  /* 0x0000006c840c723c */ /* 0x008fe6000008109c */
[----:B------:R-:W-:Y:S04]  /*78f70*/  STL.64 [R1+0x1f0], R168 ;  /* 0x0001f0a801007387 */ /* 0x000fe80000100a00 */
[----:B------:R-:W-:Y:S04]  /*78f80*/  STL.64 [R1+0x1f8], R170 ;  /* 0x0001f8aa01007387 */ /* 0x000fe80000100a00 */
[----:B------:R-:W-:Y:S04]  /*78f90*/  STL.64 [R1+0x1e0], R136 ;  /* 0x0001e08801007387 */ /* 0x000fe80000100a00 */
[----:B------:R3:W-:Y:S01]  /*78fa0*/  STL.64 [R1+0x1e8], R138 ;  /* 0x0001e88a01007387 */ /* 0x0007e20000100a00 */
[C---:B-1----:R-:W-:Y:S07]  /*78fb0*/  HMMA.1688.F32.TF32 R132, R16.reuse, R216, R140 ;  /* 0x000000d81084723c */ /* 0x042fee000008108c */
[----:B------:R-:W-:Y:S04]  /*78fc0*/  STL.64 [R1+0x1d0], R12 ;  /* 0x0001d00c01007387 */ /* 0x000fe80000100a00 */
[----:B------:R1:W-:Y:S01]  /*78fd0*/  STL.64 [R1+0x1d8], R14 ;  /* 0x0001d80e01007387 */ /* 0x0003e20000100a00 */
[C---:B---3--:R-:W-:Y:S08]  /*78fe0*/  HMMA.1688.F32.TF32 R136, R16.reuse, R88, R228 ;  /* 0x000000581088723c */ /* 0x048ff000000810e4 */
[C---:B-1----:R-:W-:Y:S11]  /*78ff0*/  HMMA.1688.F32.TF32 R12, R16.reuse, R68, R152 ;  /* 0x00000044100c723c */ /* 0x042ff60000081098 */
        /* <DEDUP_REMOVED lines=28> */
[----:B-1----:R-:W-:Y:S01]  /*791c0*/  HMMA.1688.F32.TF32 R132, R16, R72, R212 ;  /* 0x000000481084723c */ /* 0x002fe200000810d4 */
[----:B------:R-:W-:-:S06]  /*791d0*/  MOV R148, R40 ;  /* 0x0000002800947202 */ /* 0x000fcc0000000f00 */
[----:B------:R-:W-:Y:S04]  /*791e0*/  STL.64 [R1+0x130], R12 ;  /* 0x0001300c01007387 */ /* 0x000fe80000100a00 */
[----:B------:R1:W-:Y:S04]  /*791f0*/  STL.64 [R1+0x138], R14 ;  /* 0x0001380e01007387 */ /* 0x0003e80000100a00 */
[----:B------:R-:W-:Y:S01]  /*79200*/  STL.64 [R1+0x120], R136 ;  /* 0x0001208801007387 */ /* 0x000fe20000100a00 */
[----:B------:R-:W-:-:S03]  /*79210*/  IMAD.MOV.U32 R149, RZ, RZ, R41 ;  /* 0x000000ffff957224 */ /* 0x000fc600078e0029 */
[----:B------:R-:W-:Y:S01]  /*79220*/  STL.64 [R1+0x128], R138 ;  /* 0x0001288a01007387 */ /* 0x000fe20000100a00 */
[----:B------:R-:W-:-:S03]  /*79230*/  IMAD.MOV.U32 R150, RZ, RZ, R44 ;  /* 0x000000ffff967224 */ /* 0x000fc600078e002c */
[----:B------:R-:W-:Y:S01]  /*79240*/  STL.64 [R1+0x110], R132 ;  /* 0x0001108401007387 */ /* 0x000fe20000100a00 */
[----:B------:R-:W-:-:S03]  /*79250*/  MOV R151, R45 ;  /* 0x0000002d00977202 */ /* 0x000fc60000000f00 */
[----:B------:R2:W-:Y:S04]  /*79260*/  STL.64 [R1+0x118], R134 ;  /* 0x0001188601007387 */ /* 0x0005e80000100a00 */
[----:B------:R-:W3:Y:S04]  /*79270*/  LDL.LU R40, [R1+0x48b4] ;  /* 0x0048b40001287983 */ /* 0x000ee80000300800 */
        /* <DEDUP_REMOVED lines=31> */
[----:B-1----:R-:W-:Y:S01]  /*79470*/  HMMA.1688.F32.TF32 R12, R16, R76, R236 ;  /* 0x0000004c100c723c */ /* 0x002fe200000810ec */
[----:B------:R-:W-:-:S06]  /*79480*/  IMAD.MOV.U32 R146, RZ, RZ, R25 ;  /* 0x000000ffff927224 */ /* 0x000fcc00078e0019 */
[----:B------:R-:W-:Y:S01]  /*79490*/  IMAD.MOV.U32 R238, RZ, RZ, R9 ;  /* 0x000000ffffee7224 */ /* 0x000fe200078e0009 */
[----:B------:R-:W-:Y:S01]  /*794a0*/  MOV R239, R8 ;  /* 0x0000000800ef7202 */ /* 0x000fe20000000f00 */
[----:B------:R-:W-:Y:S01]  /*794b0*/  IMAD.MOV.U32 R237, RZ, RZ, R20 ;  /* 0x000000ffffed7224 */ /* 0x000fe200078e0014 */
[----:B------:R-:W-:Y:S01]  /*794c0*/  MOV R236, R21 ;  /* 0x0000001500ec7202 */ /* 0x000fe20000000f00 */
[----:B------:R-:W-:Y:S01]  /*794d0*/  IMAD.MOV.U32 R147, RZ, RZ, R24 ;  /* 0x000000ffff937224 */ /* 0x000fe200078e0018 */
[----:B------:R-:W-:Y:S01]  /*794e0*/  MOV R145, R28 ;  /* 0x0000001c00917202 */ /* 0x000fe20000000f00 */
[----:B------:R-:W-:-:S07]  /*794f0*/  IMAD.MOV.U32 R144, RZ, RZ, R29 ;  /* 0x000000ffff907224 */ /* 0x000fce00078e001d */
[----:B--2---:R-:W-:Y:S03]  /*79500*/  HMMA.1688.F32.TF32 R132, R104, R120, R144 ;  /* 0x000000786884723c */ /* 0x004fe60000081090 */
[----:B------:R-:W-:Y:S04]  /*79510*/  STL.64 [R1+0x4640], R14 ;  /* 0x0046400e01007387 */ /* 0x000fe80000100a00 */
[----:B------:R-:W-:Y:S01]  /*79520*/  STL.64 [R1+0x4638], R12 ;  /* 0x0046380c01007387 */ /* 0x000fe20000100a00 */
[----:B---3--:R-:W-:Y:S01]  /*79530*/  IMAD.MOV.U32 R227, RZ, RZ, R40 ;  /* 0x000000ffffe37224 */ /* 0x008fe200078e0028 */
[----:B-----5:R-:W-:Y:S01]  /*79540*/  MOV R226, R41 ;  /* 0x0000002900e27202 */ /* 0x020fe20000000f00 */
[----:B----4-:R-:W-:-:S02]  /*79550*/  IMAD.MOV.U32 R225, RZ, RZ, R44 ;  /* 0x000000ffffe17224 */ /* 0x010fc400078e002c */
[----:B------:R-:W-:Y:S01]  /*79560*/  IMAD.MOV.U32 R224, RZ, RZ, R45 ;  /* 0x000000ffffe07224 */ /* 0x000fe200078e002d */
[C---:B------:R-:W-:Y:S08]  /*79570*/  HMMA.1688.F32.TF32 R40, R104.reuse, R116, R148 ;  /* 0x000000746828723c */ /* 0x040ff00000081094 */
[----:B------:R-:W-:Y:S08]  /*79580*/  HMMA.1688.F32.TF32 R212, R104, R216, R212 ;  /* 0x000000d868d4723c */ /* 0x000ff000000810d4 */
[C---:B------:R-:W-:Y:S08]  /*79590*/  HMMA.1688.F32.TF32 R8, R16.reuse, R84, R220 ;  /* 0x000000541008723c */ /* 0x040ff000000810dc */
[C---:B------:R-:W-:Y:S08]  /*795a0*/  HMMA.1688.F32.TF32 R176, R16.reuse, R80, R140 ;  /* 0x0000005010b0723c */ /* 0x040ff0000008108c */
[----:B------:R-:W-:Y:S08]  /*795b0*/  HMMA.1688.F32.TF32 R16, R16, R108, R240 ;  /* 0x0000006c1010723c */ /* 0x000ff000000810f0 */
[C---:B------:R-:W-:Y:S08]  /*795c0*/  HMMA.1688.F32.TF32 R20, R104.reuse, R68, R208 ;  /* 0x000000446814723c */ /* 0x040ff000000810d0 */
[C---:B------:R-:W-:Y:S08]  /*795d0*/  HMMA.1688.F32.TF32 R208, R104.reuse, R124, R224 ;  /* 0x0000007c68d0723c */ /* 0x040ff000000810e0 */
[C---:B------:R-:W-:Y:S01]  /*795e0*/  HMMA.1688.F32.TF32 R24, R104.reuse, R88, R204 ;  /* 0x000000586818723c */ /* 0x040fe200000810cc */
[----:B------:R-:W-:Y:S07]  /*795f0*/  STL.64 [R1+0x4650], R178 ;  /* 0x004650b201007387 */ /* 0x000fee0000100a00 */
[----:B------:R-:W-:Y:S01]  /*79600*/  HMMA.1688.F32.TF32 R28, R104, R128, R200 ;  /* 0x00000080681c723c */ /* 0x000fe200000810c8 */
        /* <DEDUP_REMOVED lines=16> */
[----:B------:R-:W-:Y:S01]  /*79710*/  STL.64 [R1+0x46d0], R134 ;  /* 0x0046d08601007387 */ /* 0x000fe20000100a00 */
[----:B------:R-:W-:-:S03]  /*79720*/  IMAD.MOV.U32 R149, RZ, RZ, R61 ;  /* 0x000000ffff957224 */ /* 0x000fc600078e003d */
[----:B------:R-:W-:Y:S01]  /*79730*/  STL.64 [R1+0x46c8], R132 ;  /* 0x0046c88401007387 */ /* 0x000fe20000100a00 */
[----:B------:R-:W-:-:S03]  /*79740*/  MOV R150, R64 ;  /* 0x0000004000967202 */ /* 0x000fc60000000f00 */
[----:B------:R-:W-:Y:S01]  /*79750*/  STL.64 [R1+0x46e0], R42 ;  /* 0x0046e02a01007387 */ /* 0x000fe20000100a00 */
[----:B------:R-:W-:-:S03]  /*79760*/  IMAD.MOV.U32 R151, RZ, RZ, R65 ;  /* 0x000000ffff977224 */ /* 0x000fc600078e0041 */
[----:B------:R-:W-:Y:S04]  /*79770*/  STL.64 [R1+0x46d8], R40 ;  /* 0x0046d82801007387 */ /* 0x000fe80000100a00 */
[----:B------:R-:W2:Y:S04]  /*79780*/  LDL.LU R60, [R1+0x48a4] ;  /* 0x0048a400013c7983 */ /* 0x000ea80000300800 */
        /* <DEDUP_REMOVED lines=29> */
[----:B------:R-:W-:Y:S01]  /*79960*/  HMMA.1688.F32.TF32 R44, R104, R112, R236 ;  /* 0x00000070682c723c */ /* 0x000fe200000810ec */
[----:B------:R-:W-:-:S02]  /*79970*/  IMAD.MOV.U32 R146, RZ, RZ, R49 ;  /* 0x000000ffff927224 */ /* 0x000fc400078e0031 */
[----:B------:R-:W-:Y:S01]  /*79980*/  IMAD.MOV.U32 R147, RZ, RZ, R48 ;  /* 0x000000ffff937224 */ /* 0x000fe200078e0030 */
[----:B------:R-:W-:Y:S01]  /*79990*/  MOV R145, R52 ;  /* 0x0000003400917202 */ /* 0x000fe20000000f00 */
[----:B------:R-:W-:Y:S02]  /*799a0*/  IMAD.MOV.U32 R144, RZ, RZ, R53 ;  /* 0x000000ffff907224 */ /* 0x000fe400078e0035 */
[----:B------:R-:W-:Y:S01]  /*799b0*/  IMAD.MOV.U32 R238, RZ, RZ, R33 ;  /* 0x000000ffffee7224 */ /* 0x000fe200078e0021 */
[----:B------:R-:W-:Y:S01]  /*799c0*/  MOV R239, R32 ;  /* 0x0000002000ef7202 */ /* 0x000fe20000000f00 */
[----:B------:R-:W-:Y:S01]  /*799d0*/  IMAD.MOV.U32 R237, RZ, RZ, R36 ;  /* 0x000000ffffed7224 */ /* 0x000fe200078e0024 */
[----:B------:R-:W-:Y:S01]  /*799e0*/  MOV R236, R37 ;  /* 0x0000002500ec7202 */ /* 0x000fe20000000f00 */
[----:B------:R-:W-:Y:S01]  /*799f0*/  IMAD.MOV.U32 R227, RZ, RZ, R56 ;  /* 0x000000ffffe37224 */ /* 0x000fe200078e0038 */
[----:B------:R-:W-:-:S11]  /*79a00*/  MOV R226, R57 ;  /* 0x0000003900e27202 */ /* 0x000fd60000000f00 */
[----:B------:R-:W-:Y:S04]  /*79a10*/  STL.64 [R1+0x46f0], R46 ;  /* 0x0046f02e01007387 */ /* 0x000fe80000100a00 */
[----:B------:R-:W-:Y:S01]  /*79a20*/  STL.64 [R1+0x46e8], R44 ;  /* 0x0046e82c01007387 */ /* 0x000fe20000100a00 */
[----:B--2---:R-:W-:Y:S02]  /*79a30*/  IMAD.MOV.U32 R225, RZ, RZ, R60 ;  /* 0x000000ffffe17224 */ /* 0x004fe400078e003c */
[----:B---3--:R-:W-:Y:S01]  /*79a40*/  IMAD.MOV.U32 R224, RZ, RZ, R61 ;  /* 0x000000ffffe07224 */ /* 0x008fe200078e003d */
[----:B----4-:R-:W-:Y:S01]  /*79a50*/  MOV R203, R64 ;  /* 0x0000004000cb7202 */ /* 0x010fe20000000f00 */
[----:B-----5:R-:W-:Y:S01]  /*79a60*/  IMAD.MOV.U32 R202, RZ, RZ, R65 ;  /* 0x000000ffffca7224 */ /* 0x020fe200078e0041 */
[C---:B------:R-:W-:Y:S08]  /*79a70*/  HMMA.1688.F32.TF32 R60, R104.reuse, R80, R204 ;  /* 0x00000050683c723c */ /* 0x040ff000000810cc */
[C---:B------:R-:W-:Y:S08]  /*79a80*/  HMMA.1688.F32.TF32 R52, R104.reuse, R96, R228 ;  /* 0x000000606834723c */ /* 0x040ff000000810e4 */
[C---:B------:R-:W-:Y:S08]  /*79a90*/  HMMA.1688.F32.TF32 R48, R104.reuse, R100, R152 ;  /* 0x000000646830723c */ /* 0x040ff00000081098 */
[C---:B------:R-:W-:Y:S08]  /*79aa0*/  HMMA.1688.F32.TF32 R32, R104.reuse, R92, R140 ;  /* 0x0000005c6820723c */ /* 0x040ff0000008108c */
[----:B------:R-:W-:Y:S07]  /*79ab0*/  HMMA.1688.F32.TF32 R36, R104, R72, R220 ;  /* 0x000000486824723c */ /* 0x000fee00000810dc */
[----:B------:R-:W-:Y:S01]  /*79ac0*/  STL.64 [R1+0x4700], R50 ;  /* 0x0047003201007387 */ /* 0x000fe20000100a00 */
[----:B------:R-:W-:Y:S08]  /*79ad0*/  HMMA.1688.F32.TF32 R220, R180, R68, R144 ;  /* 0x00000044b4dc723c */ /* 0x000ff00000081090 */
[C---:B------:R-:W-:Y:S08]  /*79ae0*/  HMMA.1688.F32.TF32 R56, R104.reuse, R76, R240 ;  /* 0x0000004c6838723c */ /* 0x040ff000000810f0 */
[C---:B------:R-:W-:Y:S08]  /*79af0*/  HMMA.1688.F32.TF32 R64, R104.reuse, R84, R200 ;  /* 0x000000546840723c */ /* 0x040ff000000810c8 */
[----:B------:R-:W-:Y:S01]  /*79b00*/  HMMA.1688.F32.TF32 R104, R104, R108, R224 ;  /* 0x0000006c6868723c */ /* 0x000fe200000810e0 */
[----:B------:R-:W-:Y:S07]  /*79b10*/  STL.64 [R1+0x46f8], R48 ;  /* 0x0046f83001007387 */ /* 0x000fee0000100a00 */
        /* <DEDUP_REMOVED lines=35> */
[----:B------:R-:W-:Y:S01]  /*79d50*/  HMMA.1688.F32.TF32 R136, R180, R216, R236 ;  /* 0x000000d8b488723c */ /* 0x000fe200000810ec */
[----:B------:R-:W-:-:S02]  /*79d60*/  IMAD.MOV.U32 R174, RZ, RZ, R5 ;  /* 0x000000ffffae7224 */ /* 0x000fc400078e0005 */
[----:B------:R-:W-:Y:S01]  /*79d70*/  IMAD.MOV.U32 R175, RZ, RZ, R4 ;  /* 0x000000ffffaf7224 */ /* 0x000fe200078e0004 */
        /* <DEDUP_REMOVED lines=16> */
[----:B------:R-:W-:Y:S04]  /*79e80*/  STL.64 [R1+0x47a0], R138 ;  /* 0x0047a08a01007387 */ /* 0x000fe80000100a00 */
[----:B------:R-:W-:Y:S04]  /*79e90*/  STL.64 [R1+0x4798], R136 ;  /* 0x0047988801007387 */ /* 0x000fe80000100a00 */
[----:B------:R-:W3:Y:S04]  /*79ea0*/  LDL.LU R172, [R1+0x1230] ;  /* 0x0012300001ac7983 */ /* 0x000ee80000300800 */
[----:B------:R-:W3:Y:S04]  /*79eb0*/  LDL.LU R173, [R1+0x1234] ;  /* 0x0012340001ad7983 */ /* 0x000ee80000300800 */
[----:B------:R-:W-:Y:S04]  /*79ec0*/  LDS R236, [R161+0x10280] ;  /* 0x01028000a1ec7984 */ /* 0x000fe80000000800 */
[----:B------:R-:W-:Y:S04]  /*79ed0*/  LDS R238, [R161+0x12280] ;  /* 0x01228000a1ee7984 */ /* 0x000fe80000000800 */
[----:B------:R-:W-:Y:S04]  /*79ee0*/  LDS R237, [R189+0x10280] ;  /* 0x01028000bded7984 */ /* 0x000fe80000000800 */
[----:B------:R-:W1:Y:S01]  /*79ef0*/  LDS R239, [R189+0x12280] ;  /* 0x01228000bdef7984 */ /* 0x000e620000000800 */
[C---:B--2---:R-:W-:Y:S08]  /*79f00*/  HMMA.1688.F32.TF32 R140, R180.reuse, R128, R140 ;  /* 0x00000080b48c723c */ /* 0x044ff0000008108c */
[C---:B----4-:R-:W-:Y:S11]  /*79f10*/  HMMA.1688.F32.TF32 R4, R180.reuse, R124, R144 ;  /* 0x0000007cb404723c */ /* 0x050ff60000081090 */
[----:B------:R-:W-:Y:S04]  /*79f20*/  @!UPT UIADD3 URZ, URZ, URZ, URZ ;  /* 0x0000003f3f3ff290 */ /* 0x000fe8000fffe03f */
[----:B------:R-:W-:Y:S04]  /*79f30*/  STL.64 [R1+0x47b0], R142 ;  /* 0x0047b08e01007387 */ /* 0x000fe80000100a00 */
[----:B------:R-:W-:Y:S01]  /*79f40*/  STL.64 [R1+0x47a8], R140 ;  /* 0x0047a88c01007387 */ /* 0x000fe20000100a00 */
[C---:B-----5:R-:W-:Y:S03]  /*79f50*/  HMMA.1688.F32.TF32 R144, R180.reuse, R120, R148 ;  /* 0x00000078b490723c */ /* 0x060fe60000081094 */
        /* <DEDUP_REMOVED lines=10> */
[C---:B---3--:R-:W-:Y:S03]  /*7a000*/  HMMA.1688.F32.TF32 R168, R180.reuse, R92, R228 ;  /* 0x0000005cb4a8723c */ /* 0x048fe600000810e4 */
[----:B------:R-:W3:Y:S04]  /*7a010*/  LDL.LU R228, [R1+0x1200] ;  /* 0x0012000001e47983 */ /* 0x000ee80000300800 */
[----:B------:R-:W3:Y:S04]  /*7a020*/  LDL.LU R229, [R1+0x1204] ;  /* 0x0012040001e57983 */ /* 0x000ee80000300800 */
[----:B------:R-:W3:Y:S04]  /*7a030*/  LDL.LU R230, [R1+0x1208] ;  /* 0x0012080001e67983 */ /* 0x000ee80000300800 */
[----:B------:R-:W3:Y:S01]  /*7a040*/  LDL.LU R231, [R1+0x120c] ;  /* 0x00120c0001e77983 */ /* 0x000ee20000300800 */
[C---:B------:R-:W-:Y:S07]  /*7a050*/  HMMA.1688.F32.TF32 R172, R180.reuse, R72, R172 ;  /* 0x00000048b4ac723c */ /* 0x040fee00000810ac */
[----:B------:R-:W-:Y:S04]  /*7a060*/  STL [R1+0x45c4], R168 ;  /* 0x0045c4a801007387 */ /* 0x000fe80000100800 */
[----:B------:R-:W-:Y:S04]  /*7a070*/  STL [R1+0x45c0], R169 ;  /* 0x0045c0a901007387 */ /* 0x000fe80000100800 */
[----:B------:R-:W-:Y:S04]  /*7a080*/  STL [R1+0x45bc], R170 ;  /* 0x0045bcaa01007387 */ /* 0x000fe80000100800 */
[----:B------:R-:W-:Y:S04]  /*7a090*/  STL [R1+0x45b8], R171 ;  /* 0x0045b8ab01007387 */ /* 0x000fe80000100800 */
[----:B------:R-:W2:Y:S04]  /*7a0a0*/  LDL.LU R232, [R1+0xd10] ;  /* 0x000d100001e87983 */ /* 0x000ea80000300800 */
[----:B------:R-:W2:Y:S04]  /*7a0b0*/  LDL.LU R233, [R1+0xd14] ;  /* 0x000d140001e97983 */ /* 0x000ea80000300800 */
[----:B------:R-:W2:Y:S04]  /*7a0c0*/  LDL.LU R234, [R1+0xd18] ;  /* 0x000d180001ea7983 */ /* 0x000ea80000300800 */
[----:B------:R-:W2:Y:S04]  /*7a0d0*/  LDL.LU R235, [R1+0xd1c] ;  /* 0x000d1c0001eb7983 */ /* 0x000ea80000300800 */
[----:B------:R-:W-:Y:S04]  /*7a0e0*/  STL [R1+0x45d4], R172 ;  /* 0x0045d4ac01007387 */ /* 0x000fe80000100800 */
[----:B------:R-:W-:Y:S04]  /*7a0f0*/  STL [R1+0x45d0], R173 ;  /* 0x0045d0ad01007387 */ /* 0x000fe80000100800 */
[----:B------:R-:W-:Y:S04]  /*7a100*/  STL [R1+0x45cc], R174 ;  /* 0x0045ccae01007387 */ /* 0x000fe80000100800 */
[----:B------:R-:W-:Y:S01]  /*7a110*/  STL [R1+0x45c8], R175 ;  /* 0x0045c8af01007387 */ /* 0x000fe20000100800 */
[C---:B----4-:R-:W-:Y:S11]  /*7a120*/  HMMA.1688.F32.TF32 R148, R180.reuse, R76, R148 ;  /* 0x0000004cb494723c */ /* 0x050ff60000081094 */
[----:B------:R-:W-:Y:S11]  /*7a130*/  @!UPT UIADD3 URZ, URZ, URZ, URZ ;  /* 0x0000003f3f3ff290 */ /* 0x000ff6000fffe03f */
[----:B------:R-:W-:Y:S01]  /*7a140*/  @!UPT UIADD3 URZ, URZ, URZ, URZ ;  /* 0x0000003f3f3ff290 */ /* 0x000fe2000fffe03f */
[----:B------:R-:W-:Y:S04]  /*7a150*/  STL [R1+0x45e0], R148 ;  /* 0x0045e09401007387 */ /* 0x000fe80000100800 */
[----:B------:R-:W-:Y:S04]  /*7a160*/  STL [R1+0x45dc], R149 ;  /* 0x0045dc9501007387 */ /* 0x000fe80000100800 */
[----:B------:R-:W-:Y:S04]  /*7a170*/  STL [R1+0x45d8], R150 ;  /* 0x0045d89601007387 */ /* 0x000fe80000100800 */
[----:B------:R-:W-:Y:S04]  /*7a180*/  STL [R1+0x45b4], R151 ;  /* 0x0045b49701007387 */ /* 0x000fe80000100800 */
[----:B------:R-:W4:Y:S04]  /*7a190*/  LDL.LU R184, [R1+0x11f0] ;  /* 0x0011f00001b87983 */ /* 0x000f280000300800 */
[----:B------:R-:W4:Y:S04]  /*7a1a0*/  LDL.LU R185, [R1+0x11f4] ;  /* 0x0011f40001b97983 */ /* 0x000f280000300800 */
[----:B------:R-:W4:Y:S04]  /*7a1b0*/  LDL.LU R186, [R1+0x11f8] ;  /* 0x0011f80001ba7983 */ /* 0x000f280000300800 */
[----:B------:R-:W4:Y:S01]  /*7a1c0*/  LDL.LU R187, [R1+0x11fc] ;  /* 0x0011fc0001bb7983 */ /* 0x000f220000300800 */
[C---:B-----5:R-:W-:Y:S03]  /*7a1d0*/  HMMA.1688.F32.TF32 R152, R180.reuse, R80, R152 ;  /* 0x00000050b498723c */ /* 0x060fe60000081098 */
[----:B------:R-:W5:Y:S04]  /*7a1e0*/  LDL.LU R192, [R1+0x11e0] ;  /* 0x0011e00001c07983 */ /* 0x000f680000300800 */
[----:B------:R-:W5:Y:S01]  /*7a1f0*/  LDL.LU R193, [R1+0x11e4] ;  /* 0x0011e40001c17983 */ /* 0x000f620000300800 */
[C---:B---3--:R-:W-:Y:S03]  /*7a200*/  HMMA.1688.F32.TF32 R228, R180.reuse, R84, R228 ;  /* 0x00000054b4e4723c */ /* 0x048fe600000810e4 */
[----:B------:R-:W5:Y:S04]  /*7a210*/  LDL.LU R194, [R1+0x11e8] ;  /* 0x0011e80001c27983 */ /* 0x000f680000300800 */
[----:B------:R-:W5:Y:S08]  /*7a220*/  LDL.LU R195, [R1+0x11ec] ;  /* 0x0011ec0001c37983 */ /* 0x000f700000300800 */
[----:B------:R-:W-:Y:S04]  /*7a230*/  STL [R1+0x45ec], R152 ;  /* 0x0045ec9801007387 */ /* 0x000fe80000100800 */
[----:B------:R-:W-:Y:S04]  /*7a240*/  STL [R1+0x45e8], R153 ;  /* 0x0045e89901007387 */ /* 0x000fe80000100800 */
[----:B------:R-:W-:Y:S04]  /*7a250*/  STL [R1+0x45e4], R154 ;  /* 0x0045e49a01007387 */ /* 0x000fe80000100800 */
[----:B------:R-:W-:Y:S04]  /*7a260*/  STL [R1+0x45b0], R155 ;  /* 0x0045b09b01007387 */ /* 0x000fe80000100800 */
[----:B------:R-:W3:Y:S04]  /*7a270*/  LDL.LU R196, [R1+0x11d0] ;  /* 0x0011d00001c47983 */ /* 0x000ee80000300800 */
[----:B------:R-:W3:Y:S04]  /*7a280*/  LDL.LU R197, [R1+0x11d4] ;  /* 0x0011d40001c57983 */ /* 0x000ee80000300800 */
[----:B------:R-:W3:Y:S04]  /*7a290*/  LDL.LU R198, [R1+0x11d8] ;  /* 0x0011d80001c67983 */ /* 0x000ee80000300800 */
[----:B------:R-:W3:Y:S04]  /*7a2a0*/  LDL.LU R199, [R1+0x11dc] ;  /* 0x0011dc0001c77983 */ /* 0x000ee80000300800 */
[----:B------:R-:W-:Y:S04]  /*7a2b0*/  STL [R1+0x45f4], R228 ;  /* 0x0045f4e401007387 */ /* 0x000fe80000100800 */
[----:B------:R-:W-:Y:S04]  /*7a2c0*/  STL [R1+0x45f0], R229 ;  /* 0x0045f0e501007387 */ /* 0x000fe80000100800 */
[----:B------:R-:W-:Y:S04]  /*7a2d0*/  STL [R1+0x45ac], R230 ;  /* 0x0045ace601007387 */ /* 0x000fe80000100800 */
[----:B------:R-:W-:Y:S04]  /*7a2e0*/  STL [R1+0x45a8], R231 ;  /* 0x0045a8e701007387 */ /* 0x000fe80000100800 */
[----:B-1----:R-:W3:Y:S04]  /*7a2f0*/  LDL.LU R176, [R1+0x11c0] ;  /* 0x0011c00001b07983 */ /* 0x002ee80000300800 */
[----:B------:R-:W3:Y:S04]  /*7a300*/  LDL.LU R177, [R1+0x11c4] ;  /* 0x0011c40001b17983 */ /* 0x000ee80000300800 */
[----:B------:R-:W3:Y:S04]  /*7a310*/  LDL.LU R178, [R1+0x11c8] ;  /* 0x0011c80001b27983 */ /* 0x000ee80000300800 */
[----:B------:R-:W3:Y:S01]  /*7a320*/  LDL.LU R179, [R1+0x11cc] ;  /* 0x0011cc0001b37983 */ /* 0x000ee20000300800 */
[C---:B------:R-:W-:Y:S08]  /*7a330*/  HMMA.1688.F32.TF32 R200, R180.reuse, R116, R200 ;  /* 0x00000074b4c8723c */ /* 0x040ff000000810c8 */
[C---:B------:R-:W-:Y:S08]  /*7a340*/  HMMA.1688.F32.TF32 R204, R180.reuse, R112, R204 ;  /* 0x00000070b4cc723c */ /* 0x040ff000000810cc */
[C---:B------:R-:W-:Y:S01]  /*7a350*/  HMMA.1688.F32.TF32 R156, R180.reuse, R100, R240 ;  /* 0x00000064b49c723c */ /* 0x040fe200000810f0 */
[----:B------:R-:W-:Y:S04]  /*7a360*/  LDS R240, [R161+0x10300] ;  /* 0x01030000a1f07984 */ /* 0x000fe80000000800 */
[----:B------:R-:W-:Y:S03]  /*7a370*/  LDS R242, [R161+0x12300] ;  /* 0x01230000a1f27984 */ /* 0x000fe60000000800 */
[C---:B------:R-:W-:Y:S01]  /*7a380*/  HMMA.1688.F32.TF32 R164, R180.reuse, R96, R164 ;  /* 0x00000060b4a4723c */ /* 0x040fe200000810a4 */
[----:B------:R-:W-:Y:S04]  /*7a390*/  LDS R241, [R189+0x10300] ;  /* 0x01030000bdf17984 */ /* 0x000fe80000000800 */
[----:B------:R-:W1:Y:S03]  /*7a3a0*/  LDS R243, [R189+0x12300] ;  /* 0x01230000bdf37984 */ /* 0x000e660000000800 */
[----:B--2---:R-:W-:Y:S01]  /*7a3b0*/  HMMA.1688.F32.TF32 R180, R180, R108, R232 ;  /* 0x0000006cb4b4723c */ /* 0x004fe200000810e8 */
[----:B------:R-:W-:Y:S04]  /*7a3c0*/  LDS R232, [R161+0x10380] ;  /* 0x01038000a1e87984 */ /* 0x000fe80000000800 */
[----:B------:R-:W-:Y:S04]  /*7a3d0*/  LDS R234, [R161+0x12380] ;  /* 0x01238000a1ea7984 */ /* 0x000fe80000000800 */
[----:B------:R-:W-:Y:S04]  /*7a3e0*/  LDS R233, [R189+0x10380] ;  /* 0x01038000bde97984 */ /* 0x000fe80000000800 */
[----:B------:R-:W2:Y:S10]  /*7a3f0*/  LDS R235, [R189+0x12380] ;  /* 0x01238000bdeb7984 */ /* 0x000eb40000000800 */
[----:B------:R-:W-:Y:S04]  /*7a400*/  STL [R1+0x4600], R180 ;  /* 0x004600b401007387 */ /* 0x000fe80000100800 */
[----:B------:R-:W-:Y:S04]  /*7a410*/  STL [R1+0x45fc], R181 ;  /* 0x0045fcb501007387 */ /* 0x000fe80000100800 */
[----:B------:R-:W-:Y:S04]  /*7a420*/  STL [R1+0x45f8], R182 ;  /* 0x0045f8b601007387 */ /* 0x000fe80000100800 */
[----:B------:R-:W-:Y:S01]  /*7a430*/  STL [R1+0x45a4], R183 ;  /* 0x0045a4b701007387 */ /* 0x000fe20000100800 */
[C---:B----4-:R-:W-:Y:S08]  /*7a440*/  HMMA.1688.F32.TF32 R184, R236.reuse, R68, R184 ;  /* 0x00000044ecb8723c */ /* 0x050ff000000810b8 */
[C---:B-----5:R-:W-:Y:S11]  /*7a450*/  HMMA.1688.F32.TF32 R192, R236.reuse, R88, R192 ;  /* 0x00000058ecc0723c */ /* 0x060ff600000810c0 */
[----:B------:R-:W-:Y:S04]  /*7a460*/  @!UPT UIADD3 URZ, URZ, URZ, URZ ;  /* 0x0000003f3f3ff290 */ /* 0x000fe8000fffe03f */
        /* <DEDUP_REMOVED lines=8> */
[C---:B---3--:R-:W-:Y:S03]  /*7a4f0*/  HMMA.1688.F32.TF32 R196, R236.reuse, R216, R196 ;  /* 0x000000d8ecc4723c */ /* 0x048fe600000810c4 */
        /* <DEDUP_REMOVED lines=8> */
[C---:B------:R-:W-:Y:S03]  /*7a580*/  HMMA.1688.F32.TF32 R4, R236.reuse, R128, R176 ;  /* 0x00000080ec04723c */ /* 0x040fe600000810b0 */
[----:B------:R-:W-:Y:S04]  /*7a590*/  STL [R1+0x4630], R196 ;  /* 0x004630c401007387 */ /* 0x000fe80000100800 */
[----:B------:R-:W-:Y:S04]  /*7a5a0*/  STL [R1+0x462c], R197 ;  /* 0x00462cc501007387 */ /* 0x000fe80000100800 */
[----:B------:R-:W-:Y:S04]  /*7a5b0*/  STL [R1+0x4628], R198 ;  /* 0x004628c601007387 */ /* 0x000fe80000100800 */
[----:B------:R-:W-:Y:S04]  /*7a5c0*/  STL [R1+0x4624], R199 ;  /* 0x004624c701007387 */ /* 0x000fe80000100800 */
[----:B------:R-:W5:Y:S04]  /*7a5d0*/  LDL.LU R24, [R1+0x1190] ;  /* 0x0011900001187983 */ /* 0x000f680000300800 */
        /* <DEDUP_REMOVED lines=44> */
[C---:B--2---:R-:W-:Y:S11]  /*7a8a0*/  HMMA.1688.F32.TF32 R4, R236.reuse, R112, R20 ;  /* 0x00000070ec04723c */ /* 0x044ff60000081014 */
        /* <DEDUP_REMOVED lines=13> */
[----:B------:R-:W-:Y:S01]  /*7a980*/  HMMA.1688.F32.TF32 R4, R236, R96, R8 ;  /* 0x00000060ec04723c */ /* 0x000fe20000081008 */
        /* <DEDUP_REMOVED lines=91> */
[----:B------:R-:W-:Y:S02]  /*7af40*/  IMAD.MOV.U32 R151, RZ, RZ, R7 ;  /* 0x000000ffff977224 */ /* 0x000fe400078e0007 */
[----:B------:R-:W-:Y:S01]  /*7af50*/  HMMA.1688.F32.TF32 R4, R236, R92, R176 ;  /* 0x0000005cec04723c */ /* 0x000fe200000810b0 */
[----:B------:R-:W5:Y:S04]  /*7af60*/  LDL.LU R176, [R1+0x790] ;  /* 0x0007900001b07983 */ /* 0x000f680000300800 */
[----:B------:R-:W5:Y:S04]  /*7af70*/  LDL.LU R177, [R1+0x794] ;  /* 0x0007940001b17983 */ /* 0x000f680000300800 */
[----:B------:R-:W5:Y:S04]  /*7af80*/  LDL.LU R178, [R1+0x798] ;  /* 0x0007980001b27983 */ /* 0x000f680000300800 */
[----:B------:R-:W5:Y:S11]  /*7af90*/  LDL.LU R179, [R1+0x79c] ;  /* 0x00079c0001b37983 */ /* 0x000f760000300800 */
[----:B------:R-:W-:Y:S01]  /*7afa0*/  MOV R173, R4 ;  /* 0x0000000400ad7202 */ /* 0x000fe20000000f00 */
[----:B------:R-:W-:Y:S01]  /*7afb0*/  IMAD.MOV.U32 R174, RZ, RZ, R5 ;  /* 0x000000ffffae7224 */ /* 0x000fe200078e0005 */
[----:B------:R-:W-:Y:S01]  /*7afc0*/  MOV R168, R7 ;  /* 0x0000000700a87202 */ /* 0x000fe20000000f00 */
[----:B------:R-:W-:-:S02]  /*7afd0*/  IMAD.MOV.U32 R175, RZ, RZ, R6 ;  /* 0x000000ffffaf7224 */ /* 0x000fc400078e0006 */
[----:B----4-:R-:W-:Y:S01]  /*7afe0*/  HMMA.1688.F32.TF32 R4, R236, R72, R12 ;  /* 0x00000048ec04723c */ /* 0x010fe2000008100c */
[----:B------:R-:W4:Y:S04]  /*7aff0*/  LDL.LU R12, [R1+0xc00] ;  /* 0x000c0000010c7983 */ /* 0x000f280000300800 */
[----:B------:R-:W4:Y:S04]  /*7b000*/  LDL.LU R13, [R1+0xc04] ;  /* 0x000c0400010d7983 */ /* 0x000f280000300800 */
[----:B------:R-:W4:Y:S04]  /*7b010*/  LDL.LU R14, [R1+0xc08] ;  /* 0x000c0800010e7983 */ /* 0x000f280000300800 */
[----:B------:R-:W4:Y:S11]  /*7b020*/  LDL.LU R15, [R1+0xc0c] ;  /* 0x000c0c00010f7983 */ /* 0x000f360000300800 */
[----:B------:R-:W-:Y:S01]  /*7b030*/  IMAD.MOV.U32 R148, RZ, RZ, R4 ;  /* 0x000000ffff947224 */ /* 0x000fe200078e0004 */
[----:B------:R-:W-:Y:S01]  /*7b040*/  MOV R150, R6 ;  /* 0x0000000600967202 */ /* 0x000fe20000000f00 */
[----:B------:R-:W-:-:S02]  /*7b050*/  IMAD.MOV.U32 R149, RZ, RZ, R5 ;  /* 0x000000ffff957224 */ /* 0x000fc400078e0005 */
        /* <DEDUP_REMOVED lines=9> */
[C---:B-----5:R-:W-:Y:S08]  /*7b0f0*/  HMMA.1688.F32.TF32 R140, R236.reuse, R84, R224 ;  /* 0x00000054ec8c723c */ /* 0x060ff000000810e0 */
[----:B------:R-:W-:Y:S01]  /*7b100*/  HMMA.1688.F32.TF32 R136, R236, R108, R220 ;  /* 0x0000006cec88723c */ /* 0x000fe200000810dc */
[----:B------:R-:W-:Y:S04]  /*7b110*/  LDS R236, [R161+0x10400] ;  /* 0x01040000a1ec7984 */ /* 0x000fe80000000800 */
[----:B------:R-:W-:Y:S04]  /*7b120*/  LDS R238, [R161+0x12400] ;  /* 0x01240000a1ee7984 */ /* 0x000fe80000000800 */
[----:B------:R-:W-:Y:S04]  /*7b130*/  STL.64 [R1+0x3c0], R4 ;  /* 0x0003c00401007387 */ /* 0x000fe80000100a00 */
[----:B------:R2:W-:Y:S01]  /*7b140*/  STL.64 [R1+0x3c8], R6 ;  /* 0x0003c80601007387 */ /* 0x0005e20000100a00 */
[C---:B-1----:R-:W-:Y:S03]  /*7b150*/  HMMA.1688.F32.TF32 R64, R240.reuse, R88, R64 ;  /* 0x00000058f040723c */ /* 0x042fe60000081040 */
[----:B------:R-:W-:Y:S04]  /*7b160*/  LDS R237, [R189+0x10400] ;  /* 0x01040000bded7984 */ /* 0x000fe80000000800 */
[----:B------:R-:W1:Y:S01]  /*7b170*/  LDS R239, [R189+0x12400] ;  /* 0x01240000bdef7984 */ /* 0x000e620000000800 */
[C---:B--2---:R-:W-:Y:S03]  /*7b180*/  HMMA.1688.F32.TF32 R4, R240.reuse, R68, R104 ;  /* 0x00000044f004723c */ /* 0x044fe60000081068 */
[----:B------:R-:W-:Y:S04]  /*7b190*/  STL.64 [R1+0x3e0], R140 ;  /* 0x0003e08c01007387 */ /* 0x000fe80000100a00 */
[----:B------:R-:W-:Y:S04]  /*7b1a0*/  STL.64 [R1+0x3e8], R142 ;  /* 0x0003e88e01007387 */ /* 0x000fe80000100a00 */
[----:B------:R-:W-:Y:S01]  /*7b1b0*/  STL.64 [R1+0x3d0], R136 ;  /* 0x0003d08801007387 */ /* 0x000fe20000100a00 */
[C---:B------:R-:W-:Y:S03]  /*7b1c0*/  HMMA.1688.F32.TF32 R60, R240.reuse, R216, R60 ;  /* 0x000000d8f03c723c */ /* 0x040fe6000008103c */
[----:B------:R-:W-:Y:S08]  /*7b1d0*/  STL.64 [R1+0x3d8], R138 ;  /* 0x0003d88a01007387 */ /* 0x000ff00000100a00 */
[----:B------:R-:W-:Y:S04]  /*7b1e0*/  STL.64 [R1+0x3f0], R4 ;  /* 0x0003f00401007387 */ /* 0x000fe80000100a00 */
[----:B------:R2:W-:Y:S02]  /*7b1f0*/  STL.64 [R1+0x3f8], R6 ;  /* 0x0003f80601007387 */ /* 0x0005e40000100a00 */
[C---:B--2---:R-:W-:Y:S02]  /*7b200*/  HMMA.1688.F32.TF32 R4, R240.reuse, R128, R56 ;  /* 0x00000080f004723c */ /* 0x044fe40000081038 */
        /* <DEDUP_REMOVED lines=8> */
[C---:B--2---:R-:W-:Y:S02]  /*7b290*/  HMMA.1688.F32.TF32 R4, R240.reuse, R116, R52 ;  /* 0x00000074f004723c */ /* 0x044fe40000081034 */
[----:B------:R-:W-:Y:S04]  /*7b2a0*/  STL.64 [R1+0x430], R36 ;  /* 0x0004302401007387 */ /* 0x000fe80000100a00 */
[----:B------:R2:W-:Y:S04]  /*7b2b0*/  STL.64 [R1+0x438], R38 ;  /* 0x0004382601007387 */ /* 0x0005e80000100a00 */
[----:B------:R-:W-:Y:S04]  /*7b2c0*/  STL.64 [R1+0x440], R32 ;  /* 0x0004402001007387 */ /* 0x000fe80000100a00 */
[----:B------:R3:W-:Y:S01]  /*7b2d0*/  STL.64 [R1+0x448], R34 ;  /* 0x0004482201007387 */ /* 0x0007e20000100a00 */
[C---:B--2---:R-:W-:Y:S08]  /*7b2e0*/  HMMA.1688.F32.TF32 R36, R240.reuse, R112, R48 ;  /* 0x00000070f024723c */ /* 0x044ff00000081030 */
[----:B------:R-:W-:Y:S01]  /*7b2f0*/  STL.64 [R1+0x450], R4 ;  /* 0x0004500401007387 */ /* 0x000fe20000100a00 */
[C---:B---3--:R-:W-:Y:S03]  /*7b300*/  HMMA.1688.F32.TF32 R32, R240.reuse, R100, R44 ;  /* 0x00000064f020723c */ /* 0x048fe6000008102c */
[----:B------:R2:W-:Y:S05]  /*7b310*/  STL.64 [R1+0x458], R6 ;  /* 0x0004580601007387 */ /* 0x0005ea0000100a00 */
[C---:B--2---:R-:W-:Y:S06]  /*7b320*/  HMMA.1688.F32.TF32 R4, R240.reuse, R96, R40 ;  /* 0x00000060f004723c */ /* 0x044fec0000081028 */
[----:B------:R-:W-:Y:S04]  /*7b330*/  STL.64 [R1+0x460], R36 ;  /* 0x0004602401007387 */ /* 0x000fe80000100a00 */
[----:B------:R2:W-:Y:S05]  /*7b340*/  STL.64 [R1+0x468], R38 ;  /* 0x0004682601007387 */ /* 0x0005ea0000100a00 */
[----:B------:R-:W-:Y:S04]  /*7b350*/  STL.64 [R1+0x470], R32 ;  /* 0x0004702001007387 */ /* 0x000fe80000100a00 */
[----:B------:R3:W-:Y:S01]  /*7b360*/  STL.64 [R1+0x478], R34 ;  /* 0x0004782201007387 */ /* 0x0007e20000100a00 */
[C---:B--2---:R-:W-:Y:S03]  /*7b370*/  HMMA.1688.F32.TF32 R36, R240.reuse, R92, R132 ;  /* 0x0000005cf024723c */ /* 0x044fe60000081084 */
[----:B------:R-:W-:Y:S05]  /*7b380*/  STL.64 [R1+0x4f0], R4 ;  /* 0x0004f00401007387 */ /* 0x000fea0000100a00 */
[C---:B---3--:R-:W-:Y:S01]  /*7b390*/  HMMA.1688.F32.TF32 R32, R240.reuse, R72, R208 ;  /* 0x00000048f020723c */ /* 0x048fe200000810d0 */
[----:B------:R2:W-:Y:S07]  /*7b3a0*/  STL.64 [R1+0x4f8], R6 ;  /* 0x0004f80601007387 */ /* 0x0005ee0000100a00 */
[C---:B--2---:R-:W-:Y:S07]  /*7b3b0*/  HMMA.1688.F32.TF32 R4, R240.reuse, R76, R28 ;  /* 0x0000004cf004723c */ /* 0x044fee000008101c */
[----:B------:R-:W-:Y:S04]  /*7b3c0*/  STL.64 [R1+0x4e0], R36 ;  /* 0x0004e02401007387 */ /* 0x000fe80000100a00 */
[----:B------:R-:W-:Y:S01]  /*7b3d0*/  STL.64 [R1+0x4e8], R38 ;  /* 0x0004e82601007387 */ /* 0x000fe20000100a00 */
[C---:B------:R-:W-:Y:S03]  /*7b3e0*/  HMMA.1688.F32.TF32 R28, R240.reuse, R80, R212 ;  /* 0x00000050f01c723c */ /* 0x040fe600000810d4 */
[----:B------:R-:W-:Y:S04]  /*7b3f0*/  STL.64 [R1+0x4d0], R32 ;  /* 0x0004d02001007387 */ /* 0x000fe80000100a00 */
[----:B------:R-:W-:Y:S01]  /*7b400*/  STL.64 [R1+0x4d8], R34 ;  /* 0x0004d82201007387 */ /* 0x000fe20000100a00 */
[C---:B------:R-:W-:Y:S03]  /*7b410*/  HMMA.1688.F32.TF32 R24, R240.reuse, R84, R24 ;  /* 0x00000054f018723c */ /* 0x040fe60000081018 */
[----:B------:R-:W-:Y:S04]  /*7b420*/  STL.64 [R1+0x4c0], R4 ;  /* 0x0004c00401007387 */ /* 0x000fe80000100a00 */
[----:B------:R2:W-:Y:S02]  /*7b430*/  STL.64 [R1+0x4c8], R6 ;  /* 0x0004c80601007387 */ /* 0x0005e40000100a00 */
[----:B--2---:R-:W-:Y:S06]  /*7b440*/  HMMA.1688.F32.TF32 R4, R240, R108, R20 ;  /* 0x0000006cf004723c */ /* 0x004fec0000081014 */
        /* <DEDUP_REMOVED lines=11> */
[----:B------:R-:W3:Y:S01]  /*7b500*/  LDS R243, [R189+0x12480] ;  /* 0x01248000bdf37984 */ /* 0x000ee20000000800 */
[C---:B--2---:R-:W-:Y:S03]  /*7b510*/  HMMA.1688.F32.TF32 R4, R232.reuse, R216, R176 ;  /* 0x000000d8e804723c */ /* 0x044fe600000810b0 */
[----:B------:R-:W-:Y:S04]  /*7b520*/  STL.64 [R1+0x5f0], R16 ;  /* 0x0005f01001007387 */ /* 0x000fe80000100a00 */
[----:B------:R-:W-:Y:S04]  /*7b530*/  STL.64 [R1+0x5f8], R18 ;  /* 0x0005f81201007387 */ /* 0x000fe80000100a00 */
[----:B------:R-:W-:Y:S04]  /*7b540*/  STL.64 [R1+0x5e0], R8 ;  /* 0x0005e00801007387 */ /* 0x000fe80000100a00 */
[----:B------:R-:W-:Y:S08]  /*7b550*/  STL.64 [R1+0x5e8], R10 ;  /* 0x0005e80a01007387 */ /* 0x000ff00000100a00 */
[----:B------:R-:W-:Y:S04]  /*7b560*/  STL.64 [R1+0x5d0], R4 ;  /* 0x0005d00401007387 */ /* 0x000fe80000100a00 */
[----:B------:R4:W-:Y:S04]  /*7b570*/  STL.64 [R1+0x5d8], R6 ;  /* 0x0005d80601007387 */ /* 0x0009e80000100a00 */
[----:B------:R-:W2:Y:S01]  /*7b580*/  LDL.LU R176, [R1+0x1020] ;  /* 0x0010200001b07983 */ /* 0x000ea20000300800 */
[C---:B----4-:R-:W-:Y:S11]  /*7b590*/  HMMA.1688.F32.TF32 R4, R232.reuse, R128, R12 ;  /* 0x00000080e804723c */ /* 0x050ff6000008100c */
[----:B------:R-:W-:Y:S11]  /*7b5a0*/  @!UPT UIADD3 URZ, URZ, URZ, URZ ;  /* 0x0000003f3f3ff290 */ /* 0x000ff6000fffe03f */
[----:B------:R-:W-:Y:S01]  /*7b5b0*/  @!UPT UIADD3 URZ, URZ, URZ, URZ ;  /* 0x0000003f3f3ff290 */ /* 0x000fe2000fffe03f */
[----:B------:R-:W-:Y:S04]  /*7b5c0*/  STL.64 [R1+0x5c0], R4 ;  /* 0x0005c00401007387 */ /* 0x000fe80000100a00 */
        /* <DEDUP_REMOVED lines=86> */
[C---:B----4-:R-:W-:Y:S11]  /*7bb30*/  HMMA.1688.F32.TF32 R4, R232.reuse, R120, R220 ;  /* 0x00000078e804723c */ /* 0x050ff600000810dc */
[----:B------:R-:W-:Y:S04]  /*7bb40*/  @!UPT UIADD3 URZ, URZ, URZ, URZ ;  /* 0x0000003f3f3ff290 */ /* 0x000fe8000fffe03f */
[----:B------:R-:W-:Y:S01]  /*7bb50*/  STL.64 [R1+0x5b0], R136 ;  /* 0x0005b08801007387 */ /* 0x000fe20000100a00 */
[C---:B------:R-:W-:Y:S03]  /*7bb60*/  HMMA.1688.F32.TF32 R104, R232.reuse, R116, R104 ;  /* 0x00000074e868723c */ /* 0x040fe60000081068 */
[----:B------:R-:W-:Y:S04]  /*7bb70*/  STL.64 [R1+0x5b8], R138 ;  /* 0x0005b88a01007387 */ /* 0x000fe80000100a00 */
[----:B------:R-:W-:Y:S04]  /*7bb80*/  STL.64 [R1+0x5a0], R4 ;  /* 0x0005a00401007387 */ /* 0x000fe80000100a00 */
[----:B------:R2:W-:Y:S02]  /*7bb90*/  STL.64 [R1+0x5a8], R6 ;  /* 0x0005a80601007387 */ /* 0x0005e40000100a00 */
[C---:B--2---:R-:W-:Y:S10]  /*7bba0*/  HMMA.1688.F32.TF32 R4, R232.reuse, R100, R60 ;  /* 0x00000064e804723c */ /* 0x044ff4000008103c */
[----:B------:R-:W-:Y:S04]  /*7bbb0*/  STL.64 [R1+0x590], R104 ;  /* 0x0005906801007387 */ /* 0x000fe80000100a00 */
[----:B------:R-:W-:Y:S04]  /*7bbc0*/  STL.64 [R1+0x598], R106 ;  /* 0x0005986a01007387 */ /* 0x000fe80000100a00 */
[----:B------:R-:W-:Y:S04]  /*7bbd0*/  STL.64 [R1+0x580], R64 ;  /* 0x0005804001007387 */ /* 0x000fe80000100a00 */
[----:B------:R-:W-:Y:S04]  /*7bbe0*/  STL.64 [R1+0x588], R66 ;  /* 0x0005884201007387 */ /* 0x000fe80000100a00 */
[----:B------:R-:W-:Y:S04]  /*7bbf0*/  STL.64 [R1+0x570], R4 ;  /* 0x0005700401007387 */ /* 0x000fe80000100a00 */
[----:B------:R5:W-:Y:S02]  /*7bc00*/  STL.64 [R1+0x578], R6 ;  /* 0x0005780601007387 */ /* 0x000be40000100a00 */
[C---:B-----5:R-:W-:Y:S08]  /*7bc10*/  HMMA.1688.F32.TF32 R4, R232.reuse, R96, R56 ;  /* 0x00000060e804723c */ /* 0x060ff00000081038 */
[C---:B------:R-:W-:Y:S08]  /*7bc20*/  HMMA.1688.F32.TF32 R36, R232.reuse, R92, R36 ;  /* 0x0000005ce824723c */ /* 0x040ff00000081024 */
        /* <DEDUP_REMOVED lines=12> */
[----:B--2---:R-:W-:Y:S06]  /*7bcf0*/  HMMA.1688.F32.TF32 R4, R232, R108, R40 ;  /* 0x0000006ce804723c */ /* 0x004fec0000081028 */
[----:B------:R-:W-:Y:S04]  /*7bd00*/  STL.64 [R1+0x520], R36 ;  /* 0x0005202401007387 */ /* 0x000fe80000100a00 */
[----:B------:R-:W-:Y:S05]  /*7bd10*/  STL.64 [R1+0x528], R38 ;  /* 0x0005282601007387 */ /* 0x000fea0000100a00 */
[----:B------:R-:W-:Y:S04]  /*7bd20*/  STL.64 [R1+0x510], R32 ;  /* 0x0005102001007387 */ /* 0x000fe80000100a00 */
[----:B------:R-:W-:Y:S01]  /*7bd30*/  STL.64 [R1+0x518], R34 ;  /* 0x0005182201007387 */ /* 0x000fe20000100a00 */
[C---:B-1----:R-:W-:Y:S01]  /*7bd40*/  HMMA.1688.F32.TF32 R28, R236.reuse, R216, R28 ;  /* 0x000000d8ec1c723c */ /* 0x042fe2000008101c */
[----:B------:R-:W-:Y:S01]  /*7bd50*/  MOV R12, R252 ;  /* 0x000000fc000c7202 */ /* 0x000fe20000000f00 */
[----:B------:R-:W-:Y:S01]  /*7bd60*/  IMAD.MOV.U32 R13, RZ, RZ, R191 ;  /* 0x000000ffff0d7224 */ /* 0x000fe200078e00bf */
[----:B------:R-:W-:Y:S01]  /*7bd70*/  MOV R15, R163 ;  /* 0x000000a3000f7202 */ /* 0x000fe20000000f00 */
[----:B------:R-:W-:Y:S01]  /*7bd80*/  IMAD.MOV.U32 R14, RZ, RZ, R190 ;  /* 0x000000ffff0e7224 */ /* 0x000fe200078e00be */
[----:B------:R-:W-:Y:S04]  /*7bd90*/  LDS R232, [R161+0x10500] ;  /* 0x01050000a1e87984 */ /* 0x000fe80000000800 */
[----:B------:R-:W-:Y:S04]  /*7bda0*/  STL.64 [R1+0x490], R4 ;  /* 0x0004900401007387 */ /* 0x000fe80000100a00 */
[----:B------:R1:W-:Y:S01]  /*7bdb0*/  STL.64 [R1+0x498], R6 ;  /* 0x0004980601007387 */ /* 0x0003e20000100a00 */
[C---:B------:R-:W-:Y:S03]  /*7bdc0*/  HMMA.1688.F32.TF32 R24, R236.reuse, R124, R24 ;  /* 0x0000007cec18723c */ /* 0x040fe60000081018 */
[----:B------:R-:W-:Y:S04]  /*7bdd0*/  LDS R234, [R161+0x12500] ;  /* 0x01250000a1ea7984 */ /* 0x000fe80000000800 */
[----:B------:R-:W-:Y:S01]  /*7bde0*/  LDS R233, [R189+0x10500] ;  /* 0x01050000bde97984 */ /* 0x000fe20000000800 */
[C---:B-1----:R-:W-:Y:S03]  /*7bdf0*/  HMMA.1688.F32.TF32 R4, R236.reuse, R68, R132 ;  /* 0x00000044ec04723c */ /* 0x042fe60000081084 */
[----:B------:R-:W1:Y:S05]  /*7be00*/  LDS R235, [R189+0x12500] ;  /* 0x01250000bdeb7984 */ /* 0x000e6a0000000800 */
[C---:B------:R-:W-:Y:S11]  /*7be10*/  HMMA.1688.F32.TF32 R32, R236.reuse, R88, R208 ;  /* 0x00000058ec20723c */ /* 0x040ff600000810d0 */
[----:B------:R-:W-:Y:S04]  /*7be20*/  @!UPT UIADD3 URZ, URZ, URZ, URZ ;  /* 0x0000003f3f3ff290 */ /* 0x000fe8000fffe03f */
[----:B------:R-:W-:Y:S04]  /*7be30*/  STL.64 [R1+0x500], R4 ;  /* 0x0005000401007387 */ /* 0x000fe80000100a00 */
[----:B------:R2:W-:Y:S02]  /*7be40*/  STL.64 [R1+0x508], R6 ;  /* 0x0005080601007387 */ /* 0x0005e40000100a00 */
[C---:B--2---:R-:W-:Y:S02]  /*7be50*/  HMMA.1688.F32.TF32 R4, R236.reuse, R128, R212 ;  /* 0x00000080ec04723c */ /* 0x044fe400000810d4 */
[----:B------:R-:W-:Y:S04]  /*7be60*/  STL.64 [R1+0x600], R32 ;  /* 0x0006002001007387 */ /* 0x000fe80000100a00 */
[----:B------:R-:W-:Y:S04]  /*7be70*/  STL.64 [R1+0x608], R34 ;  /* 0x0006082201007387 */ /* 0x000fe80000100a00 */
[----:B------:R-:W-:Y:S01]  /*7be80*/  STL.64 [R1+0x620], R28 ;  /* 0x0006201c01007387 */ /* 0x000fe20000100a00 */
[C---:B------:R-:W-:Y:S03]  /*7be90*/  HMMA.1688.F32.TF32 R20, R236.reuse, R120, R20 ;  /* 0x00000078ec14723c */ /* 0x040fe60000081014 */
[----:B------:R-:W-:Y:S09]  /*7bea0*/  STL.64 [R1+0x628], R30 ;  /* 0x0006281e01007387 */ /* 0x000ff20000100a00 */
[----:B------:R-:W-:Y:S04]  /*7beb0*/  STL.64 [R1+0x640], R4 ;  /* 0x0006400401007387 */ /* 0x000fe80000100a00 */
[----:B------:R2:W-:Y:S02]  /*7bec0*/  STL.64 [R1+0x648], R6 ;  /* 0x0006480601007387 */ /* 0x0005e40000100a00 */
[C---:B--2---:R-:W-:Y:S08]  /*7bed0*/  HMMA.1688.F32.TF32 R4, R236.reuse, R116, R16 ;  /* 0x00000074ec04723c */ /* 0x044ff00000081010 */
        /* <DEDUP_REMOVED lines=8> */
[----:B------:R2:W-:Y:S04]  /*7bf60*/  STL.64 [R1+0x680], R16 ;  /* 0x0006801001007387 */ /* 0x0005e80000100a00 */
[----:B------:R3:W-:Y:S04]  /*7bf70*/  STL.64 [R1+0x688], R18 ;  /* 0x0006881201007387 */ /* 0x0007e80000100a00 */
[----:B------:R4:W-:Y:S04]  /*7bf80*/  STL.64 [R1+0x690], R8 ;  /* 0x0006900801007387 */ /* 0x0009e80000100a00 */
[----:B------:R5:W-:Y:S04]  /*7bf90*/  STL.64 [R1+0x698], R10 ;  /* 0x0006980a01007387 */ /* 0x000be80000100a00 */
        /* <DEDUP_REMOVED lines=89> */
[----:B------:R-:W1:Y:S04]  /*7c530*/  LDL.LU R12, [R1+0x830] ;  /* 0x00083000010c7983 */ /* 0x000e680000300800 */
[----:B------:R-:W1:Y:S04]  /*7c540*/  LDL.LU R13, [R1+0x834] ;  /* 0x00083400010d7983 */ /* 0x000e680000300800 */
[----:B------:R-:W1:Y:S04]  /*7c550*/  LDL.LU R14, [R1+0x838] ;  /* 0x00083800010e7983 */ /* 0x000e680000300800 */
[----:B------:R-:W1:Y:S09]  /*7c560*/  LDL.LU R15, [R1+0x83c] ;  /* 0x00083c00010f7983 */ /* 0x000e720000300800 */
[----:B------:R-:W-:Y:S01]  /*7c570*/  IMAD.MOV.U32 R252, RZ, RZ, R4 ;  /* 0x000000fffffc7224 */ /* 0x000fe200078e0004 */
[----:B------:R-:W-:Y:S01]  /*7c580*/  MOV R190, R6 ;  /* 0x0000000600be7202 */ /* 0x000fe20000000f00 */
[----:B------:R-:W-:-:S02]  /*7c590*/  IMAD.MOV.U32 R191, RZ, RZ, R5 ;  /* 0x000000ffffbf7224 */ /* 0x000fc400078e0005 */
[----:B------:R-:W-:Y:S01]  /*7c5a0*/  IMAD.MOV.U32 R163, RZ, RZ, R7 ;  /* 0x000000ffffa37224 */ /* 0x000fe200078e0007 */
[C---:B--2---:R-:W-:Y:S08]  /*7c5b0*/  HMMA.1688.F32.TF32 R60, R236.reuse, R108, R60 ;  /* 0x0000006cec3c723c */ /* 0x044ff0000008103c */
[C---:B---3--:R-:W-:Y:S08]  /*7c5c0*/  HMMA.1688.F32.TF32 R4, R236.reuse, R72, R224 ;  /* 0x00000048ec04723c */ /* 0x048ff000000810e0 */
[C---:B----4-:R-:W-:Y:S08]  /*7c5d0*/  HMMA.1688.F32.TF32 R140, R236.reuse, R92, R136 ;  /* 0x0000005cec8c723c */ /* 0x050ff00000081088 */
[C---:B------:R-:W-:Y:S08]  /*7c5e0*/  HMMA.1688.F32.TF32 R104, R236.reuse, R80, R104 ;  /* 0x00000050ec68723c */ /* 0x040ff00000081068 */
[C---:B-----5:R-:W-:Y:S07]  /*7c5f0*/  HMMA.1688.F32.TF32 R136, R236.reuse, R76, R220 ;  /* 0x0000004cec88723c */ /* 0x060fee00000810dc */
[----:B------:R-:W-:Y:S04]  /*7c600*/  STL.64 [R1+0x6b0], R140 ;  /* 0x0006b08c01007387 */ /* 0x000fe80000100a00 */
[----:B------:R-:W-:Y:S04]  /*7c610*/  STL.64 [R1+0x6b8], R142 ;  /* 0x0006b88e01007387 */ /* 0x000fe80000100a00 */
[----:B------:R-:W-:Y:S04]  /*7c620*/  STL.64 [R1+0x6c0], R4 ;  /* 0x0006c00401007387 */ /* 0x000fe80000100a00 */
[----:B------:R2:W-:Y:S02]  /*7c630*/  STL.64 [R1+0x6c8], R6 ;  /* 0x0006c80601007387 */ /* 0x0005e40000100a00 */
[----:B--2---:R-:W-:Y:S02]  /*7c640*/  HMMA.1688.F32.TF32 R4, R236, R84, R64 ;  /* 0x00000054ec04723c */ /* 0x004fe40000081040 */
[----:B------:R-:W-:Y:S04]  /*7c650*/  STL.64 [R1+0x6d0], R136 ;  /* 0x0006d08801007387 */ /* 0x000fe80000100a00 */
[----:B------:R-:W-:Y:S04]  /*7c660*/  STL.64 [R1+0x6d8], R138 ;  /* 0x0006d88a01007387 */ /* 0x000fe80000100a00 */
[----:B------:R-:W-:Y:S01]  /*7c670*/  STL.64 [R1+0x6e0], R104 ;  /* 0x0006e06801007387 */ /* 0x000fe20000100a00 */
[C---:B------:R-:W-:Y:S03]  /*7c680*/  HMMA.1688.F32.TF32 R56, R240.reuse, R68, R56 ;  /* 0x00000044f038723c */ /* 0x040fe60000081038 */
[----:B------:R-:W-:Y:S04]  /*7c690*/  STL.64 [R1+0x6e8], R106 ;  /* 0x0006e86a01007387 */ /* 0x000fe80000100a00 */
[----:B------:R-:W-:Y:S01]  /*7c6a0*/  LDS R236, [R161+0x10600] ;  /* 0x01060000a1ec7984 */ /* 0x000fe20000000800 */
[C---:B------:R-:W-:Y:S03]  /*7c6b0*/  HMMA.1688.F32.TF32 R20, R240.reuse, R84, R20 ;  /* 0x00000054f014723c */ /* 0x040fe60000081014 */
[----:B------:R-:W-:Y:S04]  /*7c6c0*/  LDS R238, [R161+0x12600] ;  /* 0x01260000a1ee7984 */ /* 0x000fe80000000800 */
[----:B------:R-:W-:Y:S04]  /*7c6d0*/  STL.64 [R1+0x700], R4 ;  /* 0x0007000401007387 */ /* 0x000fe80000100a00 */
[----:B------:R2:W-:Y:S01]  /*7c6e0*/  STL.64 [R1+0x708], R6 ;  /* 0x0007080601007387 */ /* 0x0005e20000100a00 */
[C---:B------:R-:W-:Y:S03]  /*7c6f0*/  HMMA.1688.F32.TF32 R16, R240.reuse, R108, R16 ;  /* 0x0000006cf010723c */ /* 0x040fe60000081010 */
[----:B------:R-:W-:Y:S04]  /*7c700*/  LDS R237, [R189+0x10600] ;  /* 0x01060000bded7984 */ /* 0x000fe80000000800 */
[----:B------:R-:W-:Y:S01]  /*7c710*/  LDS R239, [R189+0x12600] ;  /* 0x01260000bdef7984 */ /* 0x000fe20000000800 */
[C---:B--2---:R-:W-:Y:S03]  /*7c720*/  HMMA.1688.F32.TF32 R4, R240.reuse, R88, R36 ;  /* 0x00000058f004723c */ /* 0x044fe60000081024 */
[----:B------:R-:W-:Y:S04]  /*7c730*/  STL.64 [R1+0x6f0], R60 ;  /* 0x0006f03c01007387 */ /* 0x000fe80000100a00 */
[----:B------:R-:W-:Y:S01]  /*7c740*/  STL.64 [R1+0x6f8], R62 ;  /* 0x0006f83e01007387 */ /* 0x000fe20000100a00 */
[C---:B------:R-:W-:Y:S03]  /*7c750*/  HMMA.1688.F32.TF32 R36, R240.reuse, R216, R32 ;  /* 0x000000d8f024723c */ /* 0x040fe60000081020 */
[----:B------:R-:W-:Y:S04]  /*7c760*/  STL.64 [R1+0x710], R56 ;  /* 0x0007103801007387 */ /* 0x000fe80000100a00 */
[----:B------:R-:W-:Y:S01]  /*7c770*/  STL.64 [R1+0x718], R58 ;  /* 0x0007183a01007387 */ /* 0x000fe20000100a00 */
        /* <DEDUP_REMOVED lines=26> */
[----:B------:R-:W5:Y:S01]  /*7c920*/  LDL.LU R179, [R1+0x7bc] ;  /* 0x0007bc0001b37983 */ /* 0x000f620000300800 */
[C---:B---3--:R-:W-:Y:S08]  /*7c930*/  HMMA.1688.F32.TF32 R32, R240.reuse, R100, R40 ;  /* 0x00000064f020723c */ /* 0x048ff00000081028 */
[C---:B------:R-:W-:Y:S08]  /*7c940*/  HMMA.1688.F32.TF32 R36, R240.reuse, R96, R132 ;  /* 0x00000060f024723c */ /* 0x040ff00000081084 */
[C---:B----4-:R-:W-:Y:S07]  /*7c950*/  HMMA.1688.F32.TF32 R4, R240.reuse, R92, R208 ;  /* 0x0000005cf004723c */ /* 0x050fee00000810d0 */
[----:B------:R-:W-:Y:S04]  /*7c960*/  STL.64 [R1+0x790], R32 ;  /* 0x0007902001007387 */ /* 0x000fe80000100a00 */
[----:B------:R3:W-:Y:S04]  /*7c970*/  STL.64 [R1+0x798], R34 ;  /* 0x0007982201007387 */ /* 0x0007e80000100a00 */
[----:B------:R-:W-:Y:S04]  /*7c980*/  STL.64 [R1+0x810], R36 ;  /* 0x0008102401007387 */ /* 0x000fe80000100a00 */
[----:B------:R-:W-:Y:S01]  /*7c990*/  STL.64 [R1+0x818], R38 ;  /* 0x0008182601007387 */ /* 0x000fe20000100a00 */
[C---:B---3--:R-:W-:Y:S03]  /*7c9a0*/  HMMA.1688.F32.TF32 R32, R240.reuse, R72, R28 ;  /* 0x00000048f020723c */ /* 0x048fe6000008101c */
[----:B------:R-:W-:Y:S04]  /*7c9b0*/  STL.64 [R1+0x800], R4 ;  /* 0x0008000401007387 */ /* 0x000fe80000100a00 */
[----:B------:R3:W-:Y:S01]  /*7c9c0*/  STL.64 [R1+0x808], R6 ;  /* 0x0008080601007387 */ /* 0x0007e20000100a00 */
[C---:B------:R-:W-:Y:S08]  /*7c9d0*/  HMMA.1688.F32.TF32 R28, R240.reuse, R76, R212 ;  /* 0x0000004cf01c723c */ /* 0x040ff000000810d4 */
[----:B---3--:R-:W-:Y:S01]  /*7c9e0*/  HMMA.1688.F32.TF32 R4, R240, R80, R24 ;  /* 0x00000050f004723c */ /* 0x008fe20000081018 */
        /* <DEDUP_REMOVED lines=8> */
[----:B------:R-:W-:Y:S04]  /*7ca70*/  LDS R241, [R189+0x10580] ;  /* 0x01058000bdf17984 */ /* 0x000fe80000000800 */
[----:B------:R-:W3:Y:S01]  /*7ca80*/  LDS R243, [R189+0x12580] ;  /* 0x01258000bdf37984 */ /* 0x000ee20000000800 */
[C---:B-1----:R-:W-:Y:S03]  /*7ca90*/  HMMA.1688.F32.TF32 R4, R232.reuse, R68, R12 ;  /* 0x00000044e804723c */ /* 0x042fe6000008100c */
[----:B------:R1:W-:Y:S04]  /*7caa0*/  STL.64 [R1+0x7c0], R20 ;  /* 0x0007c01401007387 */ /* 0x0003e80000100a00 */
[----:B------:R-:W-:Y:S04]  /*7cab0*/  STL.64 [R1+0x7c8], R22 ;  /* 0x0007c81601007387 */ /* 0x000fe80000100a00 */
[----:B------:R-:W4:Y:S04]  /*7cac0*/  LDL.LU R212, [R1+0x860] ;  /* 0x0008600001d47983 */ /* 0x000f280000300800 */
[----:B------:R-:W-:Y:S04]  /*7cad0*/  STL.64 [R1+0x7a0], R16 ;  /* 0x0007a01001007387 */ /* 0x000fe80000100a00 */
[----:B------:R-:W-:Y:S04]  /*7cae0*/  STL.64 [R1+0x7a8], R18 ;  /* 0x0007a81201007387 */ /* 0x000fe80000100a00 */
[----:B------:R-:W-:Y:S04]  /*7caf0*/  STL.64 [R1+0x910], R4 ;  /* 0x0009100401007387 */ /* 0x000fe80000100a00 */
[----:B------:R5:W-:Y:S04]  /*7cb00*/  STL.64 [R1+0x918], R6 ;  /* 0x0009180601007387 */ /* 0x000be80000100a00 */
[----:B------:R-:W4:Y:S04]  /*7cb10*/  LDL.LU R213, [R1+0x864] ;  /* 0x0008640001d57983 */ /* 0x000f280000300800 */
[----:B------:R-:W4:Y:S04]  /*7cb20*/  LDL.LU R214, [R1+0x868] ;  /* 0x0008680001d67983 */ /* 0x000f280000300800 */
[----:B------:R-:W4:Y:S04]  /*7cb30*/  LDL.LU R215, [R1+0x86c] ;  /* 0x00086c0001d77983 */ /* 0x000f280000300800 */
        /* <DEDUP_REMOVED lines=16> */
[----:B-1----:R-:W4:Y:S01]  /*7cc40*/  LDL.LU R20, [R1+0x840] ;  /* 0x0008400001147983 */ /* 0x002f220000300800 */
[C---:B--2---:R-:W-:Y:S08]  /*7cc50*/  HMMA.1688.F32.TF32 R8, R232.reuse, R88, R8 ;  /* 0x00000058e808723c */ /* 0x044ff00000081008 */
[C---:B-----5:R-:W-:Y:S11]  /*7cc60*/  HMMA.1688.F32.TF32 R4, R232.reuse, R216, R176 ;  /* 0x000000d8e804723c */ /* 0x060ff600000810b0 */
[----:B------:R-:W-:Y:S04]  /*7cc70*/  @!UPT UIADD3 URZ, URZ, URZ, URZ ;  /* 0x0000003f3f3ff290 */ /* 0x000fe8000fffe03f */
[----:B------:R1:W-:Y:S04]  /*7cc80*/  STL.64 [R1+0x900], R8 ;  /* 0x0009000801007387 */ /* 0x0003e80000100a00 */
[----:B------:R2:W-:Y:S04]  /*7cc90*/  STL.64 [R1+0x908], R10 ;  /* 0x0009080a01007387 */ /* 0x0005e80000100a00 */
        /* <DEDUP_REMOVED lines=13> */
[----:B-1----:R-:W5:Y:S04]  /*7cd70*/  LDL.LU R8, [R1+0xfa0] ;  /* 0x000fa00001087983 */ /* 0x002f680000300800 */
[----:B------:R-:W5:Y:S04]  /*7cd80*/  LDL.LU R9, [R1+0xfa4] ;  /* 0x000fa40001097983 */ /* 0x000f680000300800 */
[----:B--2---:R-:W2:Y:S04]  /*7cd90*/  LDL.LU R10, [R1+0xfa8] ;  /* 0x000fa800010a7983 */ /* 0x004ea80000300800 */
[----:B------:R-:W2:Y:S01]  /*7cda0*/  LDL.LU R11, [R1+0xfac] ;  /* 0x000fac00010b7983 */ /* 0x000ea20000300800 */
[C---:B---3--:R-:W-:Y:S03]  /*7cdb0*/  HMMA.1688.F32.TF32 R4, R232.reuse, R128, R12 ;  /* 0x00000080e804723c */ /* 0x048fe6000008100c */
[----:B------:R-:W3:Y:S11]  /*7cdc0*/  LDL.LU R12, [R1+0xf80] ;  /* 0x000f8000010c7983 */ /* 0x000ef60000300800 */
[----:B------:R-:W-:Y:S09]  /*7cdd0*/  @!UPT UIADD3 URZ, URZ, URZ, URZ ;  /* 0x0000003f3f3ff290 */ /* 0x000ff2000fffe03f */
[----:B------:R-:W-:Y:S04]  /*7cde0*/  STL.64 [R1+0x8e0], R4 ;  /* 0x0008e00401007387 */ /* 0x000fe80000100a00 */
[----:B------:R4:W-:Y:S02]  /*7cdf0*/  STL.64 [R1+0x8e8], R6 ;  /* 0x0008e80601007387 */ /* 0x0009e40000100a00 */
[C---:B----4-:R-:W-:Y:S08]  /*7ce00*/  HMMA.1688.F32.TF32 R4, R232.reuse, R124, R208 ;  /* 0x0000007ce804723c */ /* 0x050ff000000810d0 */
[C---:B------:R-:W-:Y:S08]  /*7ce10*/  HMMA.1688.F32.TF32 R32, R232.reuse, R120, R28 ;  /* 0x00000078e820723c */ /* 0x040ff0000008101c */
[C---:B------:R-:W-:Y:S07]  /*7ce20*/  HMMA.1688.F32.TF32 R28, R232.reuse, R116, R212 ;  /* 0x00000074e81c723c */ /* 0x040fee00000810d4 */
[----:B------:R-:W-:Y:S04]  /*7ce30*/  STL.64 [R1+0x8d0], R4 ;  /* 0x0008d00401007387 */ /* 0x000fe80000100a00 */
[----:B------:R1:W-:Y:S02]  /*7ce40*/  STL.64 [R1+0x8d8], R6 ;  /* 0x0008d80601007387 */ /* 0x0003e40000100a00 */
[----:B-1----:R-:W-:Y:S02]  /*7ce50*/  HMMA.1688.F32.TF32 R4, R232, R112, R24 ;  /* 0x00000070e804723c */ /* 0x002fe40000081018 */
[----:B------:R-:W-:Y:S01]  /*7ce60*/  STL.64 [R1+0x8c0], R32 ;  /* 0x0008c02001007387 */ /* 0x000fe20000100a00 */
[----:B------:R-:W-:Y:S01]  /*7ce70*/  IMAD.MOV.U32 R13, RZ, RZ, R162 ;  /* 0x000000ffff0d7224 */ /* 0x000fe200078e00a2 */
[----:B------:R-:W-:-:S02]  /*7ce80*/  MOV R14, R2 ;  /* 0x00000002000e7202 */ /* 0x000fc40000000f00 */
[----:B------:R-:W-:Y:S01]  /*7ce90*/  STL.64 [R1+0x8c8], R34 ;  /* 0x0008c82201007387 */ /* 0x000fe20000100a00 */
[----:B------:R-:W-:-:S03]  /*7cea0*/  IMAD.MOV.U32 R15, RZ, RZ, R0 ;  /* 0x000000ffff0f7224 */ /* 0x000fc600078e0000 */
[----:B------:R-:W-:Y:S04]  /*7ceb0*/  STL.64 [R1+0x8b0], R28 ;  /* 0x0008b01c01007387 */ /* 0x000fe80000100a00 */
[----:B------:R-:W-:Y:S09]  /*7cec0*/  STL.64 [R1+0x8b8], R30 ;  /* 0x0008b81e01007387 */ /* 0x000ff20000100a00 */
[----:B------:R5:W-:Y:S01]  /*7ced0*/  STL [R1+0x8a0], R4 ;  /* 0x0008a00401007387 */ /* 0x000be20000100800 */
[----:B------:R-:W-:Y:S01]  /*7cee0*/  IMAD.MOV.U32 R162, RZ, RZ, R5 ;  /* 0x000000ffffa27224 */ /* 0x000fe200078e0005 */
[----:B------:R-:W-:Y:S01]  /*7cef0*/  MOV R2, R6 ;  /* 0x0000000600027202 */ /* 0x000fe20000000f00 */
[----:B------:R-:W-:-:S05]  /*7cf00*/  IMAD.MOV.U32 R0, RZ, RZ, R7 ;  /* 0x000000ffff007224 */ /* 0x000fca00078e0007 */
[----:B------:R-:W-:Y:S04]  /*7cf10*/  STL [R1+0x457c], R0 ;  /* 0x00457c0001007387 */ /* 0x000fe80000100800 */
[----:B------:R-:W-:Y:S04]  /*7cf20*/  STL [R1+0x4578], R2 ;  /* 0x0045780201007387 */ /* 0x000fe80000100800 */
[----:B------:R-:W-:Y:S01]  /*7cf30*/  STL [R1+0x4574], R162 ;  /* 0x004574a201007387 */ /* 0x000fe20000100800 */
[C---:B-----5:R-:W-:Y:S11]  /*7cf40*/  HMMA.1688.F32.TF32 R4, R232.reuse, R100, R20 ;  /* 0x00000064e804723c */ /* 0x060ff60000081014 */
[----:B------:R-:W-:Y:S11]  /*7cf50*/  @!UPT UIADD3 URZ, URZ, URZ, URZ ;  /* 0x0000003f3f3ff290 */ /* 0x000ff6000fffe03f */
[----:B------:R-:W-:Y:S01]  /*7cf60*/  @!UPT UIADD3 URZ, URZ, URZ, URZ ;  /* 0x0000003f3f3ff290 */ /* 0x000fe2000fffe03f */
[----:B------:R-:W-:Y:S04]  /*7cf70*/  STL.64 [R1+0x890], R4 ;  /* 0x0008900401007387 */ /* 0x000fe80000100a00 */
[----:B------:R1:W-:Y:S02]  /*7cf80*/  STL.64 [R1+0x898], R6 ;  /* 0x0008980601007387 */ /* 0x0003e40000100a00 */
[C---:B-1----:R-:W-:Y:S08]  /*7cf90*/  HMMA.1688.F32.TF32 R4, R232.reuse, R96, R16 ;  /* 0x00000060e804723c */ /* 0x042ff00000081010 */
[C---:B--2---:R-:W-:Y:S11]  /*7cfa0*/  HMMA.1688.F32.TF32 R8, R232.reuse, R92, R8 ;  /* 0x0000005ce808723c */ /* 0x044ff60000081008 */
[----:B------:R-:W-:Y:S04]  /*7cfb0*/  @!UPT UIADD3 URZ, URZ, URZ, URZ ;  /* 0x0000003f3f3ff290 */ /* 0x000fe8000fffe03f */
[----:B------:R1:W-:Y:S01]  /*7cfc0*/  STL [R1+0x880], R4 ;  /* 0x0008800401007387 */ /* 0x0003e20000100800 */
[----:B------:R-:W-:Y:S01]  /*7cfd0*/  IMAD.MOV.U32 R0, RZ, RZ, R5 ;  /* 0x000000ffff007224 */ /* 0x000fe200078e0005 */
[----:B------:R-:W-:Y:S01]  /*7cfe0*/  MOV R2, R6 ;  /* 0x0000000600027202 */ /* 0x000fe20000000f00 */
[----:B------:R-:W-:Y:S02]  /*7cff0*/  IMAD.MOV.U32 R162, RZ, RZ, R7 ;  /* 0x000000ffffa27224 */ /* 0x000fe400078e0007 */
[----:B-1----:R-:W-:Y:S03]  /*7d000*/  HMMA.1688.F32.TF32 R4, R232, R72, R176 ;  /* 0x00000048e804723c */ /* 0x002fe600000810b0 */
[----:B------:R1:W-:Y:S04]  /*7d010*/  STL [R1+0x4588], R162 ;  /* 0x004588a201007387 */ /* 0x0003e80000100800 */
[----:B------:R2:W-:Y:S04]  /*7d020*/  STL [R1+0x4584], R2 ;  /* 0x0045840201007387 */ /* 0x0005e80000100800 */
[----:B------:R4:W-:Y:S04]  /*7d030*/  STL [R1+0x4580], R0 ;  /* 0x0045800001007387 */ /* 0x0009e80000100800 */
[----:B------:R-:W-:Y:S04]  /*7d040*/  STL.64 [R1+0x870], R8 ;  /* 0x0008700801007387 */ /* 0x000fe80000100a00 */
[----:B------:R-:W-:Y:S04]  /*7d050*/  STL.64 [R1+0x878], R10 ;  /* 0x0008780a01007387 */ /* 0x000fe80000100a00 */
[----:B------:R3:W-:Y:S01]  /*7d060*/  STL [R1+0x860], R4 ;  /* 0x0008600401007387 */ /* 0x0007e20000100800 */
[----:B-1----:R-:W-:Y:S01]  /*7d070*/  IMAD.MOV.U32 R162, RZ, RZ, R5 ;  /* 0x000000ffffa27224 */ /* 0x002fe200078e0005 */
[----:B--2---:R-:W-:Y:S01]  /*7d080*/  MOV R2, R6 ;  /* 0x0000000600027202 */ /* 0x004fe20000000f00 */
[----:B----4-:R-:W-:-:S02]  /*7d090*/  IMAD.MOV.U32 R0, RZ, RZ, R7 ;  /* 0x000000ffff007224 */ /* 0x010fc400078e0007 */
[C---:B---3--:R-:W-:Y:S03]  /*7d0a0*/  HMMA.1688.F32.TF32 R4, R232.reuse, R76, R12 ;  /* 0x0000004ce804723c */ /* 0x048fe6000008100c */
[----:B------:R-:W-:Y:S04]  /*7d0b0*/  STL [R1+0x4594], R0 ;  /* 0x0045940001007387 */ /* 0x000fe80000100800 */
[----:B------:R-:W-:Y:S04]  /*7d0c0*/  STL [R1+0x4590], R2 ;  /* 0x0045900201007387 */ /* 0x000fe80000100800 */
[----:B------:R-:W-:Y:S04]  /*7d0d0*/  STL [R1+0x458c], R162 ;  /* 0x00458ca201007387 */ /* 0x000fe80000100800 */
[----:B------:R-:W2:Y:S08]  /*7d0e0*/  LDL.LU R12, [R1+0xbe0] ;  /* 0x000be000010c7983 */ /* 0x000eb00000300800 */
[----:B------:R-:W-:Y:S04]  /*7d0f0*/  STL.64 [R1+0x850], R4 ;  /* 0x0008500401007387 */ /* 0x000fe80000100a00 */
[----:B------:R1:W-:Y:S04]  /*7d100*/  STL.64 [R1+0x858], R6 ;  /* 0x0008580601007387 */ /* 0x0003e80000100a00 */
        /* <DEDUP_REMOVED lines=79> */
[C---:B-1----:R-:W-:Y:S11]  /*7d600*/  HMMA.1688.F32.TF32 R4, R232.reuse, R80, R104 ;  /* 0x00000050e804723c */ /* 0x042ff60000081068 */
[----:B------:R-:W-:Y:S11]  /*7d610*/  @!UPT UIADD3 URZ, URZ, URZ, URZ ;  /* 0x0000003f3f3ff290 */ /* 0x000ff6000fffe03f */
[----:B------:R-:W-:Y:S01]  /*7d620*/  @!UPT UIADD3 URZ, URZ, URZ, URZ ;  /* 0x0000003f3f3ff290 */ /* 0x000fe2000fffe03f */
[----:B------:R1:W-:Y:S01]  /*7d630*/  STL [R1+0x840], R4 ;  /* 0x0008400401007387 */ /* 0x0003e20000100800 */
[----:B------:R-:W-:Y:S01]  /*7d640*/  IMAD.MOV.U32 R0, RZ, RZ, R5 ;  /* 0x000000ffff007224 */ /* 0x000fe200078e0005 */
[----:B------:R-:W-:Y:S01]  /*7d650*/  MOV R2, R6 ;  /* 0x0000000600027202 */ /* 0x000fe20000000f00 */
[----:B------:R-:W-:Y:S01]  /*7d660*/  IMAD.MOV.U32 R162, RZ, RZ, R7 ;  /* 0x000000ffffa27224 */ /* 0x000fe200078e0007 */
[C---:B--2---:R-:W-:Y:S08]  /*7d670*/  HMMA.1688.F32.TF32 R64, R232.reuse, R84, R64 ;  /* 0x00000054e840723c */ /* 0x044ff00000081040 */
[----:B-1----:R-:W-:Y:S01]  /*7d680*/  HMMA.1688.F32.TF32 R4, R232, R108, R60 ;  /* 0x0000006ce804723c */ /* 0x002fe2000008103c */
[----:B------:R1:W-:Y:S04]  /*7d690*/  STL [R1+0x45a0], R162 ;  /* 0x0045a0a201007387 */ /* 0x0003e80000100800 */
[----:B------:R2:W-:Y:S04]  /*7d6a0*/  STL [R1+0x459c], R2 ;  /* 0x00459c0201007387 */ /* 0x0005e80000100800 */
[----:B------:R1:W-:Y:S01]  /*7d6b0*/  STL [R1+0x4598], R0 ;  /* 0x0045980001007387 */ /* 0x0003e20000100800 */
[C---:B------:R-:W-:Y:S03]  /*7d6c0*/  HMMA.1688.F32.TF32 R28, R240.reuse, R96, R28 ;  /* 0x00000060f01c723c */ /* 0x040fe6000008101c */
[----:B------:R-:W-:Y:S04]  /*7d6d0*/  LDS R232, [R161+0x10680] ;  /* 0x01068000a1e87984 */ /* 0x000fe80000000800 */
[----:B------:R-:W-:Y:S04]  /*7d6e0*/  STL.64 [R1+0x830], R64 ;  /* 0x0008304001007387 */ /* 0x000fe80000100a00 */
[----:B------:R-:W-:Y:S01]  /*7d6f0*/  STL.64 [R1+0x838], R66 ;  /* 0x0008384201007387 */ /* 0x000fe20000100a00 */
[----:B---3--:R-:W-:Y:S02]  /*7d700*/  HMMA.1688.F32.TF32 R56, R240, R68, R56 ;  /* 0x00000044f038723c */ /* 0x008fe40000081038 */
[----:B-1----:R-:W-:Y:S01]  /*7d710*/  IMAD.MOV.U32 R162, RZ, RZ, R5 ;  /* 0x000000ffffa27224 */ /* 0x002fe200078e0005 */
[----:B--2---:R-:W-:Y:S01]  /*7d720*/  MOV R2, R6 ;  /* 0x0000000600027202 */ /* 0x004fe20000000f00 */
[----:B------:R1:W-:Y:S01]  /*7d730*/  STL [R1+0x7b0], R4 ;  /* 0x0007b00401007387 */ /* 0x0003e20000100800 */
[----:B------:R-:W-:-:S03]  /*7d740*/  IMAD.MOV.U32 R0, RZ, RZ, R7 ;  /* 0x000000ffff007224 */ /* 0x000fc600078e0007 */
[----:B------:R-:W-:Y:S01]  /*7d750*/  LDS R234, [R161+0x12680] ;  /* 0x01268000a1ea7984 */ /* 0x000fe20000000800 */
[C---:B------:R-:W-:Y:S03]  /*7d760*/  HMMA.1688.F32.TF32 R24, R240.reuse, R72, R24 ;  /* 0x00000048f018723c */ /* 0x040fe60000081018 */
[----:B------:R-:W-:Y:S04]  /*7d770*/  LDS R233, [R189+0x10680] ;  /* 0x01068000bde97984 */ /* 0x000fe80000000800 */
[----:B------:R-:W2:Y:S01]  /*7d780*/  LDS R235, [R189+0x12680] ;  /* 0x01268000bdeb7984 */ /* 0x000ea20000000800 */
[C---:B-1----:R-:W-:Y:S06]  /*7d790*/  HMMA.1688.F32.TF32 R4, R240.reuse, R88, R36 ;  /* 0x00000058f004723c */ /* 0x042fec0000081024 */
[----:B------:R-:W-:Y:S02]  /*7d7a0*/  STL.64 [R1+0x820], R56 ;  /* 0x0008203801007387 */ /* 0x000fe40000100a00 */
[C---:B----4-:R-:W-:Y:S02]  /*7d7b0*/  HMMA.1688.F32.TF32 R32, R240.reuse, R216, R32 ;  /* 0x000000d8f020723c */ /* 0x050fe40000081020 */
[----:B------:R-:W-:Y:S06]  /*7d7c0*/  STL.64 [R1+0x828], R58 ;  /* 0x0008283a01007387 */ /* 0x000fec0000100a00 */
        /* <DEDUP_REMOVED lines=10> */
[C---:B-----5:R-:W-:Y:S03]  /*7d870*/  HMMA.1688.F32.TF32 R36, R240.reuse, R116, R40 ;  /* 0x00000074f024723c */ /* 0x060fe60000081028 */
[----:B------:R1:W-:Y:S05]  /*7d880*/  STL.64 [R1+0x968], R6 ;  /* 0x0009680601007387 */ /* 0x0003ea0000100a00 */
[C---:B-1----:R-:W-:Y:S06]  /*7d890*/  HMMA.1688.F32.TF32 R4, R240.reuse, R112, R132 ;  /* 0x00000070f004723c */ /* 0x042fec0000081084 */
[----:B------:R-:W-:Y:S04]  /*7d8a0*/  STL.64 [R1+0x970], R32 ;  /* 0x0009702001007387 */ /* 0x000fe80000100a00 */
[----:B------:R1:W-:Y:S05]  /*7d8b0*/  STL.64 [R1+0x978], R34 ;  /* 0x0009782201007387 */ /* 0x0003ea0000100a00 */
[----:B------:R-:W-:Y:S04]  /*7d8c0*/  STL.64 [R1+0x980], R36 ;  /* 0x0009802401007387 */ /* 0x000fe80000100a00 */
[----:B------:R-:W-:Y:S01]  /*7d8d0*/  STL.64 [R1+0x988], R38 ;  /* 0x0009882601007387 */ /* 0x000fe20000100a00 */
[C---:B-1----:R-:W-:Y:S03]  /*7d8e0*/  HMMA.1688.F32.TF32 R32, R240.reuse, R100, R208 ;  /* 0x00000064f020723c */ /* 0x042fe600000810d0 */
[----:B------:R-:W-:Y:S04]  /*7d8f0*/  STL.64 [R1+0x990], R4 ;  /* 0x0009900401007387 */ /* 0x000fe80000100a00 */
[----:B------:R1:W-:Y:S02]  /*7d900*/  STL.64 [R1+0x998], R6 ;  /* 0x0009980601007387 */ /* 0x0003e40000100a00 */
[C---:B-1----:R-:W-:Y:S11]  /*7d910*/  HMMA.1688.F32.TF32 R4, R240.reuse, R92, R212 ;  /* 0x0000005cf004723c */ /* 0x042ff600000810d4 */
[----:B------:R-:W-:Y:S03]  /*7d920*/  @!UPT UIADD3 URZ, URZ, URZ, URZ ;  /* 0x0000003f3f3ff290 */ /* 0x000fe6000fffe03f */
[----:B------:R-:W-:Y:S04]  /*7d930*/  STL.64 [R1+0x9a0], R32 ;  /* 0x0009a02001007387 */ /* 0x000fe80000100a00 */
[----:B------:R-:W-:Y:S04]  /*7d940*/  STL.64 [R1+0x9a8], R34 ;  /* 0x0009a82201007387 */ /* 0x000fe80000100a00 */
[----:B------:R-:W-:Y:S01]  /*7d950*/  STL.64 [R1+0x9b0], R28 ;  /* 0x0009b01c01007387 */ /* 0x000fe20000100a00 */
[C---:B------:R-:W-:Y:S03]  /*7d960*/  HMMA.1688.F32.TF32 R20, R240.reuse, R76, R20 ;  /* 0x0000004cf014723c */ /* 0x040fe60000081014 */
        /* <DEDUP_REMOVED lines=10> */
[----:B------:R-:W-:Y:S04]  /*7da10*/  STL.64 [R1+0xcd0], R4 ;  /* 0x000cd00401007387 */ /* 0x000fe80000100a00 */
[----:B------:R1:W-:Y:S02]  /*7da20*/  STL.64 [R1+0xcd8], R6 ;  /* 0x000cd80601007387 */ /* 0x0003e40000100a00 */
[C---:B-1----:R-:W-:Y:S02]  /*7da30*/  HMMA.1688.F32.TF32 R4, R236.reuse, R68, R12 ;  /* 0x00000044ec04723c */ /* 0x042fe4000008100c */
[----:B------:R-:W-:Y:S04]  /*7da40*/  STL.64 [R1+0xd60], R16 ;  /* 0x000d601001007387 */ /* 0x000fe80000100a00 */
[----:B------:R-:W-:Y:S04]  /*7da50*/  STL.64 [R1+0xd68], R18 ;  /* 0x000d681201007387 */ /* 0x000fe80000100a00 */
[----:B------:R-:W3:Y:S04]  /*7da60*/  LDL.LU R176, [R1+0xa70] ;  /* 0x000a700001b07983 */ /* 0x000ee80000300800 */
[----:B------:R1:W-:Y:S04]  /*7da70*/  STL.64 [R1+0xcc0], R8 ;  /* 0x000cc00801007387 */ /* 0x0003e80000100a00 */
[----:B------:R4:W-:Y:S05]  /*7da80*/  STL.64 [R1+0xcc8], R10 ;  /* 0x000cc80a01007387 */ /* 0x0009ea0000100a00 */
[----:B------:R-:W-:Y:S04]  /*7da90*/  STL.64 [R1+0xcb0], R4 ;  /* 0x000cb00401007387 */ /* 0x000fe80000100a00 */
[----:B------:R5:W-:Y:S04]  /*7daa0*/  STL.64 [R1+0xcb8], R6 ;  /* 0x000cb80601007387 */ /* 0x000be80000100a00 */
[----:B------:R-:W3:Y:S04]  /*7dab0*/  LDL.LU R177, [R1+0xa74] ;  /* 0x000a740001b17983 */ /* 0x000ee80000300800 */
[----:B------:R-:W3:Y:S04]  /*7dac0*/  LDL.LU R178, [R1+0xa78] ;  /* 0x000a780001b27983 */ /* 0x000ee80000300800 */
[----:B------:R-:W3:Y:S04]  /*7dad0*/  LDL.LU R179, [R1+0xa7c] ;  /* 0x000a7c0001b37983 */ /* 0x000ee80000300800 */
[----:B-1----:R-:W2:Y:S04]  /*7dae0*/  LDL.LU R8, [R1+0xa80] ;  /* 0x000a800001087983 */ /* 0x002ea80000300800 */
[----:B------:R-:W2:Y:S04]  /*7daf0*/  LDL.LU R9, [R1+0xa84] ;  /* 0x000a840001097983 */ /* 0x000ea80000300800 */
[----:B----4-:R-:W4:Y:S04]  /*7db00*/  LDL.LU R10, [R1+0xa88] ;  /* 0x000a8800010a7983 */ /* 0x010f280000300800 */
        /* <DEDUP_REMOVED lines=89> */
[C---:B--2---:R-:W-:Y:S08]  /*7e0a0*/  HMMA.1688.F32.TF32 R56, R236.reuse, R100, R56 ;  /* 0x00000064ec38723c */ /* 0x044ff00000081038 */
[C---:B---3--:R-:W-:Y:S08]  /*7e0b0*/  HMMA.1688.F32.TF32 R104, R236.reuse, R120, R104 ;  /* 0x00000078ec68723c */ /* 0x048ff00000081068 */
[C---:B----4-:R-:W-:Y:S08]  /*7e0c0*/  HMMA.1688.F32.TF32 R240, R236.reuse, R88, R140 ;  /* 0x00000058ecf0723c */ /* 0x050ff0000008108c */
[C---:B------:R-:W-:Y:S08]  /*7e0d0*/  HMMA.1688.F32.TF32 R140, R236.reuse, R216, R136 ;  /* 0x000000d8ec8c723c */ /* 0x040ff00000081088 */
[C---:B-----5:R-:W-:Y:S07]  /*7e0e0*/  HMMA.1688.F32.TF32 R4, R236.reuse, R128, R224 ;  /* 0x00000080ec04723c */ /* 0x060fee00000810e0 */
[----:B------:R-:W-:Y:S01]  /*7e0f0*/  STL.64 [R1+0xca0], R240 ;  /* 0x000ca0f001007387 */ /* 0x000fe20000100a00 */
[C---:B------:R-:W-:Y:S03]  /*7e100*/  HMMA.1688.F32.TF32 R136, R236.reuse, R124, R220 ;  /* 0x0000007cec88723c */ /* 0x040fe600000810dc */
        /* <DEDUP_REMOVED lines=8> */
[----:B-1----:R-:W-:Y:S03]  /*7e190*/  HMMA.1688.F32.TF32 R4, R236, R116, R64 ;  /* 0x00000074ec04723c */ /* 0x002fe60000081040 */
[----:B------:R-:W-:Y:S04]  /*7e1a0*/  STL.64 [R1+0xd40], R136 ;  /* 0x000d408801007387 */ /* 0x000fe80000100a00 */
[----:B------:R-:W-:Y:S04]  /*7e1b0*/  STL.64 [R1+0xd48], R138 ;  /* 0x000d488a01007387 */ /* 0x000fe80000100a00 */
[----:B------:R-:W-:Y:S04]  /*7e1c0*/  STL.64 [R1+0xd30], R104 ;  /* 0x000d306801007387 */ /* 0x000fe80000100a00 */
[----:B------:R-:W-:Y:S01]  /*7e1d0*/  STL.64 [R1+0xd38], R106 ;  /* 0x000d386a01007387 */ /* 0x000fe20000100a00 */
[----:B------:R-:W-:Y:S03]  /*7e1e0*/  HMMA.1688.F32.TF32 R28, R232, R88, R28 ;  /* 0x00000058e81c723c */ /* 0x000fe6000008101c */
[----:B------:R-:W-:Y:S04]  /*7e1f0*/  LDS R241, [R189+0x10700] ;  /* 0x01070000bdf17984 */ /* 0x000fe80000000800 */
[----:B------:R-:W1:Y:S04]  /*7e200*/  LDS R243, [R189+0x12700] ;  /* 0x01270000bdf37984 */ /* 0x000e680000000800 */
[----:B------:R-:W-:Y:S04]  /*7e210*/  STL.64 [R1+0xd20], R4 ;  /* 0x000d200401007387 */ /* 0x000fe80000100a00 */
[----:B------:R2:W-:Y:S02]  /*7e220*/  STL.64 [R1+0xd28], R6 ;  /* 0x000d280601007387 */ /* 0x0005e40000100a00 */
[C---:B--2---:R-:W-:Y:S02]  /*7e230*/  HMMA.1688.F32.TF32 R4, R236.reuse, R96, R36 ;  /* 0x00000060ec04723c */ /* 0x044fe40000081024 */
[----:B------:R-:W-:Y:S04]  /*7e240*/  STL.64 [R1+0xd10], R60 ;  /* 0x000d103c01007387 */ /* 0x000fe80000100a00 */
[----:B------:R-:W-:Y:S04]  /*7e250*/  STL.64 [R1+0xd18], R62 ;  /* 0x000d183e01007387 */ /* 0x000fe80000100a00 */
[----:B------:R-:W-:Y:S01]  /*7e260*/  STL.64 [R1+0xd00], R56 ;  /* 0x000d003801007387 */ /* 0x000fe20000100a00 */
[C---:B------:R-:W-:Y:S03]  /*7e270*/  HMMA.1688.F32.TF32 R36, R236.reuse, R92, R32 ;  /* 0x0000005cec24723c */ /* 0x040fe60000081020 */
[----:B------:R-:W-:Y:S05]  /*7e280*/  STL.64 [R1+0xd08], R58 ;  /* 0x000d083a01007387 */ /* 0x000fea0000100a00 */
[C---:B------:R-:W-:Y:S04]  /*7e290*/  HMMA.1688.F32.TF32 R32, R236.reuse, R72, R52 ;  /* 0x00000048ec20723c */ /* 0x040fe80000081034 */
[----:B------:R-:W-:Y:S04]  /*7e2a0*/  STL.64 [R1+0xd80], R4 ;  /* 0x000d800401007387 */ /* 0x000fe80000100a00 */
[----:B------:R2:W-:Y:S02]  /*7e2b0*/  STL.64 [R1+0xd88], R6 ;  /* 0x000d880601007387 */ /* 0x0005e40000100a00 */
[----:B--2---:R-:W-:Y:S05]  /*7e2c0*/  HMMA.1688.F32.TF32 R4, R236, R76, R48 ;  /* 0x0000004cec04723c */ /* 0x004fea0000081030 */
[----:B------:R-:W-:Y:S04]  /*7e2d0*/  STL.64 [R1+0xcf0], R36 ;  /* 0x000cf02401007387 */ /* 0x000fe80000100a00 */
[----:B------:R-:W-:Y:S11]  /*7e2e0*/  STL.64 [R1+0xcf8], R38 ;  /* 0x000cf82601007387 */ /* 0x000ff60000100a00 */
[----:B------:R-:W-:Y:S03]  /*7e2f0*/  @!UPT UIADD3 URZ, URZ, URZ, URZ ;  /* 0x0000003f3f3ff290 */ /* 0x000fe6000fffe03f */
[----:B------:R-:W-:Y:S01]  /*7e300*/  STL.64 [R1+0xc50], R4 ;  /* 0x000c500401007387 */ /* 0x000fe20000100a00 */
[----:B------:R-:W-:-:S03]  /*7e310*/  MOV R188, R7 ;  /* 0x0000000700bc7202 */ /* 0x000fc60000000f00 */
[----:B------:R-:W-:Y:S04]  /*7e320*/  STL.64 [R1+0xc80], R32 ;  /* 0x000c802001007387 */ /* 0x000fe80000100a00 */
[----:B------:R2:W-:Y:S04]  /*7e330*/  STL.64 [R1+0xc88], R34 ;  /* 0x000c882201007387 */ /* 0x0005e80000100a00 */
[----:B------:R3:W-:Y:S01]  /*7e340*/  STL [R1+0xc58], R6 ;  /* 0x000c580601007387 */ /* 0x0007e20000100800 */
[C---:B--2---:R-:W-:Y:S08]  /*7e350*/  HMMA.1688.F32.TF32 R32, R236.reuse, R80, R44 ;  /* 0x00000050ec20723c */ /* 0x044ff0000008102c */
[----:B---3--:R-:W-:Y:S01]  /*7e360*/  HMMA.1688.F32.TF32 R4, R236, R84, R40 ;  /* 0x00000054ec04723c */ /* 0x008fe20000081028 */
[----:B------:R2:W-:Y:S11]  /*7e370*/  STL [R1+0x4570], R188 ;  /* 0x004570bc01007387 */ /* 0x0005f60000100800 */
[----:B------:R-:W-:Y:S11]  /*7e380*/  @!UPT UIADD3 URZ, URZ, URZ, URZ ;  /* 0x0000003f3f3ff290 */ /* 0x000ff6000fffe03f */
[----:B------:R-:W-:Y:S01]  /*7e390*/  STL.64 [R1+0xc10], R4 ;  /* 0x000c100401007387 */ /* 0x000fe20000100a00 */
[----:B--2---:R-:W-:-:S03]  /*7e3a0*/  IMAD.MOV.U32 R188, RZ, RZ, R7 ;  /* 0x000000ffffbc7224 */ /* 0x004fc600078e0007 */
[----:B------:R-:W-:Y:S04]  /*7e3b0*/  STL.64 [R1+0xc30], R32 ;  /* 0x000c302001007387 */ /* 0x000fe80000100a00 */
[----:B------:R-:W-:Y:S04]  /*7e3c0*/  STL.64 [R1+0xc38], R34 ;  /* 0x000c382201007387 */ /* 0x000fe80000100a00 */
[----:B------:R2:W-:Y:S02]  /*7e3d0*/  STL [R1+0xc18], R6 ;  /* 0x000c180601007387 */ /* 0x0005e40000100800 */
[----:B--2---:R-:W-:Y:S02]  /*7e3e0*/  HMMA.1688.F32.TF32 R4, R236, R108, R132 ;  /* 0x0000006cec04723c */ /* 0x004fe40000081084 */
[----:B------:R-:W-:Y:S04]  /*7e3f0*/  LDS R236, [R161+0x10780] ;  /* 0x01078000a1ec7984 */ /* 0x000fe80000000800 */
[----:B------:R-:W-:Y:S02]  /*7e400*/  LDS R238, [R161+0x12780] ;  /* 0x01278000a1ee7984 */ /* 0x000fe40000000800 */
[C---:B------:R-:W-:Y:S02]  /*7e410*/  HMMA.1688.F32.TF32 R32, R232.reuse, R68, R208 ;  /* 0x00000044e820723c */ /* 0x040fe400000810d0 */
[----:B------:R-:W-:Y:S04]  /*7e420*/  LDS R237, [R189+0x10780] ;  /* 0x01078000bded7984 */ /* 0x000fe80000000800 */
[----:B------:R-:W2:Y:S09]  /*7e430*/  LDS R239, [R189+0x12780] ;  /* 0x01278000bdef7984 */ /* 0x000eb20000000800 */
[----:B------:R-:W-:Y:S04]  /*7e440*/  STL.64 [R1+0xbd0], R4 ;  /* 0x000bd00401007387 */ /* 0x000fe80000100a00 */
[----:B------:R3:W-:Y:S02]  /*7e450*/  STL.64 [R1+0xbd8], R6 ;  /* 0x000bd80601007387 */ /* 0x0007e40000100a00 */
[C---:B---3--:R-:W-:Y:S02]  /*7e460*/  HMMA.1688.F32.TF32 R4, R232.reuse, R216, R212 ;  /* 0x000000d8e804723c */ /* 0x048fe400000810d4 */
[----:B------:R-:W-:Y:S04]  /*7e470*/  STL.64 [R1+0xbf0], R32 ;  /* 0x000bf02001007387 */ /* 0x000fe80000100a00 */
[----:B------:R-:W-:Y:S04]  /*7e480*/  STL.64 [R1+0xbf8], R34 ;  /* 0x000bf82201007387 */ /* 0x000fe80000100a00 */
[----:B------:R-:W-:Y:S04]  /*7e490*/  STL.64 [R1+0xbc0], R28 ;  /* 0x000bc01c01007387 */ /* 0x000fe80000100a00 */
[----:B------:R-:W-:Y:S09]  /*7e4a0*/  STL.64 [R1+0xbc8], R30 ;  /* 0x000bc81e01007387 */ /* 0x000ff20000100a00 */
[----:B------:R-:W-:Y:S04]  /*7e4b0*/  STL.64 [R1+0xba0], R4 ;  /* 0x000ba00401007387 */ /* 0x000fe80000100a00 */
[----:B------:R3:W-:Y:S02]  /*7e4c0*/  STL.64 [R1+0xba8], R6 ;  /* 0x000ba80601007387 */ /* 0x0007e40000100a00 */
[C---:B---3--:R-:W-:Y:S08]  /*7e4d0*/  HMMA.1688.F32.TF32 R4, R232.reuse, R128, R24 ;  /* 0x00000080e804723c */ /* 0x048ff00000081018 */
[C---:B------:R-:W-:Y:S11]  /*7e4e0*/  HMMA.1688.F32.TF32 R20, R232.reuse, R124, R20 ;  /* 0x0000007ce814723c */ /* 0x040ff60000081014 */
[----:B------:R-:W-:Y:S04]  /*7e4f0*/  @!UPT UIADD3 URZ, URZ, URZ, URZ ;  /* 0x0000003f3f3ff290 */ /* 0x000fe8000fffe03f */
[----:B------:R-:W-:Y:S04]  /*7e500*/  STL.64 [R1+0xb80], R4 ;  /* 0x000b800401007387 */ /* 0x000fe80000100a00 */
[----:B------:R3:W-:Y:S02]  /*7e510*/  STL.64 [R1+0xb88], R6 ;  /* 0x000b880601007387 */ /* 0x0007e40000100a00 */
[C---:B---3--:R-:W-:Y:S02]  /*7e520*/  HMMA.1688.F32.TF32 R4, R232.reuse, R120, R16 ;  /* 0x00000078e804723c */ /* 0x048fe40000081010 */
[----:B------:R-:W-:Y:S04]  /*7e530*/  STL.64 [R1+0xb60], R20 ;  /* 0x000b601401007387 */ /* 0x000fe80000100a00 */
[----:B------:R-:W-:Y:S02]  /*7e540*/  STL.64 [R1+0xb68], R22 ;  /* 0x000b681601007387 */ /* 0x000fe40000100a00 */
[C---:B------:R-:W-:Y:S08]  /*7e550*/  HMMA.1688.F32.TF32 R16, R232.reuse, R116, R8 ;  /* 0x00000074e810723c */ /* 0x040ff00000081008 */
[C---:B------:R-:W-:Y:S07]  /*7e560*/  HMMA.1688.F32.TF32 R8, R232.reuse, R112, R176 ;  /* 0x00000070e808723c */ /* 0x040fee00000810b0 */
[----:B------:R-:W-:Y:S04]  /*7e570*/  STL.64 [R1+0xb40], R4 ;  /* 0x000b400401007387 */ /* 0x000fe80000100a00 */
[----:B------:R3:W-:Y:S02]  /*7e580*/  STL.64 [R1+0xb48], R6 ;  /* 0x000b480601007387 */ /* 0x0007e40000100a00 */
[----:B---3--:R-:W-:Y:S02]  /*7e590*/  HMMA.1688.F32.TF32 R4, R232, R100, R12 ;  /* 0x00000064e804723c */ /* 0x008fe4000008100c */
[----:B------:R3:W-:Y:S04]  /*7e5a0*/  STL.64 [R1+0xb20], R16 ;  /* 0x000b201001007387 */ /* 0x0007e80000100a00 */
[----:B------:R4:W-:Y:S04]  /*7e5b0*/  STL.64 [R1+0xb28], R18 ;  /* 0x000b281201007387 */ /* 0x0009e80000100a00 */
[----:B------:R-:W5:Y:S04]  /*7e5c0*/  LDL.LU R12, [R1+0xa20] ;  /* 0x000a2000010c7983 */ /* 0x000f680000300800 */
[----:B------:R-:W-:Y:S04]  /*7e5d0*/  STL.64 [R1+0xb00], R8 ;  /* 0x000b000801007387 */ /* 0x000fe80000100a00 */
[----:B------:R-:W-:Y:S05]  /*7e5e0*/  STL.64 [R1+0xb08], R10 ;  /* 0x000b080a01007387 */ /* 0x000fea0000100a00 */
[----:B------:R1:W-:Y:S04]  /*7e5f0*/  STL.64 [R1+0xad0], R4 ;  /* 0x000ad00401007387 */ /* 0x0003e80000100a00 */
        /* <DEDUP_REMOVED lines=100> */
[----:B--2---:R-:W-:Y:S08]  /*7ec40*/  HMMA.1688.F32.TF32 R28, R240, R92, R28 ;  /* 0x0000005cf01c723c */ /* 0x004ff0000008101c */
[C---:B---3--:R-:W-:Y:S11]  /*7ec50*/  HMMA.1688.F32.TF32 R4, R232.reuse, R96, R4 ;  /* 0x00000060e804723c */ /* 0x048ff60000081004 */
[----:B------:R-:W-:Y:S11]  /*7ec60*/  @!UPT UIADD3 URZ, URZ, URZ, URZ ;  /* 0x0000003f3f3ff290 */ /* 0x000ff6000fffe03f */
[----:B------:R-:W-:Y:S01]  /*7ec70*/  @!UPT UIADD3 URZ, URZ, URZ, URZ ;  /* 0x0000003f3f3ff290 */ /* 0x000fe2000fffe03f */
[----:B------:R-:W-:Y:S04]  /*7ec80*/  STL.64 [R1+0xac0], R4 ;  /* 0x000ac00401007387 */ /* 0x000fe80000100a00 */
[----:B------:R1:W-:Y:S02]  /*7ec90*/  STL.64 [R1+0xac8], R6 ;  /* 0x000ac80601007387 */ /* 0x0003e40000100a00 */
[C---:B-1----:R-:W-:Y:S08]  /*7eca0*/  HMMA.1688.F32.TF32 R4, R232.reuse, R92, R140 ;  /* 0x0000005ce804723c */ /* 0x042ff0000008108c */
[C---:B----4-:R-:W-:Y:S11]  /*7ecb0*/  HMMA.1688.F32.TF32 R140, R232.reuse, R72, R136 ;  /* 0x00000048e88c723c */ /* 0x050ff60000081088 */
[----:B------:R-:W-:Y:S04]  /*7ecc0*/  @!UPT UIADD3 URZ, URZ, URZ, URZ ;  /* 0x0000003f3f3ff290 */ /* 0x000fe8000fffe03f */
        /* <DEDUP_REMOVED lines=8> */
[----:B------:R1:W-:Y:S02]  /*7ed50*/  STL.64 [R1+0xa98], R6 ;  /* 0x000a980601007387 */ /* 0x0003e40000100a00 */
[----:B-1----:R-:W-:Y:S02]  /*7ed60*/  HMMA.1688.F32.TF32 R4, R232, R108, R64 ;  /* 0x0000006ce804723c */ /* 0x002fe40000081040 */
[----:B------:R-:W-:Y:S04]  /*7ed70*/  STL.64 [R1+0xa80], R136 ;  /* 0x000a808801007387 */ /* 0x000fe80000100a00 */
[----:B------:R-:W-:Y:S02]  /*7ed80*/  STL.64 [R1+0xa88], R138 ;  /* 0x000a888a01007387 */ /* 0x000fe40000100a00 */
[C---:B-----5:R-:W-:Y:S02]  /*7ed90*/  HMMA.1688.F32.TF32 R60, R240.reuse, R68, R60 ;  /* 0x00000044f03c723c */ /* 0x060fe4000008103c */
[----:B------:R-:W-:Y:S04]  /*7eda0*/  STL.64 [R1+0xa70], R104 ;  /* 0x000a706801007387 */ /* 0x000fe80000100a00 */
[----:B------:R-:W-:Y:S02]  /*7edb0*/  STL.64 [R1+0xa78], R106 ;  /* 0x000a786a01007387 */ /* 0x000fe40000100a00 */
[C---:B------:R-:W-:Y:S02]  /*7edc0*/  HMMA.1688.F32.TF32 R56, R240.reuse, R88, R56 ;  /* 0x00000058f038723c */ /* 0x040fe40000081038 */
[----:B------:R-:W-:Y:S04]  /*7edd0*/  LDS R232, [R161+0x14000] ;  /* 0x01400000a1e87984 */ /* 0x000fe80000000800 */
[----:B------:R-:W-:Y:S04]  /*7ede0*/  LDS R234, [R161+0x16000] ;  /* 0x01600000a1ea7984 */ /* 0x000fe80000000800 */
        /* <DEDUP_REMOVED lines=8> */
[----:B------:R-:W-:Y:S01]  /*7ee70*/  STL.64 [R1+0xae0], R56 ;  /* 0x000ae03801007387 */ /* 0x000fe20000100a00 */
[C---:B------:R-:W-:Y:S03]  /*7ee80*/  HMMA.1688.F32.TF32 R36, R240.reuse, R124, R52 ;  /* 0x0000007cf024723c */ /* 0x040fe60000081034 */
[----:B------:R-:W-:Y:S08]  /*7ee90*/  STL.64 [R1+0xae8], R58 ;  /* 0x000ae83a01007387 */ /* 0x000ff00000100a00 */
        /* <DEDUP_REMOVED lines=29> */
[C---:B-1----:R-:W-:Y:S06]  /*7f070*/  HMMA.1688.F32.TF32 R4, R240.reuse, R84, R16 ;  /* 0x00000054f004723c */ /* 0x042fec0000081010 */
[----:B------:R-:W-:Y:S04]  /*7f080*/  STL.64 [R1+0xc40], R24 ;  /* 0x000c401801007387 */ /* 0x000fe80000100a00 */
[----:B------:R-:W-:Y:S01]  /*7f090*/  STL.64 [R1+0xc48], R26 ;  /* 0x000c481a01007387 */ /* 0x000fe20000100a00 */
[----:B------:R-:W-:Y:S03]  /*7f0a0*/  HMMA.1688.F32.TF32 R16, R240, R108, R8 ;  /* 0x0000006cf010723c */ /* 0x000fe60000081008 */
        /* <DEDUP_REMOVED lines=8> */
[----:B------:R-:W-:Y:S01]  /*7f130*/  LDS R243, [R189+0x16100] ;  /* 0x01610000bdf37984 */ /* 0x000fe20000000800 */
[C---:B-1----:R-:W-:Y:S03]  /*7f140*/  HMMA.1688.F32.TF32 R4, R236.reuse, R88, R12 ;  /* 0x00000058ec04723c */ /* 0x042fe6000008100c */
[----:B------:R1:W-:Y:S04]  /*7f150*/  STL.64 [R1+0xc60], R16 ;  /* 0x000c601001007387 */ /* 0x0003e80000100a00 */
[----:B------:R3:W-:Y:S04]  /*7f160*/  STL.64 [R1+0xc68], R18 ;  /* 0x000c681201007387 */ /* 0x0007e80000100a00 */
[----:B------:R-:W4:Y:S04]  /*7f170*/  LDL.LU R212, [R1+0x2e0] ;  /* 0x0002e00001d47983 */ /* 0x000f280000300800 */
[----:B------:R5:W-:Y:S04]  /*7f180*/  STL.64 [R1+0xa40], R8 ;  /* 0x000a400801007387 */ /* 0x000be80000100a00 */
[----:B------:R1:W-:Y:S04]  /*7f190*/  STL.64 [R1+0xa48], R10 ;  /* 0x000a480a01007387 */ /* 0x0003e80000100a00 */
        /* <DEDUP_REMOVED lines=51> */
[----:B------:R-:W2:Y:S01]  /*7f4d0*/  LDL.LU R22, [R1+0x108] ;  /* 0x0001080001167983 */ /* 0x000ea20000300800 */
[C---:B----4-:R-:W-:Y:S03]  /*7f4e0*/  HMMA.1688.F32.TF32 R4, R236.reuse, R128, R16 ;  /* 0x00000080ec04723c */ /* 0x050fe60000081010 */
[----:B------:R-:W2:Y:S04]  /*7f4f0*/  LDL.LU R23, [R1+0x10c] ;  /* 0x00010c0001177983 */ /* 0x000ea80000300800 */
[----:B------:R-:W4:Y:S11]  /*7f500*/  LDL.LU R16, [R1+0x80] ;  /* 0x0000800001107983 */ /* 0x000f360000300800 */
[----:B------:R-:W-:Y:S05]  /*7f510*/  @!UPT UIADD3 URZ, URZ, URZ, URZ ;  /* 0x0000003f3f3ff290 */ /* 0x000fea000fffe03f */
[----:B------:R-:W-:Y:S04]  /*7f520*/  STL.64 [R1+0xa00], R4 ;  /* 0x000a000401007387 */ /* 0x000fe80000100a00 */
[----:B------:R5:W-:Y:S04]  /*7f530*/  STL.64 [R1+0xa08], R6 ;  /* 0x000a080601007387 */ /* 0x000be80000100a00 */
[----:B------:R-:W4:Y:S04]  /*7f540*/  LDL.LU R17, [R1+0x84] ;  /* 0x0000840001117983 */ /* 0x000f280000300800 */
[----:B------:R-:W4:Y:S01]  /*7f550*/  LDL.LU R18, [R1+0x88] ;  /* 0x0000880001127983 */ /* 0x000f220000300800 */
[C---:B-----5:R-:W-:Y:S03]  /*7f560*/  HMMA.1688.F32.TF32 R4, R236.reuse, R124, R8 ;  /* 0x0000007cec04723c */ /* 0x060fe60000081008 */
[----:B------:R-:W4:Y:S04]  /*7f570*/  LDL.LU R19, [R1+0x8c] ;  /* 0x00008c0001137983 */ /* 0x000f280000300800 */
[----:B------:R-:W5:Y:S11]  /*7f580*/  LDL.LU R8, [R1+0x20] ;  /* 0x0000200001087983 */ /* 0x000f760000300800 */
[----:B------:R-:W-:Y:S05]  /*7f590*/  @!UPT UIADD3 URZ, URZ, URZ, URZ ;  /* 0x0000003f3f3ff290 */ /* 0x000fea000fffe03f */
[----:B------:R-:W-:Y:S04]  /*7f5a0*/  STL.64 [R1+0x9e0], R4 ;  /* 0x0009e00401007387 */ /* 0x000fe80000100a00 */
[----:B------:R3:W-:Y:S04]  /*7f5b0*/  STL.64 [R1+0x9e8], R6 ;  /* 0x0009e80601007387 */ /* 0x0007e80000100a00 */
[----:B------:R-:W5:Y:S04]  /*7f5c0*/  LDL.LU R9, [R1+0x24] ;  /* 0x0000240001097983 */ /* 0x000f680000300800 */
[----:B------:R-:W5:Y:S01]  /*7f5d0*/  LDL.LU R10, [R1+0x28] ;  /* 0x00002800010a7983 */ /* 0x000f620000300800 */
[C---:B---3--:R-:W-:Y:S03]  /*7f5e0*/  HMMA.1688.F32.TF32 R4, R236.reuse, R120, R176 ;  /* 0x00000078ec04723c */ /* 0x048fe600000810b0 */
[----:B------:R-:W5:Y:S04]  /*7f5f0*/  LDL.LU R11, [R1+0x2c] ;  /* 0x00002c00010b7983 */ /* 0x000f680000300800 */
[----:B------:R-:W3:Y:S11]  /*7f600*/  LDL.LU R176, [R1+0x10] ;  /* 0x0000100001b07983 */ /* 0x000ef60000300800 */
[----:B------:R-:W-:Y:S05]  /*7f610*/  @!UPT UIADD3 URZ, URZ, URZ, URZ ;  /* 0x0000003f3f3ff290 */ /* 0x000fea000fffe03f */
[----:B------:R-:W-:Y:S04]  /*7f620*/  STL.64 [R1+0x9c0], R4 ;  /* 0x0009c00401007387 */ /* 0x000fe80000100a00 */
[----:B------:R1:W-:Y:S01]  /*7f630*/  STL.64 [R1+0x9c8], R6 ;  /* 0x0009c80601007387 */ /* 0x0003e20000100a00 */
[----:B------:R-:W-:Y:S01]  /*7f640*/  IMAD.MOV.U32 R178, RZ, RZ, R90 ;  /* 0x000000ffffb27224 */ /* 0x000fe200078e005a */
[----:B------:R-:W-:Y:S02]  /*7f650*/  MOV R179, R91 ;  /* 0x0000005b00b37202 */ /* 0x000fe40000000f00 */
[----:B------:R-:W3:Y:S04]  /*7f660*/  LDL.LU R177, [R1+0x14] ;  /* 0x0000140001b17983 */ /* 0x000ee80000300800 */
[----:B------:R-:W3:Y:S01]  /*7f670*/  LDL.LU R90, [R1+0x4894] ;  /* 0x00489400015a7983 */ /* 0x000ee20000300800 */
[----:B-1----:R-:W-:Y:S03]  /*7f680*/  HMMA.1688.F32.TF32 R4, R236, R116, R12 ;  /* 0x00000074ec04723c */ /* 0x002fe6000008100c */
[----:B------:R-:W3:Y:S04]  /*7f690*/  LDL.LU R91, [R1+0x4890] ;  /* 0x00489000015b7983 */ /* 0x000ee80000300800 */
[----:B------:R-:W-:-:S02]  /*7f6a0*/  IMAD.MOV.U32 R12, RZ, RZ, R70 ;  /* 0x000000ffff0c7224 */ /* 0x000fc400078e0046 */
[----:B------:R-:W3:Y:S01]  /*7f6b0*/  LDL.LU R70, [R1+0x488c] ;  /* 0x00488c0001467983 */ /* 0x000ee20000300800 */
[----:B------:R-:W-:Y:S11]  /*7f6c0*/  IMAD.MOV.U32 R13, RZ, RZ, R71 ;  /* 0x000000ffff0d7224 */ /* 0x000ff600078e0047 */
[----:B------:R-:W-:Y:S02]  /*7f6d0*/  @!UPT UIADD3 URZ, URZ, URZ, URZ ;  /* 0x0000003f3f3ff290 */ /* 0x000fe4000fffe03f */
[----:B------:R-:W-:Y:S04]  /*7f6e0*/  STL.64 [R1+0x940], R4 ;  /* 0x0009400401007387 */ /* 0x000fe80000100a00 */
[----:B------:R1:W-:Y:S04]  /*7f6f0*/  STL.64 [R1+0x948], R6 ;  /* 0x0009480601007387 */ /* 0x0003e80000100a00 */
[----:B------:R-:W3:Y:S01]  /*7f700*/  LDL.LU R71, [R1+0x4888] ;  /* 0x0048880001477983 */ /* 0x000ee20000300800 */
[C---:B------:R-:W-:Y:S08]  /*7f710*/  HMMA.1688.F32.TF32 R32, R236.reuse, R112, R40 ;  /* 0x00000070ec20723c */ /* 0x040ff00000081028 */
[C---:B------:R-:W-:Y:S08]  /*7f720*/  HMMA.1688.F32.TF32 R36, R236.reuse, R100, R132 ;  /* 0x00000064ec24723c */ /* 0x040ff00000081084 */
[C---:B-1----:R-:W-:Y:S07]  /*7f730*/  HMMA.1688.F32.TF32 R4, R236.reuse, R96, R208 ;  /* 0x00000060ec04723c */ /* 0x042fee00000810d0 */
[----:B------:R-:W-:Y:S04]  /*7f740*/  STL.64 [R1+0x630], R32 ;  /* 0x0006302001007387 */ /* 0x000fe80000100a00 */
[----:B------:R-:W-:Y:S04]  /*7f750*/  STL.64 [R1+0x638], R34 ;  /* 0x0006382201007387 */ /* 0x000fe80000100a00 */
[----:B------:R-:W-:Y:S04]  /*7f760*/  STL.64 [R1+0x610], R36 ;  /* 0x0006102401007387 */ /* 0x000fe80000100a00 */
[----:B------:R-:W-:Y:S04]  /*7f770*/  STL.64 [R1+0x618], R38 ;  /* 0x0006182601007387 */ /* 0x000fe80000100a00 */
[----:B------:R-:W-:Y:S04]  /*7f780*/  STL.64 [R1+0x320], R4 ;  /* 0x0003200401007387 */ /* 0x000fe80000100a00 */
[----:B------:R1:W-:Y:S02]  /*7f790*/  STL.64 [R1+0x328], R6 ;  /* 0x0003280601007387 */ /* 0x0003e40000100a00 */
[C---:B-1----:R-:W-:Y:S01]  /*7f7a0*/  HMMA.1688.F32.TF32 R4, R236.reuse, R76, R24 ;  /* 0x0000004cec04723c */ /* 0x042fe20000081018 */
[----:B------:R-:W-:Y:S01]  /*7f7b0*/  MOV R14, R160 ;  /* 0x000000a0000e7202 */ /* 0x000fe20000000f00 */
[----:B------:R-:W-:Y:S11]  /*7f7c0*/  IMAD.MOV.U32 R15, RZ, RZ, R3 ;  /* 0x000000ffff0f7224 */ /* 0x000ff600078e0003 */
[----:B------:R-:W-:Y:S11]  /*7f7d0*/  @!UPT UIADD3 URZ, URZ, URZ, URZ ;  /* 0x0000003f3f3ff290 */ /* 0x000ff6000fffe03f */
[----:B------:R-:W-:Y:S01]  /*7f7e0*/  IMAD.MOV.U32 R3, RZ, RZ, R4 ;  /* 0x000000ffff037224 */ /* 0x000fe200078e0004 */
[----:B------:R-:W-:Y:S01]  /*7f7f0*/  MOV R217, R5 ;  /* 0x0000000500d97202 */ /* 0x000fe20000000f00 */
[----:B------:R-:W-:Y:S02]  /*7f800*/  IMAD.MOV.U32 R216, RZ, RZ, R6 ;  /* 0x000000ffffd87224 */ /* 0x000fe400078e0006 */
[----:B------:R-:W-:Y:S01]  /*7f810*/  IMAD.MOV.U32 R160, RZ, RZ, R7 ;  /* 0x000000ffffa07224 */ /* 0x000fe200078e0007 */
[C---:B------:R-:W-:Y:S08]  /*7f820*/  HMMA.1688.F32.TF32 R32, R236.reuse, R92, R28 ;  /* 0x0000005cec20723c */ /* 0x040ff0000008101c */
[C---:B------:R-:W-:Y:S08]  /*7f830*/  HMMA.1688.F32.TF32 R28, R236.reuse, R72, R212 ;  /* 0x00000048ec1c723c */ /* 0x040ff000000810d4 */
[C---:B--2---:R-:W-:Y:S11]  /*7f840*/  HMMA.1688.F32.TF32 R4, R236.reuse, R80, R20 ;  /* 0x00000050ec04723c */ /* 0x044ff60000081014 */
[----:B------:R-:W-:Y:S11]  /*7f850*/  @!UPT UIADD3 URZ, URZ, URZ, URZ ;  /* 0x0000003f3f3ff290 */ /* 0x000ff6000fffe03f */
[----:B------:R-:W-:Y:S02]  /*7f860*/  @!UPT UIADD3 URZ, URZ, URZ, URZ ;  /* 0x0000003f3f3ff290 */ /* 0x000fe4000fffe03f */
[----:B------:R-:W-:Y:S01]  /*7f870*/  MOV R125, R4 ;  /* 0x00000004007d7202 */ /* 0x000fe20000000f00 */
[----:B------:R-:W-:Y:S01]  /*7f880*/  IMAD.MOV.U32 R124, RZ, RZ, R5 ;  /* 0x000000ffff7c7224 */ /* 0x000fe200078e0005 */
[----:B------:R-:W-:Y:S01]  /*7f890*/  MOV R100, R7 ;  /* 0x0000000700647202 */ /* 0x000fe20000000f00 */
[----:B------:R-:W-:Y:S02]  /*7f8a0*/  IMAD.MOV.U32 R101, RZ, RZ, R6 ;  /* 0x000000ffff657224 */ /* 0x000fe400078e0006 */
[C---:B----4-:R-:W-:Y:S11]  /*7f8b0*/  HMMA.1688.F32.TF32 R4, R236.reuse, R84, R16 ;  /* 0x00000054ec04723c */ /* 0x050ff60000081010 */
[----:B------:R-:W-:Y:S11]  /*7f8c0*/  @!UPT UIADD3 URZ, URZ, URZ, URZ ;  /* 0x0000003f3f3ff290 */ /* 0x000ff6000fffe03f */
[----:B------:R-:W-:Y:S02]  /*7f8d0*/  @!UPT UIADD3 URZ, URZ, URZ, URZ ;  /* 0x0000003f3f3ff290 */ /* 0x000fe4000fffe03f */
[----:B------:R-:W-:Y:S01]  /*7f8e0*/  IMAD.MOV.U32 R73, RZ, RZ, R4 ;  /* 0x000000ffff497224 */ /* 0x000fe200078e0004 */
[----:B------:R-:W-:Y:S01]  /*7f8f0*/  MOV R69, R6 ;  /* 0x0000000600457202 */ /* 0x000fe20000000f00 */
[----:B------:R-:W-:Y:S02]  /*7f900*/  IMAD.MOV.U32 R72, RZ, RZ, R5 ;  /* 0x000000ffff487224 */ /* 0x000fe400078e0005 */
[----:B------:R-:W-:Y:S02]  /*7f910*/  IMAD.MOV.U32 R68, RZ, RZ, R7 ;  /* 0x000000ffff447224 */ /* 0x000fe400078e0007 */
[----:B-----5:R-:W-:Y:S01]  /*7f920*/  HMMA.1688.F32.TF32 R4, R236, R108, R8 ;  /* 0x0000006cec04723c */ /* 0x020fe20000081008 */
[----:B------:R-:W-:Y:S01]  /*7f930*/  STL.64 [R1+0x300], R32 ;  /* 0x0003002001007387 */ /* 0x000fe20000100a00 */
[----:B------:R-:W-:Y:S01]  /*7f940*/  IMAD.MOV.U32 R16, RZ, RZ, R95 ;  /* 0x000000ffff107224 */ /* 0x000fe200078e005f */
[----:B------:R-:W-:Y:S01]  /*7f950*/  MOV R18, R75 ;  /* 0x0000004b00127202 */ /* 0x000fe20000000f00 */
[----:B------:R-:W-:Y:S01]  /*7f960*/  IMAD.MOV.U32 R17, RZ, RZ, R94 ;  /* 0x000000ffff117224 */ /* 0x000fe200078e005e */
[----:B------:R-:W-:Y:S01]  /*7f970*/  MOV R21, R86 ;  /* 0x0000005600157202 */ /* 0x000fe20000000f00 */
[----:B------:R-:W-:Y:S01]  /*7f980*/  IMAD.MOV.U32 R19, RZ, RZ, R74 ;  /* 0x000000ffff137224 */ /* 0x000fe200078e004a */
[----:B------:R-:W-:Y:S01]  /*7f990*/  MOV R213, R115 ;  /* 0x0000007300d57202 */ /* 0x000fe20000000f00 */
[----:B------:R-:W-:Y:S01]  /*7f9a0*/  IMAD.MOV.U32 R20, RZ, RZ, R87 ;  /* 0x000000ffff147224 */ /* 0x000fe200078e0057 */
[----:B------:R-:W-:Y:S01]  /*7f9b0*/  MOV R24, R122 ;  /* 0x0000007a00187202 */ /* 0x000fe20000000f00 */
[----:B------:R-:W-:-:S02]  /*7f9c0*/  IMAD.MOV.U32 R22, RZ, RZ, R110 ;  /* 0x000000ffff167224 */ /* 0x000fc400078e006e */
[----:B------:R-:W-:Y:S02]  /*7f9d0*/  IMAD.MOV.U32 R25, RZ, RZ, R218 ;  /* 0x000000ffff197224 */ /* 0x000fe400078e00da */
[----:B------:R-:W-:Y:S01]  /*7f9e0*/  IMAD.MOV.U32 R26, RZ, RZ, R219 ;  /* 0x000000ffff1a7224 */ /* 0x000fe200078e00db */
[----:B------:R-:W-:Y:S01]  /*7f9f0*/  MOV R27, R123 ;  /* 0x0000007b001b7202 */ /* 0x000fe20000000f00 */
[----:B------:R-:W-:Y:S01]  /*7fa00*/  IMAD.MOV.U32 R23, RZ, RZ, R111 ;  /* 0x000000ffff177224 */ /* 0x000fe200078e006f */
[----:B------:R-:W-:Y:S01]  /*7fa10*/  LDS R236, [R161+0x14080] ;  /* 0x01408000a1ec7984 */ /* 0x000fe20000000800 */
[----:B------:R-:W-:Y:S02]  /*7fa20*/  IMAD.MOV.U32 R212, RZ, RZ, R114 ;  /* 0x000000ffffd47224 */ /* 0x000fe400078e0072 */
[----:B------:R-:W-:Y:S01]  /*7fa30*/  IMAD.MOV.U32 R214, RZ, RZ, R118 ;  /* 0x000000ffffd67224 */ /* 0x000fe200078e0076 */
[----:B------:R-:W-:Y:S03]  /*7fa40*/  LDS R238, [R161+0x16080] ;  /* 0x01608000a1ee7984 */ /* 0x000fe60000000800 */
[----:B------:R-:W-:Y:S01]  /*7fa50*/  IMAD.MOV.U32 R97, RZ, RZ, R4 ;  /* 0x000000ffff617224 */ /* 0x000fe200078e0004 */
[----:B------:R-:W-:Y:S01]  /*7fa60*/  MOV R96, R5 ;  /* 0x0000000500607202 */ /* 0x000fe20000000f00 */
[----:B------:R-:W-:Y:S01]  /*7fa70*/  IMAD.MOV.U32 R77, RZ, RZ, R6 ;  /* 0x000000ffff4d7224 */ /* 0x000fe200078e0006 */
[----:B------:R-:W-:Y:S01]  /*7fa80*/  LDS R237, [R189+0x14080] ;  /* 0x01408000bded7984 */ /* 0x000fe20000000800 */
[----:B------:R-:W-:-:S03]  /*7fa90*/  IMAD.MOV.U32 R76, RZ, RZ, R7 ;  /* 0x000000ffff4c7224 */ /* 0x000fc600078e0007 */
[----:B------:R-:W-:Y:S04]  /*7faa0*/  STL.64 [R1+0x308], R34 ;  /* 0x0003082201007387 */ /* 0x000fe80000100a00 */
[----:B------:R1:W-:Y:S04]  /*7fab0*/  STL.64 [R1+0xd70], R28 ;  /* 0x000d701c01007387 */ /* 0x0003e80000100a00 */
[----:B------:R2:W-:Y:S01]  /*7fac0*/  STL.64 [R1+0xd78], R30 ;  /* 0x000d781e01007387 */ /* 0x0005e20000100a00 */
[----:B------:R-:W-:-:S03]  /*7fad0*/  IMAD.MOV.U32 R215, RZ, RZ, R119 ;  /* 0x000000ffffd77224 */ /* 0x000fc600078e0077 */
[----:B------:R-:W4:Y:S01]  /*7fae0*/  LDS R239, [R189+0x16080] ;  /* 0x01608000bdef7984 */ /* 0x000f220000000800 */
[C---:B---3--:R-:W-:Y:S01]  /*7faf0*/  HMMA.1688.F32.TF32 R4, R232.reuse, R70, R176 ;  /* 0x00000046e804723c */ /* 0x048fe200000810b0 */
[----:B------:R-:W-:Y:S01]  /*7fb00*/  MOV R8, R79 ;  /* 0x0000004f00087202 */ /* 0x000fe20000000f00 */
[----:B------:R-:W-:Y:S01]  /*7fb10*/  IMAD.MOV.U32 R9, RZ, RZ, R78 ;  /* 0x000000ffff097224 */ /* 0x000fe200078e004e */
[----:B------:R-:W-:Y:S01]  /*7fb20*/  MOV R11, R82 ;  /* 0x00000052000b7202 */ /* 0x000fe20000000f00 */
[----:B------:R-:W-:Y:S11]  /*7fb30*/  IMAD.MOV.U32 R10, RZ, RZ, R83 ;  /* 0x000000ffff0a7224 */ /* 0x000ff600078e0053 */
[----:B------:R-:W-:Y:S09]  /*7fb40*/  @!UPT UIADD3 URZ, URZ, URZ, URZ ;  /* 0x0000003f3f3ff290 */ /* 0x000ff2000fffe03f */
[----:B------:R-:W-:Y:S01]  /*7fb50*/  MOV R93, R4 ;  /* 0x00000004005d7202 */ /* 0x000fe20000000f00 */
[----:B------:R-:W-:Y:S01]  /*7fb60*/  IMAD.MOV.U32 R92, RZ, RZ, R5 ;  /* 0x000000ffff5c7224 */ /* 0x000fe200078e0005 */
[----:B------:R-:W-:Y:S01]  /*7fb70*/  MOV R80, R7 ;  /* 0x0000000700507202 */ /* 0x000fe20000000f00 */
[----:B------:R-:W-:Y:S02]  /*7fb80*/  IMAD.MOV.U32 R81, RZ, RZ, R6 ;  /* 0x000000ffff517224 */ /* 0x000fe400078e0006 */
[----:B------:R-:W-:Y:S07]  /*7fb90*/  HMMA.1688.F32.TF32 R4, R232, R90, R12 ;  /* 0x0000005ae804723c */ /* 0x000fee000008100c */
[----:B------:R-:W-:Y:S01]  /*7fba0*/  IMAD.MOV.U32 R12, RZ, RZ, R103 ;  /* 0x000000ffff0c7224 */ /* 0x000fe200078e0067 */
[----:B------:R-:W-:Y:S01]  /*7fbb0*/  MOV R13, R102 ;  /* 0x00000066000d7202 */ /* 0x000fe20000000f00 */
[----:B------:R-:W3:Y:S01]  /*7fbc0*/  LDL.LU R103, [R1+0x4884] ;  /* 0x0048840001677983 */ /* 0x000ee20000300800 */
[----:B------:R-:W-:-:S02]  /*7fbd0*/  IMAD.MOV.U32 R14, RZ, RZ, R99 ;  /* 0x000000ffff0e7224 */ /* 0x000fc400078e0063 */
[----:B------:R-:W-:Y:S01]  /*7fbe0*/  IMAD.MOV.U32 R15, RZ, RZ, R98 ;  /* 0x000000ffff0f7224 */ /* 0x000fe200078e0062 */
        /* <DEDUP_REMOVED lines=15> */
[----:B-1----:R-:W-:Y:S01]  /*7fce0*/  MOV R28, R248 ;  /* 0x000000f8001c7202 */ /* 0x002fe20000000f00 */
[----:B------:R-:W-:-:S02]  /*7fcf0*/  IMAD.MOV.U32 R29, RZ, RZ, R249 ;  /* 0x000000ffff1d7224 */ /* 0x000fc400078e00f9 */
[----:B------:R-:W4:Y:S01]  /*7fd00*/  LDL.LU R248, [R1+0x4844] ;  /* 0x0048440001f87983 */ /* 0x000f220000300800 */
[----:B--2---:R-:W-:Y:S01]  /*7fd10*/  IMAD.MOV.U32 R30, RZ, RZ, R250 ;  /* 0x000000ffff1e7224 */ /* 0x004fe200078e00fa */
[----:B------:R-:W-:Y:S02]  /*7fd20*/  MOV R31, R251 ;  /* 0x000000fb001f7202 */ /* 0x000fe40000000f00 */
[----:B------:R-:W2:Y:S04]  /*7fd30*/  LDL.LU R249, [R1+0x4840] ;  /* 0x0048400001f97983 */ /* 0x000ea80000300800 */
[----:B------:R-:W2:Y:S04]  /*7fd40*/  LDL.LU R250, [R1+0x483c] ;  /* 0x00483c0001fa7983 */ /* 0x000ea80000300800 */
[----:B------:R-:W2:Y:S01]  /*7fd50*/  LDL.LU R251, [R1+0x4838] ;  /* 0x0048380001fb7983 */ /* 0x000ea20000300800 */
[----:B------:R-:W-:Y:S01]  /*7fd60*/  IMAD.MOV.U32 R176, RZ, RZ, R126 ;  /* 0x000000ffffb07224 */ /* 0x000fe200078e007e */
[----:B------:R-:W-:Y:S01]  /*7fd70*/  MOV R178, R131 ;  /* 0x0000008300b27202 */ /* 0x000fe20000000f00 */
[----:B------:R-:W-:-:S02]  /*7fd80*/  IMAD.MOV.U32 R177, RZ, RZ, R130 ;  /* 0x000000ffffb17224 */ /* 0x000fc400078e0082 */
[----:B------:R-:W-:Y:S02]  /*7fd90*/  IMAD.MOV.U32 R179, RZ, RZ, R127 ;  /* 0x000000ffffb37224 */ /* 0x000fe400078e007f */
[----:B---3--:R-:W-:Y:S01]  /*7fda0*/  IMAD.MOV.U32 R211, RZ, RZ, R103 ;  /* 0x000000ffffd37224 */ /* 0x008fe200078e0067 */
[----:B-----5:R-:W-:Y:S01]  /*7fdb0*/  MOV R210, R102 ;  /* 0x0000006600d27202 */ /* 0x020fe20000000f00 */
[----:B----4-:R-:W-:Y:S02]  /*7fdc0*/  IMAD.MOV.U32 R209, RZ, RZ, R99 ;  /* 0x000000ffffd17224 */ /* 0x010fe400078e0063 */
[----:B------:R-:W-:Y:S02]  /*7fdd0*/  IMAD.MOV.U32 R135, RZ, RZ, R79 ;  /* 0x000000ffff877224 */ /* 0x000fe400078e004f */
        /* <DEDUP_REMOVED lines=9> */
[----:B------:R-:W-:Y:S02]  /*7fe70*/  IMAD.MOV.U32 R44, RZ, RZ, R110 ;  /* 0x000000ffff2c7224 */ /* 0x000fe400078e006e */
[----:B------:R-:W3:Y:S01]  /*7fe80*/  LDL.LU R110, [R1+0x4834] ;  /* 0x00483400016e7983 */ /* 0x000ee20000300800 */
[----:B------:R-:W-:-:S03]  /*7fe90*/  IMAD.MOV.U32 R45, RZ, RZ, R111 ;  /* 0x000000ffff2d7224 */ /* 0x000fc600078e006f */
[----:B------:R-:W3:Y:S04]  /*7fea0*/  LDL.LU R111, [R1+0x4830] ;  /* 0x00483000016f7983 */ /* 0x000ee80000300800 */
[----:B------:R-:W4:Y:S04]  /*7feb0*/  LDL.LU R86, [R1+0x482c] ;  /* 0x00482c0001567983 */ /* 0x000f280000300800 */
[----:B------:R-:W4:Y:S01]  /*7fec0*/  LDL.LU R87, [R1+0x4828] ;  /* 0x0048280001577983 */ /* 0x000f220000300800 */
[----:B------:R-:W-:-:S03]  /*7fed0*/  MOV R40, R74 ;  /* 0x0000004a00287202 */ /* 0x000fc60000000f00 */
        /* <DEDUP_REMOVED lines=44> */
[----:B------:R-:W-:Y:S01]  /*801a0*/  @!UPT UIADD3 URZ, URZ, URZ, URZ ;  /* 0x0000003f3f3ff290 */ /* 0x000fe2000fffe03f */
[----:B------:R1:W-:Y:S01]  /*801b0*/  STL.64 [R1+0xff0], R4 ;  /* 0x000ff00401007387 */ /* 0x0003e20000100a00 */
[----:B------:R-:W-:Y:S02]  /*801c0*/  IMAD.MOV.U32 R129, RZ, RZ, R6 ;  /* 0x000000ffff817224 */ /* 0x000fe400078e0006 */
[----:B------:R-:W-:Y:S02]  /*801d0*/  IMAD.MOV.U32 R128, RZ, RZ, R7 ;  /* 0x000000ffff807224 */ /* 0x000fe400078e0007 */
[C---:B-1----:R-:W-:Y:S08]  /*801e0*/  HMMA.1688.F32.TF32 R4, R232.reuse, R122, R132 ;  /* 0x0000007ae804723c */ /* 0x042ff00000081084 */
        /* <DEDUP_REMOVED lines=19> */
[C---:B-----5:R-:W-:Y:S02]  /*80320*/  HMMA.1688.F32.TF32 R16, R232.reuse, R82, R8 ;  /* 0x00000052e810723c */ /* 0x060fe40000081008 */
[----:B------:R-:W-:Y:S04]  /*80330*/  STL.64 [R1+0x1490], R20 ;  /* 0x0014901401007387 */ /* 0x000fe80000100a00 */
[----:B------:R-:W-:Y:S02]  /*80340*/  STL.64 [R1+0x1498], R22 ;  /* 0x0014981601007387 */ /* 0x000fe40000100a00 */
[C---:B----4-:R-:W-:Y:S07]  /*80350*/  HMMA.1688.F32.TF32 R8, R232.reuse, R86, R176 ;  /* 0x00000056e808723c */ /* 0x050fee00000810b0 */
[----:B------:R-:W-:Y:S04]  /*80360*/  STL.64 [R1+0x1480], R4 ;  /* 0x0014800401007387 */ /* 0x000fe80000100a00 */
[----:B------:R1:W-:Y:S02]  /*80370*/  STL.64 [R1+0x1488], R6 ;  /* 0x0014880601007387 */ /* 0x0003e40000100a00 */
[----:B-1----:R-:W-:Y:S02]  /*80380*/  HMMA.1688.F32.TF32 R4, R232, R110, R12 ;  /* 0x0000006ee804723c */ /* 0x002fe4000008100c */
[----:B------:R1:W-:Y:S04]  /*80390*/  STL.64 [R1+0x1470], R16 ;  /* 0x0014701001007387 */ /* 0x0003e80000100a00 */
[----:B------:R2:W-:Y:S04]  /*803a0*/  STL.64 [R1+0x1478], R18 ;  /* 0x0014781201007387 */ /* 0x0005e80000100a00 */
[----:B------:R-:W3:Y:S04]  /*803b0*/  LDL.LU R248, [R1+0x110] ;  /* 0x0001100001f87983 */ /* 0x000ee80000300800 */
[----:B------:R-:W-:Y:S04]  /*803c0*/  STL.64 [R1+0x1460], R8 ;  /* 0x0014600801007387 */ /* 0x000fe80000100a00 */
[----:B------:R-:W-:Y:S04]  /*803d0*/  STL.64 [R1+0x1468], R10 ;  /* 0x0014680a01007387 */ /* 0x000fe80000100a00 */
[----:B------:R-:W-:Y:S04]  /*803e0*/  LDS R232, [R161+0x14180] ;  /* 0x01418000a1e87984 */ /* 0x000fe80000000800 */
        /* <DEDUP_REMOVED lines=111> */
[----:B------:R-:W1:Y:S01]  /*80ae0*/  LDS R235, [R189+0x16180] ;  /* 0x01618000bdeb7984 */ /* 0x000e620000000800 */
[C---:B--2---:R-:W-:Y:S08]  /*80af0*/  HMMA.1688.F32.TF32 R44, R236.reuse, R82, R44 ;  /* 0x00000052ec2c723c */ /* 0x044ff0000008102c */
[C---:B---3--:R-:W-:Y:S08]  /*80b00*/  HMMA.1688.F32.TF32 R48, R236.reuse, R78, R48 ;  /* 0x0000004eec30723c */ /* 0x048ff00000081030 */
        /* <DEDUP_REMOVED lines=8> */
[C---:B----4-:R-:W-:Y:S08]  /*80b90*/  HMMA.1688.F32.TF32 R4, R236.reuse, R70, R4 ;  /* 0x00000046ec04723c */ /* 0x050ff00000081004 */
[C---:B-----5:R-:W-:Y:S11]  /*80ba0*/  HMMA.1688.F32.TF32 R136, R236.reuse, R218, R136 ;  /* 0x000000daec88723c */ /* 0x060ff60000081088 */
        /* <DEDUP_REMOVED lines=78> */
[----:B------:R-:W-:Y:S05]  /*81090*/  STL.64 [R1+0xf80], R208 ;  /* 0x000f80d001007387 */ /* 0x000fea0000100a00 */
[C---:B------:R-:W-:Y:S01]  /*810a0*/  HMMA.1688.F32.TF32 R16, R240.reuse, R122, R16 ;  /* 0x0000007af010723c */ /* 0x040fe20000081010 */
[----:B------:R1:W-:Y:S07]  /*810b0*/  STL.64 [R1+0xf88], R210 ;  /* 0x000f88d201007387 */ /* 0x0003ee0000100a00 */
[C---:B------:R-:W-:Y:S01]  /*810c0*/  HMMA.1688.F32.TF32 R8, R240.reuse, R118, R8 ;  /* 0x00000076f008723c */ /* 0x040fe20000081008 */
[----:B-1----:R-:W3:Y:S04]  /*810d0*/  LDL.LU.64 R210, [R1+0x46c0] ;  /* 0x0046c00001d27983 */ /* 0x002ee80000300a00 */
[----:B------:R-:W3:Y:S03]  /*810e0*/  LDL.LU.64 R208, [R1+0x46b8] ;  /* 0x0046b80001d07983 */ /* 0x000ee60000300a00 */
[C---:B------:R-:W-:Y:S01]  /*810f0*/  HMMA.1688.F32.TF32 R176, R240.reuse, R114, R176 ;  /* 0x00000072f0b0723c */ /* 0x040fe200000810b0 */
[----:B------:R-:W-:Y:S04]  /*81100*/  STL.64 [R1+0xf70], R28 ;  /* 0x000f701c01007387 */ /* 0x000fe80000100a00 */
[----:B------:R1:W-:Y:S03]  /*81110*/  STL.64 [R1+0xf78], R30 ;  /* 0x000f781e01007387 */ /* 0x0003e60000100a00 */
[C---:B------:R-:W-:Y:S01]  /*81120*/  HMMA.1688.F32.TF32 R12, R240.reuse, R102, R12 ;  /* 0x00000066f00c723c */ /* 0x040fe2000008100c */
        /* <DEDUP_REMOVED lines=29> */
[----:B------:R-:W4:Y:S01]  /*81300*/  LDL.LU.64 R12, [R1+0x4638] ;  /* 0x00463800010c7983 */ /* 0x000f220000300a00 */
[C---:B--2---:R-:W-:Y:S11]  /*81310*/  HMMA.1688.F32.TF32 R236, R240.reuse, R98, R236 ;  /* 0x00000062f0ec723c */ /* 0x044ff600000810ec */
[----:B------:R-:W-:Y:S11]  /*81320*/  @!UPT UIADD3 URZ, URZ, URZ, URZ ;  /* 0x0000003f3f3ff290 */ /* 0x000ff6000fffe03f */
[----:B------:R-:W-:Y:S01]  /*81330*/  @!UPT UIADD3 URZ, URZ, URZ, URZ ;  /* 0x0000003f3f3ff290 */ /* 0x000fe2000fffe03f */
[----:B------:R-:W-:Y:S04]  /*81340*/  STL.64 [R1+0xef0], R236 ;  /* 0x000ef0ec01007387 */ /* 0x000fe80000100a00 */
[----:B------:R1:W-:Y:S02]  /*81350*/  STL.64 [R1+0xef8], R238 ;  /* 0x000ef8ee01007387 */ /* 0x0003e40000100a00 */
[C---:B-1----:R-:W-:Y:S08]  /*81360*/  HMMA.1688.F32.TF32 R236, R240.reuse, R94, R244 ;  /* 0x0000005ef0ec723c */ /* 0x042ff000000810f4 */
[C---:B------:R-:W-:Y:S11]  /*81370*/  HMMA.1688.F32.TF32 R244, R240.reuse, R74, R248 ;  /* 0x0000004af0f4723c */ /* 0x040ff600000810f8 */
[----:B------:R-:W-:Y:S04]  /*81380*/  @!UPT UIADD3 URZ, URZ, URZ, URZ ;  /* 0x0000003f3f3ff290 */ /* 0x000fe8000fffe03f */
[----:B------:R-:W-:Y:S04]  /*81390*/  STL.64 [R1+0xee0], R236 ;  /* 0x000ee0ec01007387 */ /* 0x000fe80000100a00 */
[----:B------:R4:W-:Y:S04]  /*813a0*/  STL.64 [R1+0xee8], R238 ;  /* 0x000ee8ee01007387 */ /* 0x0009e80000100a00 */
[----:B------:R-:W-:Y:S04]  /*813b0*/  STL.64 [R1+0xed0], R244 ;  /* 0x000ed0f401007387 */ /* 0x000fe80000100a00 */
[----:B------:R-:W-:Y:S01]  /*813c0*/  STL.64 [R1+0xed8], R246 ;  /* 0x000ed8f601007387 */ /* 0x000fe20000100a00 */
[C---:B---3--:R-:W-:Y:S08]  /*813d0*/  HMMA.1688.F32.TF32 R176, R240.reuse, R82, R176 ;  /* 0x00000052f0b0723c */ /* 0x048ff000000810b0 */
[C---:B----4-:R-:W-:Y:S08]  /*813e0*/  HMMA.1688.F32.TF32 R236, R240.reuse, R78, R12 ;  /* 0x0000004ef0ec723c */ /* 0x050ff0000008100c */
[C---:B------:R-:W-:Y:S08]  /*813f0*/  HMMA.1688.F32.TF32 R12, R240.reuse, R86, R8 ;  /* 0x00000056f00c723c */ /* 0x040ff00000081008 */
[----:B------:R-:W-:Y:S07]  /*81400*/  HMMA.1688.F32.TF32 R8, R240, R110, R16 ;  /* 0x0000006ef008723c */ /* 0x000fee0000081010 */
[----:B------:R-:W-:Y:S01]  /*81410*/  STL.64 [R1+0xec0], R236 ;  /* 0x000ec0ec01007387 */ /* 0x000fe20000100a00 */
[C---:B------:R-:W-:Y:S03]  /*81420*/  HMMA.1688.F32.TF32 R16, R232.reuse, R70, R20 ;  /* 0x00000046e810723c */ /* 0x040fe60000081014 */
[----:B------:R-:W-:Y:S04]  /*81430*/  STL.64 [R1+0xec8], R238 ;  /* 0x000ec8ee01007387 */ /* 0x000fe80000100a00 */
[----:B------:R-:W-:Y:S04]  /*81440*/  STL.64 [R1+0xeb0], R176 ;  /* 0x000eb0b001007387 */ /* 0x000fe80000100a00 */
        /* <DEDUP_REMOVED lines=8> */
[----:B------:R-:W-:Y:S03]  /*814d0*/  STL.64 [R1+0xe08], R18 ;  /* 0x000e081201007387 */ /* 0x000fe60000100a00 */
[C---:B------:R-:W-:Y:S01]  /*814e0*/  HMMA.1688.F32.TF32 R20, R232.reuse, R126, R208 ;  /* 0x0000007ee814723c */ /* 0x040fe200000810d0 */
[----:B------:R-:W-:Y:S04]  /*814f0*/  LDS R16, [R161+0x14200] ;  /* 0x01420000a1107984 */ /* 0x000fe80000000800 */
[----:B------:R-:W-:Y:S04]  /*81500*/  LDS R18, [R161+0x16200] ;  /* 0x01620000a1127984 */ /* 0x000fe80000000800 */
        /* <DEDUP_REMOVED lines=11> */
[----:B------:R1:W-:Y:S04]  /*815c0*/  STL.64 [R1+0xe98], R10 ;  /* 0x000e980a01007387 */ /* 0x0003e80000100a00 */
[----:B------:R-:W-:Y:S04]  /*815d0*/  STL.64 [R1+0xe80], R20 ;  /* 0x000e801401007387 */ /* 0x000fe80000100a00 */
[----:B------:R3:W-:Y:S01]  /*815e0*/  STL.64 [R1+0xe88], R22 ;  /* 0x000e881601007387 */ /* 0x0007e20000100a00 */
[C---:B-1----:R-:W-:Y:S08]  /*815f0*/  HMMA.1688.F32.TF32 R8, R232.reuse, R122, R132 ;  /* 0x0000007ae808723c */ /* 0x042ff00000081084 */
[C---:B---3--:R-:W-:Y:S11]  /*81600*/  HMMA.1688.F32.TF32 R20, R232.reuse, R114, R44 ;  /* 0x00000072e814723c */ /* 0x048ff6000008102c */
[----:B------:R-:W-:Y:S04]  /*81610*/  @!UPT UIADD3 URZ, URZ, URZ, URZ ;  /* 0x0000003f3f3ff290 */ /* 0x000fe8000fffe03f */
[----:B------:R-:W-:Y:S04]  /*81620*/  STL.64 [R1+0xe70], R8 ;  /* 0x000e700801007387 */ /* 0x000fe80000100a00 */
[----:B------:R1:W-:Y:S04]  /*81630*/  STL.64 [R1+0xe78], R10 ;  /* 0x000e780a01007387 */ /* 0x0003e80000100a00 */
[----:B------:R-:W-:Y:S04]  /*81640*/  STL.64 [R1+0xe60], R12 ;  /* 0x000e600c01007387 */ /* 0x000fe80000100a00 */
[----:B------:R-:W-:Y:S01]  /*81650*/  STL.64 [R1+0xe68], R14 ;  /* 0x000e680e01007387 */ /* 0x000fe20000100a00 */
[----:B-1----:R-:W-:Y:S03]  /*81660*/  HMMA.1688.F32.TF32 R8, R232, R102, R48 ;  /* 0x00000066e808723c */ /* 0x002fe60000081030 */
[----:B------:R-:W-:Y:S04]  /*81670*/  STL.64 [R1+0xe50], R20 ;  /* 0x000e501401007387 */ /* 0x000fe80000100a00 */
[----:B------:R1:W-:Y:S01]  /*81680*/  STL.64 [R1+0xe58], R22 ;  /* 0x000e581601007387 */ /* 0x0003e20000100a00 */
[----:B--2---:R-:W-:Y:S01]  /*81690*/  HMMA.1688.F32.TF32 R28, R16, R70, R220 ;  /* 0x00000046101c723c */ /* 0x004fe200000810dc */
[----:B------:R-:W-:Y:S01]  /*816a0*/  MOV R176, R196 ;  /* 0x000000c400b07202 */ /* 0x000fe20000000f00 */
[----:B------:R-:W-:Y:S01]  /*816b0*/  IMAD.MOV.U32 R177, RZ, RZ, R197 ;  /* 0x000000ffffb17224 */ /* 0x000fe200078e00c5 */
[----:B------:R-:W-:Y:S01]  /*816c0*/  MOV R179, R199 ;  /* 0x000000c700b37202 */ /* 0x000fe20000000f00 */
[----:B------:R-:W-:-:S02]  /*816d0*/  IMAD.MOV.U32 R178, RZ, RZ, R198 ;  /* 0x000000ffffb27224 */ /* 0x000fc400078e00c6 */
[----:B------:R-:W-:Y:S01]  /*816e0*/  IMAD.MOV.U32 R240, RZ, RZ, R192 ;  /* 0x000000fffff07224 */ /* 0x000fe200078e00c0 */
[----:B------:R-:W-:Y:S01]  /*816f0*/  MOV R242, R194 ;  /* 0x000000c200f27202 */ /* 0x000fe20000000f00 */
[----:B------:R-:W-:Y:S01]  /*81700*/  IMAD.MOV.U32 R241, RZ, RZ, R193 ;  /* 0x000000fffff17224 */ /* 0x000fe200078e00c1 */
[----:B-1----:R-:W-:Y:S01]  /*81710*/  HMMA.1688.F32.TF32 R20, R232, R98, R52 ;  /* 0x00000062e814723c */ /* 0x002fe20000081034 */
[----:B------:R-:W-:Y:S01]  /*81720*/  IMAD.MOV.U32 R243, RZ, RZ, R195 ;  /* 0x000000fffff37224 */ /* 0x000fe200078e00c3 */
[----:B------:R-:W-:Y:S01]  /*81730*/  MOV R213, R185 ;  /* 0x000000b900d57202 */ /* 0x000fe20000000f00 */
[----:B------:R-:W-:Y:S02]  /*81740*/  IMAD.MOV.U32 R212, RZ, RZ, R184 ;  /* 0x000000ffffd47224 */ /* 0x000fe400078e00b8 */
[----:B------:R-:W-:Y:S01]  /*81750*/  IMAD.MOV.U32 R236, RZ, RZ, R229 ;  /* 0x000000ffffec7224 */ /* 0x000fe200078e00e5 */
        /* <DEDUP_REMOVED lines=11> */
[----:B-1----:R-:W-:Y:S03]  /*81810*/  HMMA.1688.F32.TF32 R8, R232, R94, R32 ;  /* 0x0000005ee808723c */ /* 0x002fe60000081020 */
[----:B------:R-:W-:Y:S04]  /*81820*/  STL.64 [R1+0x1360], R20 ;  /* 0x0013601401007387 */ /* 0x000fe80000100a00 */
[----:B------:R1:W-:Y:S01]  /*81830*/  STL.64 [R1+0x1368], R22 ;  /* 0x0013681601007387 */ /* 0x0003e20000100a00 */
[----:B------:R-:W-:-:S02]  /*81840*/  IMAD.MOV.U32 R246, RZ, RZ, R150 ;  /* 0x000000fffff67224 */ /* 0x000fc400078e0096 */
[----:B------:R-:W-:Y:S01]  /*81850*/  IMAD.MOV.U32 R247, RZ, RZ, R172 ;  /* 0x000000fffff77224 */ /* 0x000fe200078e00ac */
[----:B------:R-:W-:Y:S01]  /*81860*/  LDS R14, [R161+0x16280] ;  /* 0x01628000a10e7984 */ /* 0x000fe20000000800 */
[----:B------:R-:W-:Y:S02]  /*81870*/  IMAD.MOV.U32 R248, RZ, RZ, R155 ;  /* 0x000000fffff87224 */ /* 0x000fe400078e009b */
[----:B------:R-:W-:Y:S01]  /*81880*/  IMAD.MOV.U32 R250, RZ, RZ, R231 ;  /* 0x000000fffffa7224 */ /* 0x000fe200078e00e7 */
[----:B------:R-:W-:Y:S01]  /*81890*/  LDS R13, [R189+0x14280] ;  /* 0x01428000bd0d7984 */ /* 0x000fe20000000800 */
[C---:B-1----:R-:W-:Y:S01]  /*818a0*/  HMMA.1688.F32.TF32 R20, R232.reuse, R78, R56 ;  /* 0x0000004ee814723c */ /* 0x042fe20000081038 */
[----:B------:R-:W-:Y:S02]  /*818b0*/  IMAD.MOV.U32 R251, RZ, RZ, R183 ;  /* 0x000000fffffb7224 */ /* 0x000fe400078e00b7 */
        /* <DEDUP_REMOVED lines=8> */
[C---:B---3--:R-:W-:Y:S03]  /*81940*/  HMMA.1688.F32.TF32 R24, R232.reuse, R86, R64 ;  /* 0x00000056e818723c */ /* 0x048fe60000081040 */
[----:B------:R-:W-:Y:S04]  /*81950*/  LDS R52, [R161+0x14400] ;  /* 0x01440000a1347984 */ /* 0x000fe80000000800 */
[----:B------:R-:W-:Y:S01]  /*81960*/  LDS R54, [R161+0x16400] ;  /* 0x01640000a1367984 */ /* 0x000fe20000000800 */
[----:B--2---:R-:W-:Y:S03]  /*81970*/  HMMA.1688.F32.TF32 R20, R232, R110, R104 ;  /* 0x0000006ee814723c */ /* 0x004fe60000081068 */
[----:B------:R-:W-:Y:S04]  /*81980*/  LDS R53, [R189+0x14400] ;  /* 0x01440000bd357984 */ /* 0x000fe80000000800 */
[----:B------:R-:W-:Y:S04]  /*81990*/  LDS R55, [R189+0x16400] ;  /* 0x01640000bd377984 */ /* 0x000fe80000000800 */
[----:B------:R-:W-:Y:S04]  /*819a0*/  STL.64 [R1+0x1320], R8 ;  /* 0x0013200801007387 */ /* 0x000fe80000100a00 */
[----:B------:R-:W-:Y:S04]  /*819b0*/  STL.64 [R1+0x1328], R10 ;  /* 0x0013280a01007387 */ /* 0x000fe80000100a00 */
[----:B------:R-:W-:Y:S04]  /*819c0*/  STL.64 [R1+0x1310], R24 ;  /* 0x0013101801007387 */ /* 0x000fe80000100a00 */
[----:B------:R5:W-:Y:S04]  /*819d0*/  STL.64 [R1+0x1318], R26 ;  /* 0x0013181a01007387 */ /* 0x000be80000100a00 */
[----:B------:R-:W-:Y:S04]  /*819e0*/  STL.64 [R1+0xe30], R20 ;  /* 0x000e301401007387 */ /* 0x000fe80000100a00 */
[----:B------:R2:W-:Y:S01]  /*819f0*/  STL.64 [R1+0xe38], R22 ;  /* 0x000e381601007387 */ /* 0x0005e20000100a00 */
[C---:B-----5:R-:W-:Y:S03]  /*81a00*/  HMMA.1688.F32.TF32 R24, R16.reuse, R90, R224 ;  /* 0x0000005a1018723c */ /* 0x060fe600000810e0 */
[----:B------:R-:W-:Y:S04]  /*81a10*/  LDS R8, [R161+0x14300] ;  /* 0x01430000a1087984 */ /* 0x000fe80000000800 */
[----:B------:R-:W-:Y:S01]  /*81a20*/  LDS R10, [R161+0x16300] ;  /* 0x01630000a10a7984 */ /* 0x000fe20000000800 */
[C---:B--2---:R-:W-:Y:S03]  /*81a30*/  HMMA.1688.F32.TF32 R20, R16.reuse, R218, R136 ;  /* 0x000000da1014723c */ /* 0x044fe60000081088 */
[----:B------:R-:W-:Y:S04]  /*81a40*/  STL.64 [R1+0x1300], R28 ;  /* 0x0013001c01007387 */ /* 0x000fe80000100a00 */
[----:B------:R2:W-:Y:S04]  /*81a50*/  STL.64 [R1+0x1308], R30 ;  /* 0x0013081e01007387 */ /* 0x0005e80000100a00 */
[----:B------:R-:W-:Y:S04]  /*81a60*/  LDS R9, [R189+0x14300] ;  /* 0x01430000bd097984 */ /* 0x000fe80000000800 */
[----:B------:R-:W3:Y:S01]  /*81a70*/  LDS R11, [R189+0x16300] ;  /* 0x01630000bd0b7984 */ /* 0x000ee20000000800 */
[C---:B--2---:R-:W-:Y:S03]  /*81a80*/  HMMA.1688.F32.TF32 R28, R16.reuse, R130, R140 ;  /* 0x00000082101c723c */ /* 0x044fe6000008108c */
[----:B------:R-:W-:Y:S04]  /*81a90*/  STL.64 [R1+0x12f0], R24 ;  /* 0x0012f01801007387 */ /* 0x000fe80000100a00 */
[----:B------:R2:W-:Y:S04]  /*81aa0*/  STL.64 [R1+0x12f8], R26 ;  /* 0x0012f81a01007387 */ /* 0x0005e80000100a00 */
[----:B------:R-:W-:Y:S04]  /*81ab0*/  STL.64 [R1+0x12e0], R20 ;  /* 0x0012e01401007387 */ /* 0x000fe80000100a00 */
[----:B------:R4:W-:Y:S01]  /*81ac0*/  STL.64 [R1+0x12e8], R22 ;  /* 0x0012e81601007387 */ /* 0x0009e20000100a00 */
[C---:B--2---:R-:W-:Y:S08]  /*81ad0*/  HMMA.1688.F32.TF32 R24, R16.reuse, R126, R4 ;  /* 0x0000007e1018723c */ /* 0x044ff00000081004 */
[C---:B----4-:R-:W-:Y:S08]  /*81ae0*/  HMMA.1688.F32.TF32 R20, R16.reuse, R122, R144 ;  /* 0x0000007a1014723c */ /* 0x050ff00000081090 */
[C---:B------:R-:W-:Y:S01]  /*81af0*/  HMMA.1688.F32.TF32 R4, R16.reuse, R118, R200 ;  /* 0x000000761004723c */ /* 0x040fe200000810c8 */
        /* <DEDUP_REMOVED lines=9> */
[C---:B----4-:R-:W-:Y:S01]  /*81b90*/  HMMA.1688.F32.TF32 R20, R16.reuse, R102, R156 ;  /* 0x000000661014723c */ /* 0x050fe2000008109c */
[----:B------:R-:W-:Y:S01]  /*81ba0*/  MOV R28, R180 ;  /* 0x000000b4001c7202 */ /* 0x000fe20000000f00 */
[----:B------:R-:W-:Y:S01]  /*81bb0*/  IMAD.MOV.U32 R29, RZ, RZ, R181 ;  /* 0x000000ffff1d7224 */ /* 0x000fe200078e00b5 */
[----:B------:R-:W-:Y:S01]  /*81bc0*/  MOV R31, R228 ;  /* 0x000000e4001f7202 */ /* 0x000fe20000000f00 */
[----:B------:R-:W-:Y:S01]  /*81bd0*/  IMAD.MOV.U32 R30, RZ, RZ, R182 ;  /* 0x000000ffff1e7224 */ /* 0x000fe200078e00b6 */
[----:B------:R-:W-:Y:S03]  /*81be0*/  LDS R156, [R161+0x14480] ;  /* 0x01448000a19c7984 */ /* 0x000fe60000000800 */
[----:B--2---:R-:W-:Y:S01]  /*81bf0*/  HMMA.1688.F32.TF32 R4, R16, R98, R164 ;  /* 0x000000621004723c */ /* 0x004fe200000810a4 */
[----:B------:R-:W-:Y:S04]  /*81c00*/  LDS R158, [R161+0x16480] ;  /* 0x01648000a19e7984 */ /* 0x000fe80000000800 */
[----:B------:R-:W-:Y:S04]  /*81c10*/  LDS R157, [R189+0x14480] ;  /* 0x01448000bd9d7984 */ /* 0x000fe80000000800 */
[----:B------:R-:W-:Y:S04]  /*81c20*/  STL.64 [R1+0x1290], R24 ;  /* 0x0012901801007387 */ /* 0x000fe80000100a00 */
[----:B------:R-:W-:Y:S04]  /*81c30*/  STL.64 [R1+0x1298], R26 ;  /* 0x0012981a01007387 */ /* 0x000fe80000100a00 */
[----:B------:R2:W-:Y:S04]  /*81c40*/  STL.64 [R1+0x1280], R20 ;  /* 0x0012801401007387 */ /* 0x0005e80000100a00 */
[----:B------:R4:W-:Y:S04]  /*81c50*/  STL.64 [R1+0x1288], R22 ;  /* 0x0012881601007387 */ /* 0x0009e80000100a00 */
[----:B------:R-:W5:Y:S04]  /*81c60*/  LDL.LU R196, [R1+0x4630] ;  /* 0x0046300001c47983 */ /* 0x000f680000300800 */
[----:B------:R-:W-:Y:S04]  /*81c70*/  STL.64 [R1+0x1020], R4 ;  /* 0x0010200401007387 */ /* 0x000fe80000100a00 */
[----:B------:R1:W-:Y:S04]  /*81c80*/  STL.64 [R1+0x1028], R6 ;  /* 0x0010280601007387 */ /* 0x0003e80000100a00 */
        /* <DEDUP_REMOVED lines=23> */
[----:B--2---:R-:W-:-:S03]  /*81e00*/  MOV R20, R173 ;  /* 0x000000ad00147202 */ /* 0x004fc60000000f00 */
[----:B------:R-:W1:Y:S01]  /*81e10*/  LDL.LU R148, [R1+0x45e0] ;  /* 0x0045e00001947983 */ /* 0x000e620000300800 */
[----:B------:R-:W-:-:S03]  /*81e20*/  IMAD.MOV.U32 R21, RZ, RZ, R174 ;  /* 0x000000ffff157224 */ /* 0x000fc600078e00ae */
[----:B------:R-:W1:Y:S01]  /*81e30*/  LDL.LU R149, [R1+0x45dc] ;  /* 0x0045dc0001957983 */ /* 0x000e620000300800 */
[----:B----4-:R-:W-:-:S03]  /*81e40*/  IMAD.MOV.U32 R22, RZ, RZ, R175 ;  /* 0x000000ffff167224 */ /* 0x010fc600078e00af */
[----:B------:R-:W1:Y:S01]  /*81e50*/  LDL.LU R150, [R1+0x45d8] ;  /* 0x0045d80001967983 */ /* 0x000e620000300800 */
[----:B------:R-:W-:-:S03]  /*81e60*/  MOV R23, R168 ;  /* 0x000000a800177202 */ /* 0x000fc60000000f00 */
[----:B------:R-:W2:Y:S01]  /*81e70*/  LDL.LU R172, [R1+0x45d4] ;  /* 0x0045d40001ac7983 */ /* 0x000ea20000300800 */
[----:B------:R-:W-:-:S03]  /*81e80*/  IMAD.MOV.U32 R24, RZ, RZ, R169 ;  /* 0x000000ffff187224 */ /* 0x000fc600078e00a9 */
[----:B------:R-:W2:Y:S01]  /*81e90*/  LDL.LU R173, [R1+0x45d0] ;  /* 0x0045d00001ad7983 */ /* 0x000ea20000300800 */
[----:B------:R-:W-:-:S03]  /*81ea0*/  IMAD.MOV.U32 R25, RZ, RZ, R170 ;  /* 0x000000ffff197224 */ /* 0x000fc600078e00aa */
[----:B------:R-:W2:Y:S01]  /*81eb0*/  LDL.LU R174, [R1+0x45cc] ;  /* 0x0045cc0001ae7983 */ /* 0x000ea20000300800 */
[----:B------:R-:W-:-:S03]  /*81ec0*/  MOV R26, R171 ;  /* 0x000000ab001a7202 */ /* 0x000fc60000000f00 */
[----:B------:R-:W2:Y:S04]  /*81ed0*/  LDL.LU R175, [R1+0x45c8] ;  /* 0x0045c80001af7983 */ /* 0x000ea80000300800 */
[----:B------:R-:W4:Y:S04]  /*81ee0*/  LDL.LU R168, [R1+0x45c4] ;  /* 0x0045c40001a87983 */ /* 0x000f280000300800 */
[----:B------:R-:W4:Y:S04]  /*81ef0*/  LDL.LU R169, [R1+0x45c0] ;  /* 0x0045c00001a97983 */ /* 0x000f280000300800 */
[----:B------:R-:W4:Y:S01]  /*81f00*/  LDL.LU R170, [R1+0x45bc] ;  /* 0x0045bc0001aa7983 */ /* 0x000f220000300800 */
[----:B------:R-:W-:-:S03]  /*81f10*/  IMAD.MOV.U32 R27, RZ, RZ, R151 ;  /* 0x000000ffff1b7224 */ /* 0x000fc600078e0097 */
[----:B------:R-:W4:Y:S04]  /*81f20*/  LDL.LU R171, [R1+0x45b8] ;  /* 0x0045b80001ab7983 */ /* 0x000f280000300800 */
[----:B------:R-:W1:Y:S04]  /*81f30*/  LDL.LU R151, [R1+0x45b4] ;  /* 0x0045b40001977983 */ /* 0x000e680000300800 */
[----:B------:R-:W3:Y:S04]  /*81f40*/  LDL.LU R155, [R1+0x45b0] ;  /* 0x0045b000019b7983 */ /* 0x000ee80000300800 */
[----:B------:R-:W3:Y:S04]  /*81f50*/  LDL.LU R230, [R1+0x45ac] ;  /* 0x0045ac0001e67983 */ /* 0x000ee80000300800 */
[----:B------:R-:W3:Y:S04]  /*81f60*/  LDL.LU R231, [R1+0x45a8] ;  /* 0x0045a80001e77983 */ /* 0x000ee80000300800 */
[----:B------:R-:W3:Y:S04]  /*81f70*/  LDL.LU R183, [R1+0x45a4] ;  /* 0x0045a40001b77983 */ /* 0x000ee80000300800 */
[----:B------:R-:W-:Y:S04]  /*81f80*/  LDS R159, [R189+0x16480] ;  /* 0x01648000bd9f7984 */ /* 0x000fe80000000800 */
[----:B------:R-:W-:Y:S04]  /*81f90*/  LDS R164, [R161+0x14500] ;  /* 0x01450000a1a47984 */ /* 0x000fe80000000800 */
[----:B------:R-:W-:Y:S04]  /*81fa0*/  LDS R166, [R161+0x16500] ;  /* 0x01650000a1a67984 */ /* 0x000fe80000000800 */
[----:B------:R-:W-:Y:S04]  /*81fb0*/  LDS R165, [R189+0x14500] ;  /* 0x01450000bda57984 */ /* 0x000fe80000000800 */
[----:B------:R-:W-:Y:S01]  /*81fc0*/  LDS R167, [R189+0x16500] ;  /* 0x01650000bda77984 */ /* 0x000fe20000000800 */
[C---:B--2---:R-:W-:Y:S08]  /*81fd0*/  HMMA.1688.F32.TF32 R36, R16.reuse, R74, R172 ;  /* 0x0000004a1024723c */ /* 0x044ff000000810ac */
[C---:B----4-:R-:W-:Y:S08]  /*81fe0*/  HMMA.1688.F32.TF32 R32, R16.reuse, R94, R168 ;  /* 0x0000005e1020723c */ /* 0x050ff000000810a8 */
[C---:B-1----:R-:W-:Y:S11]  /*81ff0*/  HMMA.1688.F32.TF32 R4, R16.reuse, R78, R148 ;  /* 0x0000004e1004723c */ /* 0x042ff60000081094 */
[----:B------:R-:W-:Y:S04]  /*82000*/  @!UPT UIADD3 URZ, URZ, URZ, URZ ;  /* 0x0000003f3f3ff290 */ /* 0x000fe8000fffe03f */
[----:B------:R-:W-:Y:S04]  /*82010*/  STL.64 [R1+0x1010], R32 ;  /* 0x0010102001007387 */ /* 0x000fe80000100a00 */
[----:B------:R3:W-:Y:S04]  /*82020*/  STL.64 [R1+0x1018], R34 ;  /* 0x0010182201007387 */ /* 0x0007e80000100a00 */
[----:B------:R-:W-:Y:S04]  /*82030*/  STL.64 [R1+0x1270], R36 ;  /* 0x0012702401007387 */ /* 0x000fe80000100a00 */
[----:B------:R1:W-:Y:S01]  /*82040*/  STL.64 [R1+0x1278], R38 ;  /* 0x0012782601007387 */ /* 0x0003e20000100a00 */
[C---:B---3--:R-:W-:Y:S03]  /*82050*/  HMMA.1688.F32.TF32 R32, R16.reuse, R82, R152 ;  /* 0x000000521020723c */ /* 0x048fe60000081098 */
[----:B------:R-:W-:Y:S04]  /*82060*/  STL.64 [R1+0x1260], R4 ;  /* 0x0012600401007387 */ /* 0x000fe80000100a00 */
[----:B------:R2:W-:Y:S01]  /*82070*/  STL.64 [R1+0x1268], R6 ;  /* 0x0012680601007387 */ /* 0x0005e20000100a00 */
[C---:B-1----:R-:W-:Y:S08]  /*82080*/  HMMA.1688.F32.TF32 R36, R16.reuse, R86, R228 ;  /* 0x000000561024723c */ /* 0x042ff000000810e4 */
[----:B--2---:R-:W-:Y:S07]  /*82090*/  HMMA.1688.F32.TF32 R4, R16, R110, R180 ;  /* 0x0000006e1004723c */ /* 0x004fee00000810b4 */
[----:B------:R-:W-:Y:S04]  /*820a0*/  STL.64 [R1+0x1250], R32 ;  /* 0x0012502001007387 */ /* 0x000fe80000100a00 */
[----:B------:R1:W-:Y:S01]  /*820b0*/  STL.64 [R1+0x1258], R34 ;  /* 0x0012582201007387 */ /* 0x0003e20000100a00 */
[C---:B------:R-:W-:Y:S03]  /*820c0*/  HMMA.1688.F32.TF32 R16, R12.reuse, R90, R192 ;  /* 0x0000005a0c10723c */ /* 0x040fe600000810c0 */
[----:B------:R-:W-:Y:S04]  /*820d0*/  STL.64 [R1+0x1240], R36 ;  /* 0x0012402401007387 */ /* 0x000fe80000100a00 */
[----:B------:R-:W-:Y:S01]  /*820e0*/  STL.64 [R1+0x1248], R38 ;  /* 0x0012482601007387 */ /* 0x000fe20000100a00 */
[C---:B-1----:R-:W-:Y:S03]  /*820f0*/  HMMA.1688.F32.TF32 R32, R12.reuse, R70, R184 ;  /* 0x000000460c20723c */ /* 0x042fe600000810b8 */
[----:B------:R-:W-:Y:S04]  /*82100*/  STL.64 [R1+0x1e0], R4 ;  /* 0x0001e00401007387 */ /* 0x000fe80000100a00 */
[----:B------:R5:W-:Y:S02]  /*82110*/  STL.64 [R1+0x1e8], R6 ;  /* 0x0001e80601007387 */ /* 0x000be40000100a00 */
[C---:B-----5:R-:W-:Y:S11]  /*82120*/  HMMA.1688.F32.TF32 R4, R12.reuse, R218, R196 ;  /* 0x000000da0c04723c */ /* 0x060ff600000810c4 */
[----:B------:R-:W-:Y:S03]  /*82130*/  @!UPT UIADD3 URZ, URZ, URZ, URZ ;  /* 0x0000003f3f3ff290 */ /* 0x000fe6000fffe03f */
        /* <DEDUP_REMOVED lines=19> */
[----:B------:R-:W-:Y:S04]  /*82270*/  STL.64 [R1+0x98], R30 ;  /* 0x0000981e01007387 */ /* 0x000fe80000100a00 */
[----:B------:R-:W2:Y:S06]  /*82280*/  LDL.LU R176, [R1+0x3e0] ;  /* 0x0003e00001b07983 */ /* 0x000eac0000300800 */
[----:B------:R-:W-:Y:S04]  /*82290*/  STL.64 [R1+0x80], R16 ;  /* 0x0000801001007387 */ /* 0x000fe80000100a00 */
[----:B------:R-:W-:Y:S04]  /*822a0*/  STL.64 [R1+0x88], R18 ;  /* 0x0000881201007387 */ /* 0x000fe80000100a00 */
        /* <DEDUP_REMOVED lines=13> */
[C---:B-1----:R-:W-:Y:S08]  /*82380*/  HMMA.1688.F32.TF32 R4, R12.reuse, R98, R24 ;  /* 0x000000620c04723c */ /* 0x042ff00000081018 */
[C---:B------:R-:W-:Y:S08]  /*82390*/  HMMA.1688.F32.TF32 R20, R12.reuse, R94, R20 ;  /* 0x0000005e0c14723c */ /* 0x040ff00000081014 */
[C---:B------:R-:W-:Y:S07]  /*823a0*/  HMMA.1688.F32.TF32 R16, R12.reuse, R74, R244 ;  /* 0x0000004a0c10723c */ /* 0x040fee00000810f4 */
[----:B------:R-:W-:Y:S04]  /*823b0*/  STL.64 [R1+0x60], R4 ;  /* 0x0000600401007387 */ /* 0x000fe80000100a00 */
[----:B------:R1:W-:Y:S02]  /*823c0*/  STL.64 [R1+0x68], R6 ;  /* 0x0000680601007387 */ /* 0x0003e40000100a00 */
[C---:B-1----:R-:W-:Y:S02]  /*823d0*/  HMMA.1688.F32.TF32 R4, R12.reuse, R78, R248 ;  /* 0x0000004e0c04723c */ /* 0x042fe400000810f8 */
[----:B------:R1:W-:Y:S04]  /*823e0*/  STL.64 [R1+0x50], R20 ;  /* 0x0000501401007387 */ /* 0x0003e80000100a00 */
[----:B------:R5:W-:Y:S04]  /*823f0*/  STL.64 [R1+0x58], R22 ;  /* 0x0000581601007387 */ /* 0x000be80000100a00 */
[----:B------:R-:W4:Y:S04]  /*82400*/  LDL.LU R28, [R1+0x410] ;  /* 0x00041000011c7983 */ /* 0x000f280000300800 */
[----:B------:R-:W-:Y:S04]  /*82410*/  STL.64 [R1+0x40], R16 ;  /* 0x0000401001007387 */ /* 0x000fe80000100a00 */
[----:B------:R2:W-:Y:S05]  /*82420*/  STL.64 [R1+0x48], R18 ;  /* 0x0000481201007387 */ /* 0x0005ea0000100a00 */
[----:B------:R-:W-:Y:S04]  /*82430*/  STL.64 [R1+0x30], R4 ;  /* 0x0000300401007387 */ /* 0x000fe80000100a00 */
[----:B------:R4:W-:Y:S04]  /*82440*/  STL.64 [R1+0x38], R6 ;  /* 0x0000380601007387 */ /* 0x0009e80000100a00 */
        /* <DEDUP_REMOVED lines=21> */
[----:B-----5:R-:W5:Y:S04]  /*825a0*/  LDL.LU R22, [R1+0x448] ;  /* 0x0004480001167983 */ /* 0x020f680000300800 */
[----:B------:R-:W5:Y:S01]  /*825b0*/  LDL.LU R23, [R1+0x44c] ;  /* 0x00044c0001177983 */ /* 0x000f620000300800 */
[C---:B--2---:R-:W-:Y:S08]  /*825c0*/  HMMA.1688.F32.TF32 R16, R12.reuse, R86, R176 ;  /* 0x000000560c10723c */ /* 0x044ff000000810b0 */
[C---:B---3--:R-:W-:Y:S08]  /*825d0*/  HMMA.1688.F32.TF32 R32, R12.reuse, R82, R240 ;  /* 0x000000520c20723c */ /* 0x048ff000000810f0 */
[----:B----4-:R-:W-:Y:S11]  /*825e0*/  HMMA.1688.F32.TF32 R4, R12, R110, R236 ;  /* 0x0000006e0c04723c */ /* 0x010ff600000810ec */
[----:B------:R-:W-:Y:S04]  /*825f0*/  @!UPT UIADD3 URZ, URZ, URZ, URZ ;  /* 0x0000003f3f3ff290 */ /* 0x000fe8000fffe03f */
[----:B------:R-:W-:Y:S04]  /*82600*/  STL.64 [R1+0x20], R32 ;  /* 0x0000202001007387 */ /* 0x000fe80000100a00 */
[----:B------:R-:W-:Y:S04]  /*82610*/  STL.64 [R1+0x28], R34 ;  /* 0x0000282201007387 */ /* 0x000fe80000100a00 */
[----:B------:R-:W2:Y:S04]  /*82620*/  LDL.LU R240, [R1+0x450] ;  /* 0x0004500001f07983 */ /* 0x000ea80000300800 */
[----:B------:R-:W-:Y:S04]  /*82630*/  STL.64 [R1+0x10], R16 ;  /* 0x0000101001007387 */ /* 0x000fe80000100a00 */
[----:B------:R-:W-:Y:S04]  /*82640*/  STL.64 [R1+0x18], R18 ;  /* 0x0000181201007387 */ /* 0x000fe80000100a00 */
[----:B------:R-:W-:Y:S04]  /*82650*/  STL.64 [R1], R4 ;  /* 0x0000000401007387 */ /* 0x000fe80000100a00 */
        /* <DEDUP_REMOVED lines=12> */
[C---:B------:R-:W-:Y:S03]  /*82720*/  HMMA.1688.F32.TF32 R232, R8.reuse, R218, R28 ;  /* 0x000000da08e8723c */ /* 0x040fe6000008101c */
[----:B------:R-:W-:Y:S04]  /*82730*/  LDS R4, [R161+0x14380] ;  /* 0x01438000a1047984 */ /* 0x000fe80000000800 */
[----:B------:R-:W-:Y:S04]  /*82740*/  LDS R6, [R161+0x16380] ;  /* 0x01638000a1067984 */ /* 0x000fe80000000800 */
[----:B------:R-:W-:Y:S04]  /*82750*/  LDS R5, [R189+0x14380] ;  /* 0x01438000bd057984 */ /* 0x000fe80000000800 */
[----:B------:R-:W1:Y:S01]  /*82760*/  LDS R7, [R189+0x16380] ;  /* 0x01638000bd077984 */ /* 0x000e620000000800 */
[C---:B------:R-:W-:Y:S08]  /*82770*/  HMMA.1688.F32.TF32 R248, R8.reuse, R70, R248 ;  /* 0x0000004608f8723c */ /* 0x040ff000000810f8 */
[C---:B------:R-:W-:Y:S11]  /*82780*/  HMMA.1688.F32.TF32 R244, R8.reuse, R90, R244 ;  /* 0x0000005a08f4723c */ /* 0x040ff600000810f4 */
[----:B------:R-:W-:Y:S04]  /*82790*/  @!UPT UIADD3 URZ, URZ, URZ, URZ ;  /* 0x0000003f3f3ff290 */ /* 0x000fe8000fffe03f */
[----:B------:R-:W-:Y:S04]  /*827a0*/  STL.64 [R1+0x44c0], R250 ;  /* 0x0044c0fa01007387 */ /* 0x000fe80000100a00 */
[----:B------:R-:W-:Y:S01]  /*827b0*/  STL.64 [R1+0x44b8], R248 ;  /* 0x0044b8f801007387 */ /* 0x000fe20000100a00 */
[C---:B------:R-:W-:Y:S03]  /*827c0*/  HMMA.1688.F32.TF32 R12, R8.reuse, R130, R212 ;  /* 0x00000082080c723c */ /* 0x040fe600000810d4 */
[----:B------:R-:W-:Y:S04]  /*827d0*/  STL.64 [R1+0x44d0], R246 ;  /* 0x0044d0f601007387 */ /* 0x000fe80000100a00 */
[----:B------:R-:W-:Y:S04]  /*827e0*/  STL.64 [R1+0x44c8], R244 ;  /* 0x0044c8f401007387 */ /* 0x000fe80000100a00 */
[----:B------:R-:W-:Y:S04]  /*827f0*/  STL.64 [R1+0x44e0], R234 ;  /* 0x0044e0ea01007387 */ /* 0x000fe80000100a00 */
[----:B------:R-:W-:Y:S08]  /*82800*/  STL.64 [R1+0x44d8], R232 ;  /* 0x0044d8e801007387 */ /* 0x000ff00000100a00 */
[----:B------:R-:W-:Y:S04]  /*82810*/  STL.64 [R1+0x150], R12 ;  /* 0x0001500c01007387 */ /* 0x000fe80000100a00 */
[----:B------:R5:W-:Y:S02]  /*82820*/  STL.64 [R1+0x158], R14 ;  /* 0x0001580e01007387 */ /* 0x000be40000100a00 */
[C---:B-----5:R-:W-:Y:S11]  /*82830*/  HMMA.1688.F32.TF32 R12, R8.reuse, R122, R20 ;  /* 0x0000007a080c723c */ /* 0x060ff60000081014 */
[----:B------:R-:W-:Y:S11]  /*82840*/  @!UPT UIADD3 URZ, URZ, URZ, URZ ;  /* 0x0000003f3f3ff290 */ /* 0x000ff6000fffe03f */
[----:B------:R-:W-:Y:S02]  /*82850*/  @!UPT UIADD3 URZ, URZ, URZ, URZ ;  /* 0x0000003f3f3ff290 */ /* 0x000fe4000fffe03f */
[----:B------:R-:W-:Y:S01]  /*82860*/  MOV R235, R12 ;  /* 0x0000000c00eb7202 */ /* 0x000fe20000000f00 */
[----:B------:R-:W-:Y:S01]  /*82870*/  IMAD.MOV.U32 R234, RZ, RZ, R13 ;  /* 0x000000ffffea7224 */ /* 0x000fe200078e000d */
[----:B------:R-:W-:Y:S01]  /*82880*/  MOV R232, R15 ;  /* 0x0000000f00e87202 */ /* 0x000fe20000000f00 */
[----:B------:R-:W-:Y:S01]  /*82890*/  IMAD.MOV.U32 R233, RZ, RZ, R14 ;  /* 0x000000ffffe97224 */ /* 0x000fe200078e000e */
[C---:B------:R-:W-:Y:S11]  /*828a0*/  HMMA.1688.F32.TF32 R16, R8.reuse, R126, R24 ;  /* 0x0000007e0810723c */ /* 0x040ff60000081018 */
[----:B------:R-:W-:Y:S11]  /*828b0*/  @!UPT UIADD3 URZ, URZ, URZ, URZ ;  /* 0x0000003f3f3ff290 */ /* 0x000ff6000fffe03f */
[----:B------:R-:W-:Y:S01]  /*828c0*/  @!UPT UIADD3 URZ, URZ, URZ, URZ ;  /* 0x0000003f3f3ff290 */ /* 0x000fe2000fffe03f */
[----:B------:R-:W-:Y:S04]  /*828d0*/  STL.64 [R1+0x130], R16 ;  /* 0x0001301001007387 */ /* 0x000fe80000100a00 */
[----:B------:R-:W-:Y:S04]  /*828e0*/  STL.64 [R1+0x138], R18 ;  /* 0x0001381201007387 */ /* 0x000fe80000100a00 */
[----:B------:R-:W-:Y:S04]  /*828f0*/  STL.64 [R1+0x44f0], R234 ;  /* 0x0044f0ea01007387 */ /* 0x000fe80000100a00 */
[----:B------:R-:W-:Y:S01]  /*82900*/  STL.64 [R1+0x44e8], R232 ;  /* 0x0044e8e801007387 */ /* 0x000fe20000100a00 */
[C---:B--2---:R-:W-:Y:S11]  /*82910*/  HMMA.1688.F32.TF32 R12, R8.reuse, R118, R240 ;  /* 0x00000076080c723c */ /* 0x044ff600000810f0 */
[----:B------:R-:W-:Y:S11]  /*82920*/  @!UPT UIADD3 URZ, URZ, URZ, URZ ;  /* 0x0000003f3f3ff290 */ /* 0x000ff6000fffe03f */
[----:B------:R-:W-:Y:S02]  /*82930*/  @!UPT UIADD3 URZ, URZ, URZ, URZ ;  /* 0x0000003f3f3ff290 */ /* 0x000fe4000fffe03f */
[----:B------:R-:W-:Y:S01]  /*82940*/  IMAD.MOV.U32 R247, RZ, RZ, R12 ;  /* 0x000000fffff77224 */ /* 0x000fe200078e000c */
[----:B------:R-:W-:Y:S01]  /*82950*/  MOV R245, R14 ;  /* 0x0000000e00f57202 */ /* 0x000fe20000000f00 */
[----:B------:R-:W-:Y:S02]  /*82960*/  IMAD.MOV.U32 R246, RZ, RZ, R13 ;  /* 0x000000fffff67224 */ /* 0x000fe400078e000d */
[----:B------:R-:W-:Y:S02]  /*82970*/  IMAD.MOV.U32 R244, RZ, RZ, R15 ;  /* 0x000000fffff47224 */ /* 0x000fe400078e000f */
[C---:B---3--:R-:W-:Y:S01]  /*82980*/  HMMA.1688.F32.TF32 R12, R8.reuse, R114, R176 ;  /* 0x00000072080c723c */ /* 0x048fe200000810b0 */
[----:B------:R-:W-:Y:S04]  /*82990*/  STL.64 [R1+0x4500], R246 ;  /* 0x004500f601007387 */ /* 0x000fe80000100a00 */
[----:B------:R-:W-:Y:S03]  /*829a0*/  STL.64 [R1+0x44f8], R244 ;  /* 0x0044f8f401007387 */ /* 0x000fe60000100a00 */
[C---:B----4-:R-:W-:Y:S01]  /*829b0*/  HMMA.1688.F32.TF32 R228, R8.reuse, R102, R236 ;  /* 0x0000006608e4723c */ /* 0x050fe200000810ec */
[----:B------:R-:W2:Y:S11]  /*829c0*/  LDL.LU R236, [R1+0x510] ;  /* 0x0005100001ec7983 */ /* 0x000eb60000300800 */
[----:B------:R-:W-:Y:S03]  /*829d0*/  @!UPT UIADD3 URZ, URZ, URZ, URZ ;  /* 0x0000003f3f3ff290 */ /* 0x000fe6000fffe03f */
        /* <DEDUP_REMOVED lines=69> */
[----:B------:R-:W1:Y:S04]  /*82e30*/  LDL.LU R56, [R1+0x5f0] ;  /* 0x0005f00001387983 */ /* 0x000e680000300800 */
[----:B------:R-:W1:Y:S04]  /*82e40*/  LDL.LU R57, [R1+0x5f4] ;  /* 0x0005f40001397983 */ /* 0x000e680000300800 */
[----:B------:R-:W1:Y:S04]  /*82e50*/  LDL.LU R58, [R1+0x5f8] ;  /* 0x0005f800013a7983 */ /* 0x000e680000300800 */
[----:B------:R-:W1:Y:S04]  /*82e60*/  LDL.LU R59, [R1+0x5fc] ;  /* 0x0005fc00013b7983 */ /* 0x000e680000300800 */
        /* <DEDUP_REMOVED lines=18> */
[C---:B---3--:R-:W-:Y:S08]  /*82f90*/  HMMA.1688.F32.TF32 R12, R8.reuse, R98, R140 ;  /* 0x00000062080c723c */ /* 0x048ff0000008108c */
[C---:B--2---:R-:W-:Y:S11]  /*82fa0*/  HMMA.1688.F32.TF32 R16, R8.reuse, R94, R136 ;  /* 0x0000005e0810723c */ /* 0x044ff60000081088 */
[----:B------:R-:W-:Y:S04]  /*82fb0*/  @!UPT UIADD3 URZ, URZ, URZ, URZ ;  /* 0x0000003f3f3ff290 */ /* 0x000fe8000fffe03f */
[----:B------:R-:W-:Y:S04]  /*82fc0*/  STL.64 [R1+0x1230], R12 ;  /* 0x0012300c01007387 */ /* 0x000fe80000100a00 */
[----:B------:R2:W-:Y:S02]  /*82fd0*/  STL.64 [R1+0x1238], R14 ;  /* 0x0012380e01007387 */ /* 0x0005e40000100a00 */
[C---:B--2---:R-:W-:Y:S02]  /*82fe0*/  HMMA.1688.F32.TF32 R12, R8.reuse, R74, R224 ;  /* 0x0000004a080c723c */ /* 0x044fe400000810e0 */
[----:B------:R-:W-:Y:S04]  /*82ff0*/  STL.64 [R1+0x1220], R16 ;  /* 0x0012201001007387 */ /* 0x000fe80000100a00 */
[----:B------:R4:W-:Y:S02]  /*83000*/  STL.64 [R1+0x1228], R18 ;  /* 0x0012281201007387 */ /* 0x0009e40000100a00 */
[C---:B------:R-:W-:Y:S08]  /*83010*/  HMMA.1688.F32.TF32 R136, R8.reuse, R78, R220 ;  /* 0x0000004e0888723c */ /* 0x040ff000000810dc */
[C---:B----4-:R-:W-:Y:S07]  /*83020*/  HMMA.1688.F32.TF32 R16, R8.reuse, R82, R104 ;  /* 0x000000520810723c */ /* 0x050fee0000081068 */
[----:B------:R-:W-:Y:S04]  /*83030*/  STL.64 [R1+0x1210], R12 ;  /* 0x0012100c01007387 */ /* 0x000fe80000100a00 */
[----:B------:R2:W-:Y:S02]  /*83040*/  STL.64 [R1+0x1218], R14 ;  /* 0x0012180e01007387 */ /* 0x0005e40000100a00 */
[C---:B--2---:R-:W-:Y:S08]  /*83050*/  HMMA.1688.F32.TF32 R12, R8.reuse, R86, R64 ;  /* 0x00000056080c723c */ /* 0x044ff00000081040 */
        /* <DEDUP_REMOVED lines=10> */
[C---:B-----5:R-:W-:Y:S08]  /*83100*/  HMMA.1688.F32.TF32 R12, R4.reuse, R90, R36 ;  /* 0x0000005a040c723c */ /* 0x060ff00000081024 */
        /* <DEDUP_REMOVED lines=37> */
[----:B------:R-:W-:Y:S04]  /*83360*/  STL.64 [R1+0x590], R16 ;  /* 0x0005901001007387 */ /* 0x000fe80000100a00 */
[----:B------:R-:W-:Y:S04]  /*83370*/  STL.64 [R1+0x598], R18 ;  /* 0x0005981201007387 */ /* 0x000fe80000100a00 */
[----:B------:R-:W2:Y:S04]  /*83380*/  LDL.LU R20, [R1+0x670] ;  /* 0x0006700001147983 */ /* 0x000ea80000300800 */
        /* <DEDUP_REMOVED lines=27> */
[----:B------:R-:W1:Y:S04]  /*83540*/  LDL.LU R212, [R1+0x650] ;  /* 0x0006500001d47983 */ /* 0x000e680000300800 */
[----:B------:R-:W1:Y:S04]  /*83550*/  LDL.LU R213, [R1+0x654] ;  /* 0x0006540001d57983 */ /* 0x000e680000300800 */
[----:B------:R-:W1:Y:S04]  /*83560*/  LDL.LU R214, [R1+0x658] ;  /* 0x0006580001d67983 */ /* 0x000e680000300800 */
[----:B------:R-:W1:Y:S04]  /*83570*/  LDL.LU R215, [R1+0x65c] ;  /* 0x00065c0001d77983 */ /* 0x000e680000300800 */
        /* <DEDUP_REMOVED lines=15> */
[----:B------:R-:W-:Y:S01]  /*83670*/  IMAD.MOV.U32 R239, RZ, RZ, R163 ;  /* 0x000000ffffef7224 */ /* 0x000fe200078e00a3 */
[----:B----4-:R-:W-:Y:S11]  /*83680*/  HMMA.1688.F32.TF32 R4, R4, R110, R44 ;  /* 0x0000006e0404723c */ /* 0x010ff6000008102c */
[----:B------:R-:W-:Y:S11]  /*83690*/  @!UPT UIADD3 URZ, URZ, URZ, URZ ;  /* 0x0000003f3f3ff290 */ /* 0x000ff6000fffe03f */
[----:B------:R-:W-:Y:S02]  /*836a0*/  @!UPT UIADD3 URZ, URZ, URZ, URZ ;  /* 0x0000003f3f3ff290 */ /* 0x000fe4000fffe03f */
[----:B------:R-:W-:Y:S01]  /*836b0*/  MOV R252, R4 ;  /* 0x0000000400fc7202 */ /* 0x000fe20000000f00 */
[----:B------:R-:W-:Y:S01]  /*836c0*/  IMAD.MOV.U32 R191, RZ, RZ, R5 ;  /* 0x000000ffffbf7224 */ /* 0x000fe200078e0005 */
[----:B------:R-:W-:Y:S01]  /*836d0*/  MOV R163, R7 ;  /* 0x0000000700a37202 */ /* 0x000fe20000000f00 */
[----:B------:R-:W-:Y:S02]  /*836e0*/  IMAD.MOV.U32 R190, RZ, RZ, R6 ;  /* 0x000000ffffbe7224 */ /* 0x000fe400078e0006 */
[C---:B-----5:R-:W-:Y:S08]  /*836f0*/  HMMA.1688.F32.TF32 R4, R52.reuse, R70, R40 ;  /* 0x000000463404723c */ /* 0x060ff00000081028 */
[C---:B--2---:R-:W-:Y:S08]  /*83700*/  HMMA.1688.F32.TF32 R224, R52.reuse, R90, R132 ;  /* 0x0000005a34e0723c */ /* 0x044ff00000081084 */
[C---:B---3--:R-:W-:Y:S11]  /*83710*/  HMMA.1688.F32.TF32 R220, R52.reuse, R218, R208 ;  /* 0x000000da34dc723c */ /* 0x048ff600000810d0 */
[----:B------:R-:W-:Y:S04]  /*83720*/  @!UPT UIADD3 URZ, URZ, URZ, URZ ;  /* 0x0000003f3f3ff290 */ /* 0x000fe8000fffe03f */
[----:B------:R-:W-:Y:S04]  /*83730*/  STL.64 [R1+0x4380], R226 ;  /* 0x004380e201007387 */ /* 0x000fe80000100a00 */
[----:B------:R-:W-:Y:S01]  /*83740*/  STL.64 [R1+0x160], R4 ;  /* 0x0001600401007387 */ /* 0x000fe20000100a00 */
[C---:B-1----:R-:W-:Y:S03]  /*83750*/  HMMA.1688.F32.TF32 R8, R52.reuse, R126, R212 ;  /* 0x0000007e3408723c */ /* 0x042fe600000810d4 */
[----:B------:R1:W-:Y:S05]  /*83760*/  STL.64 [R1+0x168], R6 ;  /* 0x0001680601007387 */ /* 0x0003ea0000100a00 */
[C---:B------:R-:W-:Y:S08]  /*83770*/  HMMA.1688.F32.TF32 R16, R52.reuse, R118, R20 ;  /* 0x000000763410723c */ /* 0x040ff00000081014 */
[C---:B-1----:R-:W-:Y:S08]  /*83780*/  HMMA.1688.F32.TF32 R4, R52.reuse, R130, R28 ;  /* 0x000000823404723c */ /* 0x042ff0000008101c */
[C---:B------:R-:W-:Y:S08]  /*83790*/  HMMA.1688.F32.TF32 R12, R52.reuse, R122, R24 ;  /* 0x0000007a340c723c */ /* 0x040ff00000081018 */
[C---:B------:R-:W-:Y:S01]  /*837a0*/  HMMA.1688.F32.TF32 R20, R52.reuse, R114, R240 ;  /* 0x000000723414723c */ /* 0x040fe200000810f0 */
[----:B------:R-:W-:Y:S07]  /*837b0*/  STL.64 [R1+0x4378], R224 ;  /* 0x004378e001007387 */ /* 0x000fee0000100a00 */
[C---:B------:R-:W-:Y:S01]  /*837c0*/  HMMA.1688.F32.TF32 R24, R52.reuse, R102, R176 ;  /* 0x000000663418723c */ /* 0x040fe200000810b0 */
[----:B------:R-:W-:Y:S04]  /*837d0*/  STL.64 [R1+0x4390], R222 ;  /* 0x004390de01007387 */ /* 0x000fe80000100a00 */
[----:B------:R-:W-:Y:S04]  /*837e0*/  STL.64 [R1+0x4388], R220 ;  /* 0x004388dc01007387 */ /* 0x000fe80000100a00 */
        /* <DEDUP_REMOVED lines=20> */
[C---:B------:R-:W-:Y:S03]  /*83930*/  HMMA.1688.F32.TF32 R28, R52.reuse, R98, R236 ;  /* 0x00000062341c723c */ /* 0x040fe600000810ec */
        /* <DEDUP_REMOVED lines=26> */
[C---:B--2---:R-:W-:Y:S03]  /*83ae0*/  HMMA.1688.F32.TF32 R32, R52.reuse, R94, R176 ;  /* 0x0000005e3420723c */ /* 0x044fe600000810b0 */
[----:B------:R-:W2:Y:S04]  /*83af0*/  LDL.LU R176, [R1+0x730] ;  /* 0x0007300001b07983 */ /* 0x000ea80000300800 */
[----:B------:R-:W2:Y:S04]  /*83b00*/  LDL.LU R177, [R1+0x734] ;  /* 0x0007340001b17983 */ /* 0x000ea80000300800 */
[----:B------:R-:W2:Y:S04]  /*83b10*/  LDL.LU R178, [R1+0x738] ;  /* 0x0007380001b27983 */ /* 0x000ea80000300800 */
[----:B------:R-:W2:Y:S01]  /*83b20*/  LDL.LU R179, [R1+0x73c] ;  /* 0x00073c0001b37983 */ /* 0x000ea20000300800 */
[C---:B---3--:R-:W-:Y:S07]  /*83b30*/  HMMA.1688.F32.TF32 R36, R52.reuse, R74, R40 ;  /* 0x0000004a3424723c */ /* 0x048fee0000081028 */
[----:B------:R-:W-:Y:S04]  /*83b40*/  STL.64 [R1+0x4410], R34 ;  /* 0x0044102201007387 */ /* 0x000fe80000100a00 */
[----:B------:R-:W-:Y:S01]  /*83b50*/  STL.64 [R1+0x4408], R32 ;  /* 0x0044082001007387 */ /* 0x000fe20000100a00 */
[C---:B----4-:R-:W-:Y:S11]  /*83b60*/  HMMA.1688.F32.TF32 R40, R52.reuse, R78, R236 ;  /* 0x0000004e3428723c */ /* 0x050ff600000810ec */
[----:B------:R-:W-:Y:S04]  /*83b70*/  STL.64 [R1+0x4420], R38 ;  /* 0x0044202601007387 */ /* 0x000fe80000100a00 */
[----:B------:R-:W-:Y:S04]  /*83b80*/  STL.64 [R1+0x4418], R36 ;  /* 0x0044182401007387 */ /* 0x000fe80000100a00 */
[----:B------:R-:W3:Y:S04]  /*83b90*/  LDL.LU R236, [R1+0x740] ;  /* 0x0007400001ec7983 */ /* 0x000ee80000300800 */
[----:B------:R-:W3:Y:S04]  /*83ba0*/  LDL.LU R237, [R1+0x744] ;  /* 0x0007440001ed7983 */ /* 0x000ee80000300800 */
[----:B------:R-:W3:Y:S04]  /*83bb0*/  LDL.LU R238, [R1+0x748] ;  /* 0x0007480001ee7983 */ /* 0x000ee80000300800 */
[----:B------:R-:W3:Y:S01]  /*83bc0*/  LDL.LU R239, [R1+0x74c] ;  /* 0x00074c0001ef7983 */ /* 0x000ee20000300800 */
[C---:B-----5:R-:W-:Y:S08]  /*83bd0*/  HMMA.1688.F32.TF32 R44, R52.reuse, R82, R44 ;  /* 0x00000052342c723c */ /* 0x060ff0000008102c */
[C---:B------:R-:W-:Y:S08]  /*83be0*/  HMMA.1688.F32.TF32 R48, R52.reuse, R86, R132 ;  /* 0x000000563430723c */ /* 0x040ff00000081084 */
[----:B------:R-:W-:Y:S08]  /*83bf0*/  HMMA.1688.F32.TF32 R52, R52, R110, R208 ;  /* 0x0000006e3434723c */ /* 0x000ff000000810d0 */
[C---:B------:R-:W-:Y:S01]  /*83c00*/  HMMA.1688.F32.TF32 R56, R156.reuse, R70, R212 ;  /* 0x000000469c38723c */ /* 0x040fe200000810d4 */
        /* <DEDUP_REMOVED lines=15> */
[----:B------:R-:W-:Y:S04]  /*83d00*/  STL.64 [R1+0x4480], R62 ;  /* 0x0044803e01007387 */ /* 0x000fe80000100a00 */
[----:B------:R-:W-:Y:S01]  /*83d10*/  STL.64 [R1+0x4478], R60 ;  /* 0x0044783c01007387 */ /* 0x000fe20000100a00 */
[C---:B--2---:R-:W-:Y:S03]  /*83d20*/  HMMA.1688.F32.TF32 R64, R156.reuse, R218, R176 ;  /* 0x000000da9c40723c */ /* 0x044fe600000810b0 */
[----:B------:R-:W2:Y:S04]  /*83d30*/  LDL.LU R176, [R1+0x760] ;  /* 0x0007600001b07983 */ /* 0x000ea80000300800 */
[----:B------:R-:W2:Y:S04]  /*83d40*/  LDL.LU R177, [R1+0x764] ;  /* 0x0007640001b17983 */ /* 0x000ea80000300800 */
[----:B------:R-:W2:Y:S04]  /*83d50*/  LDL.LU R178, [R1+0x768] ;  /* 0x0007680001b27983 */ /* 0x000ea80000300800 */
[----:B------:R-:W2:Y:S08]  /*83d60*/  LDL.LU R179, [R1+0x76c] ;  /* 0x00076c0001b37983 */ /* 0x000eb00000300800 */
[----:B------:R-:W-:Y:S04]  /*83d70*/  STL.64 [R1+0x4490], R66 ;  /* 0x0044904201007387 */ /* 0x000fe80000100a00 */
[----:B------:R-:W-:Y:S04]  /*83d80*/  STL.64 [R1+0x4488], R64 ;  /* 0x0044884001007387 */ /* 0x000fe80000100a00 */
        /* <DEDUP_REMOVED lines=17> */
[C---:B----4-:R-:W-:Y:S03]  /*83ea0*/  HMMA.1688.F32.TF32 R136, R156.reuse, R126, R240 ;  /* 0x0000007e9c88723c */ /* 0x050fe600000810f0 */
[----:B------:R-:W1:Y:S04]  /*83eb0*/  LDL.LU R240, [R1+0x810] ;  /* 0x0008100001f07983 */ /* 0x000e680000300800 */
[----:B------:R-:W1:Y:S04]  /*83ec0*/  LDL.LU R241, [R1+0x814] ;  /* 0x0008140001f17983 */ /* 0x000e680000300800 */
[----:B------:R-:W1:Y:S04]  /*83ed0*/  LDL.LU R242, [R1+0x818] ;  /* 0x0008180001f27983 */ /* 0x000e680000300800 */
[----:B------:R-:W1:Y:S08]  /*83ee0*/  LDL.LU R243, [R1+0x81c] ;  /* 0x00081c0001f37983 */ /* 0x000e700000300800 */
[----:B------:R-:W-:Y:S04]  /*83ef0*/  STL [R1+0x4314], R136 ;  /* 0x0043148801007387 */ /* 0x000fe80000100800 */
[----:B------:R-:W-:Y:S04]  /*83f00*/  STL [R1+0x4310], R137 ;  /* 0x0043108901007387 */ /* 0x000fe80000100800 */
[----:B------:R-:W-:Y:S04]  /*83f10*/  STL [R1+0x430c], R138 ;  /* 0x00430c8a01007387 */ /* 0x000fe80000100800 */
[----:B------:R-:W-:Y:S01]  /*83f20*/  STL [R1+0x42f8], R139 ;  /* 0x0042f88b01007387 */ /* 0x000fe20000100800 */
[C---:B--2---:R-:W-:Y:S03]  /*83f30*/  HMMA.1688.F32.TF32 R140, R156.reuse, R122, R176 ;  /* 0x0000007a9c8c723c */ /* 0x044fe600000810b0 */
[----:B------:R-:W2:Y:S04]  /*83f40*/  LDL.LU R176, [R1+0x800] ;  /* 0x0008000001b07983 */ /* 0x000ea80000300800 */
[----:B------:R-:W2:Y:S04]  /*83f50*/  LDL.LU R177, [R1+0x804] ;  /* 0x0008040001b17983 */ /* 0x000ea80000300800 */
[----:B------:R-:W2:Y:S04]  /*83f60*/  LDL.LU R178, [R1+0x808] ;  /* 0x0008080001b27983 */ /* 0x000ea80000300800 */
[----:B------:R-:W2:Y:S01]  /*83f70*/  LDL.LU R179, [R1+0x80c] ;  /* 0x00080c0001b37983 */ /* 0x000ea20000300800 */
[C---:B-----5:R-:W-:Y:S07]  /*83f80*/  HMMA.1688.F32.TF32 R144, R156.reuse, R118, R208 ;  /* 0x000000769c90723c */ /* 0x060fee00000810d0 */
[----:B------:R-:W-:Y:S01]  /*83f90*/  STL [R1+0x4320], R140 ;  /* 0x0043208c01007387 */ /* 0x000fe20000100800 */
[C---:B---3--:R-:W-:Y:S03]  /*83fa0*/  HMMA.1688.F32.TF32 R148, R156.reuse, R114, R212 ;  /* 0x000000729c94723c */ /* 0x048fe600000810d4 */
[----:B------:R-:W-:Y:S05]  /*83fb0*/  STL [R1+0x431c], R141 ;  /* 0x00431c8d01007387 */ /* 0x000fea0000100800 */
[C---:B------:R-:W-:Y:S01]  /*83fc0*/  HMMA.1688.F32.TF32 R152, R156.reuse, R102, R236 ;  /* 0x000000669c98723c */ /* 0x040fe200000810ec */
        /* <DEDUP_REMOVED lines=15> */
[----:B------:R-:W-:Y:S04]  /*840c0*/  LDS R236, [R161+0x14580] ;  /* 0x01458000a1ec7984 */ /* 0x000fe80000000800 */
[----:B------:R-:W-:Y:S04]  /*840d0*/  LDS R238, [R161+0x16580] ;  /* 0x01658000a1ee7984 */ /* 0x000fe80000000800 */
[----:B------:R-:W-:Y:S04]  /*840e0*/  LDS R237, [R189+0x14580] ;  /* 0x01458000bded7984 */ /* 0x000fe80000000800 */
[----:B------:R-:W4:Y:S01]  /*840f0*/  LDS R239, [R189+0x16580] ;  /* 0x01658000bdef7984 */ /* 0x000f220000000800 */
[C---:B-1----:R-:W-:Y:S11]  /*84100*/  HMMA.1688.F32.TF32 R4, R156.reuse, R98, R240 ;  /* 0x000000629c04723c */ /* 0x042ff600000810f0 */
[----:B------:R-:W-:Y:S11]  /*84110*/  @!UPT UIADD3 URZ, URZ, URZ, URZ ;  /* 0x0000003f3f3ff290 */ /* 0x000ff6000fffe03f */
[----:B------:R-:W-:Y:S01]  /*84120*/  @!UPT UIADD3 URZ, URZ, URZ, URZ ;  /* 0x0000003f3f3ff290 */ /* 0x000fe2000fffe03f */
        /* <DEDUP_REMOVED lines=29> */
[----:B------:R-:W-:-:S05]  /*84300*/  IMAD.MOV.U32 R146, RZ, RZ, R7 ;  /* 0x000000ffff927224 */ /* 0x000fca00078e0007 */
[----:B------:R-:W-:Y:S04]  /*84310*/  STL [R1+0x4360], R146 ;  /* 0x0043609201007387 */ /* 0x000fe80000100800 */
[----:B------:R-:W-:Y:S04]  /*84320*/  STL [R1+0x435c], R145 ;  /* 0x00435c9101007387 */ /* 0x000fe80000100800 */
[----:B------:R-:W-:Y:S04]  /*84330*/  STL [R1+0x4358], R144 ;  /* 0x0043589001007387 */ /* 0x000fe80000100800 */
[----:B------:R1:W-:Y:S01]  /*84340*/  STL [R1+0x4354], R151 ;  /* 0x0043549701007387 */ /* 0x0003e20000100800 */
[C---:B---3--:R-:W-:Y:S11]  /*84350*/  HMMA.1688.F32.TF32 R4, R156.reuse, R74, R200 ;  /* 0x0000004a9c04723c */ /* 0x048ff600000810c8 */
[----:B------:R-:W-:Y:S11]  /*84360*/  @!UPT UIADD3 URZ, URZ, URZ, URZ ;  /* 0x0000003f3f3ff290 */ /* 0x000ff6000fffe03f */
[----:B------:R-:W-:Y:S02]  /*84370*/  @!UPT UIADD3 URZ, URZ, URZ, URZ ;  /* 0x0000003f3f3ff290 */ /* 0x000fe4000fffe03f */
[----:B------:R-:W-:Y:S01]  /*84380*/  IMAD.MOV.U32 R155, RZ, RZ, R4 ;  /* 0x000000ffff9b7224 */ /* 0x000fe200078e0004 */
[----:B------:R-:W-:Y:S01]  /*84390*/  MOV R148, R5 ;  /* 0x0000000500947202 */ /* 0x000fe20000000f00 */
[----:B------:R-:W-:Y:S02]  /*843a0*/  IMAD.MOV.U32 R149, RZ, RZ, R6 ;  /* 0x000000ffff957224 */ /* 0x000fe400078e0006 */
[----:B------:R-:W-:Y:S02]  /*843b0*/  IMAD.MOV.U32 R150, RZ, RZ, R7 ;  /* 0x000000ffff967224 */ /* 0x000fe400078e0007 */
[----:B-----5:R-:W-:Y:S01]  /*843c0*/  HMMA.1688.F32.TF32 R4, R156, R78, R104 ;  /* 0x0000004e9c04723c */ /* 0x020fe20000081068 */
[----:B------:R-:W-:Y:S04]  /*843d0*/  LDS R104, [R161+0x14600] ;  /* 0x01460000a1687984 */ /* 0x000fe80000000800 */
[----:B------:R-:W-:Y:S04]  /*843e0*/  STL [R1+0x4370], R150 ;  /* 0x0043709601007387 */ /* 0x000fe80000100800 */
[----:B------:R-:W-:Y:S04]  /*843f0*/  LDS R106, [R161+0x16600] ;  /* 0x01660000a16a7984 */ /* 0x000fe80000000800 */
[----:B------:R-:W-:Y:S04]  /*84400*/  LDS R105, [R189+0x14600] ;  /* 0x01460000bd697984 */ /* 0x000fe80000000800 */
[----:B------:R-:W3:Y:S07]  /*84410*/  LDS R107, [R189+0x16600] ;  /* 0x01660000bd6b7984 */ /* 0x000eee0000000800 */
[----:B-1----:R-:W-:Y:S01]  /*84420*/  MOV R151, R4 ;  /* 0x0000000400977202 */ /* 0x002fe20000000f00 */
[----:B------:R-:W-:Y:S01]  /*84430*/  IMAD.MOV.U32 R152, RZ, RZ, R5 ;  /* 0x000000ffff987224 */ /* 0x000fe200078e0005 */
[----:B------:R-:W-:Y:S01]  /*84440*/  MOV R154, R7 ;  /* 0x00000007009a7202 */ /* 0x000fe20000000f00 */
[----:B------:R-:W-:-:S02]  /*84450*/  IMAD.MOV.U32 R153, RZ, RZ, R6 ;  /* 0x000000ffff997224 */ /* 0x000fc400078e0006 */
[C---:B----4-:R-:W-:Y:S01]  /*84460*/  HMMA.1688.F32.TF32 R4, R156.reuse, R82, R208 ;  /* 0x000000529c04723c */ /* 0x050fe200000810d0 */
[----:B------:R-:W-:Y:S11]  /*84470*/  STL [R1+0x436c], R149 ;  /* 0x00436c9501007387 */ /* 0x000ff60000100800 */
[----:B------:R-:W-:Y:S11]  /*84480*/  @!UPT UIADD3 URZ, URZ, URZ, URZ ;  /* 0x0000003f3f3ff290 */ /* 0x000ff6000fffe03f */
[----:B------:R-:W-:Y:S01]  /*84490*/  @!UPT UIADD3 URZ, URZ, URZ, URZ ;  /* 0x0000003f3f3ff290 */ /* 0x000fe2000fffe03f */
[----:B------:R-:W-:Y:S01]  /*844a0*/  IMAD.MOV.U32 R147, RZ, RZ, R4 ;  /* 0x000000ffff937224 */ /* 0x000fe200078e0004 */
[----:B------:R-:W-:Y:S01]  /*844b0*/  MOV R141, R6 ;  /* 0x00000006008d7202 */ /* 0x000fe20000000f00 */
[----:B------:R-:W-:Y:S02]  /*844c0*/  IMAD.MOV.U32 R140, RZ, RZ, R5 ;  /* 0x000000ffff8c7224 */ /* 0x000fe400078e0005 */
[----:B------:R-:W-:Y:S02]  /*844d0*/  IMAD.MOV.U32 R142, RZ, RZ, R7 ;  /* 0x000000ffff8e7224 */ /* 0x000fe400078e0007 */
[C---:B------:R-:W-:Y:S08]  /*844e0*/  HMMA.1688.F32.TF32 R4, R156.reuse, R86, R212 ;  /* 0x000000569c04723c */ /* 0x040ff000000810d4 */
[----:B------:R-:W-:Y:S01]  /*844f0*/  HMMA.1688.F32.TF32 R156, R156, R110, R240 ;  /* 0x0000006e9c9c723c */ /* 0x000fe200000810f0 */
[----:B------:R-:W-:Y:S04]  /*84500*/  STL [R1+0x4368], R148 ;  /* 0x0043689401007387 */ /* 0x000fe80000100800 */
[----:B------:R1:W-:Y:S04]  /*84510*/  STL [R1+0x4364], R155 ;  /* 0x0043649b01007387 */ /* 0x0003e80000100800 */
[----:B------:R4:W-:Y:S07]  /*84520*/  STL [R1+0x4374], R151 ;  /* 0x0043749701007387 */ /* 0x0009ee0000100800 */
[----:B------:R-:W-:Y:S01]  /*84530*/  IMAD.MOV.U32 R136, RZ, RZ, R4 ;  /* 0x000000ffff887224 */ /* 0x000fe200078e0004 */
[----:B------:R-:W-:Y:S01]  /*84540*/  MOV R137, R5 ;  /* 0x0000000500897202 */ /* 0x000fe20000000f00 */
[----:B------:R-:W-:-:S02]  /*84550*/  IMAD.MOV.U32 R138, RZ, RZ, R6 ;  /* 0x000000ffff8a7224 */ /* 0x000fc400078e0006 */
[----:B------:R-:W-:-:S03]  /*84560*/  IMAD.MOV.U32 R132, RZ, RZ, R7 ;  /* 0x000000ffff847224 */ /* 0x000fc600078e0007 */
[----:B------:R-:W-:Y:S04]  /*84570*/  STL.64 [R1+0x44a0], R158 ;  /* 0x0044a09e01007387 */ /* 0x000fe80000100a00 */
[----:B------:R-:W-:Y:S01]  /*84580*/  STL.64 [R1+0x4498], R156 ;  /* 0x0044989c01007387 */ /* 0x000fe20000100a00 */
[----:B--2---:R-:W-:Y:S03]  /*84590*/  HMMA.1688.F32.TF32 R4, R164, R70, R176 ;  /* 0x00000046a404723c */ /* 0x004fe600000810b0 */
[----:B------:R-:W2:Y:S04]  /*845a0*/  LDL.LU R176, [R1+0x7b0] ;  /* 0x0007b00001b07983 */ /* 0x000ea80000300800 */
[----:B------:R-:W-:Y:S01]  /*845b0*/  IMAD.MOV.U32 R177, RZ, RZ, R162 ;  /* 0x000000ffffb17224 */ /* 0x000fe200078e00a2 */
[----:B------:R-:W-:Y:S01]  /*845c0*/  MOV R179, R0 ;  /* 0x0000000000b37202 */ /* 0x000fe20000000f00 */
[----:B------:R-:W5:Y:S01]  /*845d0*/  LDL.LU R162, [R1+0x45a0] ;  /* 0x0045a00001a27983 */ /* 0x000f620000300800 */
[----:B------:R-:W-:-:S03]  /*845e0*/  IMAD.MOV.U32 R178, RZ, RZ, R2 ;  /* 0x000000ffffb27224 */ /* 0x000fc600078e0002 */
[----:B------:R-:W2:Y:S04]  /*845f0*/  LDL.LU R2, [R1+0x459c] ;  /* 0x00459c0001027983 */ /* 0x000ea80000300800 */
[----:B------:R-:W3:Y:S04]  /*84600*/  LDL.LU R0, [R1+0x4598] ;  /* 0x0045980001007983 */ /* 0x000ee80000300800 */
[----:B------:R-:W4:Y:S04]  /*84610*/  LDL.LU R240, [R1+0x830] ;  /* 0x0008300001f07983 */ /* 0x000f280000300800 */
[----:B------:R-:W4:Y:S04]  /*84620*/  LDL.LU R241, [R1+0x834] ;  /* 0x0008340001f17983 */ /* 0x000f280000300800 */
[----:B------:R-:W4:Y:S04]  /*84630*/  LDL.LU R242, [R1+0x838] ;  /* 0x0008380001f27983 */ /* 0x000f280000300800 */
[----:B------:R-:W4:Y:S04]  /*84640*/  LDL.LU R243, [R1+0x83c] ;  /* 0x00083c0001f37983 */ /* 0x000f280000300800 */
[----:B------:R-:W4:Y:S01]  /*84650*/  LDL.LU R212, [R1+0x840] ;  /* 0x0008400001d47983 */ /* 0x000f220000300800 */
[----:B-----5:R-:W-:Y:S01]  /*84660*/  MOV R215, R162 ;  /* 0x000000a200d77202 */ /* 0x020fe20000000f00 */
[----:B--2---:R-:W-:-:S02]  /*84670*/  IMAD.MOV.U32 R214, RZ, RZ, R2 ;  /* 0x000000ffffd67224 */ /* 0x004fc400078e0002 */
[----:B---3--:R-:W-:Y:S02]  /*84680*/  IMAD.MOV.U32 R213, RZ, RZ, R0 ;  /* 0x000000ffffd57224 */ /* 0x008fe400078e0000 */
[----:B------:R-:W2:Y:S04]  /*84690*/  LDL.LU R0, [R1+0x4594] ;  /* 0x0045940001007983 */ /* 0x000ea80000300800 */
[----:B------:R-:W3:Y:S04]  /*846a0*/  LDL.LU R2, [R1+0x4590] ;  /* 0x0045900001027983 */ /* 0x000ee80000300800 */
[----:B------:R-:W5:Y:S04]  /*846b0*/  LDL.LU R162, [R1+0x458c] ;  /* 0x00458c0001a27983 */ /* 0x000f680000300800 */
[----:B------:R-:W4:Y:S04]  /*846c0*/  LDL.LU R208, [R1+0x850] ;  /* 0x0008500001d07983 */ /* 0x000f280000300800 */
[----:B------:R-:W4:Y:S04]  /*846d0*/  LDL.LU R209, [R1+0x854] ;  /* 0x0008540001d17983 */ /* 0x000f280000300800 */
[----:B------:R-:W4:Y:S04]  /*846e0*/  LDL.LU R210, [R1+0x858] ;  /* 0x0008580001d27983 */ /* 0x000f280000300800 */
[----:B------:R-:W4:Y:S04]  /*846f0*/  LDL.LU R211, [R1+0x85c] ;  /* 0x00085c0001d37983 */ /* 0x000f280000300800 */
[----:B------:R-:W4:Y:S01]  /*84700*/  LDL.LU R200, [R1+0x860] ;  /* 0x0008600001c87983 */ /* 0x000f220000300800 */
[----:B--2---:R-:W-:Y:S01]  /*84710*/  MOV R203, R0 ;  /* 0x0000000000cb7202 */ /* 0x004fe20000000f00 */
[----:B---3--:R-:W-:-:S02]  /*84720*/  IMAD.MOV.U32 R202, RZ, RZ, R2 ;  /* 0x000000ffffca7224 */ /* 0x008fc400078e0002 */
[----:B-----5:R-:W-:Y:S02]  /*84730*/  IMAD.MOV.U32 R201, RZ, RZ, R162 ;  /* 0x000000ffffc97224 */ /* 0x020fe400078e00a2 */
        /* <DEDUP_REMOVED lines=44> */
[----:B------:R-:W-:Y:S01]  /*84a00*/  IMAD.MOV.U32 R134, RZ, RZ, R5 ;  /* 0x000000ffff867224 */ /* 0x000fe200078e0005 */
[----:B------:R-:W-:Y:S01]  /*84a10*/  MOV R139, R7 ;  /* 0x00000007008b7202 */ /* 0x000fe20000000f00 */
[----:B------:R-:W-:-:S04]  /*84a20*/  IMAD.MOV.U32 R135, RZ, RZ, R6 ;  /* 0x000000ffff877224 */ /* 0x000fc800078e0006 */
[----:B------:R-:W-:Y:S04]  /*84a30*/  STL.64 [R1+0x4520], R138 ;  /* 0x0045208a01007387 */ /* 0x000fe80000100a00 */
[----:B------:R-:W-:Y:S04]  /*84a40*/  STL.64 [R1+0x4518], R136 ;  /* 0x0045188801007387 */ /* 0x000fe80000100a00 */
[----:B------:R-:W-:Y:S04]  /*84a50*/  STL.64 [R1+0x44b0], R134 ;  /* 0x0044b08601007387 */ /* 0x000fe80000100a00 */
[----:B------:R-:W-:Y:S01]  /*84a60*/  STL.64 [R1+0x44a8], R132 ;  /* 0x0044a88401007387 */ /* 0x000fe20000100a00 */
[C---:B--2---:R-:W-:Y:S11]  /*84a70*/  HMMA.1688.F32.TF32 R4, R164.reuse, R90, R244 ;  /* 0x0000005aa404723c */ /* 0x044ff600000810f4 */
[----:B------:R-:W-:Y:S11]  /*84a80*/  @!UPT UIADD3 URZ, URZ, URZ, URZ ;  /* 0x0000003f3f3ff290 */ /* 0x000ff6000fffe03f */
[----:B------:R-:W-:Y:S02]  /*84a90*/  @!UPT UIADD3 URZ, URZ, URZ, URZ ;  /* 0x0000003f3f3ff290 */ /* 0x000fe4000fffe03f */
[----:B-1----:R-:W-:Y:S01]  /*84aa0*/  IMAD.MOV.U32 R155, RZ, RZ, R4 ;  /* 0x000000ffff9b7224 */ /* 0x002fe200078e0004 */
[----:B------:R-:W-:Y:S01]  /*84ab0*/  MOV R145, R6 ;  /* 0x0000000600917202 */ /* 0x000fe20000000f00 */
[----:B------:R-:W-:Y:S02]  /*84ac0*/  IMAD.MOV.U32 R146, RZ, RZ, R5 ;  /* 0x000000ffff927224 */ /* 0x000fe400078e0005 */
[----:B------:R-:W-:Y:S02]  /*84ad0*/  IMAD.MOV.U32 R144, RZ, RZ, R7 ;  /* 0x000000ffff907224 */ /* 0x000fe400078e0007 */
[C---:B---3--:R-:W-:Y:S01]  /*84ae0*/  HMMA.1688.F32.TF32 R4, R164.reuse, R218, R232 ;  /* 0x000000daa404723c */ /* 0x048fe200000810e8 */
[----:B-----5:R-:W-:Y:S01]  /*84af0*/  IMAD.MOV.U32 R181, RZ, RZ, R162 ;  /* 0x000000ffffb57224 */ /* 0x020fe200078e00a2 */
[----:B------:R-:W-:Y:S01]  /*84b00*/  MOV R183, R0 ;  /* 0x0000000000b77202 */ /* 0x000fe20000000f00 */
[----:B------:R-:W-:Y:S11]  /*84b10*/  IMAD.MOV.U32 R182, RZ, RZ, R2 ;  /* 0x000000ffffb67224 */ /* 0x000ff600078e0002 */
[----:B------:R-:W-:Y:S10]  /*84b20*/  @!UPT UIADD3 URZ, URZ, URZ, URZ ;  /* 0x0000003f3f3ff290 */ /* 0x000ff4000fffe03f */
[----:B------:R-:W-:Y:S01]  /*84b30*/  IMAD.MOV.U32 R143, RZ, RZ, R4 ;  /* 0x000000ffff8f7224 */ /* 0x000fe200078e0004 */
[----:B------:R-:W-:Y:S01]  /*84b40*/  MOV R162, R5 ;  /* 0x0000000500a27202 */ /* 0x000fe20000000f00 */
[----:B------:R-:W-:Y:S02]  /*84b50*/  IMAD.MOV.U32 R2, RZ, RZ, R6 ;  /* 0x000000ffff027224 */ /* 0x000fe400078e0006 */
[----:B------:R-:W-:Y:S02]  /*84b60*/  IMAD.MOV.U32 R0, RZ, RZ, R7 ;  /* 0x000000ffff007224 */ /* 0x000fe400078e0007 */
[C---:B----4-:R-:W-:Y:S01]  /*84b70*/  HMMA.1688.F32.TF32 R4, R164.reuse, R130, R248 ;  /* 0x00000082a404723c */ /* 0x050fe200000810f8 */
[----:B------:R-:W-:Y:S04]  /*84b80*/  STL.64 [R1+0x4540], R146 ;  /* 0x0045409201007387 */ /* 0x000fe80000100a00 */
[----:B------:R-:W-:Y:S04]  /*84b90*/  STL.64 [R1+0x4538], R144 ;  /* 0x0045389001007387 */ /* 0x000fe80000100a00 */
[----:B------:R-:W-:Y:S11]  /*84ba0*/  STL.64 [R1+0x4530], R154 ;  /* 0x0045309a01007387 */ /* 0x000ff60000100a00 */
[----:B------:R-:W-:Y:S04]  /*84bb0*/  @!UPT UIADD3 URZ, URZ, URZ, URZ ;  /* 0x0000003f3f3ff290 */ /* 0x000fe8000fffe03f */
[----:B------:R-:W-:Y:S01]  /*84bc0*/  MOV R151, R4 ;  /* 0x0000000400977202 */ /* 0x000fe20000000f00 */
[----:B------:R-:W-:Y:S01]  /*84bd0*/  IMAD.MOV.U32 R150, RZ, RZ, R5 ;  /* 0x000000ffff967224 */ /* 0x000fe200078e0005 */
[----:B------:R-:W-:Y:S01]  /*84be0*/  MOV R148, R7 ;  /* 0x0000000700947202 */ /* 0x000fe20000000f00 */
[----:B------:R-:W-:Y:S02]  /*84bf0*/  IMAD.MOV.U32 R149, RZ, RZ, R6 ;  /* 0x000000ffff957224 */ /* 0x000fe400078e0006 */
[C---:B------:R-:W-:Y:S08]  /*84c00*/  HMMA.1688.F32.TF32 R4, R164.reuse, R122, R192 ;  /* 0x0000007aa404723c */ /* 0x040ff000000810c0 */
[C---:B------:R-:W-:Y:S01]  /*84c10*/  HMMA.1688.F32.TF32 R8, R164.reuse, R126, R196 ;  /* 0x0000007ea408723c */ /* 0x040fe200000810c4 */
[----:B------:R-:W-:Y:S04]  /*84c20*/  STL.64 [R1+0x4528], R152 ;  /* 0x0045289801007387 */ /* 0x000fe80000100a00 */
[----:B------:R-:W-:Y:S04]  /*84c30*/  STL.64 [R1+0x4558], R142 ;  /* 0x0045588e01007387 */ /* 0x000fe80000100a00 */
[----:B------:R-:W-:Y:S01]  /*84c40*/  STL.64 [R1+0x4550], R140 ;  /* 0x0045508c01007387 */ /* 0x000fe20000100a00 */
[C---:B------:R-:W-:Y:S03]  /*84c50*/  HMMA.1688.F32.TF32 R12, R164.reuse, R118, R184 ;  /* 0x00000076a40c723c */ /* 0x040fe600000810b8 */
[----:B------:R-:W-:Y:S04]  /*84c60*/  STL.64 [R1+0x4568], R150 ;  /* 0x0045689601007387 */ /* 0x000fe80000100a00 */
[----:B------:R-:W-:Y:S06]  /*84c70*/  STL.64 [R1+0x4560], R148 ;  /* 0x0045609401007387 */ /* 0x000fec0000100a00 */
        /* <DEDUP_REMOVED lines=16> */
[----:B------:R1:W-:Y:S08]  /*84d80*/  STL.64 [R1+0x478], R14 ;  /* 0x0004780e01007387 */ /* 0x0003f00000100a00 */
        /* <DEDUP_REMOVED lines=11> */
[----:B------:R-:W2:Y:S04]  /*84e40*/  LDL.LU R248, [R1+0xa10] ;  /* 0x000a100001f87983 */ /* 0x000ea80000300800 */
        /* <DEDUP_REMOVED lines=33> */
[----:B------:R-:W-:Y:S03]  /*85060*/  HMMA.1688.F32.TF32 R164, R164, R110, R176 ;  /* 0x0000006ea4a4723c */ /* 0x000fe600000810b0 */
        /* <DEDUP_REMOVED lines=29> */
[C---:B---3--:R-:W-:Y:S08]  /*85240*/  HMMA.1688.F32.TF32 R168, R236.reuse, R70, R168 ;  /* 0x00000046eca8723c */ /* 0x048ff000000810a8 */
[C---:B----4-:R-:W-:Y:S11]  /*85250*/  HMMA.1688.F32.TF32 R172, R236.reuse, R90, R172 ;  /* 0x0000005aecac723c */ /* 0x050ff600000810ac */
[----:B------:R-:W-:Y:S04]  /*85260*/  @!UPT UIADD3 URZ, URZ, URZ, URZ ;  /* 0x0000003f3f3ff290 */ /* 0x000fe8000fffe03f */
[----:B------:R-:W-:Y:S04]  /*85270*/  STL [R1+0x42d4], R168 ;  /* 0x0042d4a801007387 */ /* 0x000fe80000100800 */
[----:B------:R-:W-:Y:S04]  /*85280*/  STL [R1+0x42d0], R169 ;  /* 0x0042d0a901007387 */ /* 0x000fe80000100800 */
[----:B------:R-:W-:Y:S01]  /*85290*/  STL [R1+0x42cc], R170 ;  /* 0x0042ccaa01007387 */ /* 0x000fe20000100800 */
[C---:B-----5:R-:W-:Y:S03]  /*852a0*/  HMMA.1688.F32.TF32 R176, R236.reuse, R218, R176 ;  /* 0x000000daecb0723c */ /* 0x060fe600000810b0 */
[----:B------:R-:W-:Y:S04]  /*852b0*/  STL [R1+0x42c8], R171 ;  /* 0x0042c8ab01007387 */ /* 0x000fe80000100800 */
[----:B------:R-:W-:Y:S04]  /*852c0*/  STL [R1+0x42e4], R172 ;  /* 0x0042e4ac01007387 */ /* 0x000fe80000100800 */
[----:B------:R-:W-:Y:S04]  /*852d0*/  STL [R1+0x42e0], R173 ;  /* 0x0042e0ad01007387 */ /* 0x000fe80000100800 */
[----:B------:R-:W-:Y:S04]  /*852e0*/  STL [R1+0x42dc], R174 ;  /* 0x0042dcae01007387 */ /* 0x000fe80000100800 */
[----:B------:R-:W-:Y:S04]  /*852f0*/  STL [R1+0x42d8], R175 ;  /* 0x0042d8af01007387 */ /* 0x000fe80000100800 */
[----:B------:R-:W-:Y:S04]  /*85300*/  STL [R1+0x42f0], R177 ;  /* 0x0042f0b101007387 */ /* 0x000fe80000100800 */
[----:B------:R-:W-:Y:S01]  /*85310*/  STL [R1+0x42ec], R178 ;  /* 0x0042ecb201007387 */ /* 0x000fe20000100800 */
[----:B------:R-:W-:Y:S03]  /*85320*/  HMMA.1688.F32.TF32 R8, R236, R74, R232 ;  /* 0x0000004aec08723c */ /* 0x000fe600000810e8 */
[----:B------:R-:W-:Y:S04]  /*85330*/  STL [R1+0x42e8], R179 ;  /* 0x0042e8b301007387 */ /* 0x000fe80000100800 */
[----:B------:R-:W-:Y:S11]  /*85340*/  MOV R235, R188 ;  /* 0x000000bc00eb7202 */ /* 0x000ff60000000f00 */
[----:B------:R-:W-:Y:S05]  /*85350*/  @!UPT UIADD3 URZ, URZ, URZ, URZ ;  /* 0x0000003f3f3ff290 */ /* 0x000fea000fffe03f */
[----:B------:R1:W-:Y:S04]  /*85360*/  STL.64 [R1+0xa0], R8 ;  /* 0x0000a00801007387 */ /* 0x0003e80000100a00 */
[----:B------:R2:W-:Y:S04]  /*85370*/  STL.64 [R1+0xa8], R10 ;  /* 0x0000a80a01007387 */ /* 0x0005e80000100a00 */
[----:B------:R-:W3:Y:S04]  /*85380*/  LDL.LU R248, [R1+0xbd0] ;  /* 0x000bd00001f87983 */ /* 0x000ee80000300800 */
[----:B------:R-:W3:Y:S04]  /*85390*/  LDL.LU R249, [R1+0xbd4] ;  /* 0x000bd40001f97983 */ /* 0x000ee80000300800 */
[----:B------:R-:W3:Y:S04]  /*853a0*/  LDL.LU R250, [R1+0xbd8] ;  /* 0x000bd80001fa7983 */ /* 0x000ee80000300800 */
[----:B------:R-:W3:Y:S04]  /*853b0*/  LDL.LU R251, [R1+0xbdc] ;  /* 0x000bdc0001fb7983 */ /* 0x000ee80000300800 */
[----:B------:R-:W4:Y:S04]  /*853c0*/  LDL.LU R232, [R1+0xc10] ;  /* 0x000c100001e87983 */ /* 0x000f280000300800 */
[----:B------:R-:W4:Y:S04]  /*853d0*/  LDL.LU R233, [R1+0xc14] ;  /* 0x000c140001e97983 */ /* 0x000f280000300800 */
[----:B------:R-:W4:Y:S04]  /*853e0*/  LDL.LU R234, [R1+0xc18] ;  /* 0x000c180001ea7983 */ /* 0x000f280000300800 */
        /* <DEDUP_REMOVED lines=45> */
[----:B------:R-:W-:Y:S01]  /*856c0*/  IMAD.MOV.U32 R173, RZ, RZ, R4 ;  /* 0x000000ffffad7224 */ /* 0x000fe200078e0004 */
[----:B------:R-:W-:Y:S01]  /*856d0*/  MOV R175, R6 ;  /* 0x0000000600af7202 */ /* 0x000fe20000000f00 */
[----:B------:R-:W-:Y:S01]  /*856e0*/  IMAD.MOV.U32 R174, RZ, RZ, R5 ;  /* 0x000000ffffae7224 */ /* 0x000fe200078e0005 */
[----:B------:R-:W4:Y:S01]  /*856f0*/  LDL.LU R24, [R1+0xd50] ;  /* 0x000d500001187983 */ /* 0x000f220000300800 */
[----:B------:R-:W-:-:S02]  /*85700*/  IMAD.MOV.U32 R168, RZ, RZ, R7 ;  /* 0x000000ffffa87224 */ /* 0x000fc400078e0007 */
[----:B------:R-:W-:Y:S01]  /*85710*/  HMMA.1688.F32.TF32 R4, R236, R82, R240 ;  /* 0x00000052ec04723c */ /* 0x000fe200000810f0 */
[----:B------:R-:W4:Y:S04]  /*85720*/  LDL.LU R25, [R1+0xd54] ;  /* 0x000d540001197983 */ /* 0x000f280000300800 */
[----:B------:R-:W4:Y:S04]  /*85730*/  LDL.LU R26, [R1+0xd58] ;  /* 0x000d5800011a7983 */ /* 0x000f280000300800 */
[----:B------:R-:W4:Y:S04]  /*85740*/  LDL.LU R27, [R1+0xd5c] ;  /* 0x000d5c00011b7983 */ /* 0x000f280000300800 */
[----:B------:R-:W4:Y:S04]  /*85750*/  LDL.LU R20, [R1+0xd40] ;  /* 0x000d400001147983 */ /* 0x000f280000300800 */
[----:B------:R-:W4:Y:S04]  /*85760*/  LDL.LU R21, [R1+0xd44] ;  /* 0x000d440001157983 */ /* 0x000f280000300800 */
[----:B------:R-:W4:Y:S04]  /*85770*/  LDL.LU R22, [R1+0xd48] ;  /* 0x000d480001167983 */ /* 0x000f280000300800 */
[----:B------:R-:W4:Y:S01]  /*85780*/  LDL.LU R23, [R1+0xd4c] ;  /* 0x000d4c0001177983 */ /* 0x000f220000300800 */
[----:B------:R-:W-:-:S03]  /*85790*/  IMAD.MOV.U32 R177, RZ, RZ, R4 ;  /* 0x000000ffffb17224 */ /* 0x000fc600078e0004 */
[----:B------:R-:W4:Y:S01]  /*857a0*/  LDL.LU R240, [R1+0xd00] ;  /* 0x000d000001f07983 */ /* 0x000f220000300800 */
[----:B------:R-:W-:-:S03]  /*857b0*/  MOV R178, R5 ;  /* 0x0000000500b27202 */ /* 0x000fc60000000f00 */
[----:B------:R-:W4:Y:S01]  /*857c0*/  LDL.LU R241, [R1+0xd04] ;  /* 0x000d040001f17983 */ /* 0x000f220000300800 */
[----:B------:R-:W-:-:S03]  /*857d0*/  IMAD.MOV.U32 R179, RZ, RZ, R6 ;  /* 0x000000ffffb37224 */ /* 0x000fc600078e0006 */
        /* <DEDUP_REMOVED lines=11> */
[C---:B--2---:R-:W-:Y:S08]  /*85890*/  HMMA.1688.F32.TF32 R28, R104.reuse, R218, R28 ;  /* 0x000000da681c723c */ /* 0x044ff0000008101c */
[C---:B---3--:R-:W-:Y:S08]  /*858a0*/  HMMA.1688.F32.TF32 R32, R104.reuse, R90, R32 ;  /* 0x0000005a6820723c */ /* 0x048ff00000081020 */
[C---:B----4-:R-:W-:Y:S11]  /*858b0*/  HMMA.1688.F32.TF32 R36, R104.reuse, R70, R36 ;  /* 0x000000466824723c */ /* 0x050ff60000081024 */
[----:B------:R-:W-:Y:S11]  /*858c0*/  @!UPT UIADD3 URZ, URZ, URZ, URZ ;  /* 0x0000003f3f3ff290 */ /* 0x000ff6000fffe03f */
[----:B------:R-:W-:Y:S01]  /*858d0*/  @!UPT UIADD3 URZ, URZ, URZ, URZ ;  /* 0x0000003f3f3ff290 */ /* 0x000fe2000fffe03f */
[----:B------:R-:W-:Y:S04]  /*858e0*/  STL.64 [R1+0x1d0], R36 ;  /* 0x0001d02401007387 */ /* 0x000fe80000100a00 */
[----:B------:R-:W-:Y:S04]  /*858f0*/  STL.64 [R1+0x1d8], R38 ;  /* 0x0001d82601007387 */ /* 0x000fe80000100a00 */
[----:B------:R-:W-:Y:S04]  /*85900*/  STL.64 [R1+0x1f0], R32 ;  /* 0x0001f02001007387 */ /* 0x000fe80000100a00 */
[----:B------:R-:W-:Y:S04]  /*85910*/  STL.64 [R1+0x1f8], R34 ;  /* 0x0001f82201007387 */ /* 0x000fe80000100a00 */
        /* <DEDUP_REMOVED lines=38> */
[-C--:B--2---:R-:W-:Y:S01]  /*85b80*/  HMMA.1688.F32.TF32 R4, R104, R110.reuse, R248 ;  /* 0x0000006e6804723c */ /* 0x084fe200000810f8 */
[----:B------:R-:W-:Y:S04]  /*85b90*/  LDS R104, [R161+0x14780] ;  /* 0x01478000a1687984 */ /* 0x000fe80000000800 */
[----:B------:R-:W-:Y:S04]  /*85ba0*/  LDS R106, [R161+0x16780] ;  /* 0x01678000a16a7984 */ /* 0x000fe80000000800 */
        /* <DEDUP_REMOVED lines=26> */
[----:B------:R-:W2:Y:S01]  /*85d50*/  LDL.LU R223, [R1+0xb9c] ;  /* 0x000b9c0001df7983 */ /* 0x000ea20000300800 */
[----:B------:R-:W-:Y:S03]  /*85d60*/  HMMA.1688.F32.TF32 R44, R236, R86, R44 ;  /* 0x00000056ec2c723c */ /* 0x000fe6000008102c */
        /* <DEDUP_REMOVED lines=20> */
[----:B------:R-:W-:-:S03]  /*85eb0*/  MOV R165, R40 ;  /* 0x0000002800a57202 */ /* 0x000fc60000000f00 */
[----:B------:R-:W2:Y:S01]  /*85ec0*/  LDL.LU R32, [R1+0xa50] ;  /* 0x000a500001207983 */ /* 0x000ea20000300800 */
[----:B------:R-:W-:-:S03]  /*85ed0*/  IMAD.MOV.U32 R166, RZ, RZ, R41 ;  /* 0x000000ffffa67224 */ /* 0x000fc600078e0029 */
[----:B------:R-:W2:Y:S01]  /*85ee0*/  LDL.LU R33, [R1+0xa54] ;  /* 0x000a540001217983 */ /* 0x000ea20000300800 */
[----:B------:R-:W-:-:S03]  /*85ef0*/  IMAD.MOV.U32 R167, RZ, RZ, R42 ;  /* 0x000000ffffa77224 */ /* 0x000fc600078e002a */
[----:B------:R-:W2:Y:S01]  /*85f00*/  LDL.LU R34, [R1+0xa58] ;  /* 0x000a580001227983 */ /* 0x000ea20000300800 */
[----:B------:R-:W-:-:S03]  /*85f10*/  MOV R188, R43 ;  /* 0x0000002b00bc7202 */ /* 0x000fc60000000f00 */
[----:B------:R-:W2:Y:S01]  /*85f20*/  LDL.LU R35, [R1+0xa5c] ;  /* 0x000a5c0001237983 */ /* 0x000ea20000300800 */
[----:B------:R-:W-:-:S03]  /*85f30*/  IMAD.MOV.U32 R169, RZ, RZ, R44 ;  /* 0x000000ffffa97224 */ /* 0x000fc600078e002c */
[----:B------:R-:W2:Y:S01]  /*85f40*/  LDL.LU R40, [R1+0xa80] ;  /* 0x000a800001287983 */ /* 0x000ea20000300800 */
[----:B------:R-:W-:-:S03]  /*85f50*/  MOV R170, R45 ;  /* 0x0000002d00aa7202 */ /* 0x000fc60000000f00 */
[----:B------:R-:W2:Y:S01]  /*85f60*/  LDL.LU R41, [R1+0xa84] ;  /* 0x000a840001297983 */ /* 0x000ea20000300800 */
[----:B------:R-:W-:-:S03]  /*85f70*/  IMAD.MOV.U32 R171, RZ, RZ, R46 ;  /* 0x000000ffffab7224 */ /* 0x000fc600078e002e */
[----:B------:R-:W2:Y:S01]  /*85f80*/  LDL.LU R42, [R1+0xa88] ;  /* 0x000a8800012a7983 */ /* 0x000ea20000300800 */
[----:B------:R-:W-:-:S03]  /*85f90*/  IMAD.MOV.U32 R164, RZ, RZ, R47 ;  /* 0x000000ffffa47224 */ /* 0x000fc600078e002f */
        /* <DEDUP_REMOVED lines=63> */
[----:B-1----:R-:W5:Y:S04]  /*86390*/  LDL.LU R6, [R1+0xb78] ;  /* 0x000b780001067983 */ /* 0x002f680000300800 */
[----:B------:R-:W5:Y:S04]  /*863a0*/  LDL.LU R7, [R1+0xb7c] ;  /* 0x000b7c0001077983 */ /* 0x000f680000300800 */
[----:B------:R-:W5:Y:S04]  /*863b0*/  LDL.LU R244, [R1+0xc00] ;  /* 0x000c000001f47983 */ /* 0x000f680000300800 */
[----:B------:R-:W5:Y:S04]  /*863c0*/  LDL.LU R245, [R1+0xc04] ;  /* 0x000c040001f57983 */ /* 0x000f680000300800 */
[----:B------:R-:W5:Y:S04]  /*863d0*/  LDL.LU R246, [R1+0xc08] ;  /* 0x000c080001f67983 */ /* 0x000f680000300800 */
[----:B------:R-:W5:Y:S01]  /*863e0*/  LDL.LU R247, [R1+0xc0c] ;  /* 0x000c0c0001f77983 */ /* 0x000f620000300800 */
[C---:B------:R-:W-:Y:S03]  /*863f0*/  HMMA.1688.F32.TF32 R180, R236.reuse, R130, R180 ;  /* 0x00000082ecb4723c */ /* 0x040fe600000810b4 */
[----:B------:R-:W-:Y:S04]  /*86400*/  LDS R105, [R189+0x14780] ;  /* 0x01478000bd697984 */ /* 0x000fe80000000800 */
[----:B------:R-:W-:Y:S01]  /*86410*/  LDS R107, [R189+0x16780] ;  /* 0x01678000bd6b7984 */ /* 0x000fe20000000800 */
[C---:B------:R-:W-:Y:S08]  /*86420*/  HMMA.1688.F32.TF32 R184, R236.reuse, R126, R184 ;  /* 0x0000007eecb8723c */ /* 0x040ff000000810b8 */
[C---:B------:R-:W-:Y:S08]  /*86430*/  HMMA.1688.F32.TF32 R192, R236.reuse, R122, R192 ;  /* 0x0000007aecc0723c */ /* 0x040ff000000810c0 */
[C---:B------:R-:W-:Y:S08]  /*86440*/  HMMA.1688.F32.TF32 R196, R236.reuse, R118, R196 ;  /* 0x00000076ecc4723c */ /* 0x040ff000000810c4 */
[C---:B------:R-:W-:Y:S08]  /*86450*/  HMMA.1688.F32.TF32 R200, R236.reuse, R114, R200 ;  /* 0x00000072ecc8723c */ /* 0x040ff000000810c8 */
[C---:B------:R-:W-:Y:S08]  /*86460*/  HMMA.1688.F32.TF32 R204, R236.reuse, R102, R204 ;  /* 0x00000066eccc723c */ /* 0x040ff000000810cc */
[C---:B------:R-:W-:Y:S08]  /*86470*/  HMMA.1688.F32.TF32 R208, R236.reuse, R98, R208 ;  /* 0x00000062ecd0723c */ /* 0x040ff000000810d0 */
[----:B------:R-:W-:Y:S01]  /*86480*/  HMMA.1688.F32.TF32 R212, R236, R94, R212 ;  /* 0x0000005eecd4723c */ /* 0x000fe200000810d4 */
[----:B------:R-:W-:Y:S04]  /*86490*/  LDS R236, [R161+0x14680] ;  /* 0x01468000a1ec7984 */ /* 0x000fe80000000800 */
[----:B------:R-:W-:Y:S04]  /*864a0*/  LDS R238, [R161+0x16680] ;  /* 0x01668000a1ee7984 */ /* 0x000fe80000000800 */
[----:B------:R-:W-:Y:S04]  /*864b0*/  LDS R237, [R189+0x14680] ;  /* 0x01468000bded7984 */ /* 0x000fe80000000800 */
[----:B------:R-:W3:Y:S01]  /*864c0*/  LDS R239, [R189+0x16680] ;  /* 0x01668000bdef7984 */ /* 0x000ee20000000800 */
[C---:B--2---:R-:W-:Y:S08]  /*864d0*/  HMMA.1688.F32.TF32 R28, R240.reuse, R70, R28 ;  /* 0x00000046f01c723c */ /* 0x044ff0000008101c */
[----:B------:R-:W-:Y:S08]  /*864e0*/  HMMA.1688.F32.TF32 R24, R240, R90, R24 ;  /* 0x0000005af018723c */ /* 0x000ff00000081018 */
[C---:B---3--:R-:W-:Y:S08]  /*864f0*/  HMMA.1688.F32.TF32 R64, R236.reuse, R114, R64 ;  /* 0x00000072ec40723c */ /* 0x048ff00000081040 */
[C---:B------:R-:W-:Y:S08]  /*86500*/  HMMA.1688.F32.TF32 R60, R236.reuse, R102, R60 ;  /* 0x00000066ec3c723c */ /* 0x040ff0000008103c */
[C---:B----4-:R-:W-:Y:S08]  /*86510*/  HMMA.1688.F32.TF32 R136, R236.reuse, R122, R136 ;  /* 0x0000007aec88723c */ /* 0x050ff00000081088 */
[C---:B------:R-:W-:Y:S08]  /*86520*/  HMMA.1688.F32.TF32 R140, R236.reuse, R90, R140 ;  /* 0x0000005aec8c723c */ /* 0x040ff0000008108c */
[C---:B------:R-:W-:Y:S08]  /*86530*/  HMMA.1688.F32.TF32 R148, R236.reuse, R70, R148 ;  /* 0x00000046ec94723c */ /* 0x040ff00000081094 */
[C---:B------:R-:W-:Y:S11]  /*86540*/  HMMA.1688.F32.TF32 R152, R236.reuse, R218, R152 ;  /* 0x000000daec98723c */ /* 0x040ff60000081098 */
[----:B------:R-:W-:Y:S04]  /*86550*/  @!UPT UIADD3 URZ, URZ, URZ, URZ ;  /* 0x0000003f3f3ff290 */ /* 0x000fe8000fffe03f */
[----:B------:R-:W-:Y:S04]  /*86560*/  STL.64 [R1+0x1110], R148 ;  /* 0x0011109401007387 */ /* 0x000fe80000100a00 */
[----:B------:R1:W-:Y:S04]  /*86570*/  STL.64 [R1+0x1118], R150 ;  /* 0x0011189601007387 */ /* 0x0003e80000100a00 */
[----:B-1----:R-:W2:Y:S04]  /*86580*/  LDL.LU.64 R150, [R1+0x4568] ;  /* 0x0045680001967983 */ /* 0x002ea80000300a00 */
[----:B------:R-:W3:Y:S04]  /*86590*/  LDL.LU.64 R148, [R1+0x4560] ;  /* 0x0045600001947983 */ /* 0x000ee80000300a00 */
[----:B------:R-:W-:Y:S04]  /*865a0*/  STL.64 [R1+0x1100], R140 ;  /* 0x0011008c01007387 */ /* 0x000fe80000100a00 */
[----:B------:R1:W-:Y:S04]  /*865b0*/  STL.64 [R1+0x1108], R142 ;  /* 0x0011088e01007387 */ /* 0x0003e80000100a00 */
[----:B-1----:R-:W4:Y:S04]  /*865c0*/  LDL.LU.64 R142, [R1+0x4558] ;  /* 0x00455800018e7983 */ /* 0x002f280000300a00 */
[----:B------:R-:W2:Y:S04]  /*865d0*/  LDL.LU.64 R140, [R1+0x4550] ;  /* 0x00455000018c7983 */ /* 0x000ea80000300a00 */
[----:B------:R-:W-:Y:S04]  /*865e0*/  STL.64 [R1+0x10f0], R152 ;  /* 0x0010f09801007387 */ /* 0x000fe80000100a00 */
[----:B------:R1:W-:Y:S02]  /*865f0*/  STL.64 [R1+0x10f8], R154 ;  /* 0x0010f89a01007387 */ /* 0x0003e40000100a00 */
[C---:B-1----:R-:W-:Y:S08]  /*86600*/  HMMA.1688.F32.TF32 R152, R236.reuse, R130, R144 ;  /* 0x00000082ec98723c */ /* 0x042ff00000081090 */
[C---:B------:R-:W-:Y:S08]  /*86610*/  HMMA.1688.F32.TF32 R144, R236.reuse, R126, R132 ;  /* 0x0000007eec90723c */ /* 0x040ff00000081084 */
[C---:B------:R-:W-:Y:S08]  /*86620*/  HMMA.1688.F32.TF32 R132, R236.reuse, R118, R156 ;  /* 0x00000076ec84723c */ /* 0x040ff0000008109c */
[C---:B------:R-:W-:Y:S08]  /*86630*/  HMMA.1688.F32.TF32 R56, R236.reuse, R98, R56 ;  /* 0x00000062ec38723c */ /* 0x040ff00000081038 */
        /* <DEDUP_REMOVED lines=10> */
[----:B------:R-:W-:Y:S01]  /*866e0*/  HMMA.1688.F32.TF32 R32, R236, R110, R32 ;  /* 0x0000006eec20723c */ /* 0x000fe20000081020 */
        /* <DEDUP_REMOVED lines=14> */
[C---:B-----5:R-:W-:Y:S01]  /*867d0*/  HMMA.1688.F32.TF32 R4, R240.reuse, R118, R4 ;  /* 0x00000076f004723c */ /* 0x060fe20000081004 */
        /* <DEDUP_REMOVED lines=26> */
[C---:B-----5:R-:W-:Y:S03]  /*86980*/  HMMA.1688.F32.TF32 R8, R240.reuse, R102, R224 ;  /* 0x00000066f008723c */ /* 0x060fe600000810e0 */
        /* <DEDUP_REMOVED lines=14> */
[----:B------:R1:W-:Y:S04]  /*86a70*/  STL.64 [R1+0x730], R12 ;  /* 0x0007300c01007387 */ /* 0x0003e80000100a00 */
[----:B------:R5:W-:Y:S04]  /*86a80*/  STL.64 [R1+0x738], R14 ;  /* 0x0007380e01007387 */ /* 0x000be80000100a00 */
        /* <DEDUP_REMOVED lines=14> */
[----:B-----5:R-:W2:Y:S04]  /*86b70*/  LDL.LU R14, [R1+0x9c8] ;  /* 0x0009c800010e7983 */ /* 0x020ea80000300800 */
        /* <DEDUP_REMOVED lines=46> */
[----:B-----5:R-:W-:Y:S08]  /*86e60*/  HMMA.1688.F32.TF32 R28, R104, R70, R232 ;  /* 0x00000046681c723c */ /* 0x020ff000000810e8 */
[C---:B---3--:R-:W-:Y:S08]  /*86e70*/  HMMA.1688.F32.TF32 R40, R240.reuse, R82, R32 ;  /* 0x00000052f028723c */ /* 0x048ff00000081020 */
[----:B----4-:R-:W-:Y:S01]  /*86e80*/  HMMA.1688.F32.TF32 R32, R240, R110, R228 ;  /* 0x0000006ef020723c */ /* 0x010fe200000810e4 */
[----:B------:R-:W-:-:S07]  /*86e90*/  IMAD.MOV.U32 R232, RZ, RZ, R3 ;  /* 0x000000ffffe87224 */ /* 0x000fce00078e0003 */
[----:B------:R-:W-:Y:S07]  /*86ea0*/  HMMA.1688.F32.TF32 R24, R104, R90, R24 ;  /* 0x0000005a6818723c */ /* 0x000fee0000081018 */
[----:B------:R-:W-:Y:S04]  /*86eb0*/  STL.64 [R1+0x7f0], R40 ;  /* 0x0007f02801007387 */ /* 0x000fe80000100a00 */
[----:B------:R-:W-:Y:S04]  /*86ec0*/  STL.64 [R1+0x7f8], R42 ;  /* 0x0007f82a01007387 */ /* 0x000fe80000100a00 */
[----:B------:R-:W-:Y:S04]  /*86ed0*/  STL.64 [R1+0x840], R36 ;  /* 0x0008402401007387 */ /* 0x000fe80000100a00 */
[----:B------:R-:W-:Y:S04]  /*86ee0*/  STL.64 [R1+0x848], R38 ;  /* 0x0008482601007387 */ /* 0x000fe80000100a00 */
[----:B------:R-:W2:Y:S04]  /*86ef0*/  LDL.LU R228, [R1+0xd70] ;  /* 0x000d700001e47983 */ /* 0x000ea80000300800 */
[----:B------:R-:W-:Y:S04]  /*86f00*/  STL.64 [R1+0x830], R32 ;  /* 0x0008302001007387 */ /* 0x000fe80000100a00 */
[----:B------:R-:W-:Y:S04]  /*86f10*/  STL.64 [R1+0x838], R34 ;  /* 0x0008382201007387 */ /* 0x000fe80000100a00 */
[----:B------:R-:W-:Y:S04]  /*86f20*/  STL.64 [R1+0x820], R28 ;  /* 0x0008201c01007387 */ /* 0x000fe80000100a00 */
[----:B------:R-:W-:Y:S04]  /*86f30*/  STL.64 [R1+0x828], R30 ;  /* 0x0008281e01007387 */ /* 0x000fe80000100a00 */
[----:B------:R-:W2:Y:S04]  /*86f40*/  LDL.LU R229, [R1+0xd74] ;  /* 0x000d740001e57983 */ /* 0x000ea80000300800 */
[----:B------:R-:W2:Y:S04]  /*86f50*/  LDL.LU R230, [R1+0xd78] ;  /* 0x000d780001e67983 */ /* 0x000ea80000300800 */
[----:B------:R-:W2:Y:S04]  /*86f60*/  LDL.LU R231, [R1+0xd7c] ;  /* 0x000d7c0001e77983 */ /* 0x000ea80000300800 */
[----:B------:R-:W3:Y:S01]  /*86f70*/  LDL.LU R3, [R1+0x4548] ;  /* 0x0045480001037983 */ /* 0x000ee20000300800 */
[----:B------:R-:W-:-:S02]  /*86f80*/  IMAD.MOV.U32 R235, RZ, RZ, R160 ;  /* 0x000000ffffeb7224 */ /* 0x000fc400078e00a0 */
[----:B------:R-:W-:Y:S01]  /*86f90*/  IMAD.MOV.U32 R160, RZ, RZ, R27 ;  /* 0x000000ffffa07224 */ /* 0x000fe200078e001b */
[----:B------:R-:W-:Y:S04]  /*86fa0*/  STL.64 [R1+0x7e0], R24 ;  /* 0x0007e01801007387 */ /* 0x000fe80000100a00 */
[----:B------:R1:W-:Y:S01]  /*86fb0*/  STL [R1+0x7e8], R26 ;  /* 0x0007e81a01007387 */ /* 0x0003e20000100800 */
[----:B------:R-:W-:Y:S01]  /*86fc0*/  IMAD.MOV.U32 R233, RZ, RZ, R217 ;  /* 0x000000ffffe97224 */ /* 0x000fe200078e00d9 */
[----:B------:R-:W-:Y:S02]  /*86fd0*/  MOV R234, R216 ;  /* 0x000000d800ea7202 */ /* 0x000fe40000000f00 */
[----:B------:R-:W-:Y:S04]  /*86fe0*/  LDS R216, [R161+0x18000] ;  /* 0x01800000a1d87984 */ /* 0x000fe80000000800 */
[----:B------:R-:W-:Y:S01]  /*86ff0*/  LDS R217, [R189+0x18000] ;  /* 0x01800000bdd97984 */ /* 0x000fe20000000800 */
[C---:B-1----:R-:W-:Y:S03]  /*87000*/  HMMA.1688.F32.TF32 R24, R104.reuse, R218, R20 ;  /* 0x000000da6818723c */ /* 0x042fe60000081014 */
[----:B------:R-:W-:Y:S04]  /*87010*/  LDS R218, [R161+0x1a000] ;  /* 0x01a00000a1da7984 */ /* 0x000fe80000000800 */
[----:B------:R-:W-:Y:S01]  /*87020*/  LDS R219, [R189+0x1a000] ;  /* 0x01a00000bddb7984 */ /* 0x000fe20000000800 */
[C---:B------:R-:W-:Y:S03]  /*87030*/  HMMA.1688.F32.TF32 R20, R104.reuse, R130, R248 ;  /* 0x000000826814723c */ /* 0x040fe600000810f8 */
[----:B------:R-:W-:Y:S04]  /*87040*/  LDS R240, [R161+0x18080] ;  /* 0x01808000a1f07984 */ /* 0x000fe80000000800 */
[----:B------:R-:W-:Y:S04]  /*87050*/  LDS R242, [R161+0x1a080] ;  /* 0x01a08000a1f27984 */ /* 0x000fe80000000800 */
[----:B------:R-:W-:Y:S04]  /*87060*/  LDS R241, [R189+0x18080] ;  /* 0x01808000bdf17984 */ /* 0x000fe80000000800 */
[----:B------:R-:W-:Y:S04]  /*87070*/  LDS R243, [R189+0x1a080] ;  /* 0x01a08000bdf37984 */ /* 0x000fe80000000800 */
[----:B------:R-:W-:Y:S04]  /*87080*/  STL.64 [R1+0x7a0], R24 ;  /* 0x0007a01801007387 */ /* 0x000fe80000100a00 */
[----:B------:R-:W-:Y:S04]  /*87090*/  STL.64 [R1+0x7a8], R26 ;  /* 0x0007a81a01007387 */ /* 0x000fe80000100a00 */
        /* <DEDUP_REMOVED lines=15> */
[C---:B----4-:R-:W-:Y:S08]  /*87190*/  HMMA.1688.F32.TF32 R8, R104.reuse, R98, R220 ;  /* 0x000000626808723c */ /* 0x050ff000000810dc */
[----:B------:R-:W-:Y:S01]  /*871a0*/  HMMA.1688.F32.TF32 R4, R104, R94, R224 ;  /* 0x0000005e6804723c */ /* 0x000fe200000810e0 */
[----:B------:R-:W-:Y:S01]  /*871b0*/  MOV R246, R69 ;  /* 0x0000004500f67202 */ /* 0x000fe20000000f00 */
[----:B------:R-:W-:-:S05]  /*871c0*/  IMAD.MOV.U32 R247, RZ, RZ, R68 ;  /* 0x000000fffff77224 */ /* 0x000fca00078e0044 */
[----:B------:R-:W-:Y:S04]  /*871d0*/  STL.64 [R1+0x3c0], R12 ;  /* 0x0003c00c01007387 */ /* 0x000fe80000100a00 */
[----:B------:R-:W-:Y:S04]  /*871e0*/  STL.64 [R1+0x3c8], R14 ;  /* 0x0003c80e01007387 */ /* 0x000fe80000100a00 */
[----:B------:R-:W-:Y:S01]  /*871f0*/  STL.64 [R1+0x3a0], R8 ;  /* 0x0003a00801007387 */ /* 0x000fe20000100a00 */
[----:B------:R-:W-:-:S03]  /*87200*/  IMAD.MOV.U32 R244, RZ, RZ, R73 ;  /* 0x000000fffff47224 */ /* 0x000fc600078e0049 */
[----:B------:R-:W-:Y:S01]  /*87210*/  STL.64 [R1+0x3a8], R10 ;  /* 0x0003a80a01007387 */ /* 0x000fe20000100a00 */
[----:B------:R-:W-:-:S03]  /*87220*/  IMAD.MOV.U32 R245, RZ, RZ, R72 ;  /* 0x000000fffff57224 */ /* 0x000fc600078e0048 */
[----:B------:R-:W-:Y:S04]  /*87230*/  STL.64 [R1+0x370], R4 ;  /* 0x0003700401007387 */ /* 0x000fe80000100a00 */
[----:B------:R2:W-:Y:S01]  /*87240*/  STL.64 [R1+0x378], R6 ;  /* 0x0003780601007387 */ /* 0x0005e20000100a00 */
[----:B------:R-:W-:Y:S01]  /*87250*/  MOV R248, R125 ;  /* 0x0000007d00f87202 */ /* 0x000fe20000000f00 */
[----:B------:R-:W-:Y:S01]  /*87260*/  IMAD.MOV.U32 R249, RZ, RZ, R124 ;  /* 0x000000fffff97224 */ /* 0x000fe200078e007c */
[----:B------:R-:W-:Y:S01]  /*87270*/  MOV R251, R100 ;  /* 0x0000006400fb7202 */ /* 0x000fe20000000f00 */
[----:B------:R-:W-:Y:S01]  /*87280*/  IMAD.MOV.U32 R250, RZ, RZ, R101 ;  /* 0x000000fffffa7224 */ /* 0x000fe200078e0065 */
[C---:B--2---:R-:W-:Y:S01]  /*87290*/  HMMA.1688.F32.TF32 R4, R104.reuse, R74, R228 ;  /* 0x0000004a6804723c */ /* 0x044fe200000810e4 */
[----:B---3--:R-:W1:Y:S04]  /*872a0*/  LDSM.16.M88.4 R68, [R3+0x100080] ;  /* 0x100080000344783b */ /* 0x008e680000000200 */
[----:B------:R-:W2:Y:S04]  /*872b0*/  LDSM.16.M88.4 R72, [R3+0x102080] ;  /* 0x102080000348783b */ /* 0x000ea80000000200 */
[----:B------:R-:W-:Y:S04]  /*872c0*/  LDSM.16.M88.4 R100, [R3+0x110080] ;  /* 0x110080000364783b */ /* 0x000fe80000000200 */
[----:B------:R-:W-:Y:S04]  /*872d0*/  LDSM.16.M88.4 R124, [R3+0x11c080] ;  /* 0x11c08000037c783b */ /* 0x000fe80000000200 */
[----:B-1----:R-:W-:Y:S04]  /*872e0*/  STL [R1+0x416c], R70 ;  /* 0x00416c4601007387 */ /* 0x002fe80000100800 */
[----:B------:R-:W-:Y:S04]  /*872f0*/  STL [R1+0x4168], R71 ;  /* 0x0041684701007387 */ /* 0x000fe80000100800 */
[----:B--2---:R-:W-:Y:S04]  /*87300*/  STL [R1+0x4174], R74 ;  /* 0x0041744a01007387 */ /* 0x004fe80000100800 */
[----:B------:R-:W-:Y:S04]  /*87310*/  STL.64 [R1+0x360], R4 ;  /* 0x0003600401007387 */ /* 0x000fe80000100a00 */
[----:B------:R1:W-:Y:S02]  /*87320*/  STL.64 [R1+0x368], R6 ;  /* 0x0003680601007387 */ /* 0x0003e40000100a00 */
[----:B-1----:R-:W-:Y:S07]  /*87330*/  HMMA.1688.F32.TF32 R4, R104, R78, R232 ;  /* 0x0000004e6804723c */ /* 0x002fee00000810e8 */
[----:B------:R-:W-:-:S02]  /*87340*/  IMAD.MOV.U32 R234, RZ, RZ, R77 ;  /* 0x000000ffffea7224 */ /* 0x000fc400078e004d */
[----:B------:R-:W-:Y:S02]  /*87350*/  IMAD.MOV.U32 R235, RZ, RZ, R76 ;  /* 0x000000ffffeb7224 */ /* 0x000fe400078e004c */
[----:B------:R-:W1:Y:S04]  /*87360*/  LDSM.16.M88.4 R76, [R3+0x104080] ;  /* 0x10408000034c783b */ /* 0x000e680000000200 */
[----:B------:R-:W-:Y:S08]  /*87370*/  STL [R1+0x4170], R75 ;  /* 0x0041704b01007387 */ /* 0x000ff00000100800 */
[----:B------:R-:W-:Y:S04]  /*87380*/  STL.64 [R1+0x330], R4 ;  /* 0x0003300401007387 */ /* 0x000fe80000100a00 */
[----:B------:R2:W-:Y:S02]  /*87390*/  STL.64 [R1+0x338], R6 ;  /* 0x0003380601007387 */ /* 0x0005e40000100a00 */
[----:B--2---:R-:W-:Y:S07]  /*873a0*/  HMMA.1688.F32.TF32 R4, R104, R82, R248 ;  /* 0x000000526804723c */ /* 0x004fee00000810f8 */
[----:B------:R-:W-:Y:S01]  /*873b0*/  IMAD.MOV.U32 R250, RZ, RZ, R81 ;  /* 0x000000fffffa7224 */ /* 0x000fe200078e0051 */
[----:B------:R-:W-:-:S02]  /*873c0*/  MOV R251, R80 ;  /* 0x0000005000fb7202 */ /* 0x000fc40000000f00 */
[----:B------:R-:W2:Y:S04]  /*873d0*/  LDSM.16.M88.4 R80, [R3+0x106080] ;  /* 0x106080000350783b */ /* 0x000ea80000000200 */
[----:B-1----:R-:W-:Y:S04]  /*873e0*/  STL [R1+0x417c], R78 ;  /* 0x00417c4e01007387 */ /* 0x002fe80000100800 */
[----:B------:R-:W-:Y:S05]  /*873f0*/  STL [R1+0x4178], R79 ;  /* 0x0041784f01007387 */ /* 0x000fea0000100800 */
[----:B------:R-:W-:Y:S04]  /*87400*/  STL.64 [R1+0x300], R4 ;  /* 0x0003000401007387 */ /* 0x000fe80000100a00 */
[----:B------:R1:W-:Y:S01]  /*87410*/  STL.64 [R1+0x308], R6 ;  /* 0x0003080601007387 */ /* 0x0003e20000100a00 */
[----:B------:R-:W-:Y:S01]  /*87420*/  MOV R248, R93 ;  /* 0x0000005d00f87202 */ /* 0x000fe20000000f00 */
[----:B------:R-:W-:Y:S01]  /*87430*/  IMAD.MOV.U32 R249, RZ, RZ, R92 ;  /* 0x000000fffff97224 */ /* 0x000fe200078e005c */
[----:B------:R-:W-:Y:S01]  /*87440*/  MOV R233, R96 ;  /* 0x0000006000e97202 */ /* 0x000fe20000000f00 */
[----:B------:R-:W-:Y:S01]  /*87450*/  LDSM.16.M88.4 R92, [R3+0x10c080] ;  /* 0x10c08000035c783b */ /* 0x000fe20000000200 */
[----:B------:R-:W-:-:S03]  /*87460*/  IMAD.MOV.U32 R232, RZ, RZ, R97 ;  /* 0x000000ffffe87224 */ /* 0x000fc600078e0061 */
[----:B------:R-:W-:Y:S01]  /*87470*/  LDSM.16.M88.4 R96, [R3+0x10e080] ;  /* 0x10e080000360783b */ /* 0x000fe20000000200 */
[----:B-1----:R-:W-:Y:S07]  /*87480*/  HMMA.1688.F32.TF32 R4, R104, R86, R244 ;  /* 0x000000566804723c */ /* 0x002fee00000810f4 */
[----:B------:R-:W-:Y:S01]  /*87490*/  MOV R246, R85 ;  /* 0x0000005500f67202 */ /* 0x000fe20000000f00 */
[----:B------:R-:W-:Y:S02]  /*874a0*/  IMAD.MOV.U32 R247, RZ, RZ, R84 ;  /* 0x000000fffff77224 */ /* 0x000fe400078e0054 */
[----:B------:R-:W1:Y:S01]  /*874b0*/  LDSM.16.M88.4 R84, [R3+0x108080] ;  /* 0x108080000354783b */ /* 0x000e620000000200 */
[----:B------:R-:W-:-:S02]  /*874c0*/  IMAD.MOV.U32 R244, RZ, RZ, R89 ;  /* 0x000000fffff47224 */ /* 0x000fc400078e0059 */
[----:B------:R-:W-:Y:S02]  /*874d0*/  IMAD.MOV.U32 R245, RZ, RZ, R88 ;  /* 0x000000fffff57224 */ /* 0x000fe400078e0058 */
[----:B------:R-:W3:Y:S04]  /*874e0*/  LDSM.16.M88.4 R88, [R3+0x10a080] ;  /* 0x10a080000358783b */ /* 0x000ee80000000200 */
[----:B--2---:R-:W-:Y:S04]  /*874f0*/  STL [R1+0x4184], R82 ;  /* 0x0041845201007387 */ /* 0x004fe80000100800 */
[----:B------:R-:W-:Y:S04]  /*87500*/  STL [R1+0x4180], R83 ;  /* 0x0041805301007387 */ /* 0x000fe80000100800 */
[----:B------:R-:W-:Y:S04]  /*87510*/  STL.64 [R1+0x2d0], R4 ;  /* 0x0002d00401007387 */ /* 0x000fe80000100a00 */
[----:B------:R2:W-:Y:S02]  /*87520*/  STL.64 [R1+0x2d8], R6 ;  /* 0x0002d80601007387 */ /* 0x0005e40000100a00 */
[----:B--2---:R-:W-:Y:S02]  /*87530*/  HMMA.1688.F32.TF32 R4, R104, R110, R232 ;  /* 0x0000006e6804723c */ /* 0x004fe400000810e8 */
[----:B------:R-:W2:Y:S04]  /*87540*/  LDSM.16.M88.4 R104, [R3+0x112080] ;  /* 0x112080000368783b */ /* 0x000ea80000000200 */
[----:B-1----:R-:W-:Y:S04]  /*87550*/  STL [R1+0x418c], R86 ;  /* 0x00418c5601007387 */ /* 0x002fe80000100800 */
[----:B------:R-:W-:Y:S04]  /*87560*/  STL [R1+0x4188], R87 ;  /* 0x0041885701007387 */ /* 0x000fe80000100800 */
[----:B---3--:R-:W-:Y:S04]  /*87570*/  STL [R1+0x4194], R90 ;  /* 0x0041945a01007387 */ /* 0x008fe80000100800 */
[----:B------:R-:W-:Y:S04]  /*87580*/  STL [R1+0x4190], R91 ;  /* 0x0041905b01007387 */ /* 0x000fe80000100800 */
[----:B------:R-:W-:Y:S04]  /*87590*/  STL [R1+0x419c], R94 ;  /* 0x00419c5e01007387 */ /* 0x000fe80000100800 */
[----:B------:R-:W-:Y:S04]  /*875a0*/  STL [R1+0x4198], R95 ;  /* 0x0041985f01007387 */ /* 0x000fe80000100800 */
[----:B------:R-:W-:Y:S04]  /*875b0*/  STL [R1+0x41a4], R98 ;  /* 0x0041a46201007387 */ /* 0x000fe80000100800 */
[----:B------:R-:W-:Y:S04]  /*875c0*/  STL [R1+0x41a0], R99 ;  /* 0x0041a06301007387 */ /* 0x000fe80000100800 */
[----:B------:R-:W-:Y:S04]  /*875d0*/  STL [R1+0x41ac], R102 ;  /* 0x0041ac6601007387 */ /* 0x000fe80000100800 */
[----:B------:R-:W-:Y:S04]  /*875e0*/  STL [R1+0x41a8], R103 ;  /* 0x0041a86701007387 */ /* 0x000fe80000100800 */
[----:B------:R-:W-:Y:S04]  /*875f0*/  STL.64 [R1+0x290], R4 ;  /* 0x0002900401007387 */ /* 0x000fe80000100a00 */
[----:B------:R1:W-:Y:S01]  /*87600*/  STL.64 [R1+0x298], R6 ;  /* 0x0002980601007387 */ /* 0x0003e20000100a00 */
[----:B------:R-:W-:-:S02]  /*87610*/  IMAD.MOV.U32 R234, RZ, RZ, R117 ;  /* 0x000000ffffea7224 */ /* 0x000fc400078e0075 */
[----:B------:R-:W-:Y:S01]  /*87620*/  IMAD.MOV.U32 R235, RZ, RZ, R116 ;  /* 0x000000ffffeb7224 */ /* 0x000fe200078e0074 */
[----:B------:R-:W-:Y:S01]  /*87630*/  MOV R233, R120 ;  /* 0x0000007800e97202 */ /* 0x000fe20000000f00 */
[----:B------:R-:W-:Y:S01]  /*87640*/  LDSM.16.M88.4 R116, [R3+0x118080] ;  /* 0x118080000374783b */ /* 0x000fe20000000200 */
[----:B-1----:R-:W-:Y:S01]  /*87650*/  HMMA.1688.F32.TF32 R4, R216, R68, R248 ;  /* 0x00000044d804723c */ /* 0x002fe200000810f8 */
[----:B------:R-:W-:Y:S02]  /*87660*/  IMAD.MOV.U32 R232, RZ, RZ, R121 ;  /* 0x000000ffffe87224 */ /* 0x000fe400078e0079 */
[----:B------:R-:W-:Y:S04]  /*87670*/  LDSM.16.M88.4 R120, [R3+0x11a080] ;  /* 0x11a080000378783b */ /* 0x000fe80000000200 */
[----:B------:R-:W-:Y:S01]  /*87680*/  IMAD.MOV.U32 R250, RZ, RZ, R109 ;  /* 0x000000fffffa7224 */ /* 0x000fe200078e006d */
[----:B------:R-:W-:Y:S01]  /*87690*/  MOV R251, R108 ;  /* 0x0000006c00fb7202 */ /* 0x000fe20000000f00 */
[----:B------:R-:W-:Y:S01]  /*876a0*/  IMAD.MOV.U32 R249, RZ, RZ, R112 ;  /* 0x000000fffff97224 */ /* 0x000fe200078e0070 */
[----:B------:R-:W1:Y:S01]  /*876b0*/  LDSM.16.M88.4 R108, [R3+0x114080] ;  /* 0x11408000036c783b */ /* 0x000e620000000200 */
[----:B------:R-:W-:-:S03]  /*876c0*/  MOV R248, R113 ;  /* 0x0000007100f87202 */ /* 0x000fc60000000f00 */
[----:B------:R-:W3:Y:S04]  /*876d0*/  LDSM.16.M88.4 R112, [R3+0x116080] ;  /* 0x116080000370783b */ /* 0x000ee80000000200 */
[----:B--2---:R-:W-:Y:S04]  /*876e0*/  STL [R1+0x41b4], R106 ;  /* 0x0041b46a01007387 */ /* 0x004fe80000100800 */
[----:B------:R-:W-:Y:S04]  /*876f0*/  STL [R1+0x41b0], R107 ;  /* 0x0041b06b01007387 */ /* 0x000fe80000100800 */
[----:B------:R-:W-:Y:S04]  /*87700*/  STL.64 [R1+0x2c0], R4 ;  /* 0x0002c00401007387 */ /* 0x000fe80000100a00 */
[----:B------:R2:W-:Y:S02]  /*87710*/  STL.64 [R1+0x2c8], R6 ;  /* 0x0002c80601007387 */ /* 0x0005e40000100a00 */
[----:B--2---:R-:W-:Y:S02]  /*87720*/  HMMA.1688.F32.TF32 R4, R216, R72, R244 ;  /* 0x00000048d804723c */ /* 0x004fe400000810f4 */
        /* <DEDUP_REMOVED lines=12> */
[----:B------:R1:W-:Y:S01]  /*877f0*/  STL.64 [R1+0x2f8], R6 ;  /* 0x0002f80601007387 */ /* 0x0003e20000100a00 */
[----:B------:R-:W-:-:S03]  /*87800*/  IMAD.MOV.U32 R246, RZ, RZ, R129 ;  /* 0x000000fffff67224 */ /* 0x000fc600078e0081 */
[----:B------:R-:W2:Y:S01]  /*87810*/  LDL.LU R245, [R1+0xff4] ;  /* 0x000ff40001f57983 */ /* 0x000ea20000300800 */
[----:B------:R-:W-:-:S03]  /*87820*/  IMAD.MOV.U32 R247, RZ, RZ, R128 ;  /* 0x000000fffff77224 */ /* 0x000fc600078e0080 */
[----:B------:R-:W3:Y:S01]  /*87830*/  LDSM.16.M88.4 R128, [R3+0x11e080] ;  /* 0x11e080000380783b */ /* 0x000ee20000000200 */
[----:B-1----:R-:W-:Y:S03]  /*87840*/  HMMA.1688.F32.TF32 R4, R216, R76, R232 ;  /* 0x0000004cd804723c */ /* 0x002fe600000810e8 */
[----:B---3--:R1:W-:Y:S04]  /*87850*/  STL [R1+0x41e4], R130 ;  /* 0x0041e48201007387 */ /* 0x0083e80000100800 */
[----:B------:R3:W-:Y:S04]  /*87860*/  STL [R1+0x41e0], R131 ;  /* 0x0041e08301007387 */ /* 0x0007e80000100800 */
[----:B------:R-:W-:Y:S04]  /*87870*/  STL [R1+0x3b70], R3 ;  /* 0x003b700301007387 */ /* 0x000fe80000100800 */
[----:B------:R-:W4:Y:S04]  /*87880*/  LDL.LU R232, [R1+0xfe0] ;  /* 0x000fe00001e87983 */ /* 0x000f280000300800 */
[----:B------:R-:W4:Y:S04]  /*87890*/  LDL.LU R233, [R1+0xfe4] ;  /* 0x000fe40001e97983 */ /* 0x000f280000300800 */
[----:B------:R-:W4:Y:S04]  /*878a0*/  LDL.LU R234, [R1+0xfe8] ;  /* 0x000fe80001ea7983 */ /* 0x000f280000300800 */
[----:B------:R-:W4:Y:S01]  /*878b0*/  LDL.LU R235, [R1+0xfec] ;  /* 0x000fec0001eb7983 */ /* 0x000f220000300800 */
[----:B------:R-:W-:Y:S01]  /*878c0*/  MOV R111, R7 ;  /* 0x00000007006f7202 */ /* 0x000fe20000000f00 */
[----:B------:R-:W-:Y:S01]  /*878d0*/  IMAD.MOV.U32 R110, RZ, RZ, R6 ;  /* 0x000000ffff6e7224 */ /* 0x000fe200078e0006 */
[----:B------:R-:W-:Y:S01]  /*878e0*/  MOV R114, R4 ;  /* 0x0000000400727202 */ /* 0x000fe20000000f00 */
[----:B------:R-:W-:-:S02]  /*878f0*/  IMAD.MOV.U32 R115, RZ, RZ, R5 ;  /* 0x000000ffff737224 */ /* 0x000fc400078e0005 */
[----:B------:R-:W-:Y:S01]  /*87900*/  STL [R1+0x41f4], R111 ;  /* 0x0041f46f01007387 */ /* 0x000fe20000100800 */
[----:B------:R-:W-:Y:S03]  /*87910*/  HMMA.1688.F32.TF32 R4, R216, R80, R248 ;  /* 0x00000050d804723c */ /* 0x000fe600000810f8 */
[----:B------:R-:W-:Y:S04]  /*87920*/  STL [R1+0x41f0], R110 ;  /* 0x0041f06e01007387 */ /* 0x000fe80000100800 */
[----:B------:R-:W-:Y:S04]  /*87930*/  STL [R1+0x41ec], R115 ;  /* 0x0041ec7301007387 */ /* 0x000fe80000100800 */
[----:B------:R5:W-:Y:S04]  /*87940*/  STL [R1+0x41e8], R114 ;  /* 0x0041e87201007387 */ /* 0x000be80000100800 */
[----:B------:R-:W3:Y:S04]  /*87950*/  LDL.LU R248, [R1+0xfd0] ;  /* 0x000fd00001f87983 */ /* 0x000ee80000300800 */
[----:B------:R-:W3:Y:S04]  /*87960*/  LDL.LU R249, [R1+0xfd4] ;  /* 0x000fd40001f97983 */ /* 0x000ee80000300800 */
[----:B------:R-:W5:Y:S04]  /*87970*/  LDL.LU R250, [R1+0xfd8] ;  /* 0x000fd80001fa7983 */ /* 0x000f680000300800 */
[----:B------:R-:W5:Y:S01]  /*87980*/  LDL.LU R251, [R1+0xfdc] ;  /* 0x000fdc0001fb7983 */ /* 0x000f620000300800 */
[----:B------:R-:W-:Y:S01]  /*87990*/  IMAD.MOV.U32 R119, RZ, RZ, R7 ;  /* 0x000000ffff777224 */ /* 0x000fe200078e0007 */
[----:B------:R-:W-:Y:S01]  /*879a0*/  MOV R118, R6 ;  /* 0x0000000600767202 */ /* 0x000fe20000000f00 */
[----:B------:R-:W-:-:S02]  /*879b0*/  IMAD.MOV.U32 R123, RZ, RZ, R5 ;  /* 0x000000ffff7b7224 */ /* 0x000fc400078e0005 */
[----:B------:R-:W-:Y:S01]  /*879c0*/  IMAD.MOV.U32 R122, RZ, RZ, R4 ;  /* 0x000000ffff7a7224 */ /* 0x000fe200078e0004 */
[----:B------:R-:W-:Y:S04]  /*879d0*/  STL [R1+0x4204], R119 ;  /* 0x0042047701007387 */ /* 0x000fe80000100800 */
[----:B------:R-:W-:Y:S04]  /*879e0*/  STL [R1+0x4200], R118 ;  /* 0x0042007601007387 */ /* 0x000fe80000100800 */
[----:B------:R-:W-:Y:S04]  /*879f0*/  STL [R1+0x41fc], R123 ;  /* 0x0041fc7b01007387 */ /* 0x000fe80000100800 */
[----:B------:R1:W-:Y:S01]  /*87a00*/  STL [R1+0x41f8], R122 ;  /* 0x0041f87a01007387 */ /* 0x0003e20000100800 */
        /* <DEDUP_REMOVED lines=8> */
[----:B------:R-:W-:Y:S01]  /*87a90*/  IMAD.MOV.U32 R106, RZ, RZ, R4 ;  /* 0x000000ffff6a7224 */ /* 0x000fe200078e0004 */
[----:B------:R1:W-:Y:S04]  /*87aa0*/  STL [R1+0x4214], R103 ;  /* 0x0042146701007387 */ /* 0x0003e80000100800 */
[----:B------:R-:W-:Y:S04]  /*87ab0*/  STL [R1+0x4210], R102 ;  /* 0x0042106601007387 */ /* 0x000fe80000100800 */
[----:B------:R1:W-:Y:S04]  /*87ac0*/  STL [R1+0x420c], R107 ;  /* 0x00420c6b01007387 */ /* 0x0003e80000100800 */
[----:B------:R1:W-:Y:S01]  /*87ad0*/  STL [R1+0x4208], R106 ;  /* 0x0042086a01007387 */ /* 0x0003e20000100800 */
[----:B----4-:R-:W-:Y:S03]  /*87ae0*/  HMMA.1688.F32.TF32 R4, R216, R88, R232 ;  /* 0x00000058d804723c */ /* 0x010fe600000810e8 */
[----:B------:R-:W4:Y:S04]  /*87af0*/  LDL.LU R232, [R1+0xfb0] ;  /* 0x000fb00001e87983 */ /* 0x000f280000300800 */
[----:B------:R-:W4:Y:S04]  /*87b00*/  LDL.LU R233, [R1+0xfb4] ;  /* 0x000fb40001e97983 */ /* 0x000f280000300800 */
[----:B------:R-:W4:Y:S04]  /*87b10*/  LDL.LU R234, [R1+0xfb8] ;  /* 0x000fb80001ea7983 */ /* 0x000f280000300800 */
[----:B------:R-:W4:Y:S09]  /*87b20*/  LDL.LU R235, [R1+0xfbc] ;  /* 0x000fbc0001eb7983 */ /* 0x000f320000300800 */
[----:B------:R-:W-:Y:S01]  /*87b30*/  MOV R127, R7 ;  /* 0x00000007007f7202 */ /* 0x000fe20000000f00 */
[----:B------:R-:W-:Y:S01]  /*87b40*/  IMAD.MOV.U32 R126, RZ, RZ, R6 ;  /* 0x000000ffff7e7224 */ /* 0x000fe200078e0006 */
[----:B-1----:R-:W-:Y:S01]  /*87b50*/  MOV R130, R4 ;  /* 0x0000000400827202 */ /* 0x002fe20000000f00 */
[----:B---3--:R-:W-:-:S02]  /*87b60*/  IMAD.MOV.U32 R131, RZ, RZ, R5 ;  /* 0x000000ffff837224 */ /* 0x008fc400078e0005 */
[----:B------:R-:W-:Y:S04]  /*87b70*/  STL [R1+0x4224], R127 ;  /* 0x0042247f01007387 */ /* 0x000fe80000100800 */
[----:B------:R-:W-:Y:S01]  /*87b80*/  STL [R1+0x4220], R126 ;  /* 0x0042207e01007387 */ /* 0x000fe20000100800 */
[----:B-----5:R-:W-:Y:S03]  /*87b90*/  HMMA.1688.F32.TF32 R4, R216, R92, R248 ;  /* 0x0000005cd804723c */ /* 0x020fe600000810f8 */
[----:B------:R-:W-:Y:S04]  /*87ba0*/  STL [R1+0x421c], R131 ;  /* 0x00421c8301007387 */ /* 0x000fe80000100800 */
[----:B------:R1:W-:Y:S04]  /*87bb0*/  STL [R1+0x4218], R130 ;  /* 0x0042188201007387 */ /* 0x0003e80000100800 */
        /* <DEDUP_REMOVED lines=22> */
[----:B------:R1:W-:Y:S04]  /*87d20*/  STL [R1+0x4240], R123 ;  /* 0x0042407b01007387 */ /* 0x0003e80000100800 */
        /* <DEDUP_REMOVED lines=13> */
[----:B------:R-:W-:Y:S04]  /*87e00*/  STL [R1+0x424c], R99 ;  /* 0x00424c6301007387 */ /* 0x000fe80000100800 */
[----:B------:R1:W-:Y:S01]  /*87e10*/  STL [R1+0x4248], R98 ;  /* 0x0042486201007387 */ /* 0x0003e20000100800 */
[----:B---3--:R-:W-:Y:S03]  /*87e20*/  HMMA.1688.F32.TF32 R4, R216, R104, R248 ;  /* 0x00000068d804723c */ /* 0x008fe600000810f8 */
[----:B------:R-:W3:Y:S04]  /*87e30*/  LDL.LU R248, [R1+0x1480] ;  /* 0x0014800001f87983 */ /* 0x000ee80000300800 */
[----:B------:R-:W3:Y:S04]  /*87e40*/  LDL.LU R249, [R1+0x1484] ;  /* 0x0014840001f97983 */ /* 0x000ee80000300800 */
[----:B------:R-:W3:Y:S04]  /*87e50*/  LDL.LU R250, [R1+0x1488] ;  /* 0x0014880001fa7983 */ /* 0x000ee80000300800 */
[----:B------:R-:W3:Y:S09]  /*87e60*/  LDL.LU R251, [R1+0x148c] ;  /* 0x00148c0001fb7983 */ /* 0x000ef20000300800 */
[----:B------:R-:W-:Y:S01]  /*87e70*/  IMAD.MOV.U32 R103, RZ, RZ, R4 ;  /* 0x000000ffff677224 */ /* 0x000fe200078e0004 */
[----:B------:R-:W-:Y:S01]  /*87e80*/  MOV R107, R6 ;  /* 0x00000006006b7202 */ /* 0x000fe20000000f00 */
[----:B------:R-:W-:-:S02]  /*87e90*/  IMAD.MOV.U32 R102, RZ, RZ, R5 ;  /* 0x000000ffff667224 */ /* 0x000fc400078e0005 */
[----:B------:R-:W-:-:S05]  /*87ea0*/  IMAD.MOV.U32 R106, RZ, RZ, R7 ;  /* 0x000000ffff6a7224 */ /* 0x000fca00078e0007 */
[----:B------:R1:W-:Y:S04]  /*87eb0*/  STL [R1+0x4264], R106 ;  /* 0x0042646a01007387 */ /* 0x0003e80000100800 */
[----:B------:R-:W-:Y:S04]  /*87ec0*/  STL [R1+0x4260], R107 ;  /* 0x0042606b01007387 */ /* 0x000fe80000100800 */
[----:B------:R1:W-:Y:S04]  /*87ed0*/  STL [R1+0x425c], R102 ;  /* 0x00425c6601007387 */ /* 0x0003e80000100800 */
[----:B------:R1:W-:Y:S04]  /*87ee0*/  STL [R1+0x4258], R103 ;  /* 0x0042586701007387 */ /* 0x0003e80000100800 */
[----:B------:R-:W3:Y:S04]  /*87ef0*/  LDL.LU R228, [R1+0x1470] ;  /* 0x0014700001e47983 */ /* 0x000ee80000300800 */
[----:B------:R-:W3:Y:S04]  /*87f00*/  LDL.LU R229, [R1+0x1474] ;  /* 0x0014740001e57983 */ /* 0x000ee80000300800 */
[----:B------:R-:W3:Y:S04]  /*87f10*/  LDL.LU R230, [R1+0x1478] ;  /* 0x0014780001e67983 */ /* 0x000ee80000300800 */
[----:B------:R-:W3:Y:S01]  /*87f20*/  LDL.LU R231, [R1+0x147c] ;  /* 0x00147c0001e77983 */ /* 0x000ee20000300800 */
[C---:B--2---:R-:W-:Y:S11]  /*87f30*/  HMMA.1688.F32.TF32 R4, R216.reuse, R108, R244 ;  /* 0x0000006cd804723c */ /* 0x044ff600000810f4 */
[----:B------:R-:W-:Y:S11]  /*87f40*/  @!UPT UIADD3 URZ, URZ, URZ, URZ ;  /* 0x0000003f3f3ff290 */ /* 0x000ff6000fffe03f */
[----:B------:R-:W-:Y:S02]  /*87f50*/  @!UPT UIADD3 URZ, URZ, URZ, URZ ;  /* 0x0000003f3f3ff290 */ /* 0x000fe4000fffe03f */
[----:B-1----:R-:W-:Y:S01]  /*87f60*/  IMAD.MOV.U32 R130, RZ, RZ, R7 ;  /* 0x000000ffff827224 */ /* 0x002fe200078e0007 */
[----:B------:R-:W-:Y:S01]  /*87f70*/  MOV R126, R5 ;  /* 0x00000005007e7202 */ /* 0x000fe20000000f00 */
[----:B------:R-:W-:Y:S02]  /*87f80*/  IMAD.MOV.U32 R131, RZ, RZ, R6 ;  /* 0x000000ffff837224 */ /* 0x000fe400078e0006 */
[----:B------:R-:W-:Y:S01]  /*87f90*/  IMAD.MOV.U32 R127, RZ, RZ, R4 ;  /* 0x000000ffff7f7224 */ /* 0x000fe200078e0004 */
        /* <DEDUP_REMOVED lines=13> */
[----:B-----5:R-:W-:Y:S01]  /*88070*/  MOV R111, R7 ;  /* 0x00000007006f7202 */ /* 0x020fe20000000f00 */
[----:B------:R-:W-:Y:S01]  /*88080*/  IMAD.MOV.U32 R110, RZ, RZ, R6 ;  /* 0x000000ffff6e7224 */ /* 0x000fe200078e0006 */
[----:B------:R-:W-:Y:S01]  /*88090*/  MOV R114, R4 ;  /* 0x0000000400727202 */ /* 0x000fe20000000f00 */
[----:B------:R-:W-:-:S02]  /*880a0*/  IMAD.MOV.U32 R115, RZ, RZ, R5 ;  /* 0x000000ffff737224 */ /* 0x000fc400078e0005 */
[----:B------:R-:W-:Y:S04]  /*880b0*/  STL [R1+0x4284], R111 ;  /* 0x0042846f01007387 */ /* 0x000fe80000100800 */
[----:B------:R-:W-:Y:S04]  /*880c0*/  STL [R1+0x4280], R110 ;  /* 0x0042806e01007387 */ /* 0x000fe80000100800 */
[----:B------:R-:W-:Y:S04]  /*880d0*/  STL [R1+0x427c], R115 ;  /* 0x00427c7301007387 */ /* 0x000fe80000100800 */
[----:B------:R-:W-:Y:S01]  /*880e0*/  STL [R1+0x4278], R114 ;  /* 0x0042787201007387 */ /* 0x000fe20000100800 */
        /* <DEDUP_REMOVED lines=8> */
[----:B------:R-:W-:Y:S02]  /*88170*/  IMAD.MOV.U32 R87, RZ, RZ, R7 ;  /* 0x000000ffff577224 */ /* 0x000fe400078e0007 */
[C---:B------:R-:W-:Y:S11]  /*88180*/  HMMA.1688.F32.TF32 R4, R216.reuse, R120, R228 ;  /* 0x00000078d804723c */ /* 0x040ff600000810e4 */
[----:B------:R-:W-:Y:S11]  /*88190*/  @!UPT UIADD3 URZ, URZ, URZ, URZ ;  /* 0x0000003f3f3ff290 */ /* 0x000ff6000fffe03f */
[----:B------:R-:W-:Y:S02]  /*881a0*/  @!UPT UIADD3 URZ, URZ, URZ, URZ ;  /* 0x0000003f3f3ff290 */ /* 0x000fe4000fffe03f */
[----:B------:R-:W-:Y:S01]  /*881b0*/  IMAD.MOV.U32 R122, RZ, RZ, R4 ;  /* 0x000000ffff7a7224 */ /* 0x000fe200078e0004 */
[----:B------:R-:W-:Y:S01]  /*881c0*/  MOV R123, R5 ;  /* 0x00000005007b7202 */ /* 0x000fe20000000f00 */
[----:B------:R-:W-:Y:S02]  /*881d0*/  IMAD.MOV.U32 R118, RZ, RZ, R6 ;  /* 0x000000ffff767224 */ /* 0x000fe400078e0006 */
[----:B------:R-:W-:Y:S01]  /*881e0*/  IMAD.MOV.U32 R119, RZ, RZ, R7 ;  /* 0x000000ffff777224 */ /* 0x000fe200078e0007 */
[----:B------:R-:W-:Y:S04]  /*881f0*/  STL [R1+0x4294], R87 ;  /* 0x0042945701007387 */ /* 0x000fe80000100800 */
[----:B------:R-:W-:Y:S04]  /*88200*/  STL [R1+0x4290], R86 ;  /* 0x0042905601007387 */ /* 0x000fe80000100800 */
[----:B------:R-:W-:Y:S04]  /*88210*/  STL [R1+0x428c], R91 ;  /* 0x00428c5b01007387 */ /* 0x000fe80000100800 */
[----:B------:R-:W-:Y:S04]  /*88220*/  STL [R1+0x4288], R90 ;  /* 0x0042885a01007387 */ /* 0x000fe80000100800 */
[----:B------:R1:W-:Y:S04]  /*88230*/  STL [R1+0x42a4], R119 ;  /* 0x0042a47701007387 */ /* 0x0003e80000100800 */
[----:B------:R-:W-:Y:S04]  /*88240*/  STL [R1+0x42a0], R118 ;  /* 0x0042a07601007387 */ /* 0x000fe80000100800 */
[----:B------:R5:W-:Y:S04]  /*88250*/  STL [R1+0x429c], R123 ;  /* 0x00429c7b01007387 */ /* 0x000be80000100800 */
[----:B------:R1:W-:Y:S01]  /*88260*/  STL [R1+0x4298], R122 ;  /* 0x0042987a01007387 */ /* 0x0003e20000100800 */
[C---:B--2---:R-:W-:Y:S11]  /*88270*/  HMMA.1688.F32.TF32 R4, R216.reuse, R124, R244 ;  /* 0x0000007cd804723c */ /* 0x044ff600000810f4 */
[----:B------:R-:W-:Y:S11]  /*88280*/  @!UPT UIADD3 URZ, URZ, URZ, URZ ;  /* 0x0000003f3f3ff290 */ /* 0x000ff6000fffe03f */
[----:B------:R-:W-:Y:S02]  /*88290*/  @!UPT UIADD3 URZ, URZ, URZ, URZ ;  /* 0x0000003f3f3ff290 */ /* 0x000fe4000fffe03f */
[----:B------:R-:W-:Y:S01]  /*882a0*/  MOV R95, R4 ;  /* 0x00000004005f7202 */ /* 0x000fe20000000f00 */
[----:B------:R-:W-:Y:S01]  /*882b0*/  IMAD.MOV.U32 R94, RZ, RZ, R5 ;  /* 0x000000ffff5e7224 */ /* 0x000fe200078e0005 */
[----:B------:R-:W-:Y:S01]  /*882c0*/  MOV R98, R7 ;  /* 0x0000000700627202 */ /* 0x000fe20000000f00 */
[----:B------:R-:W-:Y:S02]  /*882d0*/  IMAD.MOV.U32 R99, RZ, RZ, R6 ;  /* 0x000000ffff637224 */ /* 0x000fe400078e0006 */
[----:B----4-:R-:W-:Y:S01]  /*882e0*/  HMMA.1688.F32.TF32 R4, R216, R128, R232 ;  /* 0x00000080d804723c */ /* 0x010fe200000810e8 */
[----:B------:R-:W-:Y:S04]  /*882f0*/  LDS R216, [R161+0x18180] ;  /* 0x01818000a1d87984 */ /* 0x000fe80000000800 */
[----:B------:R2:W-:Y:S04]  /*88300*/  STL [R1+0x42b4], R98 ;  /* 0x0042b46201007387 */ /* 0x0005e80000100800 */
[----:B------:R4:W-:Y:S04]  /*88310*/  STL [R1+0x42b0], R99 ;  /* 0x0042b06301007387 */ /* 0x0009e80000100800 */
[----:B------:R1:W-:Y:S04]  /*88320*/  STL [R1+0x42ac], R94 ;  /* 0x0042ac5e01007387 */ /* 0x0003e80000100800 */
[----:B------:R1:W-:Y:S04]  /*88330*/  STL [R1+0x42a8], R95 ;  /* 0x0042a85f01007387 */ /* 0x0003e80000100800 */
[----:B------:R-:W-:Y:S03]  /*88340*/  LDS R218, [R161+0x1a180] ;  /* 0x01a18000a1da7984 */ /* 0x000fe60000000800 */
[----:B------:R-:W-:Y:S01]  /*88350*/  IMAD.MOV.U32 R106, RZ, RZ, R4 ;  /* 0x000000ffff6a7224 */ /* 0x000fe200078e0004 */
[----:B------:R-:W-:Y:S01]  /*88360*/  MOV R102, R6 ;  /* 0x0000000600667202 */ /* 0x000fe20000000f00 */
[----:B------:R-:W-:Y:S01]  /*88370*/  IMAD.MOV.U32 R107, RZ, RZ, R5 ;  /* 0x000000ffff6b7224 */ /* 0x000fe200078e0005 */
[----:B------:R-:W-:Y:S01]  /*88380*/  LDS R217, [R189+0x18180] ;  /* 0x01818000bdd97984 */ /* 0x000fe20000000800 */
[----:B------:R-:W-:-:S03]  /*88390*/  IMAD.MOV.U32 R103, RZ, RZ, R7 ;  /* 0x000000ffff677224 */ /* 0x000fc600078e0007 */
[----:B------:R-:W1:Y:S01]  /*883a0*/  LDS R219, [R189+0x1a180] ;  /* 0x01a18000bddb7984 */ /* 0x000e620000000800 */
[----:B---3--:R-:W-:Y:S03]  /*883b0*/  HMMA.1688.F32.TF32 R4, R240, R68, R248 ;  /* 0x00000044f004723c */ /* 0x008fe600000810f8 */
        /* <DEDUP_REMOVED lines=44> */
[C---:B--2---:R-:W-:Y:S11]  /*88680*/  HMMA.1688.F32.TF32 R4, R240.reuse, R84, R4 ;  /* 0x00000054f004723c */ /* 0x044ff60000081004 */
[----:B------:R-:W-:Y:S11]  /*88690*/  @!UPT UIADD3 URZ, URZ, URZ, URZ ;  /* 0x0000003f3f3ff290 */ /* 0x000ff6000fffe03f */
[----:B------:R-:W-:Y:S02]  /*886a0*/  @!UPT UIADD3 URZ, URZ, URZ, URZ ;  /* 0x0000003f3f3ff290 */ /* 0x000fe4000fffe03f */
[----:B------:R-:W-:Y:S01]  /*886b0*/  MOV R74, R4 ;  /* 0x00000004004a7202 */ /* 0x000fe20000000f00 */
[----:B------:R-:W-:Y:S01]  /*886c0*/  IMAD.MOV.U32 R75, RZ, RZ, R5 ;  /* 0x000000ffff4b7224 */ /* 0x000fe200078e0005 */
[----:B------:R-:W-:Y:S01]  /*886d0*/  MOV R71, R7 ;  /* 0x0000000700477202 */ /* 0x000fe20000000f00 */
[----:B------:R-:W-:Y:S02]  /*886e0*/  IMAD.MOV.U32 R70, RZ, RZ, R6 ;  /* 0x000000ffff467224 */ /* 0x000fe400078e0006 */
[C---:B---3--:R-:W-:Y:S11]  /*886f0*/  HMMA.1688.F32.TF32 R4, R240.reuse, R88, R220 ;  /* 0x00000058f004723c */ /* 0x048ff600000810dc */
[----:B------:R-:W-:Y:S11]  /*88700*/  @!UPT UIADD3 URZ, URZ, URZ, URZ ;  /* 0x0000003f3f3ff290 */ /* 0x000ff6000fffe03f */
[----:B------:R-:W-:Y:S02]  /*88710*/  @!UPT UIADD3 URZ, URZ, URZ, URZ ;  /* 0x0000003f3f3ff290 */ /* 0x000fe4000fffe03f */
[----:B-1----:R-:W-:Y:S01]  /*88720*/  IMAD.MOV.U32 R119, RZ, RZ, R4 ;  /* 0x000000ffff777224 */ /* 0x002fe200078e0004 */
[----:B-----5:R-:W-:Y:S01]  /*88730*/  MOV R123, R6 ;  /* 0x00000006007b7202 */ /* 0x020fe20000000f00 */
[----:B------:R-:W-:Y:S02]  /*88740*/  IMAD.MOV.U32 R118, RZ, RZ, R5 ;  /* 0x000000ffff767224 */ /* 0x000fe400078e0005 */
[----:B------:R-:W-:Y:S02]  /*88750*/  IMAD.MOV.U32 R122, RZ, RZ, R7 ;  /* 0x000000ffff7a7224 */ /* 0x000fe400078e0007 */
[C---:B----4-:R-:W-:Y:S08]  /*88760*/  HMMA.1688.F32.TF32 R4, R240.reuse, R92, R224 ;  /* 0x0000005cf004723c */ /* 0x050ff000000810e0 */
[C---:B------:R-:W-:Y:S08]  /*88770*/  HMMA.1688.F32.TF32 R12, R240.reuse, R76, R12 ;  /* 0x0000004cf00c723c */ /* 0x040ff0000008100c */
[----:B------:R-:W-:Y:S08]  /*88780*/  HMMA.1688.F32.TF32 R8, R240, R80, R8 ;  /* 0x00000050f008723c */ /* 0x000ff00000081008 */
[----:B------:R-:W-:Y:S01]  /*88790*/  IMAD.MOV.U32 R98, RZ, RZ, R4 ;  /* 0x000000ffff627224 */ /* 0x000fe200078e0004 */
[----:B------:R-:W-:Y:S01]  /*887a0*/  MOV R99, R5 ;  /* 0x0000000500637202 */ /* 0x000fe20000000f00 */
[----:B------:R-:W-:-:S02]  /*887b0*/  IMAD.MOV.U32 R94, RZ, RZ, R6 ;  /* 0x000000ffff5e7224 */ /* 0x000fc400078e0006 */
[----:B------:R-:W-:Y:S02]  /*887c0*/  IMAD.MOV.U32 R95, RZ, RZ, R7 ;  /* 0x000000ffff5f7224 */ /* 0x000fe400078e0007 */
[C---:B------:R-:W-:Y:S02]  /*887d0*/  HMMA.1688.F32.TF32 R4, R240.reuse, R96, R228 ;  /* 0x00000060f004723c */ /* 0x040fe400000810e4 */
[----:B------:R-:W-:Y:S01]  /*887e0*/  IMAD.MOV.U32 R111, RZ, RZ, R12 ;  /* 0x000000ffff6f7224 */ /* 0x000fe200078e000c */
[----:B------:R-:W-:Y:S01]  /*887f0*/  MOV R115, R14 ;  /* 0x0000000e00737202 */ /* 0x000fe20000000f00 */
[----:B------:R-:W-:Y:S02]  /*88800*/  IMAD.MOV.U32 R110, RZ, RZ, R13 ;  /* 0x000000ffff6e7224 */ /* 0x000fe400078e000d */
[----:B------:R-:W-:Y:S02]  /*88810*/  IMAD.MOV.U32 R114, RZ, RZ, R15 ;  /* 0x000000ffff727224 */ /* 0x000fe400078e000f */
[----:B------:R-:W-:Y:S02]  /*88820*/  HMMA.1688.F32.TF32 R12, R240, R100, R244 ;  /* 0x00000064f00c723c */ /* 0x000fe400000810f4 */
[----:B------:R-:W-:Y:S01]  /*88830*/  IMAD.MOV.U32 R87, RZ, RZ, R8 ;  /* 0x000000ffff577224 */ /* 0x000fe200078e0008 */
[----:B------:R-:W-:Y:S01]  /*88840*/  MOV R86, R9 ;  /* 0x0000000900567202 */ /* 0x000fe20000000f00 */
[----:B------:R-:W-:-:S02]  /*88850*/  IMAD.MOV.U32 R91, RZ, RZ, R10 ;  /* 0x000000ffff5b7224 */ /* 0x000fc400078e000a */
[----:B------:R-:W-:Y:S02]  /*88860*/  IMAD.MOV.U32 R90, RZ, RZ, R11 ;  /* 0x000000ffff5a7224 */ /* 0x000fe400078e000b */
[C---:B------:R-:W-:Y:S07]  /*88870*/  HMMA.1688.F32.TF32 R8, R240.reuse, R104, R232 ;  /* 0x00000068f008723c */ /* 0x040fee00000810e8 */
[----:B------:R-:W-:Y:S04]  /*88880*/  STL.64 [R1+0x9b0], R4 ;  /* 0x0009b00401007387 */ /* 0x000fe80000100a00 */
[----:B------:R1:W-:Y:S02]  /*88890*/  STL.64 [R1+0x9b8], R6 ;  /* 0x0009b80601007387 */ /* 0x0003e40000100a00 */
[C---:B-1----:R-:W-:Y:S02]  /*888a0*/  HMMA.1688.F32.TF32 R4, R240.reuse, R108, R248 ;  /* 0x0000006cf004723c */ /* 0x042fe400000810f8 */
[----:B------:R-:W-:Y:S06]  /*888b0*/  STL.64 [R1+0x9d0], R12 ;  /* 0x0009d00c01007387 */ /* 0x000fec0000100a00 */
[----:B------:R-:W-:Y:S01]  /*888c0*/  HMMA.1688.F32.TF32 R16, R240, R72, R16 ;  /* 0x00000048f010723c */ /* 0x000fe20000081010 */
        /* <DEDUP_REMOVED lines=16> */
[----:B------:R-:W2:Y:S01]  /*889d0*/  LDL.LU R11, [R1+0xe0c] ;  /* 0x000e0c00010b7983 */ /* 0x000ea20000300800 */
[----:B------:R-:W-:-:S03]  /*889e0*/  MOV R130, R16 ;  /* 0x0000001000827202 */ /* 0x000fc60000000f00 */
[----:B------:R-:W3:Y:S01]  /*889f0*/  LDL.LU R12, [R1+0xe10] ;  /* 0x000e1000010c7983 */ /* 0x000ee20000300800 */
[----:B------:R-:W-:-:S03]  /*88a00*/  IMAD.MOV.U32 R131, RZ, RZ, R17 ;  /* 0x000000ffff837224 */ /* 0x000fc600078e0011 */
[----:B------:R-:W3:Y:S01]  /*88a10*/  LDL.LU R13, [R1+0xe14] ;  /* 0x000e1400010d7983 */ /* 0x000ee20000300800 */
[----:B------:R-:W-:-:S03]  /*88a20*/  IMAD.MOV.U32 R126, RZ, RZ, R18 ;  /* 0x000000ffff7e7224 */ /* 0x000fc600078e0012 */
[----:B------:R-:W3:Y:S01]  /*88a30*/  LDL.LU R14, [R1+0xe18] ;  /* 0x000e1800010e7983 */ /* 0x000ee20000300800 */
[----:B------:R-:W-:-:S03]  /*88a40*/  MOV R127, R19 ;  /* 0x00000013007f7202 */ /* 0x000fc60000000f00 */
        /* <DEDUP_REMOVED lines=92> */
[----:B------:R-:W4:Y:S01]  /*89010*/  LDL.LU R251, [R1+0xe7c] ;  /* 0x000e7c0001fb7983 */ /* 0x000f220000300800 */
[C---:B--2---:R-:W-:Y:S08]  /*89020*/  HMMA.1688.F32.TF32 R228, R240.reuse, R124, R228 ;  /* 0x0000007cf0e4723c */ /* 0x044ff000000810e4 */
[C---:B---3--:R-:W-:Y:S08]  /*89030*/  HMMA.1688.F32.TF32 R152, R240.reuse, R116, R152 ;  /* 0x00000074f098723c */ /* 0x048ff00000081098 */
[C---:B------:R-:W-:Y:S08]  /*89040*/  HMMA.1688.F32.TF32 R144, R240.reuse, R112, R144 ;  /* 0x00000070f090723c */ /* 0x040ff00000081090 */
[C---:B------:R-:W-:Y:S08]  /*89050*/  HMMA.1688.F32.TF32 R136, R240.reuse, R120, R136 ;  /* 0x00000078f088723c */ /* 0x040ff00000081088 */
[----:B------:R-:W-:Y:S07]  /*89060*/  HMMA.1688.F32.TF32 R240, R240, R128, R244 ;  /* 0x00000080f0f0723c */ /* 0x000fee00000810f4 */
[----:B------:R-:W-:Y:S04]  /*89070*/  STL.64 [R1+0xb40], R144 ;  /* 0x000b409001007387 */ /* 0x000fe80000100a00 */
[----:B------:R1:W-:Y:S04]  /*89080*/  STL.64 [R1+0xb48], R146 ;  /* 0x000b489201007387 */ /* 0x0003e80000100a00 */
[----:B-1----:R-:W2:Y:S04]  /*89090*/  LDL.LU.64 R146, [R1+0x4540] ;  /* 0x0045400001927983 */ /* 0x002ea80000300a00 */
        /* <DEDUP_REMOVED lines=25> */
[----:B------:R-:W-:Y:S07]  /*89230*/  STL.64 [R1+0xb00], R240 ;  /* 0x000b00f001007387 */ /* 0x000fee0000100a00 */
[C---:B------:R-:W-:Y:S01]  /*89240*/  HMMA.1688.F32.TF32 R44, R236.reuse, R100, R40 ;  /* 0x00000064ec2c723c */ /* 0x040fe20000081028 */
[----:B------:R-:W-:Y:S04]  /*89250*/  STL.64 [R1+0xb08], R242 ;  /* 0x000b08f201007387 */ /* 0x000fe80000100a00 */
[----:B------:R-:W-:Y:S03]  /*89260*/  LDS R240, [R161+0x18200] ;  /* 0x01820000a1f07984 */ /* 0x000fe60000000800 */
        /* <DEDUP_REMOVED lines=8> */
[----:B------:R-:W1:Y:S03]  /*892f0*/  LDS R243, [R189+0x1a200] ;  /* 0x01a20000bdf37984 */ /* 0x000e660000000800 */
        /* <DEDUP_REMOVED lines=11> */
[----:B------:R-:W-:Y:S03]  /*893b0*/  STL.64 [R1+0xba0], R52 ;  /* 0x000ba03401007387 */ /* 0x000fe60000100a00 */
[C---:B------:R-:W-:Y:S01]  /*893c0*/  HMMA.1688.F32.TF32 R12, R216.reuse, R68, R8 ;  /* 0x00000044d80c723c */ /* 0x040fe20000081008 */
[----:B------:R-:W-:Y:S04]  /*893d0*/  STL.64 [R1+0xba8], R54 ;  /* 0x000ba83601007387 */ /* 0x000fe80000100a00 */
[----:B------:R-:W-:Y:S03]  /*893e0*/  STL.64 [R1+0xb90], R48 ;  /* 0x000b903001007387 */ /* 0x000fe60000100a00 */
[C---:B----4-:R-:W-:Y:S01]  /*893f0*/  HMMA.1688.F32.TF32 R8, R216.reuse, R72, R4 ;  /* 0x00000048d808723c */ /* 0x050fe20000081004 */
        /* <DEDUP_REMOVED lines=24> */
[C---:B-----5:R-:W-:Y:S08]  /*89580*/  HMMA.1688.F32.TF32 R4, R216.reuse, R80, R224 ;  /* 0x00000050d804723c */ /* 0x060ff000000810e0 */
[C---:B------:R-:W-:Y:S11]  /*89590*/  HMMA.1688.F32.TF32 R8, R216.reuse, R84, R232 ;  /* 0x00000054d808723c */ /* 0x040ff600000810e8 */
[----:B------:R-:W-:Y:S04]  /*895a0*/  @!UPT UIADD3 URZ, URZ, URZ, URZ ;  /* 0x0000003f3f3ff290 */ /* 0x000fe8000fffe03f */
[----:B------:R-:W-:Y:S04]  /*895b0*/  STL.64 [R1+0xd20], R4 ;  /* 0x000d200401007387 */ /* 0x000fe80000100a00 */
[----:B------:R4:W-:Y:S04]  /*895c0*/  STL.64 [R1+0xd28], R6 ;  /* 0x000d280601007387 */ /* 0x0009e80000100a00 */
[----:B------:R-:W5:Y:S01]  /*895d0*/  LDL.LU R224, [R1+0x1270] ;  /* 0x0012700001e07983 */ /* 0x000f620000300800 */
[C---:B----4-:R-:W-:Y:S03]  /*895e0*/  HMMA.1688.F32.TF32 R4, R216.reuse, R88, R248 ;  /* 0x00000058d804723c */ /* 0x050fe600000810f8 */
[----:B------:R-:W-:Y:S04]  /*895f0*/  STL.64 [R1+0xd40], R8 ;  /* 0x000d400801007387 */ /* 0x000fe80000100a00 */
[----:B------:R-:W-:Y:S11]  /*89600*/  STL.64 [R1+0xd48], R10 ;  /* 0x000d480a01007387 */ /* 0x000ff60000100a00 */
[----:B------:R-:W-:Y:S05]  /*89610*/  @!UPT UIADD3 URZ, URZ, URZ, URZ ;  /* 0x0000003f3f3ff290 */ /* 0x000fea000fffe03f */
        /* <DEDUP_REMOVED lines=9> */
[----:B----4-:R-:W4:Y:S04]  /*896b0*/  LDL.LU R4, [R1+0x1020] ;  /* 0x0010200001047983 */ /* 0x010f280000300800 */
[----:B------:R-:W4:Y:S04]  /*896c0*/  LDL.LU R5, [R1+0x1024] ;  /* 0x0010240001057983 */ /* 0x000f280000300800 */
[----:B-1----:R-:W4:Y:S04]  /*896d0*/  LDL.LU R6, [R1+0x1028] ;  /* 0x0010280001067983 */ /* 0x002f280000300800 */
        /* <DEDUP_REMOVED lines=83> */
[----:B------:R-:W-:Y:S01]  /*89c10*/  @!UPT UIADD3 URZ, URZ, URZ, URZ ;  /* 0x0000003f3f3ff290 */ /* 0x000fe2000fffe03f */
[----:B------:R-:W-:Y:S04]  /*89c20*/  STL.64 [R1+0xd80], R232 ;  /* 0x000d80e801007387 */ /* 0x000fe80000100a00 */
[----:B------:R1:W-:Y:S04]  /*89c30*/  STL.64 [R1+0xd88], R234 ;  /* 0x000d88ea01007387 */ /* 0x0003e80000100a00 */
[----:B-1----:R-:W2:Y:S04]  /*89c40*/  LDL.LU.64 R234, [R1+0x44f0] ;  /* 0x0044f00001ea7983 */ /* 0x002ea80000300a00 */
[----:B------:R-:W2:Y:S01]  /*89c50*/  LDL.LU.64 R232, [R1+0x44e8] ;  /* 0x0044e80001e87983 */ /* 0x000ea20000300a00 */
[C---:B------:R-:W-:Y:S08]  /*89c60*/  HMMA.1688.F32.TF32 R236, R216.reuse, R96, R236 ;  /* 0x00000060d8ec723c */ /* 0x040ff000000810ec */
[C---:B---3--:R-:W-:Y:S08]  /*89c70*/  HMMA.1688.F32.TF32 R132, R216.reuse, R100, R132 ;  /* 0x00000064d884723c */ /* 0x048ff00000081084 */
[C---:B------:R-:W-:Y:S07]  /*89c80*/  HMMA.1688.F32.TF32 R64, R216.reuse, R108, R64 ;  /* 0x0000006cd840723c */ /* 0x040fee0000081040 */
[----:B------:R-:W-:Y:S04]  /*89c90*/  STL.64 [R1+0xdb0], R236 ;  /* 0x000db0ec01007387 */ /* 0x000fe80000100a00 */
[----:B------:R-:W-:Y:S04]  /*89ca0*/  STL.64 [R1+0xdb8], R238 ;  /* 0x000db8ee01007387 */ /* 0x000fe80000100a00 */
[----:B------:R-:W-:Y:S04]  /*89cb0*/  STL.64 [R1+0xdc0], R132 ;  /* 0x000dc08401007387 */ /* 0x000fe80000100a00 */
[----:B------:R1:W-:Y:S01]  /*89cc0*/  STL.64 [R1+0xdc8], R134 ;  /* 0x000dc88601007387 */ /* 0x0003e20000100a00 */
[C---:B------:R-:W-:Y:S03]  /*89cd0*/  HMMA.1688.F32.TF32 R60, R216.reuse, R112, R60 ;  /* 0x00000070d83c723c */ /* 0x040fe6000008103c */
[----:B------:R-:W-:Y:S04]  /*89ce0*/  LDS R236, [R161+0x18280] ;  /* 0x01828000a1ec7984 */ /* 0x000fe80000000800 */
[----:B------:R-:W-:Y:S01]  /*89cf0*/  LDS R238, [R161+0x1a280] ;  /* 0x01a28000a1ee7984 */ /* 0x000fe20000000800 */
[C---:B-1----:R-:W-:Y:S03]  /*89d00*/  HMMA.1688.F32.TF32 R132, R216.reuse, R104, R156 ;  /* 0x00000068d884723c */ /* 0x042fe6000008109c */
[----:B------:R-:W-:Y:S04]  /*89d10*/  LDS R237, [R189+0x18280] ;  /* 0x01828000bded7984 */ /* 0x000fe80000000800 */
[----:B------:R-:W1:Y:S01]  /*89d20*/  LDS R239, [R189+0x1a280] ;  /* 0x01a28000bdef7984 */ /* 0x000e620000000800 */
[C---:B------:R-:W-:Y:S08]  /*89d30*/  HMMA.1688.F32.TF32 R56, R216.reuse, R116, R56 ;  /* 0x00000074d838723c */ /* 0x040ff00000081038 */
[C---:B------:R-:W-:Y:S08]  /*89d40*/  HMMA.1688.F32.TF32 R52, R216.reuse, R120, R52 ;  /* 0x00000078d834723c */ /* 0x040ff00000081034 */
[C---:B------:R-:W-:Y:S08]  /*89d50*/  HMMA.1688.F32.TF32 R48, R216.reuse, R124, R48 ;  /* 0x0000007cd830723c */ /* 0x040ff00000081030 */
[----:B------:R-:W-:Y:S08]  /*89d60*/  HMMA.1688.F32.TF32 R44, R216, R128, R44 ;  /* 0x00000080d82c723c */ /* 0x000ff0000008102c */
[C---:B----4-:R-:W-:Y:S01]  /*89d70*/  HMMA.1688.F32.TF32 R40, R240.reuse, R68, R40 ;  /* 0x00000044f028723c */ /* 0x050fe20000081028 */
        /* <DEDUP_REMOVED lines=41> */
[C---:B---3--:R-:W-:Y:S03]  /*8a010*/  HMMA.1688.F32.TF32 R12, R240.reuse, R108, R220 ;  /* 0x0000006cf00c723c */ /* 0x048fe600000810dc */
[----:B------:R-:W-:Y:S04]  /*8a020*/  STL.64 [R1+0x1020], R4 ;  /* 0x0010200401007387 */ /* 0x000fe80000100a00 */
[----:B------:R3:W-:Y:S01]  /*8a030*/  STL.64 [R1+0x1028], R6 ;  /* 0x0010280601007387 */ /* 0x0007e20000100a00 */
[C---:B-----5:R-:W-:Y:S03]  /*8a040*/  HMMA.1688.F32.TF32 R8, R240.reuse, R112, R224 ;  /* 0x00000070f008723c */ /* 0x060fe600000810e0 */
[----:B------:R-:W-:Y:S04]  /*8a050*/  LDS R216, [R161+0x18300] ;  /* 0x01830000a1d87984 */ /* 0x000fe80000000800 */
[----:B------:R-:W-:Y:S01]  /*8a060*/  LDS R218, [R161+0x1a300] ;  /* 0x01a30000a1da7984 */ /* 0x000fe20000000800 */
[----:B---3--:R-:W-:Y:S03]  /*8a070*/  HMMA.1688.F32.TF32 R4, R240, R116, R248 ;  /* 0x00000074f004723c */ /* 0x008fe600000810f8 */
[----:B------:R-:W-:Y:S04]  /*8a080*/  LDS R217, [R189+0x18300] ;  /* 0x01830000bdd97984 */ /* 0x000fe80000000800 */
[----:B------:R-:W3:Y:S04]  /*8a090*/  LDS R219, [R189+0x1a300] ;  /* 0x01a30000bddb7984 */ /* 0x000ee80000000800 */
[----:B------:R-:W-:Y:S04]  /*8a0a0*/  STL.64 [R1+0x1010], R12 ;  /* 0x0010100c01007387 */ /* 0x000fe80000100a00 */
        /* <DEDUP_REMOVED lines=46> */
[----:B------:R-:W3:Y:S01]  /*8a390*/  LDL.LU R132, [R1+0x190] ;  /* 0x0001900001847983 */ /* 0x000ee20000300800 */
[----:B------:R-:W-:-:S03]  /*8a3a0*/  IMAD.MOV.U32 R222, RZ, RZ, R245 ;  /* 0x000000ffffde7224 */ /* 0x000fc600078e00f5 */
[----:B------:R-:W3:Y:S01]  /*8a3b0*/  LDL.LU R133, [R1+0x194] ;  /* 0x0001940001857983 */ /* 0x000ee20000300800 */
[----:B------:R-:W-:-:S03]  /*8a3c0*/  IMAD.MOV.U32 R221, RZ, RZ, R246 ;  /* 0x000000ffffdd7224 */ /* 0x000fc600078e00f6 */
[----:B------:R-:W3:Y:S01]  /*8a3d0*/  LDL.LU R134, [R1+0x198] ;  /* 0x0001980001867983 */ /* 0x000ee20000300800 */
[----:B------:R-:W-:-:S03]  /*8a3e0*/  MOV R220, R247 ;  /* 0x000000f700dc7202 */ /* 0x000fc60000000f00 */
[----:B------:R-:W3:Y:S01]  /*8a3f0*/  LDL.LU R135, [R1+0x19c] ;  /* 0x00019c0001877983 */ /* 0x000ee20000300800 */
[----:B--2---:R-:W-:-:S03]  /*8a400*/  IMAD.MOV.U32 R7, RZ, RZ, R232 ;  /* 0x000000ffff077224 */ /* 0x004fc600078e00e8 */
[----:B------:R-:W2:Y:S01]  /*8a410*/  LDL.LU R244, [R1+0x1240] ;  /* 0x0012400001f47983 */ /* 0x000ea20000300800 */
[----:B------:R-:W-:-:S03]  /*8a420*/  MOV R6, R233 ;  /* 0x000000e900067202 */ /* 0x000fc60000000f00 */
[----:B------:R-:W2:Y:S01]  /*8a430*/  LDL.LU R245, [R1+0x1244] ;  /* 0x0012440001f57983 */ /* 0x000ea20000300800 */
[----:B------:R-:W-:-:S03]  /*8a440*/  IMAD.MOV.U32 R5, RZ, RZ, R234 ;  /* 0x000000ffff057224 */ /* 0x000fc600078e00ea */
[----:B------:R-:W2:Y:S01]  /*8a450*/  LDL.LU R246, [R1+0x1248] ;  /* 0x0012480001f67983 */ /* 0x000ea20000300800 */
[----:B------:R-:W-:-:S03]  /*8a460*/  IMAD.MOV.U32 R4, RZ, RZ, R235 ;  /* 0x000000ffff047224 */ /* 0x000fc600078e00eb */
        /* <DEDUP_REMOVED lines=39> */
[----:B----4-:R-:W-:Y:S11]  /*8a6e0*/  HMMA.1688.F32.TF32 R240, R240, R128, R248 ;  /* 0x00000080f0f0723c */ /* 0x010ff600000810f8 */
[----:B------:R-:W-:Y:S04]  /*8a6f0*/  @!UPT UIADD3 URZ, URZ, URZ, URZ ;  /* 0x0000003f3f3ff290 */ /* 0x000fe8000fffe03f */
[----:B------:R-:W-:Y:S04]  /*8a700*/  STL.64 [R1+0xfe0], R232 ;  /* 0x000fe0e801007387 */ /* 0x000fe80000100a00 */
[----:B------:R2:W-:Y:S04]  /*8a710*/  STL.64 [R1+0xfe8], R234 ;  /* 0x000fe8ea01007387 */ /* 0x0005e80000100a00 */
[----:B--2---:R-:W2:Y:S04]  /*8a720*/  LDL.LU.64 R234, [R1+0x44e0] ;  /* 0x0044e00001ea7983 */ /* 0x004ea80000300a00 */
[----:B------:R-:W2:Y:S04]  /*8a730*/  LDL.LU.64 R232, [R1+0x44d8] ;  /* 0x0044d80001e87983 */ /* 0x000ea80000300a00 */
[----:B------:R-:W-:Y:S04]  /*8a740*/  STL.64 [R1+0xfd0], R244 ;  /* 0x000fd0f401007387 */ /* 0x000fe80000100a00 */
[----:B------:R3:W-:Y:S04]  /*8a750*/  STL.64 [R1+0xfd8], R246 ;  /* 0x000fd8f601007387 */ /* 0x0007e80000100a00 */
[----:B---3--:R-:W3:Y:S04]  /*8a760*/  LDL.LU.64 R246, [R1+0x44d0] ;  /* 0x0044d00001f67983 */ /* 0x008ee80000300a00 */
[----:B------:R-:W3:Y:S04]  /*8a770*/  LDL.LU.64 R244, [R1+0x44c8] ;  /* 0x0044c80001f47983 */ /* 0x000ee80000300a00 */
[----:B------:R-:W4:Y:S04]  /*8a780*/  LDL.LU.64 R250, [R1+0x44c0] ;  /* 0x0044c00001fa7983 */ /* 0x000f280000300a00 */
[----:B------:R-:W4:Y:S04]  /*8a790*/  LDL.LU.64 R248, [R1+0x44b8] ;  /* 0x0044b80001f87983 */ /* 0x000f280000300a00 */
[----:B------:R1:W-:Y:S04]  /*8a7a0*/  STL.64 [R1+0xfa0], R240 ;  /* 0x000fa0f001007387 */ /* 0x0003e80000100a00 */
[----:B------:R1:W-:Y:S04]  /*8a7b0*/  STL.64 [R1+0xfa8], R242 ;  /* 0x000fa8f201007387 */ /* 0x0003e80000100a00 */
[----:B-1----:R-:W2:Y:S04]  /*8a7c0*/  LDL.LU R240, [R1+0x1c0] ;  /* 0x0001c00001f07983 */ /* 0x002ea80000300800 */
[----:B------:R-:W2:Y:S04]  /*8a7d0*/  LDL.LU R241, [R1+0x1c4] ;  /* 0x0001c40001f17983 */ /* 0x000ea80000300800 */
[----:B------:R-:W2:Y:S04]  /*8a7e0*/  LDL.LU R242, [R1+0x1c8] ;  /* 0x0001c80001f27983 */ /* 0x000ea80000300800 */
[----:B------:R-:W2:Y:S01]  /*8a7f0*/  LDL.LU R243, [R1+0x1cc] ;  /* 0x0001cc0001f37983 */ /* 0x000ea20000300800 */
[C---:B------:R-:W-:Y:S08]  /*8a800*/  HMMA.1688.F32.TF32 R64, R236.reuse, R80, R64 ;  /* 0x00000050ec40723c */ /* 0x040ff00000081040 */
[C---:B------:R-:W-:Y:S08]  /*8a810*/  HMMA.1688.F32.TF32 R60, R236.reuse, R84, R60 ;  /* 0x00000054ec3c723c */ /* 0x040ff0000008103c */
[C---:B------:R-:W-:Y:S08]  /*8a820*/  HMMA.1688.F32.TF32 R56, R236.reuse, R88, R56 ;  /* 0x00000058ec38723c */ /* 0x040ff00000081038 */
[C---:B------:R-:W-:Y:S08]  /*8a830*/  HMMA.1688.F32.TF32 R52, R236.reuse, R92, R52 ;  /* 0x0000005cec34723c */ /* 0x040ff00000081034 */
        /* <DEDUP_REMOVED lines=8> */
[----:B------:R-:W-:Y:S08]  /*8a8c0*/  HMMA.1688.F32.TF32 R16, R236, R128, R16 ;  /* 0x00000080ec10723c */ /* 0x000ff00000081010 */
[C---:B------:R-:W-:Y:S08]  /*8a8d0*/  HMMA.1688.F32.TF32 R12, R216.reuse, R80, R12 ;  /* 0x00000050d80c723c */ /* 0x040ff0000008100c */
[C---:B------:R-:W-:Y:S08]  /*8a8e0*/  HMMA.1688.F32.TF32 R8, R216.reuse, R84, R8 ;  /* 0x00000054d808723c */ /* 0x040ff00000081008 */
[----:B------:R-:W-:Y:S08]  /*8a8f0*/  HMMA.1688.F32.TF32 R4, R216, R88, R4 ;  /* 0x00000058d804723c */ /* 0x000ff00000081004 */
[C---:B--2---:R-:W-:Y:S11]  /*8a900*/  HMMA.1688.F32.TF32 R240, R236.reuse, R68, R240 ;  /* 0x00000044ecf0723c */ /* 0x044ff600000810f0 */
[----:B------:R-:W-:Y:S11]  /*8a910*/  @!UPT UIADD3 URZ, URZ, URZ, URZ ;  /* 0x0000003f3f3ff290 */ /* 0x000ff6000fffe03f */
[----:B------:R-:W-:Y:S01]  /*8a920*/  @!UPT UIADD3 URZ, URZ, URZ, URZ ;  /* 0x0000003f3f3ff290 */ /* 0x000fe2000fffe03f */
[----:B------:R-:W-:Y:S04]  /*8a930*/  STL.64 [R1+0xf80], R240 ;  /* 0x000f80f001007387 */ /* 0x000fe80000100a00 */
[----:B------:R1:W-:Y:S02]  /*8a940*/  STL.64 [R1+0xf88], R242 ;  /* 0x000f88f201007387 */ /* 0x0003e40000100a00 */
[C---:B-1----:R-:W-:Y:S08]  /*8a950*/  HMMA.1688.F32.TF32 R240, R236.reuse, R72, R132 ;  /* 0x00000048ecf0723c */ /* 0x042ff00000081084 */
[----:B------:R-:W-:Y:S11]  /*8a960*/  HMMA.1688.F32.TF32 R132, R236, R76, R156 ;  /* 0x0000004cec84723c */ /* 0x000ff6000008109c */
[----:B------:R-:W-:Y:S04]  /*8a970*/  @!UPT UIADD3 URZ, URZ, URZ, URZ ;  /* 0x0000003f3f3ff290 */ /* 0x000fe8000fffe03f */
        /* <DEDUP_REMOVED lines=31> */
[C---:B---3--:R-:W-:Y:S08]  /*8ab70*/  HMMA.1688.F32.TF32 R20, R216.reuse, R72, R244 ;  /* 0x00000048d814723c */ /* 0x048ff000000810f4 */
[C---:B-1----:R-:W-:Y:S01]  /*8ab80*/  HMMA.1688.F32.TF32 R16, R216.reuse, R76, R232 ;  /* 0x0000004cd810723c */ /* 0x042fe200000810e8 */
[----:B------:R-:W-:Y:S04]  /*8ab90*/  LDS R232, [R161+0x18380] ;  /* 0x01838000a1e87984 */ /* 0x000fe80000000800 */
[----:B------:R-:W-:Y:S04]  /*8aba0*/  LDS R234, [R161+0x1a380] ;  /* 0x01a38000a1ea7984 */ /* 0x000fe80000000800 */
        /* <DEDUP_REMOVED lines=15> */
[----:B------:R-:W2:Y:S01]  /*8aca0*/  LDS R235, [R189+0x1a380] ;  /* 0x01a38000bdeb7984 */ /* 0x000ea20000000800 */
[----:B-1----:R-:W-:Y:S03]  /*8acb0*/  HMMA.1688.F32.TF32 R4, R216, R100, R228 ;  /* 0x00000064d804723c */ /* 0x002fe600000810e4 */
[----:B------:R-:W-:Y:S04]  /*8acc0*/  LDS R228, [R161+0x18400] ;  /* 0x01840000a1e47984 */ /* 0x000fe80000000800 */
[----:B------:R-:W-:Y:S04]  /*8acd0*/  LDS R230, [R161+0x1a400] ;  /* 0x01a40000a1e67984 */ /* 0x000fe80000000800 */
[----:B------:R-:W-:Y:S04]  /*8ace0*/  STL.64 [R1+0xcd0], R12 ;  /* 0x000cd00c01007387 */ /* 0x000fe80000100a00 */
[----:B------:R-:W-:Y:S04]  /*8acf0*/  STL.64 [R1+0xcd8], R14 ;  /* 0x000cd80e01007387 */ /* 0x000fe80000100a00 */
[----:B------:R-:W3:Y:S04]  /*8ad00*/  LDL.LU R240, [R1+0x160] ;  /* 0x0001600001f07983 */ /* 0x000ee80000300800 */
[----:B------:R-:W-:Y:S04]  /*8ad10*/  STL.64 [R1+0xcb0], R8 ;  /* 0x000cb00801007387 */ /* 0x000fe80000100a00 */
[----:B------:R-:W-:Y:S04]  /*8ad20*/  STL.64 [R1+0xcb8], R10 ;  /* 0x000cb80a01007387 */ /* 0x000fe80000100a00 */
[----:B------:R1:W-:Y:S04]  /*8ad30*/  STL.64 [R1+0xc40], R4 ;  /* 0x000c400401007387 */ /* 0x0003e80000100a00 */
        /* <DEDUP_REMOVED lines=17> */
[----:B------:R-:W3:Y:S04]  /*8ae50*/  LDL.LU R5, [R1+0x5b4] ;  /* 0x0005b40001057983 */ /* 0x000ee80000300800 */
[----:B----4-:R-:W3:Y:S04]  /*8ae60*/  LDL.LU R6, [R1+0x5b8] ;  /* 0x0005b80001067983 */ /* 0x010ee80000300800 */
        /* <DEDUP_REMOVED lines=73> */
[C---:B--2---:R-:W-:Y:S03]  /*8b300*/  HMMA.1688.F32.TF32 R224, R232.reuse, R116, R224 ;  /* 0x00000074e8e0723c */ /* 0x044fe600000810e0 */
[----:B------:R-:W-:Y:S04]  /*8b310*/  LDS R229, [R189+0x18400] ;  /* 0x01840000bde57984 */ /* 0x000fe80000000800 */
[----:B------:R-:W1:Y:S01]  /*8b320*/  LDS R231, [R189+0x1a400] ;  /* 0x01a40000bde77984 */ /* 0x000e620000000800 */
[C---:B---3--:R-:W-:Y:S08]  /*8b330*/  HMMA.1688.F32.TF32 R4, R232.reuse, R108, R4 ;  /* 0x0000006ce804723c */ /* 0x048ff00000081004 */
[C---:B----4-:R-:W-:Y:S08]  /*8b340*/  HMMA.1688.F32.TF32 R8, R232.reuse, R104, R8 ;  /* 0x00000068e808723c */ /* 0x050ff00000081008 */
[C---:B-----5:R-:W-:Y:S08]  /*8b350*/  HMMA.1688.F32.TF32 R12, R232.reuse, R100, R12 ;  /* 0x00000064e80c723c */ /* 0x060ff0000008100c */
        /* <DEDUP_REMOVED lines=14> */
[----:B------:R-:W-:Y:S03]  /*8b440*/  HMMA.1688.F32.TF32 R216, R216, R128, R48 ;  /* 0x00000080d8d8723c */ /* 0x000fe60000081030 */
[----:B--2---:R-:W2:Y:S04]  /*8b450*/  LDL.LU.64 R134, [R1+0x44b0] ;  /* 0x0044b00001867983 */ /* 0x004ea80000300a00 */
[----:B------:R-:W3:Y:S04]  /*8b460*/  LDL.LU.64 R132, [R1+0x44a8] ;  /* 0x0044a80001847983 */ /* 0x000ee80000300a00 */
[----:B------:R-:W-:Y:S01]  /*8b470*/  STL.64 [R1+0xc20], R156 ;  /* 0x000c209c01007387 */ /* 0x000fe20000100a00 */
[C---:B------:R-:W-:Y:S03]  /*8b480*/  HMMA.1688.F32.TF32 R44, R232.reuse, R68, R44 ;  /* 0x00000044e82c723c */ /* 0x040fe6000008102c */
[----:B------:R4:W-:Y:S04]  /*8b490*/  STL.64 [R1+0xc28], R158 ;  /* 0x000c289e01007387 */ /* 0x0009e80000100a00 */
[----:B----4-:R-:W4:Y:S04]  /*8b4a0*/  LDL.LU.64 R158, [R1+0x44a0] ;  /* 0x0044a000019e7983 */ /* 0x010f280000300a00 */
[----:B------:R-:W4:Y:S04]  /*8b4b0*/  LDL.LU.64 R156, [R1+0x4498] ;  /* 0x00449800019c7983 */ /* 0x000f280000300a00 */
[----:B------:R-:W-:Y:S04]  /*8b4c0*/  STL.64 [R1+0xc10], R64 ;  /* 0x000c104001007387 */ /* 0x000fe80000100a00 */
[----:B------:R5:W-:Y:S01]  /*8b4d0*/  STL.64 [R1+0xc18], R66 ;  /* 0x000c184201007387 */ /* 0x000be20000100a00 */
[C---:B------:R-:W-:Y:S03]  /*8b4e0*/  HMMA.1688.F32.TF32 R32, R232.reuse, R80, R32 ;  /* 0x00000050e820723c */ /* 0x040fe60000081020 */
        /* <DEDUP_REMOVED lines=18> */
[----:B------:R-:W-:Y:S04]  /*8b610*/  STL.64 [R1+0xad8], R218 ;  /* 0x000ad8da01007387 */ /* 0x000fe80000100a00 */
[----:B------:R-:W-:Y:S04]  /*8b620*/  STL.64 [R1+0xac0], R44 ;  /* 0x000ac02c01007387 */ /* 0x000fe80000100a00 */
[----:B------:R1:W-:Y:S01]  /*8b630*/  STL.64 [R1+0xac8], R46 ;  /* 0x000ac82e01007387 */ /* 0x0003e20000100a00 */
[C---:B------:R-:W-:Y:S01]  /*8b640*/  HMMA.1688.F32.TF32 R220, R232.reuse, R112, R220 ;  /* 0x00000070e8dc723c */ /* 0x040fe200000810dc */
[----:B------:R-:W-:Y:S01]  /*8b650*/  IMAD.MOV.U32 R236, RZ, RZ, R252 ;  /* 0x000000ffffec7224 */ /* 0x000fe200078e00fc */
[----:B------:R-:W-:Y:S01]  /*8b660*/  MOV R237, R191 ;  /* 0x000000bf00ed7202 */ /* 0x000fe20000000f00 */
[----:B------:R-:W-:Y:S01]  /*8b670*/  IMAD.MOV.U32 R238, RZ, RZ, R190 ;  /* 0x000000ffffee7224 */ /* 0x000fe200078e00be */
[----:B------:R-:W-:Y:S04]  /*8b680*/  LDS R216, [R161+0x18480] ;  /* 0x01848000a1d87984 */ /* 0x000fe80000000800 */
[C---:B------:R-:W-:Y:S01]  /*8b690*/  HMMA.1688.F32.TF32 R244, R232.reuse, R120, R244 ;  /* 0x00000078e8f4723c */ /* 0x040fe200000810f4 */
[----:B------:R-:W-:Y:S01]  /*8b6a0*/  IMAD.MOV.U32 R239, RZ, RZ, R163 ;  /* 0x000000ffffef7224 */ /* 0x000fe200078e00a3 */
[----:B------:R-:W-:Y:S04]  /*8b6b0*/  LDS R218, [R161+0x1a480] ;  /* 0x01a48000a1da7984 */ /* 0x000fe80000000800 */
[----:B-1----:R-:W2:Y:S04]  /*8b6c0*/  LDL.LU.64 R46, [R1+0x4440] ;  /* 0x00444000012e7983 */ /* 0x002ea80000300a00 */
[----:B------:R-:W2:Y:S04]  /*8b6d0*/  LDL.LU.64 R44, [R1+0x4438] ;  /* 0x00443800012c7983 */ /* 0x000ea80000300a00 */
[----:B------:R-:W-:Y:S04]  /*8b6e0*/  STL.64 [R1+0xab0], R40 ;  /* 0x000ab02801007387 */ /* 0x000fe80000100a00 */
[----:B------:R1:W-:Y:S01]  /*8b6f0*/  STL.64 [R1+0xab8], R42 ;  /* 0x000ab82a01007387 */ /* 0x0003e20000100a00 */
[C---:B------:R-:W-:Y:S03]  /*8b700*/  HMMA.1688.F32.TF32 R248, R232.reuse, R124, R248 ;  /* 0x0000007ce8f8723c */ /* 0x040fe600000810f8 */
[----:B------:R-:W-:Y:S04]  /*8b710*/  LDS R217, [R189+0x18480] ;  /* 0x01848000bdd97984 */ /* 0x000fe80000000800 */
[----:B------:R-:W2:Y:S04]  /*8b720*/  LDS R219, [R189+0x1a480] ;  /* 0x01a48000bddb7984 */ /* 0x000ea80000000800 */
        /* <DEDUP_REMOVED lines=47> */
[----:B------:R1:W-:Y:S02]  /*8ba20*/  STL.64 [R1+0x9f8], R246 ;  /* 0x0009f8f601007387 */ /* 0x0003e40000100a00 */
[----:B-1----:R-:W-:Y:S08]  /*8ba30*/  HMMA.1688.F32.TF32 R244, R232, R128, R236 ;  /* 0x00000080e8f4723c */ /* 0x002ff000000810ec */
[C---:B------:R-:W-:Y:S01]  /*8ba40*/  HMMA.1688.F32.TF32 R236, R228.reuse, R68, R240 ;  /* 0x00000044e4ec723c */ /* 0x040fe200000810f0 */
[----:B------:R1:W-:Y:S04]  /*8ba50*/  STL.64 [R1+0x9e0], R248 ;  /* 0x0009e0f801007387 */ /* 0x0003e80000100a00 */
[----:B------:R1:W-:Y:S10]  /*8ba60*/  STL.64 [R1+0x9e8], R250 ;  /* 0x0009e8fa01007387 */ /* 0x0003f40000100a00 */
[----:B------:R-:W-:Y:S04]  /*8ba70*/  STL.64 [R1+0x9a0], R244 ;  /* 0x0009a0f401007387 */ /* 0x000fe80000100a00 */
[----:B------:R-:W-:Y:S04]  /*8ba80*/  STL.64 [R1+0x9a8], R246 ;  /* 0x0009a8f601007387 */ /* 0x000fe80000100a00 */
[----:B------:R-:W-:Y:S04]  /*8ba90*/  STL.64 [R1+0x980], R236 ;  /* 0x000980ec01007387 */ /* 0x000fe80000100a00 */
[----:B------:R-:W-:Y:S01]  /*8baa0*/  STL.64 [R1+0x988], R238 ;  /* 0x000988ee01007387 */ /* 0x000fe20000100a00 */
[----:B------:R-:W-:Y:S01]  /*8bab0*/  IMAD.MOV.U32 R240, RZ, RZ, R151 ;  /* 0x000000fffff07224 */ /* 0x000fe200078e0097 */
[C---:B--2---:R-:W-:Y:S08]  /*8bac0*/  HMMA.1688.F32.TF32 R12, R228.reuse, R88, R12 ;  /* 0x00000058e40c723c */ /* 0x044ff0000008100c */
[----:B---3--:R-:W-:Y:S01]  /*8bad0*/  HMMA.1688.F32.TF32 R232, R228, R72, R224 ;  /* 0x00000048e4e8723c */ /* 0x008fe200000810e0 */
[----:B------:R-:W-:Y:S01]  /*8bae0*/  IMAD.MOV.U32 R241, RZ, RZ, R150 ;  /* 0x000000fffff17224 */ /* 0x000fe200078e0096 */
[----:B------:R-:W-:Y:S01]  /*8baf0*/  MOV R242, R149 ;  /* 0x0000009500f27202 */ /* 0x000fe20000000f00 */
[----:B------:R-:W-:-:S02]  /*8bb00*/  IMAD.MOV.U32 R243, RZ, RZ, R148 ;  /* 0x000000fffff37224 */ /* 0x000fc400078e0094 */
[----:B-1----:R-:W-:Y:S01]  /*8bb10*/  IMAD.MOV.U32 R248, RZ, RZ, R155 ;  /* 0x000000fffff87224 */ /* 0x002fe200078e009b */
[----:B------:R-:W-:Y:S01]  /*8bb20*/  MOV R249, R146 ;  /* 0x0000009200f97202 */ /* 0x000fe20000000f00 */
[----:B------:R-:W-:Y:S01]  /*8bb30*/  IMAD.MOV.U32 R250, RZ, RZ, R145 ;  /* 0x000000fffffa7224 */ /* 0x000fe200078e0091 */
[C---:B------:R-:W-:Y:S01]  /*8bb40*/  HMMA.1688.F32.TF32 R224, R228.reuse, R76, R220 ;  /* 0x0000004ce4e0723c */ /* 0x040fe200000810dc */
[----:B------:R-:W-:Y:S01]  /*8bb50*/  IMAD.MOV.U32 R251, RZ, RZ, R144 ;  /* 0x000000fffffb7224 */ /* 0x000fe200078e0090 */
[----:B------:R-:W-:Y:S04]  /*8bb60*/  LDS R244, [R161+0x18580] ;  /* 0x01858000a1f47984 */ /* 0x000fe80000000800 */
[----:B------:R-:W-:Y:S02]  /*8bb70*/  LDS R246, [R161+0x1a580] ;  /* 0x01a58000a1f67984 */ /* 0x000fe40000000800 */
[C---:B------:R-:W-:Y:S02]  /*8bb80*/  HMMA.1688.F32.TF32 R220, R228.reuse, R80, R4 ;  /* 0x00000050e4dc723c */ /* 0x040fe40000081004 */
[----:B------:R-:W-:Y:S04]  /*8bb90*/  LDS R245, [R189+0x18580] ;  /* 0x01858000bdf57984 */ /* 0x000fe80000000800 */
[----:B------:R-:W-:Y:S02]  /*8bba0*/  LDS R247, [R189+0x1a580] ;  /* 0x01a58000bdf77984 */ /* 0x000fe40000000800 */
        /* <DEDUP_REMOVED lines=32> */
[C---:B-1----:R-:W-:Y:S01]  /*8bdb0*/  HMMA.1688.F32.TF32 R8, R228.reuse, R116, R40 ;  /* 0x00000074e408723c */ /* 0x042fe20000081028 */
[----:B------:R-:W-:Y:S01]  /*8bdc0*/  IMAD.MOV.U32 R227, RZ, RZ, R132 ;  /* 0x000000ffffe37224 */ /* 0x000fe200078e0084 */
[----:B------:R-:W-:Y:S01]  /*8bdd0*/  MOV R233, R134 ;  /* 0x0000008600e97202 */ /* 0x000fe20000000f00 */
[----:B------:R-:W-:Y:S01]  /*8bde0*/  IMAD.MOV.U32 R232, RZ, RZ, R133 ;  /* 0x000000ffffe87224 */ /* 0x000fe200078e0085 */
[----:B------:R-:W-:Y:S01]  /*8bdf0*/  MOV R236, R143 ;  /* 0x0000008f00ec7202 */ /* 0x000fe20000000f00 */
[----:B------:R-:W-:Y:S01]  /*8be00*/  IMAD.MOV.U32 R234, RZ, RZ, R135 ;  /* 0x000000ffffea7224 */ /* 0x000fe200078e0087 */
[----:B------:R-:W-:Y:S04]  /*8be10*/  STL.64 [R1+0x850], R4 ;  /* 0x0008500401007387 */ /* 0x000fe80000100a00 */
[----:B------:R1:W-:Y:S04]  /*8be20*/  STL.64 [R1+0x858], R6 ;  /* 0x0008580601007387 */ /* 0x0003e80000100a00 */
[----:B------:R-:W-:Y:S04]  /*8be30*/  STL.64 [R1+0x800], R12 ;  /* 0x0008000c01007387 */ /* 0x000fe80000100a00 */
[----:B------:R-:W-:Y:S01]  /*8be40*/  STL.64 [R1+0x808], R14 ;  /* 0x0008080e01007387 */ /* 0x000fe20000100a00 */
[----:B-1----:R-:W-:Y:S04]  /*8be50*/  HMMA.1688.F32.TF32 R4, R228, R120, R44 ;  /* 0x00000078e404723c */ /* 0x002fe8000008102c */
[----:B------:R-:W-:Y:S04]  /*8be60*/  STL.64 [R1+0x7c0], R8 ;  /* 0x0007c00801007387 */ /* 0x000fe80000100a00 */
[----:B------:R1:W-:Y:S01]  /*8be70*/  STL.64 [R1+0x7c8], R10 ;  /* 0x0007c80a01007387 */ /* 0x0003e20000100a00 */
[----:B------:R-:W-:Y:S01]  /*8be80*/  IMAD.MOV.U32 R235, RZ, RZ, R139 ;  /* 0x000000ffffeb7224 */ /* 0x000fe200078e008b */
[----:B------:R-:W-:Y:S01]  /*8be90*/  MOV R239, R0 ;  /* 0x0000000000ef7202 */ /* 0x000fe20000000f00 */
[----:B------:R-:W-:Y:S01]  /*8bea0*/  IMAD.MOV.U32 R237, RZ, RZ, R162 ;  /* 0x000000ffffed7224 */ /* 0x000fe200078e00a2 */
[----:B------:R-:W-:Y:S01]  /*8beb0*/  LDS R36, [R161+0x18600] ;  /* 0x01860000a1247984 */ /* 0x000fe20000000800 */
[----:B------:R-:W-:-:S03]  /*8bec0*/  IMAD.MOV.U32 R238, RZ, RZ, R2 ;  /* 0x000000ffffee7224 */ /* 0x000fc600078e0002 */
[----:B------:R-:W-:Y:S01]  /*8bed0*/  LDS R38, [R161+0x1a600] ;  /* 0x01a60000a1267984 */ /* 0x000fe20000000800 */
[----:B-1----:R-:W-:Y:S03]  /*8bee0*/  HMMA.1688.F32.TF32 R8, R228, R124, R48 ;  /* 0x0000007ce408723c */ /* 0x002fe60000081030 */
[----:B------:R-:W-:Y:S04]  /*8bef0*/  LDS R37, [R189+0x18600] ;  /* 0x01860000bd257984 */ /* 0x000fe80000000800 */
[----:B------:R-:W-:Y:S01]  /*8bf00*/  LDS R39, [R189+0x1a600] ;  /* 0x01a60000bd277984 */ /* 0x000fe20000000800 */
[----:B------:R-:W-:Y:S01]  /*8bf10*/  MOV R252, R4 ;  /* 0x0000000400fc7202 */ /* 0x000fe20000000f00 */
[----:B------:R-:W-:Y:S01]  /*8bf20*/  IMAD.MOV.U32 R191, RZ, RZ, R5 ;  /* 0x000000ffffbf7224 */ /* 0x000fe200078e0005 */
[----:B------:R-:W-:Y:S01]  /*8bf30*/  MOV R163, R7 ;  /* 0x0000000700a37202 */ /* 0x000fe20000000f00 */
[----:B------:R-:W-:-:S02]  /*8bf40*/  IMAD.MOV.U32 R190, RZ, RZ, R6 ;  /* 0x000000ffffbe7224 */ /* 0x000fc400078e0006 */
[----:B------:R-:W-:Y:S08]  /*8bf50*/  HMMA.1688.F32.TF32 R4, R228, R128, R52 ;  /* 0x00000080e404723c */ /* 0x000ff00000081034 */
[C---:B------:R-:W-:Y:S02]  /*8bf60*/  HMMA.1688.F32.TF32 R12, R216.reuse, R68, R56 ;  /* 0x00000044d80c723c */ /* 0x040fe40000081038 */
[----:B------:R-:W-:Y:S04]  /*8bf70*/  STL.64 [R1+0x740], R8 ;  /* 0x0007400801007387 */ /* 0x000fe80000100a00 */
[----:B------:R1:W-:Y:S02]  /*8bf80*/  STL.64 [R1+0x748], R10 ;  /* 0x0007480a01007387 */ /* 0x0003e40000100a00 */
[C---:B-1----:R-:W-:Y:S07]  /*8bf90*/  HMMA.1688.F32.TF32 R8, R216.reuse, R72, R60 ;  /* 0x00000048d808723c */ /* 0x042fee000008103c */
[----:B------:R-:W-:Y:S04]  /*8bfa0*/  STL.64 [R1+0x6e0], R4 ;  /* 0x0006e00401007387 */ /* 0x000fe80000100a00 */
[----:B------:R5:W-:Y:S04]  /*8bfb0*/  STL.64 [R1+0x6e8], R6 ;  /* 0x0006e80601007387 */ /* 0x000be80000100a00 */
[----:B------:R-:W-:Y:S04]  /*8bfc0*/  STL.64 [R1+0x6d0], R12 ;  /* 0x0006d00c01007387 */ /* 0x000fe80000100a00 */
[----:B------:R-:W-:Y:S04]  /*8bfd0*/  STL.64 [R1+0x6d8], R14 ;  /* 0x0006d80e01007387 */ /* 0x000fe80000100a00 */
[----:B------:R1:W-:Y:S04]  /*8bfe0*/  STL.64 [R1+0x6b0], R8 ;  /* 0x0006b00801007387 */ /* 0x0003e80000100a00 */
[----:B------:R2:W-:Y:S04]  /*8bff0*/  STL.64 [R1+0x6b8], R10 ;  /* 0x0006b80a01007387 */ /* 0x0005e80000100a00 */
[----:B------:R-:W3:Y:S01]  /*8c000*/  LDL.LU R151, [R1+0x4374] ;  /* 0x0043740001977983 */ /* 0x000ee20000300800 */
[----:B-----5:R-:W-:Y:S11]  /*8c010*/  HMMA.1688.F32.TF32 R4, R216, R76, R64 ;  /* 0x0000004cd804723c */ /* 0x020ff60000081040 */
[----:B------:R-:W-:Y:S11]  /*8c020*/  @!UPT UIADD3 URZ, URZ, URZ, URZ ;  /* 0x0000003f3f3ff290 */ /* 0x000ff6000fffe03f */
[----:B------:R-:W-:Y:S01]  /*8c030*/  @!UPT UIADD3 URZ, URZ, URZ, URZ ;  /* 0x0000003f3f3ff290 */ /* 0x000fe2000fffe03f */
[----:B------:R-:W-:Y:S04]  /*8c040*/  STL.64 [R1+0x690], R4 ;  /* 0x0006900401007387 */ /* 0x000fe80000100a00 */
[----:B------:R-:W-:Y:S04]  /*8c050*/  STL.64 [R1+0x698], R6 ;  /* 0x0006980601007387 */ /* 0x000fe80000100a00 */
[----:B------:R-:W5:Y:S04]  /*8c060*/  LDL.LU R150, [R1+0x4370] ;  /* 0x0043700001967983 */ /* 0x000f680000300800 */
[----:B------:R-:W4:Y:S04]  /*8c070*/  LDL.LU R149, [R1+0x436c] ;  /* 0x00436c0001957983 */ /* 0x000f280000300800 */
[----:B------:R-:W4:Y:S04]  /*8c080*/  LDL.LU R148, [R1+0x4368] ;  /* 0x0043680001947983 */ /* 0x000f280000300800 */
[----:B------:R-:W4:Y:S04]  /*8c090*/  LDL.LU R155, [R1+0x4364] ;  /* 0x00436400019b7983 */ /* 0x000f280000300800 */
[----:B------:R-:W4:Y:S04]  /*8c0a0*/  LDL.LU R146, [R1+0x4360] ;  /* 0x0043600001927983 */ /* 0x000f280000300800 */
[----:B------:R-:W4:Y:S04]  /*8c0b0*/  LDL.LU R145, [R1+0x435c] ;  /* 0x00435c0001917983 */ /* 0x000f280000300800 */
[----:B------:R-:W4:Y:S01]  /*8c0c0*/  LDL.LU R144, [R1+0x4358] ;  /* 0x0043580001907983 */ /* 0x000f220000300800 */
[----:B-1----:R-:W-:Y:S01]  /*8c0d0*/  IMAD.MOV.U32 R9, RZ, RZ, R152 ;  /* 0x000000ffff097224 */ /* 0x002fe200078e0098 */
[----:B--2---:R-:W-:Y:S01]  /*8c0e0*/  MOV R11, R154 ;  /* 0x0000009a000b7202 */ /* 0x004fe20000000f00 */
[----:B------:R-:W-:Y:S01]  /*8c0f0*/  IMAD.MOV.U32 R10, RZ, RZ, R153 ;  /* 0x000000ffff0a7224 */ /* 0x000fe200078e0099 */
[----:B------:R-:W-:Y:S04]  /*8c100*/  LDS R4, [R161+0x18500] ;  /* 0x01850000a1047984 */ /* 0x000fe80000000800 */
[----:B------:R-:W-:Y:S04]  /*8c110*/  LDS R6, [R161+0x1a500] ;  /* 0x01a50000a1067984 */ /* 0x000fe80000000800 */
[----:B------:R-:W-:Y:S04]  /*8c120*/  LDS R5, [R189+0x18500] ;  /* 0x01850000bd057984 */ /* 0x000fe80000000800 */
[----:B------:R-:W1:Y:S01]  /*8c130*/  LDS R7, [R189+0x1a500] ;  /* 0x01a50000bd077984 */ /* 0x000e620000000800 */
[----:B---3--:R-:W-:-:S03]  /*8c140*/  MOV R8, R151 ;  /* 0x0000009700087202 */ /* 0x008fc60000000f00 */
[----:B------:R-:W2:Y:S04]  /*8c150*/  LDL.LU R151, [R1+0x4354] ;  /* 0x0043540001977983 */ /* 0x000ea80000300800 */
[----:B------:R-:W3:Y:S04]  /*8c160*/  LDL.LU R152, [R1+0x4350] ;  /* 0x0043500001987983 */ /* 0x000ee80000300800 */
[----:B------:R-:W3:Y:S04]  /*8c170*/  LDL.LU R153, [R1+0x434c] ;  /* 0x00434c0001997983 */ /* 0x000ee80000300800 */
[----:B------:R-:W3:Y:S01]  /*8c180*/  LDL.LU R154, [R1+0x4348] ;  /* 0x00434800019a7983 */ /* 0x000ee20000300800 */
[----:B-----5:R-:W-:Y:S01]  /*8c190*/  IMAD.MOV.U32 R15, RZ, RZ, R150 ;  /* 0x000000ffff0f7224 */ /* 0x020fe200078e0096 */
[----:B----4-:R-:W-:Y:S01]  /*8c1a0*/  MOV R14, R149 ;  /* 0x00000095000e7202 */ /* 0x010fe20000000f00 */
[----:B------:R-:W-:-:S02]  /*8c1b0*/  IMAD.MOV.U32 R13, RZ, RZ, R148 ;  /* 0x000000ffff0d7224 */ /* 0x000fc400078e0094 */
[----:B------:R-:W-:Y:S02]  /*8c1c0*/  IMAD.MOV.U32 R12, RZ, RZ, R155 ;  /* 0x000000ffff0c7224 */ /* 0x000fe400078e009b */
[----:B------:R-:W3:Y:S04]  /*8c1d0*/  LDL.LU R155, [R1+0x4344] ;  /* 0x00434400019b7983 */ /* 0x000ee80000300800 */
[----:B------:R-:W4:Y:S04]  /*8c1e0*/  LDL.LU R148, [R1+0x4340] ;  /* 0x0043400001947983 */ /* 0x000f280000300800 */
[----:B------:R-:W4:Y:S04]  /*8c1f0*/  LDL.LU R149, [R1+0x433c] ;  /* 0x00433c0001957983 */ /* 0x000f280000300800 */
        /* <DEDUP_REMOVED lines=8> */
[----:B--2---:R-:W-:-:S03]  /*8c280*/  IMAD.MOV.U32 R16, RZ, RZ, R151 ;  /* 0x000000ffff107224 */ /* 0x004fc600078e0097 */
        /* <DEDUP_REMOVED lines=16> */
[----:B------:R-:W3:Y:S01]  /*8c390*/  LDL.LU R143, [R1+0x42f4] ;  /* 0x0042f400018f7983 */ /* 0x000ee20000300800 */
[C---:B------:R-:W-:Y:S08]  /*8c3a0*/  HMMA.1688.F32.TF32 R16, R216.reuse, R108, R16 ;  /* 0x0000006cd810723c */ /* 0x040ff00000081010 */
[C---:B-----5:R-:W-:Y:S08]  /*8c3b0*/  HMMA.1688.F32.TF32 R20, R216.reuse, R104, R20 ;  /* 0x00000068d814723c */ /* 0x060ff00000081014 */
[C---:B------:R-:W-:Y:S08]  /*8c3c0*/  HMMA.1688.F32.TF32 R12, R216.reuse, R112, R12 ;  /* 0x00000070d80c723c */ /* 0x040ff0000008100c */
[C---:B------:R-:W-:Y:S11]  /*8c3d0*/  HMMA.1688.F32.TF32 R8, R216.reuse, R116, R8 ;  /* 0x00000074d808723c */ /* 0x040ff60000081008 */
[----:B------:R-:W-:Y:S11]  /*8c3e0*/  @!UPT UIADD3 URZ, URZ, URZ, URZ ;  /* 0x0000003f3f3ff290 */ /* 0x000ff6000fffe03f */
[----:B------:R-:W-:Y:S02]  /*8c3f0*/  @!UPT UIADD3 URZ, URZ, URZ, URZ ;  /* 0x0000003f3f3ff290 */ /* 0x000fe4000fffe03f */
[----:B------:R-:W-:Y:S01]  /*8c400*/  IMAD.MOV.U32 R162, RZ, RZ, R9 ;  /* 0x000000ffffa27224 */ /* 0x000fe200078e0009 */
[----:B------:R-:W-:Y:S01]  /*8c410*/  MOV R0, R11 ;  /* 0x0000000b00007202 */ /* 0x000fe20000000f00 */
[----:B------:R-:W-:Y:S01]  /*8c420*/  IMAD.MOV.U32 R2, RZ, RZ, R10 ;  /* 0x000000ffff027224 */ /* 0x000fe200078e000a */
[C---:B--2---:R-:W-:Y:S08]  /*8c430*/  HMMA.1688.F32.TF32 R24, R216.reuse, R80, R132 ;  /* 0x00000050d818723c */ /* 0x044ff00000081084 */
[C---:B---3--:R-:W-:Y:S11]  /*8c440*/  HMMA.1688.F32.TF32 R28, R216.reuse, R84, R136 ;  /* 0x00000054d81c723c */ /* 0x048ff60000081088 */
[----:B------:R-:W-:Y:S04]  /*8c450*/  @!UPT UIADD3 URZ, URZ, URZ, URZ ;  /* 0x0000003f3f3ff290 */ /* 0x000fe8000fffe03f */
[----:B------:R-:W-:Y:S04]  /*8c460*/  STL.64 [R1+0x680], R24 ;  /* 0x0006801801007387 */ /* 0x000fe80000100a00 */
[----:B------:R2:W-:Y:S02]  /*8c470*/  STL.64 [R1+0x688], R26 ;  /* 0x0006881a01007387 */ /* 0x0005e40000100a00 */
[C---:B--2---:R-:W-:Y:S02]  /*8c480*/  HMMA.1688.F32.TF32 R24, R216.reuse, R88, R140 ;  /* 0x00000058d818723c */ /* 0x044fe4000008108c */
[----:B------:R-:W-:Y:S04]  /*8c490*/  STL.64 [R1+0x670], R28 ;  /* 0x0006701c01007387 */ /* 0x000fe80000100a00 */
[----:B------:R4:W-:Y:S02]  /*8c4a0*/  STL.64 [R1+0x678], R30 ;  /* 0x0006781e01007387 */ /* 0x0009e40000100a00 */
[C---:B------:R-:W-:Y:S02]  /*8c4b0*/  HMMA.1688.F32.TF32 R32, R216.reuse, R92, R144 ;  /* 0x0000005cd820723c */ /* 0x040fe40000081090 */
[----:B------:R-:W-:Y:S04]  /*8c4c0*/  LDS R140, [R161+0x18680] ;  /* 0x01868000a18c7984 */ /* 0x000fe80000000800 */
[----:B------:R-:W-:Y:S02]  /*8c4d0*/  LDS R142, [R161+0x1a680] ;  /* 0x01a68000a18e7984 */ /* 0x000fe40000000800 */
[C---:B----4-:R-:W-:Y:S02]  /*8c4e0*/  HMMA.1688.F32.TF32 R28, R216.reuse, R96, R148 ;  /* 0x00000060d81c723c */ /* 0x050fe40000081094 */
[----:B------:R-:W-:Y:S04]  /*8c4f0*/  LDS R141, [R189+0x18680] ;  /* 0x01868000bd8d7984 */ /* 0x000fe80000000800 */
[----:B------:R-:W2:Y:S04]  /*8c500*/  LDS R143, [R189+0x1a680] ;  /* 0x01a68000bd8f7984 */ /* 0x000ea80000000800 */
        /* <DEDUP_REMOVED lines=15> */
[C---:B---3--:R-:W-:Y:S08]  /*8c600*/  HMMA.1688.F32.TF32 R16, R216.reuse, R120, R220 ;  /* 0x00000078d810723c */ /* 0x048ff000000810dc */
[C---:B----4-:R-:W-:Y:S01]  /*8c610*/  HMMA.1688.F32.TF32 R12, R216.reuse, R124, R224 ;  /* 0x0000007cd80c723c */ /* 0x050fe200000810e0 */
[----:B------:R3:W-:Y:S07]  /*8c620*/  STL [R1+0x5f0], R8 ;  /* 0x0005f00801007387 */ /* 0x0007ee0000100800 */
[----:B---3--:R-:W-:Y:S07]  /*8c630*/  HMMA.1688.F32.TF32 R8, R216, R128, R156 ;  /* 0x00000080d808723c */ /* 0x008fee000008109c */
[----:B------:R-:W-:Y:S04]  /*8c640*/  STL.64 [R1+0x5e0], R16 ;  /* 0x0005e01001007387 */ /* 0x000fe80000100a00 */
[----:B------:R-:W-:Y:S04]  /*8c650*/  STL.64 [R1+0x5e8], R18 ;  /* 0x0005e81201007387 */ /* 0x000fe80000100a00 */
        /* <DEDUP_REMOVED lines=8> */
[----:B------:R1:W-:Y:S02]  /*8c6e0*/  STL.64 [R1+0x5b8], R14 ;  /* 0x0005b80e01007387 */ /* 0x0003e40000100a00 */
[----:B-1----:R-:W-:Y:S10]  /*8c6f0*/  HMMA.1688.F32.TF32 R12, R4, R80, R240 ;  /* 0x00000050040c723c */ /* 0x002ff400000810f0 */
[----:B------:R1:W-:Y:S04]  /*8c700*/  STL.64 [R1+0x5a0], R8 ;  /* 0x0005a00801007387 */ /* 0x0003e80000100a00 */
[----:B------:R3:W-:Y:S04]  /*8c710*/  STL.64 [R1+0x5a8], R10 ;  /* 0x0005a80a01007387 */ /* 0x0007e80000100a00 */
[----:B-1----:R-:W4:Y:S04]  /*8c720*/  LDL.LU R8, [R1+0x430] ;  /* 0x0004300001087983 */ /* 0x002f280000300800 */
[----:B------:R-:W-:Y:S04]  /*8c730*/  STL.64 [R1+0x590], R16 ;  /* 0x0005901001007387 */ /* 0x000fe80000100a00 */
[----:B------:R-:W-:Y:S04]  /*8c740*/  STL.64 [R1+0x598], R18 ;  /* 0x0005981201007387 */ /* 0x000fe80000100a00 */
[----:B------:R1:W-:Y:S04]  /*8c750*/  STL.64 [R1+0x580], R12 ;  /* 0x0005800c01007387 */ /* 0x0003e80000100a00 */
[----:B------:R5:W-:Y:S04]  /*8c760*/  STL.64 [R1+0x588], R14 ;  /* 0x0005880e01007387 */ /* 0x000be80000100a00 */
[----:B------:R-:W4:Y:S04]  /*8c770*/  LDL.LU R9, [R1+0x434] ;  /* 0x0004340001097983 */ /* 0x000f280000300800 */
[----:B---3--:R-:W4:Y:S04]  /*8c780*/  LDL.LU R10, [R1+0x438] ;  /* 0x00043800010a7983 */ /* 0x008f280000300800 */
[----:B------:R-:W4:Y:S04]  /*8c790*/  LDL.LU R11, [R1+0x43c] ;  /* 0x00043c00010b7983 */ /* 0x000f280000300800 */
[----:B-1----:R-:W3:Y:S04]  /*8c7a0*/  LDL.LU R12, [R1+0x440] ;  /* 0x00044000010c7983 */ /* 0x002ee80000300800 */
[----:B------:R-:W3:Y:S04]  /*8c7b0*/  LDL.LU R13, [R1+0x444] ;  /* 0x00044400010d7983 */ /* 0x000ee80000300800 */
[----:B-----5:R-:W3:Y:S04]  /*8c7c0*/  LDL.LU R14, [R1+0x448] ;  /* 0x00044800010e7983 */ /* 0x020ee80000300800 */
        /* <DEDUP_REMOVED lines=32> */
[----:B------:R-:W4:Y:S01]  /*8c9d0*/  LDL.LU R23, [R1+0x46c] ;  /* 0x00046c0001177983 */ /* 0x000f220000300800 */
[----:B------:R-:W-:-:S03]  /*8c9e0*/  IMAD.MOV.U32 R248, RZ, RZ, R177 ;  /* 0x000000fffff87224 */ /* 0x000fc600078e00b1 */
[----:B------:R-:W4:Y:S04]  /*8c9f0*/  LDL.LU R220, [R1+0x420] ;  /* 0x0004200001dc7983 */ /* 0x000f280000300800 */
[----:B------:R-:W4:Y:S04]  /*8ca00*/  LDL.LU R221, [R1+0x424] ;  /* 0x0004240001dd7983 */ /* 0x000f280000300800 */
[----:B------:R-:W4:Y:S04]  /*8ca10*/  LDL.LU R222, [R1+0x428] ;  /* 0x0004280001de7983 */ /* 0x000f280000300800 */
[----:B------:R-:W4:Y:S04]  /*8ca20*/  LDL.LU R223, [R1+0x42c] ;  /* 0x00042c0001df7983 */ /* 0x000f280000300800 */
[----:B------:R-:W4:Y:S01]  /*8ca30*/  LDL.LU R177, [R1+0x42f0] ;  /* 0x0042f00001b17983 */ /* 0x000f220000300800 */
[----:B------:R-:W-:Y:S01]  /*8ca40*/  IMAD.MOV.U32 R249, RZ, RZ, R178 ;  /* 0x000000fffff97224 */ /* 0x000fe200078e00b2 */
[----:B------:R-:W-:Y:S01]  /*8ca50*/  MOV R250, R179 ;  /* 0x000000b300fa7202 */ /* 0x000fe20000000f00 */
[----:B------:R-:W-:Y:S01]  /*8ca60*/  IMAD.MOV.U32 R251, RZ, RZ, R172 ;  /* 0x000000fffffb7224 */ /* 0x000fe200078e00ac */
[----:B------:R-:W-:Y:S01]  /*8ca70*/  MOV R233, R174 ;  /* 0x000000ae00e97202 */ /* 0x000fe20000000f00 */
[----:B------:R-:W-:-:S02]  /*8ca80*/  IMAD.MOV.U32 R232, RZ, RZ, R173 ;  /* 0x000000ffffe87224 */ /* 0x000fc400078e00ad */
[----:B------:R-:W-:Y:S02]  /*8ca90*/  IMAD.MOV.U32 R234, RZ, RZ, R175 ;  /* 0x000000ffffea7224 */ /* 0x000fe400078e00af */
[----:B------:R-:W-:Y:S01]  /*8caa0*/  IMAD.MOV.U32 R235, RZ, RZ, R168 ;  /* 0x000000ffffeb7224 */ /* 0x000fe200078e00a8 */
[----:B-----5:R-:W-:Y:S11]  /*8cab0*/  HMMA.1688.F32.TF32 R44, R4, R84, R236 ;  /* 0x00000054042c723c */ /* 0x020ff600000810ec */
[----:B------:R-:W-:Y:S11]  /*8cac0*/  @!UPT UIADD3 URZ, URZ, URZ, URZ ;  /* 0x0000003f3f3ff290 */ /* 0x000ff6000fffe03f */
[----:B------:R-:W-:Y:S01]  /*8cad0*/  @!UPT UIADD3 URZ, URZ, URZ, URZ ;  /* 0x0000003f3f3ff290 */ /* 0x000fe2000fffe03f */
        /* <DEDUP_REMOVED lines=8> */
[----:B------:R-:W5:Y:S01]  /*8cb60*/  LDL.LU R168, [R1+0x42d4] ;  /* 0x0042d40001a87983 */ /* 0x000f620000300800 */
[----:B------:R-:W-:-:S03]  /*8cb70*/  MOV R236, R169 ;  /* 0x000000a900ec7202 */ /* 0x000fc60000000f00 */
[----:B------:R-:W5:Y:S01]  /*8cb80*/  LDL.LU R224, [R1+0xa0] ;  /* 0x0000a00001e07983 */ /* 0x000f620000300800 */
[----:B------:R-:W-:-:S03]  /*8cb90*/  IMAD.MOV.U32 R237, RZ, RZ, R170 ;  /* 0x000000ffffed7224 */ /* 0x000fc600078e00aa */
[----:B------:R-:W5:Y:S01]  /*8cba0*/  LDL.LU R225, [R1+0xa4] ;  /* 0x0000a40001e17983 */ /* 0x000f620000300800 */
[----:B--2---:R-:W-:Y:S03]  /*8cbb0*/  HMMA.1688.F32.TF32 R44, R4, R88, R240 ;  /* 0x00000058042c723c */ /* 0x004fe600000810f0 */
[----:B------:R-:W2:Y:S01]  /*8cbc0*/  LDL.LU R226, [R1+0xa8] ;  /* 0x0000a80001e27983 */ /* 0x000ea20000300800 */
[----:B------:R-:W-:-:S03]  /*8cbd0*/  IMAD.MOV.U32 R238, RZ, RZ, R171 ;  /* 0x000000ffffee7224 */ /* 0x000fc600078e00ab */
[----:B------:R-:W2:Y:S01]  /*8cbe0*/  LDL.LU R227, [R1+0xac] ;  /* 0x0000ac0001e37983 */ /* 0x000ea20000300800 */
[----:B------:R-:W-:-:S03]  /*8cbf0*/  MOV R239, R164 ;  /* 0x000000a400ef7202 */ /* 0x000fc60000000f00 */
[----:B------:R-:W2:Y:S01]  /*8cc00*/  LDL.LU R169, [R1+0x42d0] ;  /* 0x0042d00001a97983 */ /* 0x000ea20000300800 */
[----:B------:R-:W-:-:S03]  /*8cc10*/  IMAD.MOV.U32 R240, RZ, RZ, R165 ;  /* 0x000000fffff07224 */ /* 0x000fc600078e00a5 */
[----:B------:R-:W2:Y:S04]  /*8cc20*/  LDL.LU R170, [R1+0x42cc] ;  /* 0x0042cc0001aa7983 */ /* 0x000ea80000300800 */
[----:B------:R-:W2:Y:S01]  /*8cc30*/  LDL.LU R171, [R1+0x42c8] ;  /* 0x0042c80001ab7983 */ /* 0x000ea20000300800 */
[----:B------:R-:W-:-:S03]  /*8cc40*/  IMAD.MOV.U32 R241, RZ, RZ, R166 ;  /* 0x000000fffff17224 */ /* 0x000fc600078e00a6 */
[----:B------:R-:W2:Y:S01]  /*8cc50*/  LDL.LU R164, [R1+0x42c4] ;  /* 0x0042c40001a47983 */ /* 0x000ea20000300800 */
[----:B------:R-:W-:-:S03]  /*8cc60*/  MOV R242, R167 ;  /* 0x000000a700f27202 */ /* 0x000fc60000000f00 */
[----:B------:R-:W2:Y:S04]  /*8cc70*/  LDL.LU R165, [R1+0x42c0] ;  /* 0x0042c00001a57983 */ /* 0x000ea80000300800 */
[----:B------:R-:W-:Y:S04]  /*8cc80*/  STL.64 [R1+0x560], R44 ;  /* 0x0005602c01007387 */ /* 0x000fe80000100a00 */
[----:B------:R1:W-:Y:S04]  /*8cc90*/  STL.64 [R1+0x568], R46 ;  /* 0x0005682e01007387 */ /* 0x0003e80000100a00 */
[----:B------:R-:W2:Y:S04]  /*8cca0*/  LDL.LU R166, [R1+0x42bc] ;  /* 0x0042bc0001a67983 */ /* 0x000ea80000300800 */
[----:B------:R-:W2:Y:S01]  /*8ccb0*/  LDL.LU R167, [R1+0x42b8] ;  /* 0x0042b80001a77983 */ /* 0x000ea20000300800 */
[C---:B---3--:R-:W-:Y:S08]  /*8ccc0*/  HMMA.1688.F32.TF32 R48, R4.reuse, R92, R40 ;  /* 0x0000005c0430723c */ /* 0x048ff00000081028 */
[C---:B-1----:R-:W-:Y:S08]  /*8ccd0*/  HMMA.1688.F32.TF32 R44, R4.reuse, R96, R32 ;  /* 0x00000060042c723c */ /* 0x042ff00000081020 */
[C---:B------:R-:W-:Y:S08]  /*8cce0*/  HMMA.1688.F32.TF32 R40, R4.reuse, R100, R28 ;  /* 0x000000640428723c */ /* 0x040ff0000008101c */
[C---:B------:R-:W-:Y:S08]  /*8ccf0*/  HMMA.1688.F32.TF32 R32, R4.reuse, R104, R24 ;  /* 0x000000680420723c */ /* 0x040ff00000081018 */
[C---:B----4-:R-:W-:Y:S08]  /*8cd00*/  HMMA.1688.F32.TF32 R28, R4.reuse, R108, R20 ;  /* 0x0000006c041c723c */ /* 0x050ff00000081014 */
[C---:B------:R-:W-:Y:S08]  /*8cd10*/  HMMA.1688.F32.TF32 R24, R4.reuse, R112, R16 ;  /* 0x000000700418723c */ /* 0x040ff00000081010 */
[C---:B------:R-:W-:Y:S08]  /*8cd20*/  HMMA.1688.F32.TF32 R20, R4.reuse, R116, R12 ;  /* 0x000000740414723c */ /* 0x040ff0000008100c */
[C---:B------:R-:W-:Y:S01]  /*8cd30*/  HMMA.1688.F32.TF32 R16, R4.reuse, R120, R8 ;  /* 0x000000780410723c */ /* 0x040fe20000081008 */
[----:B------:R-:W-:Y:S07]  /*8cd40*/  STL.64 [R1+0x550], R48 ;  /* 0x0005503001007387 */ /* 0x000fee0000100a00 */
        /* <DEDUP_REMOVED lines=17> */
[----:B------:R5:W-:Y:S01]  /*8ce60*/  STL.64 [R1+0x4d8], R14 ;  /* 0x0004d80e01007387 */ /* 0x000be20000100a00 */
[----:B------:R-:W-:Y:S01]  /*8ce70*/  IMAD.MOV.U32 R243, RZ, RZ, R188 ;  /* 0x000000fffff37224 */ /* 0x000fe200078e00bc */
[----:B-----5:R-:W-:Y:S08]  /*8ce80*/  HMMA.1688.F32.TF32 R12, R244, R72, R172 ;  /* 0x00000048f40c723c */ /* 0x020ff000000810ac */
[----:B--2---:R-:W-:Y:S08]  /*8ce90*/  HMMA.1688.F32.TF32 R8, R4, R128, R164 ;  /* 0x000000800408723c */ /* 0x004ff000000810a4 */
[C---:B------:R-:W-:Y:S11]  /*8cea0*/  HMMA.1688.F32.TF32 R4, R244.reuse, R68, R168 ;  /* 0x00000044f404723c */ /* 0x040ff600000810a8 */
[----:B------:R-:W-:Y:S04]  /*8ceb0*/  @!UPT UIADD3 URZ, URZ, URZ, URZ ;  /* 0x0000003f3f3ff290 */ /* 0x000fe8000fffe03f */
        /* <DEDUP_REMOVED lines=23> */
[----:B--2---:R-:W-:Y:S03]  /*8d030*/  HMMA.1688.F32.TF32 R4, R244, R104, R208 ;  /* 0x00000068f404723c */ /* 0x004fe600000810d0 */
[----:B------:R-:W-:Y:S04]  /*8d040*/  STL.64 [R1+0x440], R12 ;  /* 0x0004400c01007387 */ /* 0x000fe80000100a00 */
[----:B------:R-:W-:Y:S11]  /*8d050*/  STL.64 [R1+0x448], R14 ;  /* 0x0004480e01007387 */ /* 0x000ff60000100a00 */
[----:B------:R-:W-:Y:S05]  /*8d060*/  @!UPT UIADD3 URZ, URZ, URZ, URZ ;  /* 0x0000003f3f3ff290 */ /* 0x000fea000fffe03f */
[----:B------:R-:W-:Y:S01]  /*8d070*/  STL.64 [R1+0x420], R4 ;  /* 0x0004200401007387 */ /* 0x000fe20000100a00 */
[----:B------:R-:W-:-:S03]  /*8d080*/  IMAD.MOV.U32 R188, RZ, RZ, R7 ;  /* 0x000000ffffbc7224 */ /* 0x000fc600078e0007 */
[----:B------:R-:W-:Y:S04]  /*8d090*/  STL.64 [R1+0x430], R8 ;  /* 0x0004300801007387 */ /* 0x000fe80000100a00 */
[----:B------:R-:W-:Y:S04]  /*8d0a0*/  STL.64 [R1+0x438], R10 ;  /* 0x0004380a01007387 */ /* 0x000fe80000100a00 */
[----:B------:R1:W-:Y:S02]  /*8d0b0*/  STL [R1+0x428], R6 ;  /* 0x0004280601007387 */ /* 0x0003e40000100800 */
[C---:B-1----:R-:W-:Y:S02]  /*8d0c0*/  HMMA.1688.F32.TF32 R4, R244.reuse, R108, R212 ;  /* 0x0000006cf404723c */ /* 0x042fe400000810d4 */
[----:B------:R-:W-:Y:S04]  /*8d0d0*/  LDS R212, [R161+0x18700] ;  /* 0x01870000a1d47984 */ /* 0x000fe80000000800 */
[----:B------:R-:W-:Y:S02]  /*8d0e0*/  LDS R214, [R161+0x1a700] ;  /* 0x01a70000a1d67984 */ /* 0x000fe40000000800 */
[C---:B------:R-:W-:Y:S02]  /*8d0f0*/  HMMA.1688.F32.TF32 R12, R244.reuse, R112, R224 ;  /* 0x00000070f40c723c */ /* 0x040fe400000810e0 */
[----:B------:R-:W-:Y:S04]  /*8d100*/  LDS R213, [R189+0x18700] ;  /* 0x01870000bdd57984 */ /* 0x000fe80000000800 */
[----:B------:R-:W-:Y:S02]  /*8d110*/  LDS R215, [R189+0x1a700] ;  /* 0x01a70000bdd77984 */ /* 0x000fe40000000800 */
[C---:B------:R-:W-:Y:S07]  /*8d120*/  HMMA.1688.F32.TF32 R8, R244.reuse, R116, R232 ;  /* 0x00000074f408723c */ /* 0x040fee00000810e8 */
[----:B------:R-:W-:Y:S04]  /*8d130*/  STL.64 [R1+0x30], R4 ;  /* 0x0000300401007387 */ /* 0x000fe80000100a00 */
[----:B------:R1:W-:Y:S02]  /*8d140*/  STL.64 [R1+0x38], R6 ;  /* 0x0000380601007387 */ /* 0x0003e40000100a00 */
[C---:B-1----:R-:W-:Y:S08]  /*8d150*/  HMMA.1688.F32.TF32 R4, R244.reuse, R120, R248 ;  /* 0x00000078f404723c */ /* 0x042ff000000810f8 */
[C---:B------:R-:W-:Y:S01]  /*8d160*/  HMMA.1688.F32.TF32 R248, R244.reuse, R124, R236 ;  /* 0x0000007cf4f8723c */ /* 0x040fe200000810ec */
[----:B------:R-:W-:Y:S04]  /*8d170*/  STL.64 [R1+0x20], R12 ;  /* 0x0000200c01007387 */ /* 0x000fe80000100a00 */
[----:B------:R-:W-:Y:S04]  /*8d180*/  STL.64 [R1+0x28], R14 ;  /* 0x0000280e01007387 */ /* 0x000fe80000100a00 */
[----:B------:R1:W-:Y:S04]  /*8d190*/  STL.64 [R1+0x10], R8 ;  /* 0x0000100801007387 */ /* 0x0003e80000100a00 */
[----:B------:R2:W-:Y:S10]  /*8d1a0*/  STL.64 [R1+0x18], R10 ;  /* 0x0000180a01007387 */ /* 0x0005f40000100a00 */
[----:B------:R-:W-:Y:S04]  /*8d1b0*/  STL [R1+0x4014], R248 ;  /* 0x004014f801007387 */ /* 0x000fe80000100800 */
[----:B------:R-:W-:Y:S04]  /*8d1c0*/  STL.64 [R1], R4 ;  /* 0x0000000401007387 */ /* 0x000fe80000100a00 */
[----:B------:R3:W-:Y:S04]  /*8d1d0*/  STL.64 [R1+0x8], R6 ;  /* 0x0000080601007387 */ /* 0x0007e80000100a00 */
[----:B------:R4:W-:Y:S04]  /*8d1e0*/  STL [R1+0x4010], R249 ;  /* 0x004010f901007387 */ /* 0x0009e80000100800 */
[----:B------:R-:W-:Y:S04]  /*8d1f0*/  STL [R1+0x400c], R250 ;  /* 0x00400cfa01007387 */ /* 0x000fe80000100800 */
        /* <DEDUP_REMOVED lines=37> */
[----:B------:R-:W-:Y:S03]  /*8d450*/  HMMA.1688.F32.TF32 R244, R244, R128, R240 ;  /* 0x00000080f4f4723c */ /* 0x000fe600000810f0 */
[----:B------:R-:W2:Y:S04]  /*8d460*/  LDL.LU R240, [R1+0x1170] ;  /* 0x0011700001f07983 */ /* 0x000ea80000300800 */
[----:B------:R-:W2:Y:S04]  /*8d470*/  LDL.LU R241, [R1+0x1174] ;  /* 0x0011740001f17983 */ /* 0x000ea80000300800 */
[----:B------:R-:W2:Y:S04]  /*8d480*/  LDL.LU R242, [R1+0x1178] ;  /* 0x0011780001f27983 */ /* 0x000ea80000300800 */
[----:B------:R-:W2:Y:S08]  /*8d490*/  LDL.LU R243, [R1+0x117c] ;  /* 0x00117c0001f37983 */ /* 0x000eb00000300800 */
[----:B------:R1:W-:Y:S04]  /*8d4a0*/  STL [R1+0x4024], R244 ;  /* 0x004024f401007387 */ /* 0x0003e80000100800 */
[----:B------:R-:W-:Y:S04]  /*8d4b0*/  STL [R1+0x4020], R245 ;  /* 0x004020f501007387 */ /* 0x000fe80000100800 */
[----:B------:R1:W-:Y:S04]  /*8d4c0*/  STL [R1+0x401c], R246 ;  /* 0x00401cf601007387 */ /* 0x0003e80000100800 */
[----:B------:R1:W-:Y:S01]  /*8d4d0*/  STL [R1+0x4018], R247 ;  /* 0x004018f701007387 */ /* 0x0003e20000100800 */
[C---:B---3--:R-:W-:Y:S11]  /*8d4e0*/  HMMA.1688.F32.TF32 R4, R36.reuse, R72, R20 ;  /* 0x000000482404723c */ /* 0x048ff60000081014 */
[----:B------:R-:W-:Y:S11]  /*8d4f0*/  @!UPT UIADD3 URZ, URZ, URZ, URZ ;  /* 0x0000003f3f3ff290 */ /* 0x000ff6000fffe03f */
[----:B------:R-:W-:Y:S02]  /*8d500*/  @!UPT UIADD3 URZ, URZ, URZ, URZ ;  /* 0x0000003f3f3ff290 */ /* 0x000fe4000fffe03f */
[----:B------:R-:W-:Y:S01]  /*8d510*/  MOV R248, R4 ;  /* 0x0000000400f87202 */ /* 0x000fe20000000f00 */
[----:B----4-:R-:W-:Y:S01]  /*8d520*/  IMAD.MOV.U32 R249, RZ, RZ, R5 ;  /* 0x000000fffff97224 */ /* 0x010fe200078e0005 */
[----:B-----5:R-:W-:Y:S01]  /*8d530*/  MOV R251, R7 ;  /* 0x0000000700fb7202 */ /* 0x020fe20000000f00 */
[----:B------:R-:W-:Y:S01]  /*8d540*/  IMAD.MOV.U32 R250, RZ, RZ, R6 ;  /* 0x000000fffffa7224 */ /* 0x000fe200078e0006 */
[C---:B------:R-:W-:Y:S08]  /*8d550*/  HMMA.1688.F32.TF32 R24, R36.reuse, R68, R24 ;  /* 0x000000442418723c */ /* 0x040ff00000081018 */
[----:B------:R-:W-:Y:S11]  /*8d560*/  HMMA.1688.F32.TF32 R4, R36, R76, R16 ;  /* 0x0000004c2404723c */ /* 0x000ff60000081010 */
[----:B------:R-:W-:Y:S04]  /*8d570*/  @!UPT UIADD3 URZ, URZ, URZ, URZ ;  /* 0x0000003f3f3ff290 */ /* 0x000fe8000fffe03f */
[----:B------:R-:W-:Y:S09]  /*8d580*/  STL.64 [R1+0xc0], R24 ;  /* 0x0000c01801007387 */ /* 0x000ff20000100a00 */
[----:B-1----:R-:W-:Y:S01]  /*8d590*/  IMAD.MOV.U32 R244, RZ, RZ, R4 ;  /* 0x000000fffff47224 */ /* 0x002fe200078e0004 */
[----:B------:R-:W-:Y:S01]  /*8d5a0*/  MOV R246, R6 ;  /* 0x0000000600f67202 */ /* 0x000fe20000000f00 */
[----:B------:R-:W-:-:S02]  /*8d5b0*/  IMAD.MOV.U32 R245, RZ, RZ, R5 ;  /* 0x000000fffff57224 */ /* 0x000fc400078e0005 */
[----:B------:R-:W-:Y:S01]  /*8d5c0*/  IMAD.MOV.U32 R247, RZ, RZ, R7 ;  /* 0x000000fffff77224 */ /* 0x000fe200078e0007 */
[----:B------:R-:W-:Y:S01]  /*8d5d0*/  STL.64 [R1+0xc8], R26 ;  /* 0x0000c81a01007387 */ /* 0x000fe20000100a00 */
        /* <DEDUP_REMOVED lines=8> */
[C---:B-1----:R-:W-:Y:S06]  /*8d660*/  HMMA.1688.F32.TF32 R4, R36.reuse, R88, R220 ;  /* 0x000000582404723c */ /* 0x042fec00000810dc */
[----:B------:R-:W-:Y:S04]  /*8d670*/  STL.64 [R1+0x80], R8 ;  /* 0x0000800801007387 */ /* 0x000fe80000100a00 */
[----:B------:R1:W-:Y:S01]  /*8d680*/  STL.64 [R1+0x88], R10 ;  /* 0x0000880a01007387 */ /* 0x0003e20000100a00 */
[C---:B------:R-:W-:Y:S08]  /*8d690*/  HMMA.1688.F32.TF32 R12, R36.reuse, R92, R224 ;  /* 0x0000005c240c723c */ /* 0x040ff000000810e0 */
[C---:B-1----:R-:W-:Y:S04]  /*8d6a0*/  HMMA.1688.F32.TF32 R8, R36.reuse, R96, R232 ;  /* 0x000000602408723c */ /* 0x042fe800000810e8 */
[----:B------:R-:W-:Y:S04]  /*8d6b0*/  STL.64 [R1+0x70], R4 ;  /* 0x0000700401007387 */ /* 0x000fe80000100a00 */
[----:B------:R1:W-:Y:S02]  /*8d6c0*/  STL.64 [R1+0x78], R6 ;  /* 0x0000780601007387 */ /* 0x0003e40000100a00 */
[C---:B-1----:R-:W-:Y:S05]  /*8d6d0*/  HMMA.1688.F32.TF32 R4, R36.reuse, R100, R236 ;  /* 0x000000642404723c */ /* 0x042fea00000810ec */
[----:B------:R-:W-:Y:S04]  /*8d6e0*/  STL.64 [R1+0x60], R12 ;  /* 0x0000600c01007387 */ /* 0x000fe80000100a00 */
[----:B------:R-:W-:Y:S04]  /*8d6f0*/  STL.64 [R1+0x68], R14 ;  /* 0x0000680e01007387 */ /* 0x000fe80000100a00 */
[----:B------:R1:W-:Y:S04]  /*8d700*/  STL.64 [R1+0x50], R8 ;  /* 0x0000500801007387 */ /* 0x0003e80000100a00 */
[----:B------:R2:W-:Y:S06]  /*8d710*/  STL.64 [R1+0x58], R10 ;  /* 0x0000580a01007387 */ /* 0x0005ec0000100a00 */
        /* <DEDUP_REMOVED lines=14> */
[----:B-1----:R-:W3:Y:S04]  /*8d800*/  LDL.LU R8, [R1+0x1130] ;  /* 0x0011300001087983 */ /* 0x002ee80000300800 */
[----:B------:R-:W3:Y:S04]  /*8d810*/  LDL.LU R9, [R1+0x1134] ;  /* 0x0011340001097983 */ /* 0x000ee80000300800 */
        /* <DEDUP_REMOVED lines=22> */
[----:B------:R-:W2:Y:S08]  /*8d980*/  LDL.LU R243, [R1+0x10fc] ;  /* 0x0010fc0001f37983 */ /* 0x000eb00000300800 */
[----:B------:R-:W-:Y:S04]  /*8d990*/  STL.64 [R1+0x3fa0], R14 ;  /* 0x003fa00e01007387 */ /* 0x000fe80000100a00 */
[----:B------:R-:W-:Y:S01]  /*8d9a0*/  STL.64 [R1+0x3f98], R12 ;  /* 0x003f980c01007387 */ /* 0x000fe20000100a00 */
[C---:B----4-:R-:W-:Y:S08]  /*8d9b0*/  HMMA.1688.F32.TF32 R24, R36.reuse, R116, R24 ;  /* 0x000000742418723c */ /* 0x050ff00000081018 */
[C---:B-----5:R-:W-:Y:S08]  /*8d9c0*/  HMMA.1688.F32.TF32 R16, R36.reuse, R108, R16 ;  /* 0x0000006c2410723c */ /* 0x060ff00000081010 */
[C---:B---3--:R-:W-:Y:S08]  /*8d9d0*/  HMMA.1688.F32.TF32 R20, R36.reuse, R112, R20 ;  /* 0x000000702414723c */ /* 0x048ff00000081014 */
[C---:B--2---:R-:W-:Y:S07]  /*8d9e0*/  HMMA.1688.F32.TF32 R28, R36.reuse, R120, R8 ;  /* 0x00000078241c723c */ /* 0x044fee0000081008 */
[----:B------:R-:W-:Y:S01]  /*8d9f0*/  STL.64 [R1+0x3fb0], R18 ;  /* 0x003fb01201007387 */ /* 0x000fe20000100a00 */
[C---:B------:R-:W-:Y:S03]  /*8da00*/  HMMA.1688.F32.TF32 R32, R36.reuse, R124, R220 ;  /* 0x0000007c2420723c */ /* 0x040fe600000810dc */
[----:B------:R-:W-:Y:S05]  /*8da10*/  STL.64 [R1+0x3fa8], R16 ;  /* 0x003fa81001007387 */ /* 0x000fea0000100a00 */
[----:B------:R-:W-:Y:S01]  /*8da20*/  HMMA.1688.F32.TF32 R36, R36, R128, R232 ;  /* 0x000000802424723c */ /* 0x000fe200000810e8 */
        /* <DEDUP_REMOVED lines=60> */
[----:B------:R-:W5:Y:S04]  /*8ddf0*/  LDL.LU R243, [R1+0x104c] ;  /* 0x00104c0001f37983 */ /* 0x000f680000300800 */
[----:B------:R-:W-:Y:S04]  /*8de00*/  LDS R232, [R161+0x18780] ;  /* 0x01878000a1e87984 */ /* 0x000fe80000000800 */
[----:B------:R-:W-:Y:S04]  /*8de10*/  STL.64 [R1+0x4070], R10 ;  /* 0x0040700a01007387 */ /* 0x000fe80000100a00 */
[----:B------:R-:W-:Y:S04]  /*8de20*/  STL.64 [R1+0x4068], R8 ;  /* 0x0040680801007387 */ /* 0x000fe80000100a00 */
[----:B------:R-:W-:Y:S04]  /*8de30*/  LDS R234, [R161+0x1a780] ;  /* 0x01a78000a1ea7984 */ /* 0x000fe80000000800 */
[----:B------:R-:W-:Y:S04]  /*8de40*/  LDS R233, [R189+0x18780] ;  /* 0x01878000bde97984 */ /* 0x000fe80000000800 */
[----:B------:R-:W1:Y:S01]  /*8de50*/  LDS R235, [R189+0x1a780] ;  /* 0x01a78000bdeb7984 */ /* 0x000e620000000800 */
[C---:B--2---:R-:W-:Y:S08]  /*8de60*/  HMMA.1688.F32.TF32 R4, R140.reuse, R116, R236 ;  /* 0x000000748c04723c */ /* 0x044ff000000810ec */
[C---:B---3--:R-:W-:Y:S08]  /*8de70*/  HMMA.1688.F32.TF32 R60, R140.reuse, R100, R60 ;  /* 0x000000648c3c723c */ /* 0x048ff0000008103c */
[C---:B----4-:R-:W-:Y:S08]  /*8de80*/  HMMA.1688.F32.TF32 R152, R140.reuse, R84, R132 ;  /* 0x000000548c98723c */ /* 0x050ff00000081084 */
[C---:B-----5:R-:W-:Y:S08]  /*8de90*/  HMMA.1688.F32.TF32 R48, R140.reuse, R80, R48 ;  /* 0x000000508c30723c */ /* 0x060ff00000081030 */
[C---:B------:R-:W-:Y:S08]  /*8dea0*/  HMMA.1688.F32.TF32 R148, R140.reuse, R88, R64 ;  /* 0x000000588c94723c */ /* 0x040ff00000081040 */
[C---:B------:R-:W-:Y:S07]  /*8deb0*/  HMMA.1688.F32.TF32 R52, R140.reuse, R92, R52 ;  /* 0x0000005c8c34723c */ /* 0x040fee0000081034 */
[----:B------:R-:W-:Y:S01]  /*8dec0*/  STL.64 [R1+0x4080], R50 ;  /* 0x0040803201007387 */ /* 0x000fe20000100a00 */
[C---:B------:R-:W-:Y:S03]  /*8ded0*/  HMMA.1688.F32.TF32 R56, R140.reuse, R96, R56 ;  /* 0x000000608c38723c */ /* 0x040fe60000081038 */
[----:B------:R-:W-:Y:S05]  /*8dee0*/  STL.64 [R1+0x4078], R48 ;  /* 0x0040783001007387 */ /* 0x000fea0000100a00 */
        /* <DEDUP_REMOVED lines=100> */
[----:B--2---:R-:W-:Y:S03]  /*8e530*/  HMMA.1688.F32.TF32 R136, R140, R124, R240 ;  /* 0x0000007c8c88723c */ /* 0x004fe600000810f0 */
[----:B------:R-:W2:Y:S04]  /*8e540*/  LDL.LU R240, [R1+0x7e0] ;  /* 0x0007e00001f07983 */ /* 0x000ea80000300800 */
[----:B------:R-:W2:Y:S04]  /*8e550*/  LDL.LU R241, [R1+0x7e4] ;  /* 0x0007e40001f17983 */ /* 0x000ea80000300800 */
[----:B------:R-:W2:Y:S01]  /*8e560*/  LDL.LU R242, [R1+0x7e8] ;  /* 0x0007e80001f27983 */ /* 0x000ea20000300800 */
[----:B-1----:R-:W-:Y:S08]  /*8e570*/  HMMA.1688.F32.TF32 R4, R232, R68, R236 ;  /* 0x00000044e804723c */ /* 0x002ff000000810ec */
[----:B---3--:R-:W-:Y:S08]  /*8e580*/  HMMA.1688.F32.TF32 R140, R140, R128, R244 ;  /* 0x000000808c8c723c */ /* 0x008ff000000810f4 */
[C---:B----4-:R-:W-:Y:S08]  /*8e590*/  HMMA.1688.F32.TF32 R144, R212.reuse, R68, R144 ;  /* 0x00000044d490723c */ /* 0x050ff00000081090 */
[----:B-----5:R-:W-:Y:S01]  /*8e5a0*/  HMMA.1688.F32.TF32 R228, R212, R72, R228 ;  /* 0x00000048d4e4723c */ /* 0x020fe200000810e4 */
[----:B------:R-:W-:Y:S01]  /*8e5b0*/  STL.64 [R1+0x4130], R138 ;  /* 0x0041308a01007387 */ /* 0x000fe20000100a00 */
[----:B------:R-:W-:-:S03]  /*8e5c0*/  IMAD.MOV.U32 R243, RZ, RZ, R160 ;  /* 0x000000fffff37224 */ /* 0x000fc600078e00a0 */
[----:B------:R-:W-:Y:S04]  /*8e5d0*/  STL.64 [R1+0x4128], R136 ;  /* 0x0041288801007387 */ /* 0x000fe80000100a00 */
[----:B------:R-:W-:Y:S04]  /*8e5e0*/  STL.64 [R1+0x4140], R142 ;  /* 0x0041408e01007387 */ /* 0x000fe80000100a00 */
[----:B------:R-:W-:Y:S04]  /*8e5f0*/  STL.64 [R1+0x4138], R140 ;  /* 0x0041388c01007387 */ /* 0x000fe80000100a00 */
[----:B------:R-:W-:Y:S04]  /*8e600*/  STL.64 [R1+0x4150], R146 ;  /* 0x0041509201007387 */ /* 0x000fe80000100a00 */
[----:B------:R-:W-:Y:S01]  /*8e610*/  STL.64 [R1+0x4148], R144 ;  /* 0x0041489001007387 */ /* 0x000fe20000100a00 */
[----:B------:R-:W-:-:S03]  /*8e620*/  MOV R160, R5 ;  /* 0x0000000500a07202 */ /* 0x000fc60000000f00 */
[----:B------:R-:W-:Y:S01]  /*8e630*/  STL.64 [R1+0x4160], R230 ;  /* 0x004160e601007387 */ /* 0x000fe20000100a00 */
[----:B------:R-:W-:-:S03]  /*8e640*/  IMAD.MOV.U32 R3, RZ, RZ, R7 ;  /* 0x000000ffff037224 */ /* 0x000fc600078e0007 */
[----:B------:R-:W-:Y:S04]  /*8e650*/  STL.64 [R1+0x4158], R228 ;  /* 0x004158e401007387 */ /* 0x000fe80000100a00 */
[----:B------:R-:W-:Y:S04]  /*8e660*/  STL [R1+0x1750], R4 ;  /* 0x0017500401007387 */ /* 0x000fe80000100800 */
[----:B------:R2:W-:Y:S04]  /*8e670*/  STL [R1+0x1758], R6 ;  /* 0x0017580601007387 */ /* 0x0005e80000100800 */
[----:B------:R-:W-:Y:S04]  /*8e680*/  STL [R1+0x3f68], R3 ;  /* 0x003f680301007387 */ /* 0x000fe80000100800 */
[----:B------:R-:W-:Y:S04]  /*8e690*/  STL [R1+0x3f64], R160 ;  /* 0x003f64a001007387 */ /* 0x000fe80000100800 */
[----:B------:R-:W3:Y:S01]  /*8e6a0*/  LDL.LU R28, [R1+0x7a0] ;  /* 0x0007a000011c7983 */ /* 0x000ee20000300800 */
        /* <DEDUP_REMOVED lines=14> */
[C---:B--2---:R-:W-:Y:S11]  /*8e790*/  HMMA.1688.F32.TF32 R4, R232.reuse, R72, R240 ;  /* 0x00000048e804723c */ /* 0x044ff600000810f0 */
[----:B------:R-:W-:Y:S11]  /*8e7a0*/  @!UPT UIADD3 URZ, URZ, URZ, URZ ;  /* 0x0000003f3f3ff290 */ /* 0x000ff6000fffe03f */
[----:B------:R-:W-:Y:S01]  /*8e7b0*/  @!UPT UIADD3 URZ, URZ, URZ, URZ ;  /* 0x0000003f3f3ff290 */ /* 0x000fe2000fffe03f */
[----:B------:R-:W-:Y:S04]  /*8e7c0*/  STL.64 [R1+0x1740], R4 ;  /* 0x0017400401007387 */ /* 0x000fe80000100a00 */
[----:B------:R3:W-:Y:S04]  /*8e7d0*/  STL.64 [R1+0x1748], R6 ;  /* 0x0017480601007387 */ /* 0x0007e80000100a00 */
        /* <DEDUP_REMOVED lines=35> */
[C---:B---3--:R-:W-:Y:S11]  /*8ea10*/  HMMA.1688.F32.TF32 R4, R232.reuse, R76, R28 ;  /* 0x0000004ce804723c */ /* 0x048ff6000008101c */
[----:B------:R-:W-:Y:S11]  /*8ea20*/  @!UPT UIADD3 URZ, URZ, URZ, URZ ;  /* 0x0000003f3f3ff290 */ /* 0x000ff6000fffe03f */
[----:B------:R-:W-:Y:S01]  /*8ea30*/  @!UPT UIADD3 URZ, URZ, URZ, URZ ;  /* 0x0000003f3f3ff290 */ /* 0x000fe2000fffe03f */
[----:B------:R2:W-:Y:S01]  /*8ea40*/  STL.64 [R1+0x1730], R4 ;  /* 0x0017300401007387 */ /* 0x0005e20000100a00 */
[----:B------:R-:W-:Y:S01]  /*8ea50*/  IMAD.MOV.U32 R3, RZ, RZ, R6 ;  /* 0x000000ffff037224 */ /* 0x000fe200078e0006 */
[----:B------:R-:W-:Y:S02]  /*8ea60*/  MOV R160, R7 ;  /* 0x0000000700a07202 */ /* 0x000fe40000000f00 */
[C---:B--2---:R-:W-:Y:S03]  /*8ea70*/  HMMA.1688.F32.TF32 R4, R232.reuse, R80, R248 ;  /* 0x00000050e804723c */ /* 0x044fe600000810f8 */
[----:B------:R-:W-:Y:S04]  /*8ea80*/  STL [R1+0x3f70], R160 ;  /* 0x003f70a001007387 */ /* 0x000fe80000100800 */
[----:B------:R-:W-:Y:S04]  /*8ea90*/  STL [R1+0x3f6c], R3 ;  /* 0x003f6c0301007387 */ /* 0x000fe80000100800 */
[----:B------:R-:W2:Y:S11]  /*8eaa0*/  LDL.LU R248, [R1+0x360] ;  /* 0x0003600001f87983 */ /* 0x000eb60000300800 */
[----:B------:R-:W-:Y:S01]  /*8eab0*/  @!UPT UIADD3 URZ, URZ, URZ, URZ ;  /* 0x0000003f3f3ff290 */ /* 0x000fe2000fffe03f */
[----:B------:R-:W-:Y:S04]  /*8eac0*/  STL.64 [R1+0x1720], R4 ;  /* 0x0017200401007387 */ /* 0x000fe80000100a00 */
[----:B------:R5:W-:Y:S04]  /*8ead0*/  STL.64 [R1+0x1728], R6 ;  /* 0x0017280601007387 */ /* 0x000be80000100a00 */
[----:B------:R-:W2:Y:S04]  /*8eae0*/  LDL.LU R249, [R1+0x364] ;  /* 0x0003640001f97983 */ /* 0x000ea80000300800 */
[----:B------:R-:W2:Y:S04]  /*8eaf0*/  LDL.LU R250, [R1+0x368] ;  /* 0x0003680001fa7983 */ /* 0x000ea80000300800 */
[----:B------:R-:W2:Y:S01]  /*8eb00*/  LDL.LU R251, [R1+0x36c] ;  /* 0x00036c0001fb7983 */ /* 0x000ea20000300800 */
[C---:B-----5:R-:W-:Y:S11]  /*8eb10*/  HMMA.1688.F32.TF32 R4, R232.reuse, R84, R24 ;  /* 0x00000054e804723c */ /* 0x060ff60000081018 */
[----:B------:R-:W-:Y:S11]  /*8eb20*/  @!UPT UIADD3 URZ, URZ, URZ, URZ ;  /* 0x0000003f3f3ff290 */ /* 0x000ff6000fffe03f */
[----:B------:R-:W-:Y:S01]  /*8eb30*/  @!UPT UIADD3 URZ, URZ, URZ, URZ ;  /* 0x0000003f3f3ff290 */ /* 0x000fe2000fffe03f */
[----:B------:R4:W-:Y:S01]  /*8eb40*/  STL.64 [R1+0x1710], R4 ;  /* 0x0017100401007387 */ /* 0x0009e20000100a00 */
[----:B------:R-:W-:Y:S02]  /*8eb50*/  IMAD.MOV.U32 R160, RZ, RZ, R6 ;  /* 0x000000ffffa07224 */ /* 0x000fe400078e0006 */
[----:B------:R-:W-:Y:S02]  /*8eb60*/  IMAD.MOV.U32 R3, RZ, RZ, R7 ;  /* 0x000000ffff037224 */ /* 0x000fe400078e0007 */
[C---:B----4-:R-:W-:Y:S03]  /*8eb70*/  HMMA.1688.F32.TF32 R4, R232.reuse, R88, R236 ;  /* 0x00000058e804723c */ /* 0x050fe600000810ec */
[----:B------:R-:W-:Y:S04]  /*8eb80*/  STL [R1+0x3f78], R3 ;  /* 0x003f780301007387 */ /* 0x000fe80000100800 */
[----:B------:R-:W-:Y:S01]  /*8eb90*/  STL [R1+0x3f74], R160 ;  /* 0x003f74a001007387 */ /* 0x000fe20000100800 */
[----:B------:R-:W-:Y:S01]  /*8eba0*/  HMMA.1688.F32.TF32 R8, R232, R96, R16 ;  /* 0x00000060e808723c */ /* 0x000fe20000081010 */
[----:B------:R-:W-:Y:S01]  /*8ebb0*/  IMAD.MOV.U32 R24, RZ, RZ, R130 ;  /* 0x000000ffff187224 */ /* 0x000fe200078e0082 */
[----:B------:R-:W-:Y:S01]  /*8ebc0*/  MOV R26, R126 ;  /* 0x0000007e001a7202 */ /* 0x000fe20000000f00 */
[----:B------:R-:W-:Y:S01]  /*8ebd0*/  IMAD.MOV.U32 R25, RZ, RZ, R131 ;  /* 0x000000ffff197224 */ /* 0x000fe200078e0083 */
[----:B------:R-:W-:Y:S01]  /*8ebe0*/  MOV R33, R107 ;  /* 0x0000006b00217202 */ /* 0x000fe20000000f00 */
[----:B------:R-:W-:-:S02]  /*8ebf0*/  IMAD.MOV.U32 R27, RZ, RZ, R127 ;  /* 0x000000ffff1b7224 */ /* 0x000fc400078e007f */
[----:B------:R-:W-:Y:S02]  /*8ec00*/  IMAD.MOV.U32 R32, RZ, RZ, R106 ;  /* 0x000000ffff207224 */ /* 0x000fe400078e006a */
[----:B------:R-:W-:Y:S02]  /*8ec10*/  IMAD.MOV.U32 R34, RZ, RZ, R102 ;  /* 0x000000ffff227224 */ /* 0x000fe400078e0066 */
[----:B------:R-:W-:Y:S02]  /*8ec20*/  IMAD.MOV.U32 R35, RZ, RZ, R103 ;  /* 0x000000ffff237224 */ /* 0x000fe400078e0067 */
[----:B------:R-:W-:Y:S01]  /*8ec30*/  IMAD.MOV.U32 R28, RZ, RZ, R82 ;  /* 0x000000ffff1c7224 */ /* 0x000fe200078e0052 */
[----:B------:R-:W-:Y:S01]  /*8ec40*/  MOV R30, R78 ;  /* 0x0000004e001e7202 */ /* 0x000fe20000000f00 */
[----:B------:R-:W-:Y:S04]  /*8ec50*/  STL.64 [R1+0x1700], R4 ;  /* 0x0017000401007387 */ /* 0x000fe80000100a00 */
[----:B------:R1:W-:Y:S01]  /*8ec60*/  STL.64 [R1+0x1708], R6 ;  /* 0x0017080601007387 */ /* 0x0003e20000100a00 */
[----:B------:R-:W-:-:S02]  /*8ec70*/  IMAD.MOV.U32 R29, RZ, RZ, R83 ;  /* 0x000000ffff1d7224 */ /* 0x000fc400078e0053 */
[----:B------:R-:W-:Y:S01]  /*8ec80*/  IMAD.MOV.U32 R31, RZ, RZ, R79 ;  /* 0x000000ffff1f7224 */ /* 0x000fe200078e004f */
[----:B------:R-:W-:Y:S04]  /*8ec90*/  LDS R236, [R161+0x1c000] ;  /* 0x01c00000a1ec7984 */ /* 0x000fe80000000800 */
[----:B------:R-:W-:Y:S01]  /*8eca0*/  LDS R238, [R161+0x1e000] ;  /* 0x01e00000a1ee7984 */ /* 0x000fe20000000800 */
[C---:B-1----:R-:W-:Y:S03]  /*8ecb0*/  HMMA.1688.F32.TF32 R4, R232.reuse, R92, R20 ;  /* 0x0000005ce804723c */ /* 0x042fe60000081014 */
[----:B------:R-:W-:Y:S04]  /*8ecc0*/  LDS R237, [R189+0x1c000] ;  /* 0x01c00000bded7984 */ /* 0x000fe80000000800 */
[----:B------:R-:W1:Y:S11]  /*8ecd0*/  LDS R239, [R189+0x1e000] ;  /* 0x01e00000bdef7984 */ /* 0x000e760000000800 */
[----:B------:R-:W-:Y:S05]  /*8ece0*/  @!UPT UIADD3 URZ, URZ, URZ, URZ ;  /* 0x0000003f3f3ff290 */ /* 0x000fea000fffe03f */
[----:B------:R3:W-:Y:S01]  /*8ecf0*/  STL.64 [R1+0x16f0], R4 ;  /* 0x0016f00401007387 */ /* 0x0007e20000100a00 */
[----:B------:R-:W-:Y:S01]  /*8ed00*/  MOV R3, R6 ;  /* 0x0000000600037202 */ /* 0x000fe20000000f00 */
[----:B------:R-:W-:Y:S02]  /*8ed10*/  IMAD.MOV.U32 R160, RZ, RZ, R7 ;  /* 0x000000ffffa07224 */ /* 0x000fe400078e0007 */
[C---:B---3--:R-:W-:Y:S03]  /*8ed20*/  HMMA.1688.F32.TF32 R4, R232.reuse, R100, R12 ;  /* 0x00000064e804723c */ /* 0x048fe6000008100c */
[----:B------:R3:W-:Y:S04]  /*8ed30*/  STL [R1+0x3f80], R160 ;  /* 0x003f80a001007387 */ /* 0x0007e80000100800 */
[----:B------:R4:W-:Y:S04]  /*8ed40*/  STL [R1+0x3f7c], R3 ;  /* 0x003f7c0301007387 */ /* 0x0009e80000100800 */
[----:B------:R-:W-:Y:S04]  /*8ed50*/  STL.64 [R1+0x16e0], R8 ;  /* 0x0016e00801007387 */ /* 0x000fe80000100a00 */
[----:B------:R5:W-:Y:S08]  /*8ed60*/  STL.64 [R1+0x16e8], R10 ;  /* 0x0016e80a01007387 */ /* 0x000bf00000100a00 */
[----:B------:R1:W-:Y:S01]  /*8ed70*/  STL.64 [R1+0x16d0], R4 ;  /* 0x0016d00401007387 */ /* 0x0003e20000100a00 */
[----:B---3--:R-:W-:Y:S01]  /*8ed80*/  IMAD.MOV.U32 R160, RZ, RZ, R6 ;  /* 0x000000ffffa07224 */ /* 0x008fe200078e0006 */
[----:B----4-:R-:W-:Y:S01]  /*8ed90*/  MOV R3, R7 ;  /* 0x0000000700037202 */ /* 0x010fe20000000f00 */
[C---:B-----5:R-:W-:Y:S08]  /*8eda0*/  HMMA.1688.F32.TF32 R8, R232.reuse, R104, R244 ;  /* 0x00000068e808723c */ /* 0x060ff000000810f4 */
[----:B-1----:R-:W-:Y:S01]  /*8edb0*/  HMMA.1688.F32.TF32 R4, R232, R108, R240 ;  /* 0x0000006ce804723c */ /* 0x002fe200000810f0 */
[----:B------:R1:W-:Y:S04]  /*8edc0*/  STL [R1+0x3f88], R3 ;  /* 0x003f880301007387 */ /* 0x0003e80000100800 */
[----:B------:R3:W-:Y:S01]  /*8edd0*/  STL [R1+0x3f84], R160 ;  /* 0x003f84a001007387 */ /* 0x0007e20000100800 */
[----:B------:R-:W-:Y:S01]  /*8ede0*/  IMAD.MOV.U32 R244, RZ, RZ, R119 ;  /* 0x000000fffff47224 */ /* 0x000fe200078e0077 */
[----:B------:R-:W-:Y:S01]  /*8edf0*/  MOV R246, R123 ;  /* 0x0000007b00f67202 */ /* 0x000fe20000000f00 */
[----:B------:R-:W-:Y:S01]  /*8ee00*/  IMAD.MOV.U32 R245, RZ, RZ, R118 ;  /* 0x000000fffff57224 */ /* 0x000fe200078e0076 */
[----:B------:R-:W-:Y:S01]  /*8ee10*/  MOV R17, R86 ;  /* 0x0000005600117202 */ /* 0x000fe20000000f00 */
[----:B------:R-:W-:-:S02]  /*8ee20*/  IMAD.MOV.U32 R247, RZ, RZ, R122 ;  /* 0x000000fffff77224 */ /* 0x000fc400078e007a */
[----:B------:R-:W-:Y:S02]  /*8ee30*/  IMAD.MOV.U32 R16, RZ, RZ, R87 ;  /* 0x000000ffff107224 */ /* 0x000fe400078e0057 */
[----:B------:R-:W-:Y:S01]  /*8ee40*/  IMAD.MOV.U32 R18, RZ, RZ, R91 ;  /* 0x000000ffff127224 */ /* 0x000fe200078e005b */
[----:B------:R-:W-:Y:S04]  /*8ee50*/  STL.64 [R1+0x16c0], R8 ;  /* 0x0016c00801007387 */ /* 0x000fe80000100a00 */
[----:B------:R-:W-:Y:S04]  /*8ee60*/  STL.64 [R1+0x16c8], R10 ;  /* 0x0016c80a01007387 */ /* 0x000fe80000100a00 */
[----:B------:R2:W-:Y:S01]  /*8ee70*/  STL.64 [R1+0x16b0], R4 ;  /* 0x0016b00401007387 */ /* 0x0005e20000100a00 */
[----:B-1----:R-:W-:-:S02]  /*8ee80*/  IMAD.MOV.U32 R3, RZ, RZ, R6 ;  /* 0x000000ffff037224 */ /* 0x002fc400078e0006 */
[----:B---3--:R-:W-:Y:S01]  /*8ee90*/  IMAD.MOV.U32 R160, RZ, RZ, R7 ;  /* 0x000000ffffa07224 */ /* 0x008fe200078e0007 */
[----:B------:R-:W-:Y:S01]  /*8eea0*/  MOV R20, R111 ;  /* 0x0000006f00147202 */ /* 0x000fe20000000f00 */
[----:B------:R-:W-:Y:S02]  /*8eeb0*/  IMAD.MOV.U32 R19, RZ, RZ, R90 ;  /* 0x000000ffff137224 */ /* 0x000fe400078e005a */
[----:B------:R-:W-:Y:S01]  /*8eec0*/  IMAD.MOV.U32 R21, RZ, RZ, R110 ;  /* 0x000000ffff157224 */ /* 0x000fe200078e006e */
[----:B------:R-:W-:Y:S04]  /*8eed0*/  STL [R1+0x3f90], R160 ;  /* 0x003f90a001007387 */ /* 0x000fe80000100800 */
[----:B------:R-:W-:Y:S01]  /*8eee0*/  STL [R1+0x3f8c], R3 ;  /* 0x003f8c0301007387 */ /* 0x000fe20000100800 */
[----:B------:R-:W-:Y:S01]  /*8eef0*/  IMAD.MOV.U32 R22, RZ, RZ, R115 ;  /* 0x000000ffff167224 */ /* 0x000fe200078e0073 */
[----:B------:R-:W-:Y:S01]  /*8ef00*/  MOV R23, R114 ;  /* 0x0000007200177202 */ /* 0x000fe20000000f00 */
        /* <DEDUP_REMOVED lines=8> */
[----:B--2---:R-:W-:Y:S07]  /*8ef90*/  HMMA.1688.F32.TF32 R4, R232, R112, R248 ;  /* 0x00000070e804723c */ /* 0x004fee00000810f8 */
[----:B------:R-:W-:-:S02]  /*8efa0*/  MOV R248, R98 ;  /* 0x0000006200f87202 */ /* 0x000fc40000000f00 */
[----:B------:R-:W2:Y:S01]  /*8efb0*/  LDL.LU R98, [R1+0x42b4] ;  /* 0x0042b40001627983 */ /* 0x000ea20000300800 */
[----:B------:R-:W-:Y:S01]  /*8efc0*/  IMAD.MOV.U32 R249, RZ, RZ, R99 ;  /* 0x000000fffff97224 */ /* 0x000fe200078e0063 */
[----:B------:R-:W-:Y:S01]  /*8efd0*/  MOV R251, R95 ;  /* 0x0000005f00fb7202 */ /* 0x000fe20000000f00 */
[----:B------:R-:W-:-:S11]  /*8efe0*/  IMAD.MOV.U32 R250, RZ, RZ, R94 ;  /* 0x000000fffffa7224 */ /* 0x000fd600078e005e */
[----:B------:R3:W-:Y:S04]  /*8eff0*/  STL.64 [R1+0x16a0], R4 ;  /* 0x0016a00401007387 */ /* 0x0007e80000100a00 */
[----:B------:R4:W-:Y:S04]  /*8f000*/  STL.64 [R1+0x16a8], R6 ;  /* 0x0016a80601007387 */ /* 0x0009e80000100a00 */
[----:B------:R-:W5:Y:S04]  /*8f010*/  LDL.LU R99, [R1+0x42b0] ;  /* 0x0042b00001637983 */ /* 0x000f680000300800 */
        /* <DEDUP_REMOVED lines=22> */
[----:B--2---:R-:W-:Y:S01]  /*8f180*/  MOV R39, R98 ;  /* 0x0000006200277202 */ /* 0x004fe20000000f00 */
[----:B-----5:R-:W-:-:S02]  /*8f190*/  IMAD.MOV.U32 R38, RZ, RZ, R99 ;  /* 0x000000ffff267224 */ /* 0x020fc400078e0063 */
[----:B---3--:R-:W-:Y:S01]  /*8f1a0*/  IMAD.MOV.U32 R37, RZ, RZ, R94 ;  /* 0x000000ffff257224 */ /* 0x008fe200078e005e */
[----:B----4-:R-:W-:Y:S02]  /*8f1b0*/  MOV R36, R95 ;  /* 0x0000005f00247202 */ /* 0x010fe40000000f00 */
[----:B------:R-:W2:Y:S04]  /*8f1c0*/  LDL.LU R95, [R1+0x4254] ;  /* 0x00425400015f7983 */ /* 0x000ea80000300800 */
[----:B------:R-:W3:Y:S04]  /*8f1d0*/  LDL.LU R94, [R1+0x4250] ;  /* 0x00425000015e7983 */ /* 0x000ee80000300800 */
[----:B------:R-:W4:Y:S01]  /*8f1e0*/  LDL.LU R99, [R1+0x424c] ;  /* 0x00424c0001637983 */ /* 0x000f220000300800 */
[----:B------:R-:W-:Y:S01]  /*8f1f0*/  MOV R42, R118 ;  /* 0x00000076002a7202 */ /* 0x000fe20000000f00 */
[----:B------:R-:W-:-:S02]  /*8f200*/  IMAD.MOV.U32 R41, RZ, RZ, R123 ;  /* 0x000000ffff297224 */ /* 0x000fc400078e007b */
[----:B------:R-:W5:Y:S01]  /*8f210*/  LDL.LU R98, [R1+0x4248] ;  /* 0x0042480001627983 */ /* 0x000f620000300800 */
[----:B------:R-:W-:-:S03]  /*8f220*/  IMAD.MOV.U32 R40, RZ, RZ, R122 ;  /* 0x000000ffff287224 */ /* 0x000fc600078e007a */
[----:B------:R-:W2:Y:S01]  /*8f230*/  LDL.LU R122, [R1+0x4244] ;  /* 0x00424400017a7983 */ /* 0x000ea20000300800 */
[----:B------:R-:W-:-:S03]  /*8f240*/  IMAD.MOV.U32 R43, RZ, RZ, R119 ;  /* 0x000000ffff2b7224 */ /* 0x000fc600078e0077 */
[----:B------:R-:W3:Y:S04]  /*8f250*/  LDL.LU R123, [R1+0x4240] ;  /* 0x00424000017b7983 */ /* 0x000ee80000300800 */
[----:B------:R-:W4:Y:S04]  /*8f260*/  LDL.LU R118, [R1+0x423c] ;  /* 0x00423c0001767983 */ /* 0x000f280000300800 */
[----:B------:R-:W5:Y:S01]  /*8f270*/  LDL.LU R119, [R1+0x4238] ;  /* 0x0042380001777983 */ /* 0x000f620000300800 */
[----:B------:R-:W-:Y:S02]  /*8f280*/  IMAD.MOV.U32 R11, RZ, RZ, R111 ;  /* 0x000000ffff0b7224 */ /* 0x000fe400078e006f */
[----:B------:R-:W-:Y:S01]  /*8f290*/  IMAD.MOV.U32 R10, RZ, RZ, R110 ;  /* 0x000000ffff0a7224 */ /* 0x000fe200078e006e */
[----:B------:R-:W-:Y:S01]  /*8f2a0*/  MOV R9, R115 ;  /* 0x0000007300097202 */ /* 0x000fe20000000f00 */
[----:B------:R-:W-:-:S02]  /*8f2b0*/  IMAD.MOV.U32 R8, RZ, RZ, R114 ;  /* 0x000000ffff087224 */ /* 0x000fc400078e0072 */
        /* <DEDUP_REMOVED lines=8> */
[----:B------:R-:W-:-:S03]  /*8f340*/  MOV R51, R130 ;  /* 0x0000008200337202 */ /* 0x000fc60000000f00 */
[----:B------:R-:W5:Y:S04]  /*8f350*/  LDL.LU R126, [R1+0x4220] ;  /* 0x00422000017e7983 */ /* 0x000f680000300800 */
[----:B------:R-:W5:Y:S01]  /*8f360*/  LDL.LU R131, [R1+0x421c] ;  /* 0x00421c0001837983 */ /* 0x000f620000300800 */
[----:B------:R-:W-:Y:S01]  /*8f370*/  MOV R154, R107 ;  /* 0x0000006b009a7202 */ /* 0x000fe20000000f00 */
[----:B------:R-:W-:Y:S02]  /*8f380*/  IMAD.MOV.U32 R153, RZ, RZ, R102 ;  /* 0x000000ffff997224 */ /* 0x000fe400078e0066 */
[----:B------:R-:W5:Y:S01]  /*8f390*/  LDL.LU R130, [R1+0x4218] ;  /* 0x0042180001827983 */ /* 0x000f620000300800 */
[----:B------:R-:W-:-:S03]  /*8f3a0*/  IMAD.MOV.U32 R152, RZ, RZ, R103 ;  /* 0x000000ffff987224 */ /* 0x000fc600078e0067 */
[----:B------:R-:W5:Y:S01]  /*8f3b0*/  LDL.LU R103, [R1+0x4214] ;  /* 0x0042140001677983 */ /* 0x000f620000300800 */
[----:B------:R-:W-:-:S03]  /*8f3c0*/  IMAD.MOV.U32 R155, RZ, RZ, R106 ;  /* 0x000000ffff9b7224 */ /* 0x000fc600078e006a */
[----:B------:R-:W5:Y:S04]  /*8f3d0*/  LDL.LU R102, [R1+0x4210] ;  /* 0x0042100001667983 */ /* 0x000f680000300800 */
[----:B------:R-:W5:Y:S04]  /*8f3e0*/  LDL.LU R107, [R1+0x420c] ;  /* 0x00420c00016b7983 */ /* 0x000f680000300800 */
[----:B------:R-:W5:Y:S01]  /*8f3f0*/  LDL.LU R106, [R1+0x4208] ;  /* 0x00420800016a7983 */ /* 0x000f620000300800 */
[----:B--2---:R-:W-:Y:S02]  /*8f400*/  IMAD.MOV.U32 R55, RZ, RZ, R122 ;  /* 0x000000ffff377224 */ /* 0x004fe400078e007a */
[----:B---3--:R-:W-:Y:S01]  /*8f410*/  IMAD.MOV.U32 R54, RZ, RZ, R123 ;  /* 0x000000ffff367224 */ /* 0x008fe200078e007b */
[----:B----4-:R-:W-:Y:S01]  /*8f420*/  MOV R53, R118 ;  /* 0x0000007600357202 */ /* 0x010fe20000000f00 */
[----:B-----5:R-:W-:-:S02]  /*8f430*/  IMAD.MOV.U32 R52, RZ, RZ, R119 ;  /* 0x000000ffff347224 */ /* 0x020fc400078e0077 */
[----:B------:R-:W2:Y:S04]  /*8f440*/  LDL.LU R119, [R1+0x4204] ;  /* 0x0042040001777983 */ /* 0x000ea80000300800 */
[----:B------:R-:W3:Y:S04]  /*8f450*/  LDL.LU R118, [R1+0x4200] ;  /* 0x0042000001767983 */ /* 0x000ee80000300800 */
[----:B------:R-:W4:Y:S04]  /*8f460*/  LDL.LU R123, [R1+0x41fc] ;  /* 0x0041fc00017b7983 */ /* 0x000f280000300800 */
[----:B------:R-:W5:Y:S01]  /*8f470*/  LDL.LU R122, [R1+0x41f8] ;  /* 0x0041f800017a7983 */ /* 0x000f620000300800 */
[----:B------:R-:W-:Y:S01]  /*8f480*/  MOV R59, R114 ;  /* 0x00000072003b7202 */ /* 0x000fe20000000f00 */
[----:B------:R-:W-:-:S02]  /*8f490*/  IMAD.MOV.U32 R58, RZ, RZ, R115 ;  /* 0x000000ffff3a7224 */ /* 0x000fc400078e0073 */
[----:B------:R-:W-:Y:S01]  /*8f4a0*/  IMAD.MOV.U32 R57, RZ, RZ, R110 ;  /* 0x000000ffff397224 */ /* 0x000fe200078e006e */
[----:B------:R-:W-:Y:S02]  /*8f4b0*/  MOV R56, R111 ;  /* 0x0000006f00387202 */ /* 0x000fe40000000f00 */
[----:B------:R-:W5:Y:S04]  /*8f4c0*/  LDL.LU R111, [R1+0x41f4] ;  /* 0x0041f400016f7983 */ /* 0x000f680000300800 */
[----:B------:R-:W5:Y:S04]  /*8f4d0*/  LDL.LU R110, [R1+0x41f0] ;  /* 0x0041f000016e7983 */ /* 0x000f680000300800 */
[----:B------:R-:W5:Y:S04]  /*8f4e0*/  LDL.LU R115, [R1+0x41ec] ;  /* 0x0041ec0001737983 */ /* 0x000f680000300800 */
[----:B------:R-:W5:Y:S01]  /*8f4f0*/  LDL.LU R114, [R1+0x41e8] ;  /* 0x0041e80001727983 */ /* 0x000f620000300800 */
[----:B------:R-:W-:-:S02]  /*8f500*/  IMAD.MOV.U32 R61, RZ, RZ, R131 ;  /* 0x000000ffff3d7224 */ /* 0x000fc400078e0083 */
[----:B------:R-:W-:Y:S01]  /*8f510*/  IMAD.MOV.U32 R60, RZ, RZ, R130 ;  /* 0x000000ffff3c7224 */ /* 0x000fe200078e0082 */
[----:B------:R-:W-:Y:S01]  /*8f520*/  MOV R62, R126 ;  /* 0x0000007e003e7202 */ /* 0x000fe20000000f00 */
[----:B------:R-:W5:Y:S01]  /*8f530*/  LDL.LU R130, [R1+0x41e4] ;  /* 0x0041e40001827983 */ /* 0x000f620000300800 */
[----:B------:R-:W-:-:S03]  /*8f540*/  IMAD.MOV.U32 R63, RZ, RZ, R127 ;  /* 0x000000ffff3f7224 */ /* 0x000fc600078e007f */
[----:B------:R-:W5:Y:S04]  /*8f550*/  LDL.LU R131, [R1+0x41e0] ;  /* 0x0041e00001837983 */ /* 0x000f680000300800 */
[----:B------:R-:W5:Y:S04]  /*8f560*/  LDL.LU R126, [R1+0x41dc] ;  /* 0x0041dc00017e7983 */ /* 0x000f680000300800 */
[----:B------:R-:W5:Y:S01]  /*8f570*/  LDL.LU R127, [R1+0x41d8] ;  /* 0x0041d800017f7983 */ /* 0x000f620000300800 */
        /* <DEDUP_REMOVED lines=12> */
[----:B--2---:R-:W-:Y:S02]  /*8f640*/  IMAD.MOV.U32 R219, RZ, RZ, R119 ;  /* 0x000000ffffdb7224 */ /* 0x004fe400078e0077 */
[----:B---3--:R-:W-:Y:S01]  /*8f650*/  IMAD.MOV.U32 R218, RZ, RZ, R118 ;  /* 0x000000ffffda7224 */ /* 0x008fe200078e0076 */
[----:B----4-:R-:W-:Y:S01]  /*8f660*/  MOV R217, R123 ;  /* 0x0000007b00d97202 */ /* 0x010fe20000000f00 */
[----:B-----5:R-:W-:Y:S02]  /*8f670*/  IMAD.MOV.U32 R216, RZ, RZ, R122 ;  /* 0x000000ffffd87224 */ /* 0x020fe400078e007a */
[----:B------:R-:W2:Y:S04]  /*8f680*/  LDL.LU R122, [R1+0x41d4] ;  /* 0x0041d400017a7983 */ /* 0x000ea80000300800 */
[----:B------:R-:W2:Y:S04]  /*8f690*/  LDL.LU R123, [R1+0x41d0] ;  /* 0x0041d000017b7983 */ /* 0x000ea80000300800 */
[----:B------:R-:W3:Y:S04]  /*8f6a0*/  LDL.LU R118, [R1+0x41cc] ;  /* 0x0041cc0001767983 */ /* 0x000ee80000300800 */
[----:B------:R-:W3:Y:S01]  /*8f6b0*/  LDL.LU R119, [R1+0x41c8] ;  /* 0x0041c80001777983 */ /* 0x000ee20000300800 */
[----:B------:R-:W-:Y:S01]  /*8f6c0*/  MOV R223, R111 ;  /* 0x0000006f00df7202 */ /* 0x000fe20000000f00 */
[----:B------:R-:W-:-:S02]  /*8f6d0*/  IMAD.MOV.U32 R222, RZ, RZ, R110 ;  /* 0x000000ffffde7224 */ /* 0x000fc400078e006e */
[----:B------:R-:W-:Y:S01]  /*8f6e0*/  IMAD.MOV.U32 R221, RZ, RZ, R115 ;  /* 0x000000ffffdd7224 */ /* 0x000fe200078e0073 */
[----:B------:R-:W-:Y:S02]  /*8f6f0*/  MOV R220, R114 ;  /* 0x0000007200dc7202 */ /* 0x000fe40000000f00 */
        /* <DEDUP_REMOVED lines=48> */
[----:B------:R-:W-:Y:S08]  /*8fa00*/  HMMA.1688.F32.TF32 R36, R236, R126, R36 ;  /* 0x0000007eec24723c */ /* 0x000ff00000081024 */
[C---:B--2---:R-:W-:Y:S08]  /*8fa10*/  HMMA.1688.F32.TF32 R136, R232.reuse, R128, R136 ;  /* 0x00000080e888723c */ /* 0x044ff00000081088 */
[C---:B---3--:R-:W-:Y:S08]  /*8fa20*/  HMMA.1688.F32.TF32 R140, R232.reuse, R124, R140 ;  /* 0x0000007ce88c723c */ /* 0x048ff0000008108c */
[C---:B----4-:R-:W-:Y:S08]  /*8fa30*/  HMMA.1688.F32.TF32 R228, R232.reuse, R116, R228 ;  /* 0x00000074e8e4723c */ /* 0x050ff000000810e4 */
[----:B-----5:R-:W-:Y:S01]  /*8fa40*/  HMMA.1688.F32.TF32 R144, R232, R120, R144 ;  /* 0x00000078e890723c */ /* 0x020fe20000081090 */
[----:B------:R-:W-:Y:S04]  /*8fa50*/  LDS R232, [R161+0x1c100] ;  /* 0x01c10000a1e87984 */ /* 0x000fe80000000800 */
[----:B------:R-:W-:Y:S10]  /*8fa60*/  LDS R234, [R161+0x1e100] ;  /* 0x01e10000a1ea7984 */ /* 0x000ff40000000800 */
[----:B------:R-:W-:Y:S04]  /*8fa70*/  STL.64 [R1+0x1690], R228 ;  /* 0x001690e401007387 */ /* 0x000fe80000100a00 */
[----:B------:R-:W-:Y:S04]  /*8fa80*/  LDS R233, [R189+0x1c100] ;  /* 0x01c10000bde97984 */ /* 0x000fe80000000800 */
[----:B------:R-:W2:Y:S04]  /*8fa90*/  LDS R235, [R189+0x1e100] ;  /* 0x01e10000bdeb7984 */ /* 0x000ea80000000800 */
[----:B------:R-:W-:Y:S04]  /*8faa0*/  STL.64 [R1+0x1680], R144 ;  /* 0x0016809001007387 */ /* 0x000fe80000100a00 */
[----:B------:R-:W-:Y:S04]  /*8fab0*/  STL.64 [R1+0x1688], R146 ;  /* 0x0016889201007387 */ /* 0x000fe80000100a00 */
[----:B------:R-:W-:Y:S04]  /*8fac0*/  STL.64 [R1+0x1670], R140 ;  /* 0x0016708c01007387 */ /* 0x000fe80000100a00 */
[----:B------:R-:W-:Y:S04]  /*8fad0*/  STL.64 [R1+0x1678], R142 ;  /* 0x0016788e01007387 */ /* 0x000fe80000100a00 */
[----:B------:R-:W-:Y:S04]  /*8fae0*/  STL.64 [R1+0x410], R136 ;  /* 0x0004108801007387 */ /* 0x000fe80000100a00 */
[----:B------:R3:W-:Y:S01]  /*8faf0*/  STL.64 [R1+0x418], R138 ;  /* 0x0004188a01007387 */ /* 0x0007e20000100a00 */
[C---:B------:R-:W-:Y:S08]  /*8fb00*/  HMMA.1688.F32.TF32 R4, R236.reuse, R74, R4 ;  /* 0x0000004aec04723c */ /* 0x040ff00000081004 */
[C---:B------:R-:W-:Y:S08]  /*8fb10*/  HMMA.1688.F32.TF32 R132, R236.reuse, R70, R132 ;  /* 0x00000046ec84723c */ /* 0x040ff00000081084 */
[C---:B---3--:R-:W-:Y:S11]  /*8fb20*/  HMMA.1688.F32.TF32 R136, R236.reuse, R78, R220 ;  /* 0x0000004eec88723c */ /* 0x048ff600000810dc */
[----:B------:R-:W-:Y:S04]  /*8fb30*/  @!UPT UIADD3 URZ, URZ, URZ, URZ ;  /* 0x0000003f3f3ff290 */ /* 0x000fe8000fffe03f */
[----:B------:R-:W-:Y:S04]  /*8fb40*/  STL.64 [R1+0x400], R132 ;  /* 0x0004008401007387 */ /* 0x000fe80000100a00 */
[----:B------:R3:W-:Y:S04]  /*8fb50*/  STL.64 [R1+0x408], R134 ;  /* 0x0004088601007387 */ /* 0x0007e80000100a00 */
[----:B------:R-:W-:Y:S04]  /*8fb60*/  STL.64 [R1+0x3f0], R4 ;  /* 0x0003f00401007387 */ /* 0x000fe80000100a00 */
[----:B------:R4:W-:Y:S01]  /*8fb70*/  STL.64 [R1+0x3f8], R6 ;  /* 0x0003f80601007387 */ /* 0x0009e20000100a00 */
[C---:B---3--:R-:W-:Y:S08]  /*8fb80*/  HMMA.1688.F32.TF32 R132, R236.reuse, R82, R216 ;  /* 0x00000052ec84723c */ /* 0x048ff000000810d8 */
[C---:B----4-:R-:W-:Y:S01]  /*8fb90*/  HMMA.1688.F32.TF32 R4, R236.reuse, R86, R64 ;  /* 0x00000056ec04723c */ /* 0x050fe20000081040 */
[----:B------:R-:W-:Y:S04]  /*8fba0*/  STL.64 [R1+0x3e0], R136 ;  /* 0x0003e08801007387 */ /* 0x000fe80000100a00 */
[----:B------:R-:W-:Y:S03]  /*8fbb0*/  STL.64 [R1+0x3e8], R138 ;  /* 0x0003e88a01007387 */ /* 0x000fe60000100a00 */
[C---:B------:R-:W-:Y:S07]  /*8fbc0*/  HMMA.1688.F32.TF32 R64, R236.reuse, R90, R60 ;  /* 0x0000005aec40723c */ /* 0x040fee000008103c */
[----:B------:R-:W-:Y:S01]  /*8fbd0*/  STL.64 [R1+0x3d0], R132 ;  /* 0x0003d08401007387 */ /* 0x000fe20000100a00 */
[C---:B------:R-:W-:Y:S03]  /*8fbe0*/  HMMA.1688.F32.TF32 R60, R236.reuse, R94, R56 ;  /* 0x0000005eec3c723c */ /* 0x040fe60000081038 */
[----:B------:R-:W-:Y:S04]  /*8fbf0*/  STL.64 [R1+0x3d8], R134 ;  /* 0x0003d88601007387 */ /* 0x000fe80000100a00 */
[----:B------:R-:W-:Y:S04]  /*8fc00*/  STL.64 [R1+0x3c0], R4 ;  /* 0x0003c00401007387 */ /* 0x000fe80000100a00 */
[----:B------:R3:W-:Y:S02]  /*8fc10*/  STL.64 [R1+0x3c8], R6 ;  /* 0x0003c80601007387 */ /* 0x0007e40000100a00 */
[C---:B---3--:R-:W-:Y:S02]  /*8fc20*/  HMMA.1688.F32.TF32 R4, R236.reuse, R98, R52 ;  /* 0x00000062ec04723c */ /* 0x048fe40000081034 */
        /* <DEDUP_REMOVED lines=19> */
[----:B------:R-:W-:Y:S04]  /*8fd60*/  STL.64 [R1+0x358], R50 ;  /* 0x0003583201007387 */ /* 0x000fe80000100a00 */
[----:B------:R-:W-:Y:S04]  /*8fd70*/  STL.64 [R1+0x340], R8 ;  /* 0x0003400801007387 */ /* 0x000fe80000100a00 */
[----:B------:R3:W-:Y:S09]  /*8fd80*/  STL.64 [R1+0x348], R10 ;  /* 0x0003480a01007387 */ /* 0x0007f20000100a00 */
[----:B------:R-:W-:Y:S01]  /*8fd90*/  STL.64 [R1+0x330], R4 ;  /* 0x0003300401007387 */ /* 0x000fe20000100a00 */
[----:B---3--:R-:W-:Y:S03]  /*8fda0*/  HMMA.1688.F32.TF32 R8, R236, R130, R32 ;  /* 0x00000082ec08723c */ /* 0x008fe60000081020 */
[----:B------:R3:W-:Y:S05]  /*8fdb0*/  STL.64 [R1+0x338], R6 ;  /* 0x0003380601007387 */ /* 0x0007ea0000100a00 */
[C---:B-1----:R-:W-:Y:S08]  /*8fdc0*/  HMMA.1688.F32.TF32 R24, R240.reuse, R74, R24 ;  /* 0x0000004af018723c */ /* 0x042ff00000081018 */
[C---:B------:R-:W-:Y:S01]  /*8fdd0*/  HMMA.1688.F32.TF32 R12, R240.reuse, R86, R12 ;  /* 0x00000056f00c723c */ /* 0x040fe2000008100c */
[----:B------:R-:W-:Y:S01]  /*8fde0*/  MOV R160, R230 ;  /* 0x000000e600a07202 */ /* 0x000fe20000000f00 */
[----:B------:R-:W-:Y:S01]  /*8fdf0*/  IMAD.MOV.U32 R3, RZ, RZ, R231 ;  /* 0x000000ffff037224 */ /* 0x000fe200078e00e7 */
[----:B------:R-:W-:Y:S04]  /*8fe00*/  LDS R236, [R161+0x1c180] ;  /* 0x01c18000a1ec7984 */ /* 0x000fe80000000800 */
[----:B------:R-:W-:Y:S01]  /*8fe10*/  LDS R238, [R161+0x1e180] ;  /* 0x01e18000a1ee7984 */ /* 0x000fe20000000800 */
[C---:B---3--:R-:W-:Y:S03]  /*8fe20*/  HMMA.1688.F32.TF32 R4, R240.reuse, R70, R28 ;  /* 0x00000046f004723c */ /* 0x048fe6000008101c */
[----:B------:R-:W-:Y:S04]  /*8fe30*/  STL.64 [R1+0x320], R36 ;  /* 0x0003202401007387 */ /* 0x000fe80000100a00 */
[----:B------:R-:W-:Y:S04]  /*8fe40*/  STL.64 [R1+0x328], R38 ;  /* 0x0003282601007387 */ /* 0x000fe80000100a00 */
[----:B------:R-:W-:Y:S04]  /*8fe50*/  STL.64 [R1+0x310], R8 ;  /* 0x0003100801007387 */ /* 0x000fe80000100a00 */
[----:B------:R1:W-:Y:S04]  /*8fe60*/  STL.64 [R1+0x318], R10 ;  /* 0x0003180a01007387 */ /* 0x0003e80000100a00 */
[----:B------:R-:W-:Y:S04]  /*8fe70*/  LDS R237, [R189+0x1c180] ;  /* 0x01c18000bded7984 */ /* 0x000fe80000000800 */
[----:B------:R-:W-:Y:S01]  /*8fe80*/  STL.64 [R1+0x300], R4 ;  /* 0x0003000401007387 */ /* 0x000fe20000100a00 */
[C---:B-1----:R-:W-:Y:S03]  /*8fe90*/  HMMA.1688.F32.TF32 R8, R240.reuse, R78, R20 ;  /* 0x0000004ef008723c */ /* 0x042fe60000081014 */
[----:B------:R1:W-:Y:S04]  /*8fea0*/  STL.64 [R1+0x308], R6 ;  /* 0x0003080601007387 */ /* 0x0003e80000100a00 */
[----:B------:R-:W3:Y:S01]  /*8feb0*/  LDS R239, [R189+0x1e180] ;  /* 0x01e18000bdef7984 */ /* 0x000ee20000000800 */
[C---:B-1----:R-:W-:Y:S03]  /*8fec0*/  HMMA.1688.F32.TF32 R4, R240.reuse, R82, R16 ;  /* 0x00000052f004723c */ /* 0x042fe60000081010 */
[----:B------:R-:W-:Y:S04]  /*8fed0*/  STL.64 [R1+0x2f0], R24 ;  /* 0x0002f01801007387 */ /* 0x000fe80000100a00 */
[----:B------:R-:W-:Y:S08]  /*8fee0*/  STL.64 [R1+0x2f8], R26 ;  /* 0x0002f81a01007387 */ /* 0x000ff00000100a00 */
[----:B------:R-:W-:Y:S04]  /*8fef0*/  STL.64 [R1+0x2e0], R8 ;  /* 0x0002e00801007387 */ /* 0x000fe80000100a00 */
[----:B------:R1:W-:Y:S04]  /*8ff00*/  STL.64 [R1+0x2e8], R10 ;  /* 0x0002e80a01007387 */ /* 0x0003e80000100a00 */
[----:B------:R-:W-:Y:S01]  /*8ff10*/  STL.64 [R1+0x2d0], R4 ;  /* 0x0002d00401007387 */ /* 0x000fe20000100a00 */
[C---:B-1----:R-:W-:Y:S03]  /*8ff20*/  HMMA.1688.F32.TF32 R8, R240.reuse, R90, R244 ;  /* 0x0000005af008723c */ /* 0x042fe600000810f4 */
[----:B------:R1:W-:Y:S05]  /*8ff30*/  STL.64 [R1+0x2d8], R6 ;  /* 0x0002d80601007387 */ /* 0x0003ea0000100a00 */
[----:B-1----:R-:W-:Y:S01]  /*8ff40*/  HMMA.1688.F32.TF32 R4, R240, R94, R248 ;  /* 0x0000005ef004723c */ /* 0x002fe200000810f8 */
[----:B------:R1:W-:Y:S04]  /*8ff50*/  STL.64 [R1+0x2c0], R12 ;  /* 0x0002c00c01007387 */ /* 0x0003e80000100a00 */
[----:B------:R4:W-:Y:S10]  /*8ff60*/  STL.64 [R1+0x2c8], R14 ;  /* 0x0002c80e01007387 */ /* 0x0009f40000100a00 */
[----:B------:R5:W-:Y:S04]  /*8ff70*/  STL.64 [R1+0x2b0], R8 ;  /* 0x0002b00801007387 */ /* 0x000be80000100a00 */
[----:B------:R1:W-:Y:S04]  /*8ff80*/  STL.64 [R1+0x2b8], R10 ;  /* 0x0002b80a01007387 */ /* 0x0003e80000100a00 */
[----:B------:R1:W-:Y:S04]  /*8ff90*/  STL.64 [R1+0x2a0], R4 ;  /* 0x0002a00401007387 */ /* 0x0003e80000100a00 */
[----:B------:R-:W2:Y:S04]  /*8ffa0*/  LDL.LU R244, [R1+0xc70] ;  /* 0x000c700001f47983 */ /* 0x000ea80000300800 */
[----:B------:R-:W2:Y:S04]  /*8ffb0*/  LDL.LU R245, [R1+0xc74] ;  /* 0x000c740001f57983 */ /* 0x000ea80000300800 */
[----:B------:R-:W2:Y:S04]  /*8ffc0*/  LDL.LU R246, [R1+0xc78] ;  /* 0x000c780001f67983 */ /* 0x000ea80000300800 */
[----:B------:R-:W2:Y:S04]  /*8ffd0*/  LDL.LU R247, [R1+0xc7c] ;  /* 0x000c7c0001f77983 */ /* 0x000ea80000300800 */
        /* <DEDUP_REMOVED lines=91> */
[C---:B---3--:R-:W-:Y:S08]  /*90590*/  HMMA.1688.F32.TF32 R64, R240.reuse, R114, R64 ;  /* 0x00000072f040723c */ /* 0x048ff00000081040 */
[C---:B----4-:R-:W-:Y:S08]  /*905a0*/  HMMA.1688.F32.TF32 R136, R240.reuse, R102, R4 ;  /* 0x00000066f088723c */ /* 0x050ff00000081004 */
        /* <DEDUP_REMOVED lines=12> */
[----:B------:R-:W-:Y:S01]  /*90670*/  STL.64 [R1+0x840], R132 ;  /* 0x0008408401007387 */ /* 0x000fe20000100a00 */
[C---:B------:R-:W-:Y:S03]  /*90680*/  HMMA.1688.F32.TF32 R60, R240.reuse, R122, R56 ;  /* 0x0000007af03c723c */ /* 0x040fe60000081038 */
[----:B------:R-:W-:Y:S04]  /*90690*/  STL.64 [R1+0x848], R134 ;  /* 0x0008488601007387 */ /* 0x000fe80000100a00 */
[----:B------:R-:W-:Y:S01]  /*906a0*/  STL.64 [R1+0x830], R64 ;  /* 0x0008304001007387 */ /* 0x000fe20000100a00 */
[C---:B------:R-:W-:Y:S03]  /*906b0*/  HMMA.1688.F32.TF32 R56, R240.reuse, R126, R52 ;  /* 0x0000007ef038723c */ /* 0x040fe60000081034 */
        /* <DEDUP_REMOVED lines=21> */
[----:B------:R-:W-:Y:S01]  /*90810*/  STL.64 [R1+0x7d8], R50 ;  /* 0x0007d83201007387 */ /* 0x000fe20000100a00 */
[C---:B------:R-:W-:Y:S07]  /*90820*/  HMMA.1688.F32.TF32 R8, R232.reuse, R86, R40 ;  /* 0x00000056e808723c */ /* 0x040fee0000081028 */
[----:B------:R-:W-:Y:S04]  /*90830*/  STL.64 [R1+0x7b0], R4 ;  /* 0x0007b00401007387 */ /* 0x000fe80000100a00 */
[----:B------:R1:W-:Y:S02]  /*90840*/  STL.64 [R1+0x7b8], R6 ;  /* 0x0007b80601007387 */ /* 0x0003e40000100a00 */
[C---:B-1----:R-:W-:Y:S11]  /*90850*/  HMMA.1688.F32.TF32 R4, R232.reuse, R82, R44 ;  /* 0x00000052e804723c */ /* 0x042ff6000008102c */
[----:B------:R-:W-:Y:S11]  /*90860*/  @!UPT UIADD3 URZ, URZ, URZ, URZ ;  /* 0x0000003f3f3ff290 */ /* 0x000ff6000fffe03f */
[----:B------:R-:W-:Y:S01]  /*90870*/  @!UPT UIADD3 URZ, URZ, URZ, URZ ;  /* 0x0000003f3f3ff290 */ /* 0x000fe2000fffe03f */
        /* <DEDUP_REMOVED lines=17> */
[----:B------:R1:W-:Y:S02]  /*90990*/  STL.64 [R1+0x738], R6 ;  /* 0x0007380601007387 */ /* 0x0003e40000100a00 */
[C---:B-1----:R-:W-:Y:S03]  /*909a0*/  HMMA.1688.F32.TF32 R4, R232.reuse, R110, R16 ;  /* 0x0000006ee804723c */ /* 0x042fe60000081010 */
[----:B------:R-:W-:Y:S04]  /*909b0*/  STL.64 [R1+0x720], R8 ;  /* 0x0007200801007387 */ /* 0x000fe80000100a00 */
[----:B------:R1:W-:Y:S02]  /*909c0*/  STL.64 [R1+0x728], R10 ;  /* 0x0007280a01007387 */ /* 0x0003e40000100a00 */
[C---:B-1----:R-:W-:Y:S11]  /*909d0*/  HMMA.1688.F32.TF32 R8, R232.reuse, R118, R244 ;  /* 0x00000076e808723c */ /* 0x042ff600000810f4 */
[----:B------:R-:W-:Y:S03]  /*909e0*/  @!UPT UIADD3 URZ, URZ, URZ, URZ ;  /* 0x0000003f3f3ff290 */ /* 0x000fe6000fffe03f */
[----:B------:R-:W-:Y:S04]  /*909f0*/  STL.64 [R1+0x710], R4 ;  /* 0x0007100401007387 */ /* 0x000fe80000100a00 */
[----:B------:R-:W-:Y:S04]  /*90a00*/  STL.64 [R1+0x718], R6 ;  /* 0x0007180601007387 */ /* 0x000fe80000100a00 */
        /* <DEDUP_REMOVED lines=118> */
[----:B---3--:R-:W-:Y:S08]  /*91170*/  HMMA.1688.F32.TF32 R132, R236, R78, R132 ;  /* 0x0000004eec84723c */ /* 0x008ff00000081084 */
[C---:B----4-:R-:W-:Y:S08]  /*91180*/  HMMA.1688.F32.TF32 R144, R232.reuse, R130, R144 ;  /* 0x00000082e890723c */ /* 0x050ff00000081090 */
[----:B-----5:R-:W-:Y:S01]  /*91190*/  HMMA.1688.F32.TF32 R228, R232, R126, R228 ;  /* 0x0000007ee8e4723c */ /* 0x020fe200000810e4 */
[----:B------:R-:W-:Y:S04]  /*911a0*/  LDS R232, [R161+0x1c280] ;  /* 0x01c28000a1e87984 */ /* 0x000fe80000000800 */
[----:B------:R-:W-:Y:S03]  /*911b0*/  LDS R234, [R161+0x1e280] ;  /* 0x01e28000a1ea7984 */ /* 0x000fe60000000800 */
[----:B------:R-:W-:Y:S01]  /*911c0*/  HMMA.1688.F32.TF32 R24, R240, R82, R24 ;  /* 0x00000052f018723c */ /* 0x000fe20000081018 */
[----:B------:R-:W-:Y:S04]  /*911d0*/  LDS R233, [R189+0x1c280] ;  /* 0x01c28000bde97984 */ /* 0x000fe80000000800 */
[----:B------:R-:W1:Y:S03]  /*911e0*/  LDS R235, [R189+0x1e280] ;  /* 0x01e28000bdeb7984 */ /* 0x000e660000000800 */
[C---:B------:R-:W-:Y:S08]  /*911f0*/  HMMA.1688.F32.TF32 R136, R236.reuse, R74, R136 ;  /* 0x0000004aec88723c */ /* 0x040ff00000081088 */
[C---:B------:R-:W-:Y:S01]  /*91200*/  HMMA.1688.F32.TF32 R140, R236.reuse, R70, R140 ;  /* 0x00000046ec8c723c */ /* 0x040fe2000008108c */
[----:B------:R-:W-:Y:S04]  /*91210*/  STL.64 [R1+0x6a0], R228 ;  /* 0x0006a0e401007387 */ /* 0x000fe80000100a00 */
[----:B------:R-:W-:Y:S04]  /*91220*/  STL.64 [R1+0x6a8], R230 ;  /* 0x0006a8e601007387 */ /* 0x000fe80000100a00 */
[----:B------:R-:W-:Y:S04]  /*91230*/  STL.64 [R1+0x260], R144 ;  /* 0x0002609001007387 */ /* 0x000fe80000100a00 */
[----:B------:R-:W-:Y:S10]  /*91240*/  STL.64 [R1+0x268], R146 ;  /* 0x0002689201007387 */ /* 0x000ff40000100a00 */
        /* <DEDUP_REMOVED lines=37> */
[----:B--2---:R-:W-:Y:S02]  /*914a0*/  HMMA.1688.F32.TF32 R4, R236, R130, R40 ;  /* 0x00000082ec04723c */ /* 0x004fe40000081028 */
[----:B------:R-:W-:Y:S04]  /*914b0*/  STL.64 [R1+0x180], R48 ;  /* 0x0001803001007387 */ /* 0x000fe80000100a00 */
[----:B------:R-:W-:Y:S02]  /*914c0*/  STL.64 [R1+0x188], R50 ;  /* 0x0001883201007387 */ /* 0x000fe40000100a00 */
[C---:B------:R-:W-:Y:S02]  /*914d0*/  HMMA.1688.F32.TF32 R36, R240.reuse, R70, R36 ;  /* 0x00000046f024723c */ /* 0x040fe40000081024 */
[----:B------:R-:W-:Y:S04]  /*914e0*/  STL.64 [R1+0x170], R8 ;  /* 0x0001700801007387 */ /* 0x000fe80000100a00 */
[----:B------:R2:W-:Y:S02]  /*914f0*/  STL.64 [R1+0x178], R10 ;  /* 0x0001780a01007387 */ /* 0x0005e40000100a00 */
[C---:B------:R-:W-:Y:S02]  /*91500*/  HMMA.1688.F32.TF32 R12, R240.reuse, R94, R12 ;  /* 0x0000005ef00c723c */ /* 0x040fe4000008100c */
[----:B------:R-:W-:Y:S04]  /*91510*/  LDS R236, [R161+0x1c380] ;  /* 0x01c38000a1ec7984 */ /* 0x000fe80000000800 */
[----:B------:R-:W-:Y:S02]  /*91520*/  LDS R238, [R161+0x1e380] ;  /* 0x01e38000a1ee7984 */ /* 0x000fe40000000800 */
[C---:B--2---:R-:W-:Y:S02]  /*91530*/  HMMA.1688.F32.TF32 R8, R240.reuse, R74, R32 ;  /* 0x0000004af008723c */ /* 0x044fe40000081020 */
        /* <DEDUP_REMOVED lines=8> */
[----:B------:R2:W-:Y:S08]  /*915c0*/  STL.64 [R1+0x138], R10 ;  /* 0x0001380a01007387 */ /* 0x0005f00000100a00 */
[----:B------:R-:W-:Y:S01]  /*915d0*/  STL.64 [R1+0x120], R4 ;  /* 0x0001200401007387 */ /* 0x000fe20000100a00 */
[C---:B--2---:R-:W-:Y:S03]  /*915e0*/  HMMA.1688.F32.TF32 R8, R240.reuse, R86, R20 ;  /* 0x00000056f008723c */ /* 0x044fe60000081014 */
[----:B------:R2:W-:Y:S05]  /*915f0*/  STL.64 [R1+0x128], R6 ;  /* 0x0001280601007387 */ /* 0x0005ea0000100a00 */
[C---:B--2---:R-:W-:Y:S01]  /*91600*/  HMMA.1688.F32.TF32 R4, R240.reuse, R90, R16 ;  /* 0x0000005af004723c */ /* 0x044fe20000081010 */
[----:B------:R-:W-:Y:S04]  /*91610*/  STL.64 [R1+0x110], R24 ;  /* 0x0001101801007387 */ /* 0x000fe80000100a00 */
[----:B------:R-:W-:Y:S10]  /*91620*/  STL.64 [R1+0x118], R26 ;  /* 0x0001181a01007387 */ /* 0x000ff40000100a00 */
[----:B------:R-:W-:Y:S04]  /*91630*/  STL.64 [R1+0x100], R8 ;  /* 0x0001000801007387 */ /* 0x000fe80000100a00 */
[----:B------:R2:W-:Y:S04]  /*91640*/  STL.64 [R1+0x108], R10 ;  /* 0x0001080a01007387 */ /* 0x0005e80000100a00 */
[----:B------:R-:W-:Y:S01]  /*91650*/  STL.64 [R1+0xf0], R4 ;  /* 0x0000f00401007387 */ /* 0x000fe20000100a00 */
[C---:B--2---:R-:W-:Y:S03]  /*91660*/  HMMA.1688.F32.TF32 R8, R240.reuse, R98, R244 ;  /* 0x00000062f008723c */ /* 0x044fe600000810f4 */
[----:B------:R2:W-:Y:S05]  /*91670*/  STL.64 [R1+0xf8], R6 ;  /* 0x0000f80601007387 */ /* 0x0005ea0000100a00 */
[C---:B--2---:R-:W-:Y:S01]  /*91680*/  HMMA.1688.F32.TF32 R4, R240.reuse, R102, R248 ;  /* 0x00000066f004723c */ /* 0x044fe200000810f8 */
[----:B------:R2:W-:Y:S04]  /*91690*/  STL.64 [R1+0xe0], R12 ;  /* 0x0000e00c01007387 */ /* 0x0005e80000100a00 */
[----:B------:R4:W-:Y:S04]  /*916a0*/  STL.64 [R1+0xe8], R14 ;  /* 0x0000e80e01007387 */ /* 0x0009e80000100a00 */
[----:B------:R-:W5:Y:S06]  /*916b0*/  LDL.LU R244, [R1+0xdd0] ;  /* 0x000dd00001f47983 */ /* 0x000f6c0000300800 */
[----:B------:R-:W-:Y:S04]  /*916c0*/  STL.64 [R1+0xd0], R8 ;  /* 0x0000d00801007387 */ /* 0x000fe80000100a00 */
[----:B------:R-:W-:Y:S04]  /*916d0*/  STL.64 [R1+0xd8], R10 ;  /* 0x0000d80a01007387 */ /* 0x000fe80000100a00 */
[----:B------:R1:W-:Y:S04]  /*916e0*/  STL.64 [R1+0x160], R4 ;  /* 0x0001600401007387 */ /* 0x0003e80000100a00 */
[----:B------:R1:W-:Y:S04]  /*916f0*/  STL.64 [R1+0x168], R6 ;  /* 0x0001680601007387 */ /* 0x0003e80000100a00 */
[----:B------:R-:W5:Y:S04]  /*91700*/  LDL.LU R245, [R1+0xdd4] ;  /* 0x000dd40001f57983 */ /* 0x000f680000300800 */
[----:B------:R-:W5:Y:S04]  /*91710*/  LDL.LU R246, [R1+0xdd8] ;  /* 0x000dd80001f67983 */ /* 0x000f680000300800 */
[----:B------:R-:W5:Y:S04]  /*91720*/  LDL.LU R247, [R1+0xddc] ;  /* 0x000ddc0001f77983 */ /* 0x000f680000300800 */
[----:B--2---:R-:W2:Y:S04]  /*91730*/  LDL.LU R12, [R1+0xdf0] ;  /* 0x000df000010c7983 */ /* 0x004ea80000300800 */
[----:B------:R-:W2:Y:S04]  /*91740*/  LDL.LU R13, [R1+0xdf4] ;  /* 0x000df400010d7983 */ /* 0x000ea80000300800 */
[----:B----4-:R-:W2:Y:S04]  /*91750*/  LDL.LU R14, [R1+0xdf8] ;  /* 0x000df800010e7983 */ /* 0x010ea80000300800 */
[----:B------:R-:W2:Y:S04]  /*91760*/  LDL.LU R15, [R1+0xdfc] ;  /* 0x000dfc00010f7983 */ /* 0x000ea80000300800 */
        /* <DEDUP_REMOVED lines=88> */
[C---:B-----5:R-:W-:Y:S08]  /*91cf0*/  HMMA.1688.F32.TF32 R140, R240.reuse, R106, R132 ;  /* 0x0000006af08c723c */ /* 0x060ff00000081084 */
[C---:B------:R-:W-:Y:S11]  /*91d00*/  HMMA.1688.F32.TF32 R132, R240.reuse, R114, R220 ;  /* 0x00000072f084723c */ /* 0x040ff600000810dc */
        /* <DEDUP_REMOVED lines=30> */
[C---:B-1----:R-:W-:Y:S11]  /*91ef0*/  HMMA.1688.F32.TF32 R4, R232.reuse, R82, R48 ;  /* 0x00000052e804723c */ /* 0x042ff60000081030 */
[----:B------:R-:W-:Y:S11]  /*91f00*/  @!UPT UIADD3 URZ, URZ, URZ, URZ ;  /* 0x0000003f3f3ff290 */ /* 0x000ff6000fffe03f */
[----:B------:R-:W-:Y:S01]  /*91f10*/  @!UPT UIADD3 URZ, URZ, URZ, URZ ;  /* 0x0000003f3f3ff290 */ /* 0x000fe2000fffe03f */
        /* <DEDUP_REMOVED lines=31> */
[----:B------:R1:W-:Y:S04]  /*92110*/  STL.64 [R1+0x1530], R12 ;  /* 0x0015300c01007387 */ /* 0x0003e80000100a00 */
[----:B------:R3:W-:Y:S04]  /*92120*/  STL.64 [R1+0x1538], R14 ;  /* 0x0015380e01007387 */ /* 0x0007e80000100a00 */
[----:B------:R-:W4:Y:S06]  /*92130*/  LDL.LU R244, [R1+0xa30] ;  /* 0x000a300001f47983 */ /* 0x000f2c0000300800 */
[----:B------:R5:W-:Y:S04]  /*92140*/  STL.64 [R1+0x1520], R8 ;  /* 0x0015200801007387 */ /* 0x000be80000100a00 */
[----:B------:R1:W-:Y:S04]  /*92150*/  STL.64 [R1+0x1528], R10 ;  /* 0x0015280a01007387 */ /* 0x0003e80000100a00 */
[----:B------:R-:W-:Y:S04]  /*92160*/  LDS R232, [R161+0x1c400] ;  /* 0x01c40000a1e87984 */ /* 0x000fe80000000800 */
[----:B------:R1:W-:Y:S04]  /*92170*/  STL.64 [R1+0x1110], R4 ;  /* 0x0011100401007387 */ /* 0x0003e80000100a00 */
[----:B------:R1:W-:Y:S04]  /*92180*/  STL.64 [R1+0x1118], R6 ;  /* 0x0011180601007387 */ /* 0x0003e80000100a00 */
[----:B------:R-:W4:Y:S04]  /*92190*/  LDL.LU R245, [R1+0xa34] ;  /* 0x000a340001f57983 */ /* 0x000f280000300800 */
[----:B------:R-:W4:Y:S04]  /*921a0*/  LDL.LU R246, [R1+0xa38] ;  /* 0x000a380001f67983 */ /* 0x000f280000300800 */
[----:B------:R-:W4:Y:S04]  /*921b0*/  LDL.LU R247, [R1+0xa3c] ;  /* 0x000a3c0001f77983 */ /* 0x000f280000300800 */
        /* <DEDUP_REMOVED lines=105> */
[----:B------:R-:W-:Y:S04]  /*92850*/  LDS R234, [R161+0x1e400] ;  /* 0x01e40000a1ea7984 */ /* 0x000fe80000000800 */
        /* <DEDUP_REMOVED lines=59> */
[C---:B-1----:R-:W-:Y:S08]  /*92c10*/  HMMA.1688.F32.TF32 R52, R240.reuse, R126, R48 ;  /* 0x0000007ef034723c */ /* 0x042ff00000081030 */
[----:B------:R-:W-:Y:S08]  /*92c20*/  HMMA.1688.F32.TF32 R48, R240, R130, R8 ;  /* 0x00000082f030723c */ /* 0x000ff00000081008 */
        /* <DEDUP_REMOVED lines=116> */
[----:B--2---:R-:W-:Y:S08]  /*93370*/  HMMA.1688.F32.TF32 R8, R232, R78, R8 ;  /* 0x0000004ee808723c */ /* 0x004ff00000081008 */
[C---:B---3--:R-:W-:Y:S08]  /*93380*/  HMMA.1688.F32.TF32 R148, R236.reuse, R126, R148 ;  /* 0x0000007eec94723c */ /* 0x048ff00000081094 */
[C---:B----4-:R-:W-:Y:S08]  /*93390*/  HMMA.1688.F32.TF32 R56, R236.reuse, R118, R56 ;  /* 0x00000076ec38723c */ /* 0x050ff00000081038 */
[C---:B-----5:R-:W-:Y:S08]  /*933a0*/  HMMA.1688.F32.TF32 R60, R236.reuse, R114, R60 ;  /* 0x00000072ec3c723c */ /* 0x060ff0000008103c */
[----:B------:R-:W-:Y:S11]  /*933b0*/  HMMA.1688.F32.TF32 R52, R236, R122, R52 ;  /* 0x0000007aec34723c */ /* 0x000ff60000081034 */
[----:B------:R-:W-:Y:S04]  /*933c0*/  @!UPT UIADD3 URZ, URZ, URZ, URZ ;  /* 0x0000003f3f3ff290 */ /* 0x000fe8000fffe03f */
[----:B------:R-:W-:Y:S01]  /*933d0*/  STL.64 [R1+0x14f0], R60 ;  /* 0x0014f03c01007387 */ /* 0x000fe20000100a00 */
[C---:B------:R-:W-:Y:S03]  /*933e0*/  HMMA.1688.F32.TF32 R152, R232.reuse, R70, R152 ;  /* 0x00000046e898723c */ /* 0x040fe60000081098 */
[----:B------:R1:W-:Y:S04]  /*933f0*/  STL.64 [R1+0x14f8], R62 ;  /* 0x0014f83e01007387 */ /* 0x0003e80000100a00 */
[----:B-1----:R-:W2:Y:S01]  /*93400*/  LDL.LU.64 R62, [R1+0x40d0] ;  /* 0x0040d000013e7983 */ /* 0x002ea20000300a00 */
[C---:B------:R-:W-:Y:S03]  /*93410*/  HMMA.1688.F32.TF32 R48, R232.reuse, R74, R48 ;  /* 0x0000004ae830723c */ /* 0x040fe60000081030 */
        /* <DEDUP_REMOVED lines=13> */
[----:B------:R-:W-:Y:S04]  /*934f0*/  STL.64 [R1+0x14b0], R152 ;  /* 0x0014b09801007387 */ /* 0x000fe80000100a00 */
[----:B------:R-:W-:Y:S04]  /*93500*/  STL.64 [R1+0x14b8], R154 ;  /* 0x0014b89a01007387 */ /* 0x000fe80000100a00 */
        /* <DEDUP_REMOVED lines=19> */
[----:B------:R-:W-:Y:S01]  /*93640*/  STL.64 [R1+0x1440], R28 ;  /* 0x0014401c01007387 */ /* 0x000fe20000100a00 */
[C---:B------:R-:W-:Y:S03]  /*93650*/  HMMA.1688.F32.TF32 R20, R232.reuse, R106, R20 ;  /* 0x0000006ae814723c */ /* 0x040fe60000081014 */
[----:B------:R-:W-:Y:S09]  /*93660*/  STL.64 [R1+0x1448], R30 ;  /* 0x0014481e01007387 */ /* 0x000ff20000100a00 */
[----:B------:R-:W-:Y:S04]  /*93670*/  STL.64 [R1+0x1430], R8 ;  /* 0x0014300801007387 */ /* 0x000fe80000100a00 */
[----:B------:R1:W-:Y:S02]  /*93680*/  STL.64 [R1+0x1438], R10 ;  /* 0x0014380a01007387 */ /* 0x0003e40000100a00 */
[C---:B-1----:R-:W-:Y:S05]  /*93690*/  HMMA.1688.F32.TF32 R8, R232.reuse, R110, R16 ;  /* 0x0000006ee808723c */ /* 0x042fea0000081010 */
[----:B------:R-:W-:Y:S04]  /*936a0*/  STL.64 [R1+0x1420], R20 ;  /* 0x0014201401007387 */ /* 0x000fe80000100a00 */
[----:B------:R-:W-:Y:S01]  /*936b0*/  STL.64 [R1+0x1428], R22 ;  /* 0x0014281601007387 */ /* 0x000fe20000100a00 */
[C---:B------:R-:W-:Y:S08]  /*936c0*/  HMMA.1688.F32.TF32 R12, R232.reuse, R114, R12 ;  /* 0x00000072e80c723c */ /* 0x040ff0000008100c */
[C---:B------:R-:W-:Y:S05]  /*936d0*/  HMMA.1688.F32.TF32 R16, R232.reuse, R118, R244 ;  /* 0x00000076e810723c */ /* 0x040fea00000810f4 */
[----:B------:R-:W-:Y:S04]  /*936e0*/  STL.64 [R1+0x1410], R8 ;  /* 0x0014100801007387 */ /* 0x000fe80000100a00 */
[----:B------:R1:W-:Y:S02]  /*936f0*/  STL.64 [R1+0x1418], R10 ;  /* 0x0014180a01007387 */ /* 0x0003e40000100a00 */
[----:B-1----:R-:W-:Y:S04]  /*93700*/  HMMA.1688.F32.TF32 R8, R232, R122, R248 ;  /* 0x0000007ae808723c */ /* 0x002fe800000810f8 */
[----:B------:R1:W-:Y:S04]  /*93710*/  STL.64 [R1+0x1400], R12 ;  /* 0x0014000c01007387 */ /* 0x0003e80000100a00 */
[----:B------:R2:W-:Y:S04]  /*93720*/  STL.64 [R1+0x1408], R14 ;  /* 0x0014080e01007387 */ /* 0x0005e80000100a00 */
[----:B-1----:R-:W3:Y:S04]  /*93730*/  LDL.LU R12, [R1+0x610] ;  /* 0x00061000010c7983 */ /* 0x002ee80000300800 */
[----:B------:R-:W-:Y:S04]  /*93740*/  STL.64 [R1+0x13f0], R16 ;  /* 0x0013f01001007387 */ /* 0x000fe80000100a00 */
[----:B------:R-:W-:Y:S04]  /*93750*/  STL.64 [R1+0x13f8], R18 ;  /* 0x0013f81201007387 */ /* 0x000fe80000100a00 */
[----:B------:R1:W-:Y:S04]  /*93760*/  STL.64 [R1+0x13e0], R8 ;  /* 0x0013e00801007387 */ /* 0x0003e80000100a00 */
[----:B------:R1:W-:Y:S04]  /*93770*/  STL.64 [R1+0x13e8], R10 ;  /* 0x0013e80a01007387 */ /* 0x0003e80000100a00 */
        /* <DEDUP_REMOVED lines=54> */
[----:B------:R-:W5:Y:S01]  /*93ae0*/  LDL.LU R247, [R1+0x60c] ;  /* 0x00060c0001f77983 */ /* 0x000f620000300800 */
[----:B------:R-:W-:Y:S03]  /*93af0*/  HMMA.1688.F32.TF32 R240, R236, R130, R240 ;  /* 0x00000082ecf0723c */ /* 0x000fe600000810f0 */
[----:B------:R-:W-:Y:S04]  /*93b00*/  LDS R236, [R161+0x1c500] ;  /* 0x01c50000a1ec7984 */ /* 0x000fe80000000800 */
[----:B------:R-:W-:Y:S04]  /*93b10*/  LDS R238, [R161+0x1e500] ;  /* 0x01e50000a1ee7984 */ /* 0x000fe80000000800 */
[----:B------:R-:W-:Y:S04]  /*93b20*/  LDS R237, [R189+0x1c500] ;  /* 0x01c50000bded7984 */ /* 0x000fe80000000800 */
[----:B------:R-:W-:Y:S01]  /*93b30*/  LDS R239, [R189+0x1e500] ;  /* 0x01e50000bdef7984 */ /* 0x000fe20000000800 */
[C---:B--2---:R-:W-:Y:S11]  /*93b40*/  HMMA.1688.F32.TF32 R248, R232.reuse, R126, R248 ;  /* 0x0000007ee8f8723c */ /* 0x044ff600000810f8 */
[----:B------:R-:W-:Y:S11]  /*93b50*/  @!UPT UIADD3 URZ, URZ, URZ, URZ ;  /* 0x0000003f3f3ff290 */ /* 0x000ff6000fffe03f */
[----:B------:R-:W-:Y:S01]  /*93b60*/  @!UPT UIADD3 URZ, URZ, URZ, URZ ;  /* 0x0000003f3f3ff290 */ /* 0x000fe2000fffe03f */
[----:B------:R1:W-:Y:S04]  /*93b70*/  STL.64 [R1+0x13d0], R248 ;  /* 0x0013d0f801007387 */ /* 0x0003e80000100a00 */
[----:B------:R-:W-:Y:S04]  /*93b80*/  STL.64 [R1+0x13d8], R250 ;  /* 0x0013d8fa01007387 */ /* 0x000fe80000100a00 */
[----:B-1----:R-:W2:Y:S01]  /*93b90*/  LDL.LU R248, [R1+0x5f0] ;  /* 0x0005f00001f87983 */ /* 0x002ea20000300800 */
[----:B------:R-:W-:Y:S01]  /*93ba0*/  MOV R252, R240 ;  /* 0x000000f000fc7202 */ /* 0x000fe20000000f00 */
[----:B------:R-:W-:Y:S01]  /*93bb0*/  IMAD.MOV.U32 R191, RZ, RZ, R241 ;  /* 0x000000ffffbf7224 */ /* 0x000fe200078e00f1 */
[----:B------:R-:W-:Y:S01]  /*93bc0*/  MOV R163, R243 ;  /* 0x000000f300a37202 */ /* 0x000fe20000000f00 */
[----:B------:R-:W-:Y:S01]  /*93bd0*/  IMAD.MOV.U32 R190, RZ, RZ, R242 ;  /* 0x000000ffffbe7224 */ /* 0x000fe200078e00f2 */
[----:B------:R-:W-:Y:S04]  /*93be0*/  LDS R240, [R161+0x1c480] ;  /* 0x01c48000a1f07984 */ /* 0x000fe80000000800 */
[----:B------:R-:W-:Y:S04]  /*93bf0*/  LDS R242, [R161+0x1e480] ;  /* 0x01e48000a1f27984 */ /* 0x000fe80000000800 */
[----:B------:R-:W-:Y:S04]  /*93c00*/  LDS R241, [R189+0x1c480] ;  /* 0x01c48000bdf17984 */ /* 0x000fe80000000800 */
[----:B------:R-:W1:Y:S01]  /*93c10*/  LDS R243, [R189+0x1e480] ;  /* 0x01e48000bdf37984 */ /* 0x000e620000000800 */
[----:B---3--:R-:W-:Y:S03]  /*93c20*/  HMMA.1688.F32.TF32 R232, R232, R130, R152 ;  /* 0x00000082e8e8723c */ /* 0x008fe60000081098 */
[----:B------:R-:W3:Y:S04]  /*93c30*/  LDL.LU.64 R154, [R1+0x4090] ;  /* 0x00409000019a7983 */ /* 0x000ee80000300a00 */
[----:B------:R-:W3:Y:S01]  /*93c40*/  LDL.LU.64 R152, [R1+0x4088] ;  /* 0x0040880001987983 */ /* 0x000ee20000300a00 */
[C---:B-1----:R-:W-:Y:S11]  /*93c50*/  HMMA.1688.F32.TF32 R48, R240.reuse, R70, R48 ;  /* 0x00000046f030723c */ /* 0x042ff60000081030 */
[----:B------:R-:W-:Y:S04]  /*93c60*/  @!UPT UIADD3 URZ, URZ, URZ, URZ ;  /* 0x0000003f3f3ff290 */ /* 0x000fe8000fffe03f */
[----:B------:R-:W-:Y:S04]  /*93c70*/  STL.64 [R1+0xfa0], R232 ;  /* 0x000fa0e801007387 */ /* 0x000fe80000100a00 */
[----:B------:R-:W-:Y:S01]  /*93c80*/  STL.64 [R1+0xfa8], R234 ;  /* 0x000fa8ea01007387 */ /* 0x000fe20000100a00 */
[C---:B------:R-:W-:Y:S01]  /*93c90*/  HMMA.1688.F32.TF32 R44, R240.reuse, R78, R44 ;  /* 0x0000004ef02c723c */ /* 0x040fe2000008102c */
[----:B------:R-:W-:Y:S01]  /*93ca0*/  IMAD.MOV.U32 R249, RZ, RZ, R162 ;  /* 0x000000fffff97224 */ /* 0x000fe200078e00a2 */
[----:B------:R-:W-:Y:S01]  /*93cb0*/  MOV R251, R0 ;  /* 0x0000000000fb7202 */ /* 0x000fe20000000f00 */
[----:B------:R-:W-:Y:S01]  /*93cc0*/  IMAD.MOV.U32 R250, RZ, RZ, R2 ;  /* 0x000000fffffa7224 */ /* 0x000fe200078e0002 */
[----:B------:R-:W-:Y:S04]  /*93cd0*/  LDS R232, [R161+0x1c580] ;  /* 0x01c58000a1e87984 */ /* 0x000fe80000000800 */
[C---:B----4-:R-:W-:Y:S01]  /*93ce0*/  HMMA.1688.F32.TF32 R36, R240.reuse, R86, R36 ;  /* 0x00000056f024723c */ /* 0x050fe20000081024 */
[----:B------:R-:W-:Y:S04]  /*93cf0*/  LDS R234, [R161+0x1e580] ;  /* 0x01e58000a1ea7984 */ /* 0x000fe80000000800 */
[----:B------:R-:W-:Y:S04]  /*93d00*/  LDS R233, [R189+0x1c580] ;  /* 0x01c58000bde97984 */ /* 0x000fe80000000800 */
[----:B------:R-:W-:Y:S04]  /*93d10*/  STL.64 [R1+0xf90], R48 ;  /* 0x000f903001007387 */ /* 0x000fe80000100a00 */
[----:B------:R1:W-:Y:S01]  /*93d20*/  STL.64 [R1+0xf98], R50 ;  /* 0x000f983201007387 */ /* 0x0003e20000100a00 */
[C---:B------:R-:W-:Y:S03]  /*93d30*/  HMMA.1688.F32.TF32 R32, R240.reuse, R90, R32 ;  /* 0x0000005af020723c */ /* 0x040fe60000081020 */
[----:B------:R-:W4:Y:S05]  /*93d40*/  LDS R235, [R189+0x1e580] ;  /* 0x01e58000bdeb7984 */ /* 0x000f2a0000000800 */
[C---:B-1----:R-:W-:Y:S08]  /*93d50*/  HMMA.1688.F32.TF32 R48, R240.reuse, R74, R8 ;  /* 0x0000004af030723c */ /* 0x042ff00000081008 */
[C---:B------:R-:W-:Y:S11]  /*93d60*/  HMMA.1688.F32.TF32 R8, R240.reuse, R82, R40 ;  /* 0x00000052f008723c */ /* 0x040ff60000081028 */
[----:B------:R-:W-:Y:S04]  /*93d70*/  @!UPT UIADD3 URZ, URZ, URZ, URZ ;  /* 0x0000003f3f3ff290 */ /* 0x000fe8000fffe03f */
[----:B------:R-:W-:Y:S04]  /*93d80*/  STL.64 [R1+0xf80], R48 ;  /* 0x000f803001007387 */ /* 0x000fe80000100a00 */
[----:B------:R-:W-:Y:S04]  /*93d90*/  STL.64 [R1+0xf88], R50 ;  /* 0x000f883201007387 */ /* 0x000fe80000100a00 */
[----:B------:R-:W-:Y:S04]  /*93da0*/  STL.64 [R1+0xf70], R44 ;  /* 0x000f702c01007387 */ /* 0x000fe80000100a00 */
[----:B------:R-:W-:Y:S04]  /*93db0*/  STL.64 [R1+0xf78], R46 ;  /* 0x000f782e01007387 */ /* 0x000fe80000100a00 */
[----:B------:R-:W-:Y:S04]  /*93dc0*/  STL.64 [R1+0xf60], R8 ;  /* 0x000f600801007387 */ /* 0x000fe80000100a00 */
[----:B------:R1:W-:Y:S02]  /*93dd0*/  STL.64 [R1+0xf68], R10 ;  /* 0x000f680a01007387 */ /* 0x0003e40000100a00 */
[C---:B-1----:R-:W-:Y:S02]  /*93de0*/  HMMA.1688.F32.TF32 R8, R240.reuse, R94, R28 ;  /* 0x0000005ef008723c */ /* 0x042fe4000008101c */
[----:B------:R-:W-:Y:S04]  /*93df0*/  STL.64 [R1+0xf50], R36 ;  /* 0x000f502401007387 */ /* 0x000fe80000100a00 */
[----:B------:R-:W-:Y:S04]  /*93e00*/  STL.64 [R1+0xf58], R38 ;  /* 0x000f582601007387 */ /* 0x000fe80000100a00 */
[----:B------:R-:W-:Y:S01]  /*93e10*/  STL.64 [R1+0xf40], R32 ;  /* 0x000f402001007387 */ /* 0x000fe20000100a00 */
[----:B------:R-:W-:Y:S03]  /*93e20*/  HMMA.1688.F32.TF32 R24, R240, R98, R24 ;  /* 0x00000062f018723c */ /* 0x000fe60000081018 */
[----:B------:R-:W-:Y:S09]  /*93e30*/  STL.64 [R1+0xf48], R34 ;  /* 0x000f482201007387 */ /* 0x000ff20000100a00 */
[----:B------:R1:W-:Y:S01]  /*93e40*/  STL [R1+0xf30], R8 ;  /* 0x000f300801007387 */ /* 0x0003e20000100800 */
[----:B------:R-:W-:Y:S01]  /*93e50*/  IMAD.MOV.U32 R162, RZ, RZ, R9 ;  /* 0x000000ffffa27224 */ /* 0x000fe200078e0009 */
[----:B------:R-:W-:Y:S01]  /*93e60*/  MOV R0, R11 ;  /* 0x0000000b00007202 */ /* 0x000fe20000000f00 */
[----:B------:R-:W-:-:S02]  /*93e70*/  IMAD.MOV.U32 R2, RZ, RZ, R10 ;  /* 0x000000ffff027224 */ /* 0x000fc400078e000a */
[C---:B-1----:R-:W-:Y:S02]  /*93e80*/  HMMA.1688.F32.TF32 R8, R240.reuse, R102, R20 ;  /* 0x00000066f008723c */ /* 0x042fe40000081014 */
[----:B------:R1:W-:Y:S04]  /*93e90*/  STL [R1+0x3f38], R0 ;  /* 0x003f380001007387 */ /* 0x0003e80000100800 */
[----:B------:R-:W-:Y:S02]  /*93ea0*/  STL [R1+0x3f34], R2 ;  /* 0x003f340201007387 */ /* 0x000fe40000100800 */
[C---:B-----5:R-:W-:Y:S02]  /*93eb0*/  HMMA.1688.F32.TF32 R16, R240.reuse, R106, R16 ;  /* 0x0000006af010723c */ /* 0x060fe40000081010 */
[----:B------:R5:W-:Y:S04]  /*93ec0*/  STL [R1+0x3f30], R162 ;  /* 0x003f30a201007387 */ /* 0x000be80000100800 */
[----:B------:R-:W-:Y:S02]  /*93ed0*/  STL.64 [R1+0xf20], R24 ;  /* 0x000f201801007387 */ /* 0x000fe40000100a00 */
[----:B------:R-:W-:Y:S02]  /*93ee0*/  HMMA.1688.F32.TF32 R12, R240, R110, R12 ;  /* 0x0000006ef00c723c */ /* 0x000fe4000008100c */
[----:B------:R-:W-:Y:S05]  /*93ef0*/  STL.64 [R1+0xf28], R26 ;  /* 0x000f281a01007387 */ /* 0x000fea0000100a00 */
[----:B------:R4:W-:Y:S01]  /*93f00*/  STL [R1+0xf10], R8 ;  /* 0x000f100801007387 */ /* 0x0009e20000100800 */
[----:B-1----:R-:W-:Y:S01]  /*93f10*/  IMAD.MOV.U32 R0, RZ, RZ, R9 ;  /* 0x000000ffff007224 */ /* 0x002fe200078e0009 */
[----:B-----5:R-:W-:Y:S01]  /*93f20*/  MOV R162, R11 ;  /* 0x0000000b00a27202 */ /* 0x020fe20000000f00 */
[----:B------:R-:W-:-:S02]  /*93f30*/  IMAD.MOV.U32 R2, RZ, RZ, R10 ;  /* 0x000000ffff027224 */ /* 0x000fc400078e000a */
[----:B----4-:R-:W-:Y:S03]  /*93f40*/  HMMA.1688.F32.TF32 R8, R240, R114, R244 ;  /* 0x00000072f008723c */ /* 0x010fe600000810f4 */
[----:B------:R-:W-:Y:S04]  /*93f50*/  STL.64 [R1+0xf00], R16 ;  /* 0x000f001001007387 */ /* 0x000fe80000100a00 */
[----:B------:R-:W-:Y:S04]  /*93f60*/  STL.64 [R1+0xf08], R18 ;  /* 0x000f081201007387 */ /* 0x000fe80000100a00 */
[----:B------:R-:W-:Y:S04]  /*93f70*/  STL.64 [R1+0xef0], R12 ;  /* 0x000ef00c01007387 */ /* 0x000fe80000100a00 */
[----:B------:R-:W-:Y:S08]  /*93f80*/  STL.64 [R1+0xef8], R14 ;  /* 0x000ef80e01007387 */ /* 0x000ff00000100a00 */
[----:B------:R2:W-:Y:S01]  /*93f90*/  STL.64 [R1+0xee8], R10 ;  /* 0x000ee80a01007387 */ /* 0x0005e20000100a00 */
[----:B------:R-:W-:-:S02]  /*93fa0*/  IMAD.MOV.U32 R116, RZ, RZ, R8 ;  /* 0x000000ffff747224 */ /* 0x000fc400078e0008 */
[----:B------:R-:W-:-:S05]  /*93fb0*/  IMAD.MOV.U32 R117, RZ, RZ, R9 ;  /* 0x000000ffff757224 */ /* 0x000fca00078e0009 */
[----:B------:R-:W-:Y:S04]  /*93fc0*/  STL [R1+0x3efc], R117 ;  /* 0x003efc7501007387 */ /* 0x000fe80000100800 */
[----:B------:R-:W-:Y:S04]  /*93fd0*/  STL [R1+0x3ef8], R116 ;  /* 0x003ef87401007387 */ /* 0x000fe80000100800 */
[----:B------:R-:W4:Y:S01]  /*93fe0*/  LDL.LU R244, [R1+0x530] ;  /* 0x0005300001f47983 */ /* 0x000f220000300800 */
[C---:B--2---:R-:W-:Y:S11]  /*93ff0*/  HMMA.1688.F32.TF32 R8, R240.reuse, R118, R248 ;  /* 0x00000076f008723c */ /* 0x044ff600000810f8 */
[----:B------:R-:W-:Y:S11]  /*94000*/  @!UPT UIADD3 URZ, URZ, URZ, URZ ;  /* 0x0000003f3f3ff290 */ /* 0x000ff6000fffe03f */
[----:B------:R-:W-:Y:S01]  /*94010*/  @!UPT UIADD3 URZ, URZ, URZ, URZ ;  /* 0x0000003f3f3ff290 */ /* 0x000fe2000fffe03f */
[----:B------:R1:W-:Y:S04]  /*94020*/  STL.64 [R1+0xed0], R8 ;  /* 0x000ed00801007387 */ /* 0x0003e80000100a00 */
[----:B------:R2:W-:Y:S04]  /*94030*/  STL.64 [R1+0xed8], R10 ;  /* 0x000ed80a01007387 */ /* 0x0005e80000100a00 */
        /* <DEDUP_REMOVED lines=19> */
[----:B-1----:R-:W4:Y:S04]  /*94170*/  LDL.LU R8, [R1+0x5d0] ;  /* 0x0005d00001087983 */ /* 0x002f280000300800 */
[----:B------:R-:W4:Y:S04]  /*94180*/  LDL.LU R9, [R1+0x5d4] ;  /* 0x0005d40001097983 */ /* 0x000f280000300800 */
[----:B--2---:R-:W4:Y:S04]  /*94190*/  LDL.LU R10, [R1+0x5d8] ;  /* 0x0005d800010a7983 */ /* 0x004f280000300800 */
[----:B------:R-:W4:Y:S04]  /*941a0*/  LDL.LU R11, [R1+0x5dc] ;  /* 0x0005dc00010b7983 */ /* 0x000f280000300800 */
        /* <DEDUP_REMOVED lines=28> */
[C---:B---3--:R-:W-:Y:S08]  /*94370*/  HMMA.1688.F32.TF32 R48, R240.reuse, R122, R48 ;  /* 0x0000007af030723c */ /* 0x048ff00000081030 */
[C---:B----4-:R-:W-:Y:S11]  /*94380*/  HMMA.1688.F32.TF32 R8, R240.reuse, R126, R8 ;  /* 0x0000007ef008723c */ /* 0x050ff60000081008 */
[----:B------:R-:W-:Y:S05]  /*94390*/  @!UPT UIADD3 URZ, URZ, URZ, URZ ;  /* 0x0000003f3f3ff290 */ /* 0x000fea000fffe03f */
[----:B------:R-:W-:Y:S01]  /*943a0*/  IMAD.MOV.U32 R116, RZ, RZ, R51 ;  /* 0x000000ffff747224 */ /* 0x000fe200078e0033 */
[----:B------:R-:W-:Y:S01]  /*943b0*/  MOV R117, R50 ;  /* 0x0000003200757202 */ /* 0x000fe20000000f00 */
[----:B------:R1:W-:Y:S04]  /*943c0*/  STL.64 [R1+0xec0], R48 ;  /* 0x000ec03001007387 */ /* 0x0003e80000100a00 */
[----:B------:R-:W3:Y:S01]  /*943d0*/  LDL.LU.64 R50, [R1+0x4080] ;  /* 0x0040800001327983 */ /* 0x000ee20000300a00 */
[----:B--2---:R-:W-:Y:S03]  /*943e0*/  HMMA.1688.F32.TF32 R44, R240, R130, R44 ;  /* 0x00000082f02c723c */ /* 0x004fe6000008102c */
[----:B-1----:R-:W3:Y:S04]  /*943f0*/  LDL.LU.64 R48, [R1+0x4078] ;  /* 0x0040780001307983 */ /* 0x002ee80000300a00 */
[----:B------:R-:W-:Y:S04]  /*94400*/  STL [R1+0x3f04], R116 ;  /* 0x003f047401007387 */ /* 0x000fe80000100800 */
[----:B------:R-:W-:Y:S04]  /*94410*/  STL [R1+0x3f00], R117 ;  /* 0x003f007501007387 */ /* 0x000fe80000100800 */
[----:B------:R-:W-:Y:S04]  /*94420*/  STL.64 [R1+0xeb0], R8 ;  /* 0x000eb00801007387 */ /* 0x000fe80000100a00 */
[----:B------:R1:W-:Y:S02]  /*94430*/  STL.64 [R1+0xeb8], R10 ;  /* 0x000eb80a01007387 */ /* 0x0003e40000100a00 */
[C---:B-1----:R-:W-:Y:S02]  /*94440*/  HMMA.1688.F32.TF32 R8, R236.reuse, R70, R40 ;  /* 0x00000046ec08723c */ /* 0x042fe40000081028 */
[----:B------:R-:W-:Y:S04]  /*94450*/  STL.64 [R1+0xc80], R44 ;  /* 0x000c802c01007387 */ /* 0x000fe80000100a00 */
[----:B------:R-:W-:Y:S02]  /*94460*/  STL.64 [R1+0xc88], R46 ;  /* 0x000c882e01007387 */ /* 0x000fe40000100a00 */
[C---:B-----5:R-:W-:Y:S11]  /*94470*/  HMMA.1688.F32.TF32 R36, R236.reuse, R74, R36 ;  /* 0x0000004aec24723c */ /* 0x060ff60000081024 */
[----:B------:R-:W-:Y:S04]  /*94480*/  @!UPT UIADD3 URZ, URZ, URZ, URZ ;  /* 0x0000003f3f3ff290 */ /* 0x000fe8000fffe03f */
[----:B------:R1:W-:Y:S01]  /*94490*/  STL.64 [R1+0xc70], R8 ;  /* 0x000c700801007387 */ /* 0x0003e20000100a00 */
[----:B------:R-:W-:Y:S01]  /*944a0*/  IMAD.MOV.U32 R116, RZ, RZ, R10 ;  /* 0x000000ffff747224 */ /* 0x000fe200078e000a */
[----:B------:R-:W-:Y:S02]  /*944b0*/  MOV R117, R11 ;  /* 0x0000000b00757202 */ /* 0x000fe40000000f00 */
[C---:B-1----:R-:W-:Y:S03]  /*944c0*/  HMMA.1688.F32.TF32 R8, R236.reuse, R78, R32 ;  /* 0x0000004eec08723c */ /* 0x042fe60000081020 */
[----:B------:R1:W-:Y:S04]  /*944d0*/  STL [R1+0x3f0c], R117 ;  /* 0x003f0c7501007387 */ /* 0x0003e80000100800 */
[----:B------:R2:W-:Y:S01]  /*944e0*/  STL [R1+0x3f08], R116 ;  /* 0x003f087401007387 */ /* 0x0005e20000100800 */
[C---:B------:R-:W-:Y:S03]  /*944f0*/  HMMA.1688.F32.TF32 R28, R236.reuse, R82, R28 ;  /* 0x00000052ec1c723c */ /* 0x040fe6000008101c */
[----:B------:R-:W-:Y:S04]  /*94500*/  STL.64 [R1+0xc60], R36 ;  /* 0x000c602401007387 */ /* 0x000fe80000100a00 */
[----:B------:R-:W-:Y:S01]  /*94510*/  STL.64 [R1+0xc68], R38 ;  /* 0x000c682601007387 */ /* 0x000fe20000100a00 */
[----:B------:R-:W-:Y:S07]  /*94520*/  HMMA.1688.F32.TF32 R24, R236, R86, R24 ;  /* 0x00000056ec18723c */ /* 0x000fee0000081018 */
[----:B------:R4:W-:Y:S01]  /*94530*/  STL.64 [R1+0xc50], R8 ;  /* 0x000c500801007387 */ /* 0x0009e20000100a00 */
[----:B-1----:R-:W-:-:S02]  /*94540*/  IMAD.MOV.U32 R117, RZ, RZ, R10 ;  /* 0x000000ffff757224 */ /* 0x002fc400078e000a */
[----:B--2---:R-:W-:Y:S02]  /*94550*/  IMAD.MOV.U32 R116, RZ, RZ, R11 ;  /* 0x000000ffff747224 */ /* 0x004fe400078e000b */
[C---:B----4-:R-:W-:Y:S01]  /*94560*/  HMMA.1688.F32.TF32 R8, R236.reuse, R90, R20 ;  /* 0x0000005aec08723c */ /* 0x050fe20000081014 */
[----:B------:R1:W-:Y:S04]  /*94570*/  STL [R1+0x3f14], R117 ;  /* 0x003f147501007387 */ /* 0x0003e80000100800 */
[----:B------:R2:W-:Y:S04]  /*94580*/  STL [R1+0x3f10], R116 ;  /* 0x003f107401007387 */ /* 0x0005e80000100800 */
[----:B------:R-:W-:Y:S01]  /*94590*/  STL.64 [R1+0xea0], R28 ;  /* 0x000ea01c01007387 */ /* 0x000fe20000100a00 */
[C---:B------:R-:W-:Y:S03]  /*945a0*/  HMMA.1688.F32.TF32 R16, R236.reuse, R94, R16 ;  /* 0x0000005eec10723c */ /* 0x040fe60000081010 */
[----:B------:R-:W-:Y:S04]  /*945b0*/  STL.64 [R1+0xea8], R30 ;  /* 0x000ea81e01007387 */ /* 0x000fe80000100a00 */
[----:B------:R-:W-:Y:S01]  /*945c0*/  STL.64 [R1+0xe90], R24 ;  /* 0x000e901801007387 */ /* 0x000fe20000100a00 */
[----:B------:R-:W-:Y:S03]  /*945d0*/  HMMA.1688.F32.TF32 R12, R236, R98, R12 ;  /* 0x00000062ec0c723c */ /* 0x000fe6000008100c */
[----:B------:R-:W-:Y:S03]  /*945e0*/  STL.64 [R1+0xe98], R26 ;  /* 0x000e981a01007387 */ /* 0x000fe60000100a00 */
[----:B-1----:R-:W-:Y:S01]  /*945f0*/  MOV R117, R8 ;  /* 0x0000000800757202 */ /* 0x002fe20000000f00 */
[----:B------:R1:W-:Y:S01]  /*94600*/  STL.64 [R1+0xe88], R10 ;  /* 0x000e880a01007387 */ /* 0x0003e20000100a00 */
[----:B--2---:R-:W-:-:S02]  /*94610*/  IMAD.MOV.U32 R116, RZ, RZ, R9 ;  /* 0x000000ffff747224 */ /* 0x004fc400078e0009 */
[----:B-1----:R-:W-:Y:S01]  /*94620*/  HMMA.1688.F32.TF32 R8, R236, R102, R244 ;  /* 0x00000066ec08723c */ /* 0x002fe200000810f4 */
[----:B------:R1:W-:Y:S04]  /*94630*/  STL [R1+0x3f1c], R117 ;  /* 0x003f1c7501007387 */ /* 0x0003e80000100800 */
[----:B------:R2:W-:Y:S04]  /*94640*/  STL [R1+0x3f18], R116 ;  /* 0x003f187401007387 */ /* 0x0005e80000100800 */
[----:B------:R-:W-:Y:S04]  /*94650*/  STL.64 [R1+0xe70], R16 ;  /* 0x000e701001007387 */ /* 0x000fe80000100a00 */
[----:B------:R-:W-:Y:S04]  /*94660*/  STL.64 [R1+0xe78], R18 ;  /* 0x000e781201007387 */ /* 0x000fe80000100a00 */
[----:B------:R-:W-:Y:S04]  /*94670*/  STL.64 [R1+0xe60], R12 ;  /* 0x000e600c01007387 */ /* 0x000fe80000100a00 */
[----:B------:R-:W-:Y:S03]  /*94680*/  STL.64 [R1+0xe68], R14 ;  /* 0x000e680e01007387 */ /* 0x000fe60000100a00 */
[----:B-1----:R-:W-:Y:S01]  /*94690*/  IMAD.MOV.U32 R117, RZ, RZ, R10 ;  /* 0x000000ffff757224 */ /* 0x002fe200078e000a */
[----:B------:R1:W-:Y:S01]  /*946a0*/  STL.64 [R1+0xe50], R8 ;  /* 0x000e500801007387 */ /* 0x0003e20000100a00 */
[----:B--2---:R-:W-:-:S02]  /*946b0*/  MOV R116, R11 ;  /* 0x0000000b00747202 */ /* 0x004fc40000000f00 */
[C---:B-1----:R-:W-:Y:S01]  /*946c0*/  HMMA.1688.F32.TF32 R8, R236.reuse, R106, R248 ;  /* 0x0000006aec08723c */ /* 0x042fe200000810f8 */
[----:B------:R-:W-:Y:S04]  /*946d0*/  STL [R1+0x3f24], R117 ;  /* 0x003f247501007387 */ /* 0x000fe80000100800 */
[----:B------:R-:W-:Y:S04]  /*946e0*/  STL [R1+0x3f20], R116 ;  /* 0x003f207401007387 */ /* 0x000fe80000100800 */
[----:B------:R-:W2:Y:S11]  /*946f0*/  LDL.LU R24, [R1+0x460] ;  /* 0x0004600001187983 */ /* 0x000eb60000300800 */
[----:B------:R-:W-:Y:S03]  /*94700*/  @!UPT UIADD3 URZ, URZ, URZ, URZ ;  /* 0x0000003f3f3ff290 */ /* 0x000fe6000fffe03f */
        /* <DEDUP_REMOVED lines=17> */
[----:B-1----:R-:W5:Y:S04]  /*94820*/  LDL.LU R8, [R1+0x510] ;  /* 0x0005100001087983 */ /* 0x002f680000300800 */
[----:B------:R-:W5:Y:S04]  /*94830*/  LDL.LU R9, [R1+0x514] ;  /* 0x0005140001097983 */ /* 0x000f680000300800 */
[----:B----4-:R-:W5:Y:S04]  /*94840*/  LDL.LU R10, [R1+0x518] ;  /* 0x00051800010a7983 */ /* 0x010f680000300800 */
        /* <DEDUP_REMOVED lines=35> */
[C---:B-----5:R-:W-:Y:S08]  /*94a80*/  HMMA.1688.F32.TF32 R8, R236.reuse, R110, R8 ;  /* 0x0000006eec08723c */ /* 0x060ff00000081008 */
[C---:B----4-:R-:W-:Y:S08]  /*94a90*/  HMMA.1688.F32.TF32 R44, R236.reuse, R114, R44 ;  /* 0x00000072ec2c723c */ /* 0x050ff0000008102c */
[----:B------:R-:W-:Y:S08]  /*94aa0*/  HMMA.1688.F32.TF32 R40, R236, R118, R40 ;  /* 0x00000076ec28723c */ /* 0x000ff00000081028 */
[----:B------:R-:W-:Y:S01]  /*94ab0*/  IMAD.MOV.U32 R117, RZ, RZ, R8 ;  /* 0x000000ffff757224 */ /* 0x000fe200078e0008 */
[----:B------:R1:W-:Y:S01]  /*94ac0*/  STL.64 [R1+0x13b8], R10 ;  /* 0x0013b80a01007387 */ /* 0x0003e20000100a00 */
[----:B------:R-:W-:-:S03]  /*94ad0*/  IMAD.MOV.U32 R116, RZ, RZ, R9 ;  /* 0x000000ffff747224 */ /* 0x000fc600078e0009 */
[----:B-1----:R-:W2:Y:S01]  /*94ae0*/  LDL.LU.64 R10, [R1+0x4070] ;  /* 0x00407000010a7983 */ /* 0x002ea20000300a00 */
[----:B------:R-:W-:Y:S03]  /*94af0*/  HMMA.1688.F32.TF32 R248, R236, R126, R248 ;  /* 0x0000007eecf8723c */ /* 0x000fe600000810f8 */
[----:B------:R-:W2:Y:S04]  /*94b00*/  LDL.LU.64 R8, [R1+0x4068] ;  /* 0x0040680001087983 */ /* 0x000ea80000300a00 */
[----:B------:R1:W-:Y:S04]  /*94b10*/  STL [R1+0x3f2c], R117 ;  /* 0x003f2c7501007387 */ /* 0x0003e80000100800 */
[----:B------:R3:W-:Y:S04]  /*94b20*/  STL [R1+0x3f28], R116 ;  /* 0x003f287401007387 */ /* 0x0007e80000100800 */
[----:B------:R-:W-:Y:S04]  /*94b30*/  STL.64 [R1+0x13a0], R44 ;  /* 0x0013a02c01007387 */ /* 0x000fe80000100a00 */
[----:B------:R4:W-:Y:S01]  /*94b40*/  STL.64 [R1+0x13a8], R46 ;  /* 0x0013a82e01007387 */ /* 0x0009e20000100a00 */
[----:B-1----:R-:W-:Y:S01]  /*94b50*/  MOV R117, R246 ;  /* 0x000000f600757202 */ /* 0x002fe20000000f00 */
[----:B---3--:R-:W-:-:S02]  /*94b60*/  IMAD.MOV.U32 R116, RZ, RZ, R247 ;  /* 0x000000ffff747224 */ /* 0x008fc400078e00f7 */
[----:B----4-:R-:W3:Y:S04]  /*94b70*/  LDL.LU.64 R46, [R1+0x4060] ;  /* 0x00406000012e7983 */ /* 0x010ee80000300a00 */
[----:B------:R-:W3:Y:S04]  /*94b80*/  LDL.LU.64 R44, [R1+0x4058] ;  /* 0x00405800012c7983 */ /* 0x000ee80000300a00 */
[----:B------:R-:W-:Y:S04]  /*94b90*/  STL.64 [R1+0x1390], R40 ;  /* 0x0013902801007387 */ /* 0x000fe80000100a00 */
[----:B------:R1:W-:Y:S04]  /*94ba0*/  STL.64 [R1+0x1398], R42 ;  /* 0x0013982a01007387 */ /* 0x0003e80000100a00 */
[----:B-1----:R-:W4:Y:S04]  /*94bb0*/  LDL.LU.64 R42, [R1+0x4050] ;  /* 0x00405000012a7983 */ /* 0x002f280000300a00 */
[----:B------:R-:W4:Y:S04]  /*94bc0*/  LDL.LU.64 R40, [R1+0x4048] ;  /* 0x0040480001287983 */ /* 0x000f280000300a00 */
[----:B------:R1:W-:Y:S04]  /*94bd0*/  STL.64 [R1+0x1380], R244 ;  /* 0x001380f401007387 */ /* 0x0003e80000100a00 */
[----:B------:R-:W5:Y:S04]  /*94be0*/  LDL.LU.64 R246, [R1+0x4040] ;  /* 0x0040400001f67983 */ /* 0x000f680000300a00 */
[----:B-1----:R-:W2:Y:S04]  /*94bf0*/  LDL.LU.64 R244, [R1+0x4038] ;  /* 0x0040380001f47983 */ /* 0x002ea80000300a00 */
[----:B------:R-:W-:Y:S04]  /*94c00*/  STL.64 [R1+0x1370], R248 ;  /* 0x001370f801007387 */ /* 0x000fe80000100a00 */
[----:B------:R1:W-:Y:S04]  /*94c10*/  STL.64 [R1+0x1378], R250 ;  /* 0x001378fa01007387 */ /* 0x0003e80000100a00 */
[----:B-1----:R-:W2:Y:S04]  /*94c20*/  LDL.LU.64 R250, [R1+0x4030] ;  /* 0x0040300001fa7983 */ /* 0x002ea80000300a00 */
[----:B------:R-:W2:Y:S04]  /*94c30*/  LDL.LU.64 R248, [R1+0x4028] ;  /* 0x0040280001f87983 */ /* 0x000ea80000300a00 */
[----:B------:R-:W2:Y:S04]  /*94c40*/  LDL.LU R236, [R1+0x4b0] ;  /* 0x0004b00001ec7983 */ /* 0x000ea80000300800 */
[----:B------:R1:W-:Y:S04]  /*94c50*/  STL.64 [R1+0xe40], R12 ;  /* 0x000e400c01007387 */ /* 0x0003e80000100a00 */
[----:B------:R1:W-:Y:S04]  /*94c60*/  STL.64 [R1+0xe48], R14 ;  /* 0x000e480e01007387 */ /* 0x0003e80000100a00 */
[----:B------:R-:W2:Y:S04]  /*94c70*/  LDL.LU R237, [R1+0x4b4] ;  /* 0x0004b40001ed7983 */ /* 0x000ea80000300800 */
[----:B------:R-:W2:Y:S04]  /*94c80*/  LDL.LU R238, [R1+0x4b8] ;  /* 0x0004b80001ee7983 */ /* 0x000ea80000300800 */
[----:B------:R-:W2:Y:S01]  /*94c90*/  LDL.LU R239, [R1+0x4bc] ;  /* 0x0004bc0001ef7983 */ /* 0x000ea20000300800 */
[C---:B------:R-:W-:Y:S03]  /*94ca0*/  HMMA.1688.F32.TF32 R240, R232.reuse, R74, R240 ;  /* 0x0000004ae8f0723c */ /* 0x040fe600000810f0 */
[----:B-1----:R-:W3:Y:S04]  /*94cb0*/  LDL.LU R12, [R1+0x430] ;  /* 0x00043000010c7983 */ /* 0x002ee80000300800 */
[----:B------:R-:W3:Y:S01]  /*94cc0*/  LDL.LU R13, [R1+0x434] ;  /* 0x00043400010d7983 */ /* 0x000ee20000300800 */
[C---:B------:R-:W-:Y:S03]  /*94cd0*/  HMMA.1688.F32.TF32 R36, R232.reuse, R78, R36 ;  /* 0x0000004ee824723c */ /* 0x040fe60000081024 */
[----:B------:R-:W3:Y:S04]  /*94ce0*/  LDL.LU R14, [R1+0x438] ;  /* 0x00043800010e7983 */ /* 0x000ee80000300800 */
[----:B------:R-:W3:Y:S01]  /*94cf0*/  LDL.LU R15, [R1+0x43c] ;  /* 0x00043c00010f7983 */ /* 0x000ee20000300800 */
[C---:B------:R-:W-:Y:S08]  /*94d00*/  HMMA.1688.F32.TF32 R32, R232.reuse, R82, R32 ;  /* 0x00000052e820723c */ /* 0x040ff00000081020 */
[C---:B------:R-:W-:Y:S08]  /*94d10*/  HMMA.1688.F32.TF32 R28, R232.reuse, R86, R28 ;  /* 0x00000056e81c723c */ /* 0x040ff0000008101c */
[C---:B------:R-:W-:Y:S08]  /*94d20*/  HMMA.1688.F32.TF32 R24, R232.reuse, R90, R24 ;  /* 0x0000005ae818723c */ /* 0x040ff00000081018 */
[C---:B------:R-:W-:Y:S08]  /*94d30*/  HMMA.1688.F32.TF32 R20, R232.reuse, R94, R20 ;  /* 0x0000005ee814723c */ /* 0x040ff00000081014 */
[C---:B------:R-:W-:Y:S08]  /*94d40*/  HMMA.1688.F32.TF32 R16, R232.reuse, R98, R16 ;  /* 0x00000062e810723c */ /* 0x040ff00000081010 */
[C---:B--2---:R-:W-:Y:S11]  /*94d50*/  HMMA.1688.F32.TF32 R236, R232.reuse, R70, R236 ;  /* 0x00000046e8ec723c */ /* 0x044ff600000810ec */
[----:B------:R-:W-:Y:S11]  /*94d60*/  @!UPT UIADD3 URZ, URZ, URZ, URZ ;  /* 0x0000003f3f3ff290 */ /* 0x000ff6000fffe03f */
[----:B------:R-:W-:Y:S01]  /*94d70*/  @!UPT UIADD3 URZ, URZ, URZ, URZ ;  /* 0x0000003f3f3ff290 */ /* 0x000fe2000fffe03f */
        /* <DEDUP_REMOVED lines=9> */
[----:B------:R2:W-:Y:S01]  /*94e10*/  STL.64 [R1+0x1328], R30 ;  /* 0x0013281e01007387 */ /* 0x0005e20000100a00 */
[----:B---3--:R-:W-:Y:S03]  /*94e20*/  HMMA.1688.F32.TF32 R12, R232, R102, R12 ;  /* 0x00000066e80c723c */ /* 0x008fe6000008100c */
[----:B------:R-:W-:Y:S04]  /*94e30*/  LDS R236, [R161+0x1c600] ;  /* 0x01c60000a1ec7984 */ /* 0x000fe80000000800 */
[----:B-1----:R-:W3:Y:S04]  /*94e40*/  LDL.LU R28, [R1+0x420] ;  /* 0x00042000011c7983 */ /* 0x002ee80000300800 */
[----:B------:R1:W-:Y:S04]  /*94e50*/  STL.64 [R1+0x1310], R24 ;  /* 0x0013101801007387 */ /* 0x0003e80000100a00 */
[----:B------:R1:W-:Y:S04]  /*94e60*/  STL.64 [R1+0x1318], R26 ;  /* 0x0013181a01007387 */ /* 0x0003e80000100a00 */
[----:B------:R1:W-:Y:S04]  /*94e70*/  STL.64 [R1+0x1300], R20 ;  /* 0x0013001401007387 */ /* 0x0003e80000100a00 */
[----:B------:R1:W-:Y:S04]  /*94e80*/  STL.64 [R1+0x1308], R22 ;  /* 0x0013081601007387 */ /* 0x0003e80000100a00 */
[----:B------:R-:W3:Y:S04]  /*94e90*/  LDL.LU R29, [R1+0x424] ;  /* 0x00042400011d7983 */ /* 0x000ee80000300800 */
[----:B--2---:R-:W3:Y:S04]  /*94ea0*/  LDL.LU R30, [R1+0x428] ;  /* 0x00042800011e7983 */ /* 0x004ee80000300800 */
[----:B------:R2:W-:Y:S04]  /*94eb0*/  STL.64 [R1+0x12f0], R16 ;  /* 0x0012f01001007387 */ /* 0x0005e80000100a00 */
[----:B------:R2:W-:Y:S04]  /*94ec0*/  STL [R1+0x12f8], R18 ;  /* 0x0012f81201007387 */ /* 0x0005e80000100800 */
[----:B-1----:R-:W4:Y:S04]  /*94ed0*/  LDL.LU R24, [R1+0x30] ;  /* 0x0000300001187983 */ /* 0x002f280000300800 */
        /* <DEDUP_REMOVED lines=8> */
[----:B------:R-:W4:Y:S04]  /*94f60*/  LDL.LU R23, [R1+0x2c] ;  /* 0x00002c0001177983 */ /* 0x000f280000300800 */
[----:B--2---:R-:W2:Y:S04]  /*94f70*/  LDL.LU R16, [R1+0x10] ;  /* 0x0000100001107983 */ /* 0x004ea80000300800 */
[----:B------:R-:W2:Y:S04]  /*94f80*/  LDL.LU R17, [R1+0x14] ;  /* 0x0000140001117983 */ /* 0x000ea80000300800 */
[----:B------:R-:W2:Y:S04]  /*94f90*/  LDL.LU R18, [R1+0x18] ;  /* 0x0000180001127983 */ /* 0x000ea80000300800 */
[----:B------:R-:W2:Y:S01]  /*94fa0*/  LDL.LU R19, [R1+0x1c] ;  /* 0x00001c0001137983 */ /* 0x000ea20000300800 */
[----:B------:R-:W-:Y:S01]  /*94fb0*/  IMAD.MOV.U32 R101, RZ, RZ, R12 ;  /* 0x000000ffff657224 */ /* 0x000fe200078e000c */
[----:B------:R-:W-:Y:S01]  /*94fc0*/  MOV R97, R14 ;  /* 0x0000000e00617202 */ /* 0x000fe20000000f00 */
[----:B------:R-:W-:Y:S01]  /*94fd0*/  IMAD.MOV.U32 R100, RZ, RZ, R13 ;  /* 0x000000ffff647224 */ /* 0x000fe200078e000d */
[----:B------:R-:W-:Y:S01]  /*94fe0*/  STL [R1+0x3ee8], R188 ;  /* 0x003ee8bc01007387 */ /* 0x000fe20000100800 */
[----:B------:R-:W-:-:S03]  /*94ff0*/  IMAD.MOV.U32 R96, RZ, RZ, R15 ;  /* 0x000000ffff607224 */ /* 0x000fc600078e000f */
[----:B------:R-:W4:Y:S04]  /*95000*/  LDL.LU R12, [R1] ;  /* 0x00000000010c7983 */ /* 0x000f280000300800 */
[----:B------:R-:W4:Y:S04]  /*95010*/  LDL.LU R13, [R1+0x4] ;  /* 0x00000400010d7983 */ /* 0x000f280000300800 */
[----:B------:R-:W4:Y:S04]  /*95020*/  LDL.LU R14, [R1+0x8] ;  /* 0x00000800010e7983 */ /* 0x000f280000300800 */
[----:B------:R-:W4:Y:S04]  /*95030*/  LDL.LU R15, [R1+0xc] ;  /* 0x00000c00010f7983 */ /* 0x000f280000300800 */
[----:B------:R1:W-:Y:S04]  /*95040*/  STL [R1+0x3ef4], R97 ;  /* 0x003ef46101007387 */ /* 0x0003e80000100800 */
[----:B------:R1:W-:Y:S04]  /*95050*/  STL [R1+0x3ef0], R100 ;  /* 0x003ef06401007387 */ /* 0x0003e80000100800 */
[----:B------:R1:W-:Y:S01]  /*95060*/  STL [R1+0x3eec], R101 ;  /* 0x003eec6501007387 */ /* 0x0003e20000100800 */
[----:B------:R-:W-:Y:S01]  /*95070*/  MOV R32, R248 ;  /* 0x000000f800207202 */ /* 0x000fe20000000f00 */
[----:B------:R-:W-:Y:S01]  /*95080*/  IMAD.MOV.U32 R33, RZ, RZ, R249 ;  /* 0x000000ffff217224 */ /* 0x000fe200078e00f9 */
[----:B------:R-:W-:Y:S01]  /*95090*/  MOV R35, R251 ;  /* 0x000000fb00237202 */ /* 0x000fe20000000f00 */
[----:B------:R-:W-:Y:S01]  /*950a0*/  IMAD.MOV.U32 R34, RZ, RZ, R250 ;  /* 0x000000ffff227224 */ /* 0x000fe200078e00fa */
[----:B------:R-:W-:Y:S04]  /*950b0*/  LDS R238, [R161+0x1e600] ;  /* 0x01e60000a1ee7984 */ /* 0x000fe80000000800 */
[----:B------:R-:W-:Y:S04]  /*950c0*/  LDS R237, [R189+0x1c600] ;  /* 0x01c60000bded7984 */ /* 0x000fe80000000800 */
[----:B------:R-:W1:Y:S04]  /*950d0*/  LDS R239, [R189+0x1e600] ;  /* 0x01e60000bdef7984 */ /* 0x000e680000000800 */
[----:B------:R-:W-:Y:S04]  /*950e0*/  LDS R240, [R161+0x1c680] ;  /* 0x01c68000a1f07984 */ /* 0x000fe80000000800 */
[----:B------:R-:W-:Y:S04]  /*950f0*/  LDS R242, [R161+0x1e680] ;  /* 0x01e68000a1f27984 */ /* 0x000fe80000000800 */
[----:B------:R-:W-:Y:S04]  /*95100*/  LDS R241, [R189+0x1c680] ;  /* 0x01c68000bdf17984 */ /* 0x000fe80000000800 */
[----:B------:R-:W1:Y:S01]  /*95110*/  LDS R243, [R189+0x1e680] ;  /* 0x01e68000bdf37984 */ /* 0x000e620000000800 */
[C---:B---3--:R-:W-:Y:S11]  /*95120*/  HMMA.1688.F32.TF32 R28, R232.reuse, R106, R28 ;  /* 0x0000006ae81c723c */ /* 0x048ff6000008101c */
[----:B------:R-:W-:Y:S11]  /*95130*/  @!UPT UIADD3 URZ, URZ, URZ, URZ ;  /* 0x0000003f3f3ff290 */ /* 0x000ff6000fffe03f */
[----:B------:R-:W-:Y:S02]  /*95140*/  @!UPT UIADD3 URZ, URZ, URZ, URZ ;  /* 0x0000003f3f3ff290 */ /* 0x000fe4000fffe03f */
[----:B------:R-:W-:Y:S02]  /*95150*/  IMAD.MOV.U32 R93, RZ, RZ, R28 ;  /* 0x000000ffff5d7224 */ /* 0x000fe400078e001c */
[----:B------:R-:W-:Y:S01]  /*95160*/  IMAD.MOV.U32 R28, RZ, RZ, R244 ;  /* 0x000000ffff1c7224 */ /* 0x000fe200078e00f4 */
[----:B------:R-:W-:Y:S01]  /*95170*/  MOV R92, R29 ;  /* 0x0000001d005c7202 */ /* 0x000fe20000000f00 */
[----:B------:R-:W3:Y:S01]  /*95180*/  LDL.LU R244, [R1+0x4024] ;  /* 0x0040240001f47983 */ /* 0x000ee20000300800 */
[----:B------:R-:W-:Y:S01]  /*95190*/  IMAD.MOV.U32 R89, RZ, RZ, R30 ;  /* 0x000000ffff597224 */ /* 0x000fe200078e001e */
[----:B------:R-:W-:Y:S01]  /*951a0*/  MOV R29, R245 ;  /* 0x000000f5001d7202 */ /* 0x000fe20000000f00 */
[----:B------:R-:W-:Y:S01]  /*951b0*/  IMAD.MOV.U32 R88, RZ, RZ, R31 ;  /* 0x000000ffff587224 */ /* 0x000fe200078e001f */
[C---:B--2---:R-:W-:Y:S01]  /*951c0*/  HMMA.1688.F32.TF32 R16, R232.reuse, R118, R16 ;  /* 0x00000076e810723c */ /* 0x044fe20000081010 */
[----:B-----5:R-:W-:Y:S02]  /*951d0*/  IMAD.MOV.U32 R30, RZ, RZ, R246 ;  /* 0x000000ffff1e7224 */ /* 0x020fe400078e00f6 */
[----:B------:R-:W-:Y:S11]  /*951e0*/  IMAD.MOV.U32 R31, RZ, RZ, R247 ;  /* 0x000000ffff1f7224 */ /* 0x000ff600078e00f7 */
[----:B------:R-:W-:Y:S09]  /*951f0*/  @!UPT UIADD3 URZ, URZ, URZ, URZ ;  /* 0x0000003f3f3ff290 */ /* 0x000ff2000fffe03f */
[----:B------:R-:W-:Y:S04]  /*95200*/  STL.64 [R1+0x12a0], R16 ;  /* 0x0012a01001007387 */ /* 0x000fe80000100a00 */
[----:B------:R-:W-:Y:S04]  /*95210*/  STL.64 [R1+0x12a8], R18 ;  /* 0x0012a81201007387 */ /* 0x000fe80000100a00 */
[----:B------:R-:W3:Y:S04]  /*95220*/  LDL.LU R245, [R1+0x4020] ;  /* 0x0040200001f57983 */ /* 0x000ee80000300800 */
[----:B------:R-:W3:Y:S04]  /*95230*/  LDL.LU R246, [R1+0x401c] ;  /* 0x00401c0001f67983 */ /* 0x000ee80000300800 */
[----:B------:R-:W3:Y:S04]  /*95240*/  LDL.LU R247, [R1+0x4018] ;  /* 0x0040180001f77983 */ /* 0x000ee80000300800 */
[----:B------:R-:W2:Y:S04]  /*95250*/  LDL.LU R248, [R1+0x4014] ;  /* 0x0040140001f87983 */ /* 0x000ea80000300800 */
[----:B------:R-:W2:Y:S04]  /*95260*/  LDL.LU R249, [R1+0x4010] ;  /* 0x0040100001f97983 */ /* 0x000ea80000300800 */
[----:B------:R-:W2:Y:S04]  /*95270*/  LDL.LU R250, [R1+0x400c] ;  /* 0x00400c0001fa7983 */ /* 0x000ea80000300800 */
[----:B------:R-:W2:Y:S01]  /*95280*/  LDL.LU R251, [R1+0x4008] ;  /* 0x0040080001fb7983 */ /* 0x000ea20000300800 */
[C---:B----4-:R-:W-:Y:S03]  /*95290*/  HMMA.1688.F32.TF32 R20, R232.reuse, R114, R20 ;  /* 0x00000072e814723c */ /* 0x050fe60000081014 */
[----:B------:R-:W4:Y:S04]  /*952a0*/  LDL.LU R36, [R1+0xc0] ;  /* 0x0000c00001247983 */ /* 0x000f280000300800 */
[----:B------:R-:W4:Y:S01]  /*952b0*/  LDL.LU R37, [R1+0xc4] ;  /* 0x0000c40001257983 */ /* 0x000f220000300800 */
[----:B------:R-:W-:Y:S03]  /*952c0*/  HMMA.1688.F32.TF32 R24, R232, R110, R24 ;  /* 0x0000006ee818723c */ /* 0x000fe60000081018 */
[----:B------:R-:W4:Y:S04]  /*952d0*/  LDL.LU R38, [R1+0xc8] ;  /* 0x0000c80001267983 */ /* 0x000f280000300800 */
[----:B------:R-:W4:Y:S09]  /*952e0*/  LDL.LU R39, [R1+0xcc] ;  /* 0x0000cc0001277983 */ /* 0x000f320000300800 */
[----:B------:R-:W-:Y:S01]  /*952f0*/  IMAD.MOV.U32 R85, RZ, RZ, R20 ;  /* 0x000000ffff557224 */ /* 0x000fe200078e0014 */
[----:B------:R-:W-:Y:S01]  /*95300*/  MOV R81, R22 ;  /* 0x0000001600517202 */ /* 0x000fe20000000f00 */
[----:B------:R-:W-:-:S02]  /*95310*/  IMAD.MOV.U32 R84, RZ, RZ, R21 ;  /* 0x000000ffff547224 */ /* 0x000fc400078e0015 */
[----:B------:R-:W-:Y:S02]  /*95320*/  IMAD.MOV.U32 R80, RZ, RZ, R23 ;  /* 0x000000ffff507224 */ /* 0x000fe400078e0017 */
[C---:B------:R-:W-:Y:S02]  /*95330*/  HMMA.1688.F32.TF32 R20, R232.reuse, R122, R12 ;  /* 0x0000007ae814723c */ /* 0x040fe4000008100c */
[----:B-1----:R-:W-:Y:S01]  /*95340*/  MOV R97, R24 ;  /* 0x0000001800617202 */ /* 0x002fe20000000f00 */
[----:B------:R-:W-:Y:S01]  /*95350*/  IMAD.MOV.U32 R100, RZ, RZ, R25 ;  /* 0x000000ffff647224 */ /* 0x000fe200078e0019 */
[----:B------:R-:W2:Y:S01]  /*95360*/  LDL.LU R24, [R1+0x90] ;  /* 0x0000900001187983 */ /* 0x000ea20000300800 */
[----:B------:R-:W-:Y:S01]  /*95370*/  IMAD.MOV.U32 R101, RZ, RZ, R26 ;  /* 0x000000ffff657224 */ /* 0x000fe200078e001a */
[----:B------:R-:W-:Y:S02]  /*95380*/  MOV R188, R27 ;  /* 0x0000001b00bc7202 */ /* 0x000fe40000000f00 */
[----:B------:R-:W2:Y:S04]  /*95390*/  LDL.LU R25, [R1+0x94] ;  /* 0x0000940001197983 */ /* 0x000ea80000300800 */
[----:B------:R-:W2:Y:S04]  /*953a0*/  LDL.LU R26, [R1+0x98] ;  /* 0x00009800011a7983 */ /* 0x000ea80000300800 */
[----:B------:R-:W2:Y:S07]  /*953b0*/  LDL.LU R27, [R1+0x9c] ;  /* 0x00009c00011b7983 */ /* 0x000eae0000300800 */
[----:B------:R1:W-:Y:S04]  /*953c0*/  STL.64 [R1+0x1290], R20 ;  /* 0x0012901401007387 */ /* 0x0003e80000100a00 */
[----:B------:R2:W-:Y:S04]  /*953d0*/  STL.64 [R1+0x1298], R22 ;  /* 0x0012981601007387 */ /* 0x0005e80000100a00 */
[----:B-1----:R-:W4:Y:S01]  /*953e0*/  LDL.LU R20, [R1+0x80] ;  /* 0x0000800001147983 */ /* 0x002f220000300800 */
[C---:B---3--:R-:W-:Y:S08]  /*953f0*/  HMMA.1688.F32.TF32 R12, R232.reuse, R130, R244 ;  /* 0x00000082e80c723c */ /* 0x048ff000000810f4 */
[----:B--2---:R-:W-:Y:S01]  /*95400*/  HMMA.1688.F32.TF32 R16, R232, R126, R248 ;  /* 0x0000007ee810723c */ /* 0x004fe200000810f8 */
[----:B------:R-:W-:Y:S04]  /*95410*/  LDS R232, [R161+0x1c700] ;  /* 0x01c70000a1e87984 */ /* 0x000fe80000000800 */
[----:B------:R-:W-:Y:S03]  /*95420*/  LDS R234, [R161+0x1e700] ;  /* 0x01e70000a1ea7984 */ /* 0x000fe60000000800 */
[C---:B------:R-:W-:Y:S01]  /*95430*/  HMMA.1688.F32.TF32 R32, R236.reuse, R74, R32 ;  /* 0x0000004aec20723c */ /* 0x040fe20000081020 */
[----:B------:R-:W-:Y:S04]  /*95440*/  LDS R233, [R189+0x1c700] ;  /* 0x01c70000bde97984 */ /* 0x000fe80000000800 */
[----:B------:R-:W1:Y:S10]  /*95450*/  LDS R235, [R189+0x1e700] ;  /* 0x01e70000bdeb7984 */ /* 0x000e740000000800 */
[----:B------:R2:W-:Y:S04]  /*95460*/  STL.64 [R1+0x1280], R16 ;  /* 0x0012801001007387 */ /* 0x0005e80000100a00 */
[----:B------:R3:W-:Y:S04]  /*95470*/  STL.64 [R1+0x1288], R18 ;  /* 0x0012881201007387 */ /* 0x0007e80000100a00 */
[----:B------:R1:W-:Y:S04]  /*95480*/  STL.64 [R1+0xe30], R12 ;  /* 0x000e300c01007387 */ /* 0x0003e80000100a00 */
[----:B------:R1:W-:Y:S04]  /*95490*/  STL.64 [R1+0xe38], R14 ;  /* 0x000e380e01007387 */ /* 0x0003e80000100a00 */
        /* <DEDUP_REMOVED lines=14> */
[----:B------:R-:W3:Y:S01]  /*95580*/  LDL.LU R15, [R1+0x6c] ;  /* 0x00006c00010f7983 */ /* 0x000ee20000300800 */
[C---:B----4-:R-:W-:Y:S03]  /*95590*/  HMMA.1688.F32.TF32 R36, R236.reuse, R70, R36 ;  /* 0x00000046ec24723c */ /* 0x050fe60000081024 */
[----:B------:R-:W4:Y:S04]  /*955a0*/  LDL.LU R244, [R1+0x50] ;  /* 0x0000500001f47983 */ /* 0x000f280000300800 */
[----:B------:R-:W4:Y:S01]  /*955b0*/  LDL.LU R245, [R1+0x54] ;  /* 0x0000540001f57983 */ /* 0x000f220000300800 */
[C---:B------:R-:W-:Y:S03]  /*955c0*/  HMMA.1688.F32.TF32 R28, R236.reuse, R78, R28 ;  /* 0x0000004eec1c723c */ /* 0x040fe6000008101c */
[----:B------:R-:W4:Y:S04]  /*955d0*/  LDL.LU R246, [R1+0x58] ;  /* 0x0000580001f67983 */ /* 0x000f280000300800 */
[----:B------:R-:W4:Y:S01]  /*955e0*/  LDL.LU R247, [R1+0x5c] ;  /* 0x00005c0001f77983 */ /* 0x000f220000300800 */
[----:B------:R-:W-:Y:S07]  /*955f0*/  HMMA.1688.F32.TF32 R24, R236, R82, R24 ;  /* 0x00000052ec18723c */ /* 0x000fee0000081018 */
[----:B------:R-:W-:Y:S04]  /*95600*/  STL.64 [R1+0xe20], R36 ;  /* 0x000e202401007387 */ /* 0x000fe80000100a00 */
[----:B------:R1:W-:Y:S04]  /*95610*/  STL.64 [R1+0xe28], R38 ;  /* 0x000e282601007387 */ /* 0x0003e80000100a00 */
[----:B-1----:R-:W4:Y:S04]  /*95620*/  LDL.LU.64 R38, [R1+0x4000] ;  /* 0x0040000001267983 */ /* 0x002f280000300a00 */
[----:B------:R-:W4:Y:S04]  /*95630*/  LDL.LU.64 R36, [R1+0x3ff8] ;  /* 0x003ff80001247983 */ /* 0x000f280000300a00 */
[----:B------:R-:W-:Y:S04]  /*95640*/  STL.64 [R1+0xe10], R32 ;  /* 0x000e102001007387 */ /* 0x000fe80000100a00 */
[----:B------:R1:W-:Y:S01]  /*95650*/  STL.64 [R1+0xe18], R34 ;  /* 0x000e182201007387 */ /* 0x0003e20000100a00 */
[----:B------:R-:W-:Y:S01]  /*95660*/  IMAD.MOV.U32 R124, RZ, RZ, R27 ;  /* 0x000000ffff7c7224 */ /* 0x000fe200078e001b */
[----:B------:R-:W-:Y:S01]  /*95670*/  MOV R125, R26 ;  /* 0x0000001a007d7202 */ /* 0x000fe20000000f00 */
[----:B------:R-:W-:-:S02]  /*95680*/  IMAD.MOV.U32 R128, RZ, RZ, R25 ;  /* 0x000000ffff807224 */ /* 0x000fc400078e0019 */
[----:B------:R-:W-:Y:S01]  /*95690*/  IMAD.MOV.U32 R129, RZ, RZ, R24 ;  /* 0x000000ffff817224 */ /* 0x000fe200078e0018 */
[----:B-1----:R-:W4:Y:S04]  /*956a0*/  LDL.LU.64 R34, [R1+0x3ff0] ;  /* 0x003ff00001227983 */ /* 0x002f280000300a00 */
[----:B------:R-:W4:Y:S04]  /*956b0*/  LDL.LU.64 R32, [R1+0x3fe8] ;  /* 0x003fe80001207983 */ /* 0x000f280000300a00 */
[----:B------:R-:W-:Y:S04]  /*956c0*/  STL.64 [R1+0xe00], R28 ;  /* 0x000e001c01007387 */ /* 0x000fe80000100a00 */
[----:B------:R1:W-:Y:S04]  /*956d0*/  STL.64 [R1+0xe08], R30 ;  /* 0x000e081e01007387 */ /* 0x0003e80000100a00 */
[----:B-1----:R-:W4:Y:S04]  /*956e0*/  LDL.LU.64 R30, [R1+0x3fe0] ;  /* 0x003fe000011e7983 */ /* 0x002f280000300a00 */
[----:B------:R-:W4:Y:S04]  /*956f0*/  LDL.LU.64 R28, [R1+0x3fd8] ;  /* 0x003fd800011c7983 */ /* 0x000f280000300a00 */
[----:B------:R-:W4:Y:S04]  /*95700*/  LDL.LU.64 R26, [R1+0x3fd0] ;  /* 0x003fd000011a7983 */ /* 0x000f280000300a00 */
[----:B------:R-:W4:Y:S04]  /*95710*/  LDL.LU.64 R24, [R1+0x3fc8] ;  /* 0x003fc80001187983 */ /* 0x000f280000300a00 */
[----:B------:R-:W-:Y:S04]  /*95720*/  STL [R1+0x3ee4], R124 ;  /* 0x003ee47c01007387 */ /* 0x000fe80000100800 */
[----:B------:R-:W-:Y:S04]  /*95730*/  STL [R1+0x3ee0], R125 ;  /* 0x003ee07d01007387 */ /* 0x000fe80000100800 */
[----:B------:R1:W-:Y:S04]  /*95740*/  STL [R1+0x3edc], R128 ;  /* 0x003edc8001007387 */ /* 0x0003e80000100800 */
[----:B------:R1:W-:Y:S01]  /*95750*/  STL [R1+0x3ed8], R129 ;  /* 0x003ed88101007387 */ /* 0x0003e20000100800 */
[C---:B-----5:R-:W-:Y:S08]  /*95760*/  HMMA.1688.F32.TF32 R20, R236.reuse, R86, R20 ;  /* 0x00000056ec14723c */ /* 0x060ff00000081014 */
[C---:B--2---:R-:W-:Y:S11]  /*95770*/  HMMA.1688.F32.TF32 R16, R236.reuse, R90, R16 ;  /* 0x0000005aec10723c */ /* 0x044ff60000081010 */
[----:B------:R-:W-:Y:S05]  /*95780*/  @!UPT UIADD3 URZ, URZ, URZ, URZ ;  /* 0x0000003f3f3ff290 */ /* 0x000fea000fffe03f */
[----:B------:R-:W-:Y:S01]  /*95790*/  IMAD.MOV.U32 R113, RZ, RZ, R22 ;  /* 0x000000ffff717224 */ /* 0x000fe200078e0016 */
[----:B------:R-:W-:Y:S01]  /*957a0*/  MOV R120, R21 ;  /* 0x0000001500787202 */ /* 0x000fe20000000f00 */
[----:B------:R-:W-:Y:S01]  /*957b0*/  IMAD.MOV.U32 R112, RZ, RZ, R23 ;  /* 0x000000ffff707224 */ /* 0x000fe200078e0017 */
[----:B---3--:R-:W-:Y:S01]  /*957c0*/  HMMA.1688.F32.TF32 R12, R236, R94, R12 ;  /* 0x0000005eec0c723c */ /* 0x008fe2000008100c */
[----:B------:R-:W-:Y:S01]  /*957d0*/  IMAD.MOV.U32 R121, RZ, RZ, R20 ;  /* 0x000000ffff797224 */ /* 0x000fe200078e0014 */
[----:B------:R-:W2:Y:S03]  /*957e0*/  LDL.LU.64 R22, [R1+0x3fc0] ;  /* 0x003fc00001167983 */ /* 0x000ea60000300a00 */
[----:B-1----:R-:W-:Y:S01]  /*957f0*/  IMAD.MOV.U32 R128, RZ, RZ, R18 ;  /* 0x000000ffff807224 */ /* 0x002fe200078e0012 */
[----:B------:R-:W-:Y:S01]  /*95800*/  MOV R129, R19 ;  /* 0x0000001300817202 */ /* 0x000fe20000000f00 */
[----:B------:R-:W-:Y:S01]  /*95810*/  IMAD.MOV.U32 R125, RZ, RZ, R17 ;  /* 0x000000ffff7d7224 */ /* 0x000fe200078e0011 */
[----:B------:R-:W2:Y:S01]  /*95820*/  LDL.LU.64 R20, [R1+0x3fb8] ;  /* 0x003fb80001147983 */ /* 0x000ea20000300a00 */
[----:B------:R-:W-:-:S03]  /*95830*/  MOV R124, R16 ;  /* 0x00000010007c7202 */ /* 0x000fc60000000f00 */
[----:B------:R-:W3:Y:S04]  /*95840*/  LDL.LU.64 R18, [R1+0x3fb0] ;  /* 0x003fb00001127983 */ /* 0x000ee80000300a00 */
[----:B------:R-:W3:Y:S08]  /*95850*/  LDL.LU.64 R16, [R1+0x3fa8] ;  /* 0x003fa80001107983 */ /* 0x000ef00000300a00 */
[----:B------:R-:W-:Y:S01]  /*95860*/  MOV R105, R14 ;  /* 0x0000000e00697202 */ /* 0x000fe20000000f00 */
[----:B------:R-:W-:-:S02]  /*95870*/  IMAD.MOV.U32 R104, RZ, RZ, R15 ;  /* 0x000000ffff687224 */ /* 0x000fc400078e000f */
[----:B------:R-:W-:Y:S01]  /*95880*/  IMAD.MOV.U32 R109, RZ, RZ, R12 ;  /* 0x000000ffff6d7224 */ /* 0x000fe200078e000c */
[----:B------:R-:W5:Y:S01]  /*95890*/  LDL.LU.64 R14, [R1+0x3fa0] ;  /* 0x003fa000010e7983 */ /* 0x000f620000300a00 */
[----:B------:R-:W-:-:S03]  /*958a0*/  IMAD.MOV.U32 R108, RZ, RZ, R13 ;  /* 0x000000ffff6c7224 */ /* 0x000fc600078e000d */
[----:B------:R-:W5:Y:S01]  /*958b0*/  LDL.LU.64 R12, [R1+0x3f98] ;  /* 0x003f9800010c7983 */ /* 0x000f620000300a00 */
[C---:B----4-:R-:W-:Y:S08]  /*958c0*/  HMMA.1688.F32.TF32 R244, R236.reuse, R98, R244 ;  /* 0x00000062ecf4723c */ /* 0x050ff000000810f4 */
[C---:B------:R-:W-:Y:S11]  /*958d0*/  HMMA.1688.F32.TF32 R248, R236.reuse, R102, R248 ;  /* 0x00000066ecf8723c */ /* 0x040ff600000810f8 */
[----:B------:R-:W-:Y:S04]  /*958e0*/  @!UPT UIADD3 URZ, URZ, URZ, URZ ;  /* 0x0000003f3f3ff290 */ /* 0x000fe8000fffe03f */
[----:B------:R-:W-:Y:S04]  /*958f0*/  STL.64 [R1+0xdb0], R244 ;  /* 0x000db0f401007387 */ /* 0x000fe80000100a00 */
[----:B------:R5:W-:Y:S04]  /*95900*/  STL.64 [R1+0xdb8], R246 ;  /* 0x000db8f601007387 */ /* 0x000be80000100a00 */
[----:B------:R-:W-:Y:S04]  /*95910*/  STL.64 [R1+0xda0], R248 ;  /* 0x000da0f801007387 */ /* 0x000fe80000100a00 */
[----:B------:R-:W-:Y:S01]  /*95920*/  STL.64 [R1+0xda8], R250 ;  /* 0x000da8fa01007387 */ /* 0x000fe20000100a00 */
[C---:B---3--:R-:W-:Y:S08]  /*95930*/  HMMA.1688.F32.TF32 R16, R236.reuse, R110, R16 ;  /* 0x0000006eec10723c */ /* 0x048ff00000081010 */
[C---:B-----5:R-:W-:Y:S08]  /*95940*/  HMMA.1688.F32.TF32 R244, R236.reuse, R106, R12 ;  /* 0x0000006aecf4723c */ /* 0x060ff0000008100c */
[C---:B--2---:R-:W-:Y:S08]  /*95950*/  HMMA.1688.F32.TF32 R12, R236.reuse, R114, R20 ;  /* 0x00000072ec0c723c */ /* 0x044ff00000081014 */
[C---:B------:R-:W-:Y:S07]  /*95960*/  HMMA.1688.F32.TF32 R20, R236.reuse, R118, R24 ;  /* 0x00000076ec14723c */ /* 0x040fee0000081018 */
        /* <DEDUP_REMOVED lines=10> */
[----:B-1----:R-:W-:Y:S08]  /*95a10*/  HMMA.1688.F32.TF32 R20, R236, R130, R36 ;  /* 0x00000082ec14723c */ /* 0x002ff00000081024 */
[C---:B------:R-:W-:Y:S08]  /*95a20*/  HMMA.1688.F32.TF32 R236, R240.reuse, R78, R8 ;  /* 0x0000004ef0ec723c */ /* 0x040ff00000081008 */
[C---:B------:R-:W-:Y:S01]  /*95a30*/  HMMA.1688.F32.TF32 R8, R240.reuse, R86, R152 ;  /* 0x00000056f008723c */ /* 0x040fe20000081098 */
[----:B------:R-:W-:Y:S04]  /*95a40*/  STL.64 [R1+0xd50], R16 ;  /* 0x000d501001007387 */ /* 0x000fe80000100a00 */
[----:B------:R1:W-:Y:S04]  /*95a50*/  STL.64 [R1+0xd58], R18 ;  /* 0x000d581201007387 */ /* 0x0003e80000100a00 */
[----:B------:R-:W-:Y:S04]  /*95a60*/  STL.64 [R1+0xd40], R12 ;  /* 0x000d400c01007387 */ /* 0x000fe80000100a00 */
[----:B------:R2:W-:Y:S01]  /*95a70*/  STL.64 [R1+0xd48], R14 ;  /* 0x000d480e01007387 */ /* 0x0005e20000100a00 */
[C---:B-1----:R-:W-:Y:S08]  /*95a80*/  HMMA.1688.F32.TF32 R16, R240.reuse, R70, R40 ;  /* 0x00000046f010723c */ /* 0x042ff00000081028 */
[----:B--2---:R-:W-:Y:S02]  /*95a90*/  HMMA.1688.F32.TF32 R12, R240, R74, R44 ;  /* 0x0000004af00c723c */ /* 0x004fe4000008102c */
[----:B------:R-:W-:Y:S01]  /*95aa0*/  IMAD.MOV.U32 R155, RZ, RZ, R8 ;  /* 0x000000ffff9b7224 */ /* 0x000fe200078e0008 */
[----:B------:R-:W-:Y:S01]  /*95ab0*/  MOV R154, R9 ;  /* 0x00000009009a7202 */ /* 0x000fe20000000f00 */
[----:B------:R-:W-:-:S02]  /*95ac0*/  IMAD.MOV.U32 R153, RZ, RZ, R10 ;  /* 0x000000ffff997224 */ /* 0x000fc400078e000a */
[----:B------:R-:W-:Y:S02]  /*95ad0*/  IMAD.MOV.U32 R152, RZ, RZ, R11 ;  /* 0x000000ffff987224 */ /* 0x000fe400078e000b */
[----:B------:R-:W-:Y:S01]  /*95ae0*/  HMMA.1688.F32.TF32 R8, R240, R90, R148 ;  /* 0x0000005af008723c */ /* 0x000fe20000081094 */
[----:B------:R-:W-:Y:S04]  /*95af0*/  STL.64 [R1+0xc40], R20 ;  /* 0x000c401401007387 */ /* 0x000fe80000100a00 */
[----:B------:R-:W-:Y:S04]  /*95b00*/  STL.64 [R1+0xc48], R22 ;  /* 0x000c481601007387 */ /* 0x000fe80000100a00 */
[----:B------:R-:W-:Y:S04]  /*95b10*/  STL.64 [R1+0xc20], R16 ;  /* 0x000c201001007387 */ /* 0x000fe80000100a00 */
[----:B------:R-:W-:Y:S04]  /*95b20*/  STL.64 [R1+0xc28], R18 ;  /* 0x000c281201007387 */ /* 0x000fe80000100a00 */
[----:B------:R1:W-:Y:S04]  /*95b30*/  STL [R1+0x3ec4], R236 ;  /* 0x003ec4ec01007387 */ /* 0x0003e80000100800 */
[----:B------:R-:W-:Y:S04]  /*95b40*/  STL.64 [R1+0xb20], R12 ;  /* 0x000b200c01007387 */ /* 0x000fe80000100a00 */
[----:B------:R-:W-:Y:S04]  /*95b50*/  STL.64 [R1+0xb28], R14 ;  /* 0x000b280e01007387 */ /* 0x000fe80000100a00 */
[----:B------:R2:W-:Y:S01]  /*95b60*/  STL [R1+0x3ec0], R237 ;  /* 0x003ec0ed01007387 */ /* 0x0005e20000100800 */
[----:B-1----:R-:W-:-:S03]  /*95b70*/  MOV R236, R8 ;  /* 0x0000000800ec7202 */ /* 0x002fc60000000f00 */
[----:B------:R1:W-:Y:S04]  /*95b80*/  STL [R1+0x3ebc], R238 ;  /* 0x003ebcee01007387 */ /* 0x0003e80000100800 */
[----:B------:R3:W-:Y:S01]  /*95b90*/  STL [R1+0x3eb8], R239 ;  /* 0x003eb8ef01007387 */ /* 0x0007e20000100800 */
[----:B--2---:R-:W-:Y:S02]  /*95ba0*/  IMAD.MOV.U32 R237, RZ, RZ, R9 ;  /* 0x000000ffffed7224 */ /* 0x004fe400078e0009 */
[----:B-1----:R-:W-:Y:S01]  /*95bb0*/  IMAD.MOV.U32 R238, RZ, RZ, R10 ;  /* 0x000000ffffee7224 */ /* 0x002fe200078e000a */
[----:B---3--:R-:W-:Y:S02]  /*95bc0*/  MOV R239, R11 ;  /* 0x0000000b00ef7202 */ /* 0x008fe40000000f00 */
[C---:B------:R-:W-:Y:S08]  /*95bd0*/  HMMA.1688.F32.TF32 R8, R240.reuse, R94, R52 ;  /* 0x0000005ef008723c */ /* 0x040ff00000081034 */
[C---:B------:R-:W-:Y:S11]  /*95be0*/  HMMA.1688.F32.TF32 R12, R240.reuse, R82, R48 ;  /* 0x00000052f00c723c */ /* 0x040ff60000081030 */
[----:B------:R-:W-:Y:S05]  /*95bf0*/  @!UPT UIADD3 URZ, URZ, URZ, URZ ;  /* 0x0000003f3f3ff290 */ /* 0x000fea000fffe03f */
[----:B------:R-:W-:Y:S01]  /*95c00*/  IMAD.MOV.U32 R151, RZ, RZ, R8 ;  /* 0x000000ffff977224 */ /* 0x000fe200078e0008 */
[----:B------:R-:W-:Y:S01]  /*95c10*/  MOV R149, R10 ;  /* 0x0000000a00957202 */ /* 0x000fe20000000f00 */
[----:B------:R-:W-:Y:S02]  /*95c20*/  IMAD.MOV.U32 R150, RZ, RZ, R9 ;  /* 0x000000ffff967224 */ /* 0x000fe400078e0009 */
[----:B------:R-:W-:Y:S02]  /*95c30*/  IMAD.MOV.U32 R148, RZ, RZ, R11 ;  /* 0x000000ffff947224 */ /* 0x000fe400078e000b */
[C---:B------:R-:W-:Y:S01]  /*95c40*/  HMMA.1688.F32.TF32 R8, R240.reuse, R98, R56 ;  /* 0x00000062f008723c */ /* 0x040fe20000081038 */
[----:B------:R-:W-:Y:S04]  /*95c50*/  STL.64 [R1+0xd30], R12 ;  /* 0x000d300c01007387 */ /* 0x000fe80000100a00 */
[----:B------:R1:W-:Y:S04]  /*95c60*/  STL.64 [R1+0xd38], R14 ;  /* 0x000d380e01007387 */ /* 0x0003e80000100a00 */
[----:B------:R2:W-:Y:S04]  /*95c70*/  STL [R1+0x3ed4], R155 ;  /* 0x003ed49b01007387 */ /* 0x0005e80000100800 */
[----:B------:R3:W-:Y:S04]  /*95c80*/  STL [R1+0x3ed0], R153 ;  /* 0x003ed09901007387 */ /* 0x0007e80000100800 */
[----:B------:R4:W-:Y:S01]  /*95c90*/  STL [R1+0x3ecc], R237 ;  /* 0x003ecced01007387 */ /* 0x0009e20000100800 */
[----:B-1----:R-:W-:Y:S03]  /*95ca0*/  HMMA.1688.F32.TF32 R12, R240, R102, R60 ;  /* 0x00000066f00c723c */ /* 0x002fe6000008103c */
[----:B------:R1:W-:Y:S03]  /*95cb0*/  STL [R1+0x3ec8], R236 ;  /* 0x003ec8ec01007387 */ /* 0x0003e60000100800 */
[----:B--2---:R-:W-:Y:S01]  /*95cc0*/  IMAD.MOV.U32 R155, RZ, RZ, R8 ;  /* 0x000000ffff9b7224 */ /* 0x004fe200078e0008 */
[----:B---3--:R-:W-:Y:S01]  /*95cd0*/  MOV R153, R9 ;  /* 0x0000000900997202 */ /* 0x008fe20000000f00 */
[----:B----4-:R-:W-:-:S02]  /*95ce0*/  IMAD.MOV.U32 R237, RZ, RZ, R10 ;  /* 0x000000ffffed7224 */ /* 0x010fc400078e000a */
[----:B-1----:R-:W-:Y:S02]  /*95cf0*/  IMAD.MOV.U32 R236, RZ, RZ, R11 ;  /* 0x000000ffffec7224 */ /* 0x002fe400078e000b */
        /* <DEDUP_REMOVED lines=25> */
[----:B------:R-:W-:Y:S04]  /*95e90*/  LDS R132, [R161+0x1c780] ;  /* 0x01c78000a1847984 */ /* 0x000fe80000000800 */
[----:B------:R-:W-:Y:S01]  /*95ea0*/  LDS R134, [R161+0x1e780] ;  /* 0x01e78000a1867984 */ /* 0x000fe20000000800 */
[C---:B-1----:R-:W-:Y:S03]  /*95eb0*/  HMMA.1688.F32.TF32 R4, R232.reuse, R70, R144 ;  /* 0x00000046e804723c */ /* 0x042fe60000081090 */
        /* <DEDUP_REMOVED lines=9> */
[----:B------:R-:W2:Y:S04]  /*95f50*/  LDS R135, [R189+0x1e780] ;  /* 0x01e78000bd877984 */ /* 0x000ea80000000800 */
        /* <DEDUP_REMOVED lines=11> */
[C---:B---3--:R-:W-:Y:S03]  /*96010*/  HMMA.1688.F32.TF32 R8, R232.reuse, R90, R172 ;  /* 0x0000005ae808723c */ /* 0x048fe600000810ac */
        /* <DEDUP_REMOVED lines=13> */
[----:B------:R-:W-:Y:S05]  /*960f0*/  LDS R143, [R189+0x22080] ;  /* 0x02208000bd8f7984 */ /* 0x000fea0000000800 */
        /* <DEDUP_REMOVED lines=21> */
[----:B------:R-:W3:Y:S01]  /*96250*/  LDL.LU R248, [R1+0x1680] ;  /* 0x0016800001f87983 */ /* 0x000ee20000300800 */
[----:B-1----:R-:W-:Y:S03]  /*96260*/  HMMA.1688.F32.TF32 R4, R232, R130, R212 ;  /* 0x00000082e804723c */ /* 0x002fe600000810d4 */
[----:B------:R-:W-:Y:S04]  /*96270*/  STL.64 [R1+0x1130], R8 ;  /* 0x0011300801007387 */ /* 0x000fe80000100a00 */
[----:B------:R-:W-:Y:S11]  /*96280*/  STL.64 [R1+0x1138], R10 ;  /* 0x0011380a01007387 */ /* 0x000ff60000100a00 */
[----:B------:R-:W-:Y:S05]  /*96290*/  @!UPT UIADD3 URZ, URZ, URZ, URZ ;  /* 0x0000003f3f3ff290 */ /* 0x000fea000fffe03f */
[----:B------:R-:W-:Y:S04]  /*962a0*/  STL.64 [R1+0xc30], R4 ;  /* 0x000c300401007387 */ /* 0x000fe80000100a00 */
[----:B------:R-:W-:Y:S04]  /*962b0*/  STL.64 [R1+0xc38], R6 ;  /* 0x000c380601007387 */ /* 0x000fe80000100a00 */
[----:B------:R-:W3:Y:S04]  /*962c0*/  LDL.LU R249, [R1+0x1684] ;  /* 0x0016840001f97983 */ /* 0x000ee80000300800 */
[----:B------:R-:W3:Y:S04]  /*962d0*/  LDL.LU R250, [R1+0x1688] ;  /* 0x0016880001fa7983 */ /* 0x000ee80000300800 */
[----:B------:R-:W3:Y:S04]  /*962e0*/  LDL.LU R251, [R1+0x168c] ;  /* 0x00168c0001fb7983 */ /* 0x000ee80000300800 */
[----:B------:R-:W4:Y:S04]  /*962f0*/  LDL.LU R244, [R1+0x1690] ;  /* 0x0016900001f47983 */ /* 0x000f280000300800 */
[----:B------:R-:W4:Y:S04]  /*96300*/  LDL.LU R245, [R1+0x1694] ;  /* 0x0016940001f57983 */ /* 0x000f280000300800 */
[----:B------:R-:W5:Y:S04]  /*96310*/  LDL.LU R160, [R1+0x3f90] ;  /* 0x003f900001a07983 */ /* 0x000f680000300800 */
[----:B------:R-:W2:Y:S04]  /*96320*/  LDL.LU R3, [R1+0x3f8c] ;  /* 0x003f8c0001037983 */ /* 0x000ea80000300800 */
[----:B------:R-:W3:Y:S04]  /*96330*/  LDL.LU R152, [R1+0x16a0] ;  /* 0x0016a00001987983 */ /* 0x000ee80000300800 */
[----:B------:R-:W3:Y:S04]  /*96340*/  LDL.LU R153, [R1+0x16a4] ;  /* 0x0016a40001997983 */ /* 0x000ee80000300800 */
[----:B------:R-:W3:Y:S04]  /*96350*/  LDL.LU R154, [R1+0x16a8] ;  /* 0x0016a800019a7983 */ /* 0x000ee80000300800 */
[----:B------:R-:W3:Y:S04]  /*96360*/  LDL.LU R155, [R1+0x16ac] ;  /* 0x0016ac00019b7983 */ /* 0x000ee80000300800 */
[----:B------:R-:W3:Y:S04]  /*96370*/  LDL.LU R220, [R1+0x16b0] ;  /* 0x0016b00001dc7983 */ /* 0x000ee80000300800 */
[----:B------:R-:W3:Y:S01]  /*96380*/  LDL.LU R221, [R1+0x16b4] ;  /* 0x0016b40001dd7983 */ /* 0x000ee20000300800 */
[----:B-----5:R-:W-:Y:S01]  /*96390*/  MOV R223, R160 ;  /* 0x000000a000df7202 */ /* 0x020fe20000000f00 */
[----:B--2---:R-:W-:-:S02]  /*963a0*/  IMAD.MOV.U32 R222, RZ, RZ, R3 ;  /* 0x000000ffffde7224 */ /* 0x004fc400078e0003 */
[----:B------:R-:W2:Y:S04]  /*963b0*/  LDL.LU R3, [R1+0x3f88] ;  /* 0x003f880001037983 */ /* 0x000ea80000300800 */
[----:B------:R-:W5:Y:S04]  /*963c0*/  LDL.LU R160, [R1+0x3f84] ;  /* 0x003f840001a07983 */ /* 0x000f680000300800 */
[----:B------:R-:W3:Y:S04]  /*963d0*/  LDL.LU R240, [R1+0x16c0] ;  /* 0x0016c00001f07983 */ /* 0x000ee80000300800 */
[----:B------:R-:W3:Y:S04]  /*963e0*/  LDL.LU R241, [R1+0x16c4] ;  /* 0x0016c40001f17983 */ /* 0x000ee80000300800 */
[----:B------:R-:W3:Y:S04]  /*963f0*/  LDL.LU R242, [R1+0x16c8] ;  /* 0x0016c80001f27983 */ /* 0x000ee80000300800 */
[----:B------:R-:W3:Y:S04]  /*96400*/  LDL.LU R243, [R1+0x16cc] ;  /* 0x0016cc0001f37983 */ /* 0x000ee80000300800 */
[----:B------:R-:W3:Y:S04]  /*96410*/  LDL.LU R144, [R1+0x16d0] ;  /* 0x0016d00001907983 */ /* 0x000ee80000300800 */
[----:B------:R-:W3:Y:S01]  /*96420*/  LDL.LU R145, [R1+0x16d4] ;  /* 0x0016d40001917983 */ /* 0x000ee20000300800 */
[----:B--2---:R-:W-:-:S02]  /*96430*/  IMAD.MOV.U32 R147, RZ, RZ, R3 ;  /* 0x000000ffff937224 */ /* 0x004fc400078e0003 */
[----:B-----5:R-:W-:Y:S02]  /*96440*/  IMAD.MOV.U32 R146, RZ, RZ, R160 ;  /* 0x000000ffff927224 */ /* 0x020fe400078e00a0 */
        /* <DEDUP_REMOVED lines=8> */
[----:B--2---:R-:W-:Y:S01]  /*964d0*/  IMAD.MOV.U32 R159, RZ, RZ, R160 ;  /* 0x000000ffff9f7224 */ /* 0x004fe200078e00a0 */
[----:B-----5:R-:W-:-:S02]  /*964e0*/  MOV R158, R3 ;  /* 0x00000003009e7202 */ /* 0x020fc40000000f00 */
        /* <DEDUP_REMOVED lines=8> */
[----:B--2---:R-:W-:Y:S01]  /*96570*/  MOV R151, R3 ;  /* 0x0000000300977202 */ /* 0x004fe20000000f00 */
[----:B-----5:R-:W-:-:S02]  /*96580*/  IMAD.MOV.U32 R150, RZ, RZ, R160 ;  /* 0x000000ffff967224 */ /* 0x020fc400078e00a0 */
        /* <DEDUP_REMOVED lines=12> */
[----:B------:R-:W2:Y:S04]  /*96650*/  LDL.LU R172, [R1+0x1740] ;  /* 0x0017400001ac7983 */ /* 0x000ea80000300800 */
[----:B------:R-:W3:Y:S04]  /*96660*/  LDL.LU R173, [R1+0x1744] ;  /* 0x0017440001ad7983 */ /* 0x000ee80000300800 */
[----:B------:R-:W4:Y:S04]  /*96670*/  LDL.LU R174, [R1+0x1748] ;  /* 0x0017480001ae7983 */ /* 0x000f280000300800 */
[----:B------:R-:W4:Y:S04]  /*96680*/  LDL.LU R175, [R1+0x174c] ;  /* 0x00174c0001af7983 */ /* 0x000f280000300800 */
[----:B------:R-:W4:Y:S01]  /*96690*/  LDL.LU R176, [R1+0x1750] ;  /* 0x0017500001b07983 */ /* 0x000f220000300800 */
[----:B-----5:R-:W-:-:S03]  /*966a0*/  MOV R177, R160 ;  /* 0x000000a000b17202 */ /* 0x020fc60000000f00 */
[----:B------:R-:W5:Y:S04]  /*966b0*/  LDL.LU R160, [R1+0x3f60] ;  /* 0x003f600001a07983 */ /* 0x000f680000300800 */
[----:B------:R-:W4:Y:S01]  /*966c0*/  LDL.LU R178, [R1+0x1758] ;  /* 0x0017580001b27983 */ /* 0x000f220000300800 */
[----:B--2---:R-:W-:Y:S01]  /*966d0*/  IMAD.MOV.U32 R179, RZ, RZ, R3 ;  /* 0x000000ffffb37224 */ /* 0x004fe200078e0003 */
[C---:B---3--:R-:W-:Y:S08]  /*966e0*/  HMMA.1688.F32.TF32 R148, R132.reuse, R86, R148 ;  /* 0x000000568494723c */ /* 0x048ff00000081094 */
[C---:B------:R-:W-:Y:S08]  /*966f0*/  HMMA.1688.F32.TF32 R164, R132.reuse, R90, R164 ;  /* 0x0000005a84a4723c */ /* 0x040ff000000810a4 */
[C---:B------:R-:W-:Y:S01]  /*96700*/  HMMA.1688.F32.TF32 R152, R132.reuse, R114, R152 ;  /* 0x000000728498723c */ /* 0x040fe20000081098 */
[----:B-----5:R-:W1:Y:S04]  /*96710*/  LDSM.16.M88.4 R64, [R160+0x100100] ;  /* 0x10010000a040783b */ /* 0x020e680000000200 */
[----:B------:R-:W2:Y:S04]  /*96720*/  LDSM.16.M88.4 R60, [R160+0x102100] ;  /* 0x10210000a03c783b */ /* 0x000ea80000000200 */
[----:B------:R-:W3:Y:S04]  /*96730*/  LDSM.16.M88.4 R56, [R160+0x104100] ;  /* 0x10410000a038783b */ /* 0x000ee80000000200 */
[----:B------:R-:W5:Y:S04]  /*96740*/  LDSM.16.M88.4 R52, [R160+0x106100] ;  /* 0x10610000a034783b */ /* 0x000f680000000200 */
[----:B------:R-:W3:Y:S04]  /*96750*/  LDSM.16.M88.4 R48, [R160+0x108100] ;  /* 0x10810000a030783b */ /* 0x000ee80000000200 */
[----:B------:R-:W5:Y:S04]  /*96760*/  LDSM.16.M88.4 R44, [R160+0x10a100] ;  /* 0x10a10000a02c783b */ /* 0x000f680000000200 */
        /* <DEDUP_REMOVED lines=9> */
[----:B------:R-:W5:Y:S01]  /*96800*/  LDSM.16.M88.4 R4, [R160+0x11e100] ;  /* 0x11e10000a004783b */ /* 0x000f620000000200 */
[C---:B----4-:R-:W-:Y:S08]  /*96810*/  HMMA.1688.F32.TF32 R180, R132.reuse, R70, R176 ;  /* 0x0000004684b4723c */ /* 0x050ff000000810b0 */
[C---:B------:R-:W-:Y:S08]  /*96820*/  HMMA.1688.F32.TF32 R176, R132.reuse, R74, R172 ;  /* 0x0000004a84b0723c */ /* 0x040ff000000810ac */
[C---:B------:R-:W-:Y:S08]  /*96830*/  HMMA.1688.F32.TF32 R172, R132.reuse, R78, R168 ;  /* 0x0000004e84ac723c */ /* 0x040ff000000810a8 */
[----:B------:R-:W-:Y:S01]  /*96840*/  HMMA.1688.F32.TF32 R168, R132, R82, R216 ;  /* 0x0000005284a8723c */ /* 0x000fe200000810d8 */
[----:B------:R-:W-:Y:S04]  /*96850*/  LDS R74, [R161+0x22180] ;  /* 0x02218000a14a7984 */ /* 0x000fe80000000800 */
[----:B------:R-:W-:Y:S04]  /*96860*/  LDS R75, [R189+0x22180] ;  /* 0x02218000bd4b7984 */ /* 0x000fe80000000800 */
[----:B-1----:R-:W-:Y:S01]  /*96870*/  STL [R1+0x3dac], R66 ;  /* 0x003dac4201007387 */ /* 0x002fe20000100800 */
[----:B------:R-:W-:Y:S02]  /*96880*/  STL [R1+0x3da8], R67 ;  /* 0x003da84301007387 */ /* 0x000fe40000100800 */
[----:B--2---:R-:W-:Y:S02]  /*96890*/  STL [R1+0x3db4], R62 ;  /* 0x003db43e01007387 */ /* 0x004fe40000100800 */
[----:B------:R-:W-:Y:S01]  /*968a0*/  STL [R1+0x3db0], R63 ;  /* 0x003db03f01007387 */ /* 0x000fe20000100800 */
[----:B---3--:R-:W-:Y:S01]  /*968b0*/  STL [R1+0x3dbc], R58 ;  /* 0x003dbc3a01007387 */ /* 0x008fe20000100800 */
[----:B------:R-:W-:Y:S02]  /*968c0*/  STL [R1+0x3db8], R59 ;  /* 0x003db83b01007387 */ /* 0x000fe40000100800 */
[----:B-----5:R-:W-:Y:S02]  /*968d0*/  STL [R1+0x3dc4], R54 ;  /* 0x003dc43601007387 */ /* 0x020fe40000100800 */
[----:B------:R-:W-:Y:S01]  /*968e0*/  STL [R1+0x3dc0], R55 ;  /* 0x003dc03701007387 */ /* 0x000fe20000100800 */
[----:B------:R-:W-:Y:S01]  /*968f0*/  STL [R1+0x3dcc], R50 ;  /* 0x003dcc3201007387 */ /* 0x000fe20000100800 */
[----:B------:R-:W-:Y:S02]  /*96900*/  STL [R1+0x3dc8], R51 ;  /* 0x003dc83301007387 */ /* 0x000fe40000100800 */
[----:B------:R-:W-:Y:S02]  /*96910*/  STL [R1+0x3dd4], R46 ;  /* 0x003dd42e01007387 */ /* 0x000fe40000100800 */
        /* <DEDUP_REMOVED lines=22> */
[----:B------:R-:W-:Y:S02]  /*96a80*/  STL.64 [R1+0xc10], R180 ;  /* 0x000c10b401007387 */ /* 0x000fe40000100a00 */
[----:B------:R-:W-:Y:S02]  /*96a90*/  STL.64 [R1+0xc18], R182 ;  /* 0x000c18b601007387 */ /* 0x000fe40000100a00 */
[----:B------:R-:W-:Y:S01]  /*96aa0*/  STL.64 [R1+0xc00], R176 ;  /* 0x000c00b001007387 */ /* 0x000fe20000100a00 */
[----:B------:R-:W-:Y:S01]  /*96ab0*/  STL.64 [R1+0xc08], R178 ;  /* 0x000c08b201007387 */ /* 0x000fe20000100a00 */
[----:B------:R-:W-:Y:S02]  /*96ac0*/  STL.64 [R1+0xbe0], R168 ;  /* 0x000be0a801007387 */ /* 0x000fe40000100a00 */
[----:B------:R-:W-:Y:S02]  /*96ad0*/  STL.64 [R1+0xbf0], R172 ;  /* 0x000bf0ac01007387 */ /* 0x000fe40000100a00 */
[----:B------:R-:W-:Y:S01]  /*96ae0*/  STL.64 [R1+0xbf8], R174 ;  /* 0x000bf8ae01007387 */ /* 0x000fe20000100a00 */
[----:B------:R1:W-:Y:S01]  /*96af0*/  STL [R1+0xbe8], R170 ;  /* 0x000be8aa01007387 */ /* 0x0003e20000100800 */
[----:B------:R-:W2:Y:S02]  /*96b00*/  LDL.LU R216, [R1+0x1670] ;  /* 0x0016700001d87983 */ /* 0x000ea40000300800 */
[----:B------:R3:W-:Y:S02]  /*96b10*/  STL.64 [R1+0xbd0], R148 ;  /* 0x000bd09401007387 */ /* 0x0007e40000100a00 */
[----:B------:R4:W-:Y:S01]  /*96b20*/  STL.64 [R1+0xbd8], R150 ;  /* 0x000bd89601007387 */ /* 0x0009e20000100a00 */
[----:B------:R-:W2:Y:S01]  /*96b30*/  LDL.LU R217, [R1+0x1674] ;  /* 0x0016740001d97983 */ /* 0x000ea20000300800 */
[----:B------:R-:W2:Y:S02]  /*96b40*/  LDL.LU R218, [R1+0x1678] ;  /* 0x0016780001da7983 */ /* 0x000ea40000300800 */
[----:B------:R-:W2:Y:S02]  /*96b50*/  LDL.LU R219, [R1+0x167c] ;  /* 0x00167c0001db7983 */ /* 0x000ea40000300800 */
[----:B------:R-:W-:-:S02]  /*96b60*/  IMAD.MOV.U32 R3, RZ, RZ, R171 ;  /* 0x000000ffff037224 */ /* 0x000fc400078e00ab */
[C---:B-1----:R-:W-:Y:S08]  /*96b70*/  HMMA.1688.F32.TF32 R168, R132.reuse, R94, R156 ;  /* 0x0000005e84a8723c */ /* 0x042ff0000008109c */
[C---:B------:R-:W-:Y:S01]  /*96b80*/  HMMA.1688.F32.TF32 R156, R132.reuse, R98, R228 ;  /* 0x00000062849c723c */ /* 0x040fe200000810e4 */
[----:B---3--:R-:W3:Y:S01]  /*96b90*/  LDL.LU R148, [R1+0x410] ;  /* 0x0004100001947983 */ /* 0x008ee20000300800 */
[----:B------:R-:W3:Y:S02]  /*96ba0*/  LDL.LU R149, [R1+0x414] ;  /* 0x0004140001957983 */ /* 0x000ee40000300800 */
[----:B----4-:R-:W3:Y:S02]  /*96bb0*/  LDL.LU R150, [R1+0x418] ;  /* 0x0004180001967983 */ /* 0x010ee40000300800 */
[----:B------:R-:W3:Y:S01]  /*96bc0*/  LDL.LU R151, [R1+0x41c] ;  /* 0x00041c0001977983 */ /* 0x000ee20000300800 */
[----:B------:R-:W-:Y:S01]  /*96bd0*/  STL.64 [R1+0xbc0], R164 ;  /* 0x000bc0a401007387 */ /* 0x000fe20000100a00 */
[----:B------:R1:W-:Y:S02]  /*96be0*/  STL.64 [R1+0xbc8], R166 ;  /* 0x000bc8a601007387 */ /* 0x0003e40000100a00 */
[C---:B-1----:R-:W-:Y:S08]  /*96bf0*/  HMMA.1688.F32.TF32 R164, R132.reuse, R102, R144 ;  /* 0x0000006684a4723c */ /* 0x042ff00000081090 */
[C---:B------:R-:W-:Y:S01]  /*96c00*/  HMMA.1688.F32.TF32 R144, R132.reuse, R106, R240 ;  /* 0x0000006a8490723c */ /* 0x040fe200000810f0 */
[----:B------:R-:W-:Y:S01]  /*96c10*/  STL.64 [R1+0xbb0], R168 ;  /* 0x000bb0a801007387 */ /* 0x000fe20000100a00 */
[----:B------:R-:W-:Y:S03]  /*96c20*/  STL.64 [R1+0xbb8], R170 ;  /* 0x000bb8aa01007387 */ /* 0x000fe60000100a00 */
[----:B------:R-:W-:Y:S02]  /*96c30*/  STL.64 [R1+0xba0], R156 ;  /* 0x000ba09c01007387 */ /* 0x000fe40000100a00 */
[----:B------:R1:W-:Y:S02]  /*96c40*/  STL.64 [R1+0xba8], R158 ;  /* 0x000ba89e01007387 */ /* 0x0003e40000100a00 */
[C---:B-1----:R-:W-:Y:S06]  /*96c50*/  HMMA.1688.F32.TF32 R156, R132.reuse, R110, R220 ;  /* 0x0000006e849c723c */ /* 0x042fec00000810dc */
[----:B------:R-:W-:Y:S01]  /*96c60*/  STL.64 [R1+0xb90], R164 ;  /* 0x000b90a401007387 */ /* 0x000fe20000100a00 */
[----:B------:R-:W-:Y:S07]  /*96c70*/  STL.64 [R1+0xb98], R166 ;  /* 0x000b98a601007387 */ /* 0x000fee0000100a00 */
[----:B------:R-:W-:Y:S02]  /*96c80*/  STL.64 [R1+0xb80], R144 ;  /* 0x000b809001007387 */ /* 0x000fe40000100a00 */
[----:B------:R1:W-:Y:S02]  /*96c90*/  STL.64 [R1+0xb88], R146 ;  /* 0x000b889201007387 */ /* 0x0003e40000100a00 */
[C---:B-1----:R-:W-:Y:S05]  /*96ca0*/  HMMA.1688.F32.TF32 R144, R132.reuse, R118, R244 ;  /* 0x000000768490723c */ /* 0x042fea00000810f4 */
[----:B------:R-:W-:Y:S01]  /*96cb0*/  STL.64 [R1+0xb70], R156 ;  /* 0x000b709c01007387 */ /* 0x000fe20000100a00 */
[----:B------:R-:W-:Y:S02]  /*96cc0*/  STL.64 [R1+0xb78], R158 ;  /* 0x000b789e01007387 */ /* 0x000fe40000100a00 */
[----:B------:R-:W4:Y:S02]  /*96cd0*/  LDL.LU R244, [R1+0x400] ;  /* 0x0004000001f47983 */ /* 0x000f240000300800 */
[----:B------:R1:W-:Y:S01]  /*96ce0*/  STL.64 [R1+0xb60], R152 ;  /* 0x000b609801007387 */ /* 0x0003e20000100a00 */
[----:B------:R5:W-:Y:S11]  /*96cf0*/  STL.64 [R1+0xb68], R154 ;  /* 0x000b689a01007387 */ /* 0x000bf60000100a00 */
[----:B------:R-:W-:Y:S01]  /*96d00*/  @!UPT UIADD3 URZ, URZ, URZ, URZ ;  /* 0x0000003f3f3ff290 */ /* 0x000fe2000fffe03f */
[----:B------:R-:W-:Y:S01]  /*96d10*/  STL.64 [R1+0xb50], R144 ;  /* 0x000b509001007387 */ /* 0x000fe20000100a00 */
[----:B------:R5:W-:Y:S02]  /*96d20*/  STL.64 [R1+0xb58], R146 ;  /* 0x000b589201007387 */ /* 0x000be40000100a00 */
[----:B------:R-:W4:Y:S02]  /*96d30*/  LDL.LU R245, [R1+0x404] ;  /* 0x0004040001f57983 */ /* 0x000f240000300800 */
[----:B------:R-:W4:Y:S01]  /*96d40*/  LDL.LU R246, [R1+0x408] ;  /* 0x0004080001f67983 */ /* 0x000f220000300800 */
[----:B------:R-:W4:Y:S01]  /*96d50*/  LDL.LU R247, [R1+0x40c] ;  /* 0x00040c0001f77983 */ /* 0x000f220000300800 */
[----:B-1----:R-:W4:Y:S02]  /*96d60*/  LDL.LU R152, [R1+0x3f0] ;  /* 0x0003f00001987983 */ /* 0x002f240000300800 */
[----:B------:R-:W4:Y:S02]  /*96d70*/  LDL.LU R153, [R1+0x3f4] ;  /* 0x0003f40001997983 */ /* 0x000f240000300800 */
[----:B-----5:R-:W5:Y:S01]  /*96d80*/  LDL.LU R154, [R1+0x3f8] ;  /* 0x0003f800019a7983 */ /* 0x020f620000300800 */
[----:B------:R-:W5:Y:S01]  /*96d90*/  LDL.LU R155, [R1+0x3fc] ;  /* 0x0003fc00019b7983 */ /* 0x000f620000300800 */
[C---:B------:R-:W-:Y:S03]  /*96da0*/  HMMA.1688.F32.TF32 R144, R132.reuse, R122, R248 ;  /* 0x0000007a8490723c */ /* 0x040fe600000810f8 */
[----:B------:R-:W5:Y:S01]  /*96db0*/  LDL.LU R248, [R1+0x3e0] ;  /* 0x0003e00001f87983 */ /* 0x000f620000300800 */
[----:B------:R-:W5:Y:S02]  /*96dc0*/  LDL.LU R249, [R1+0x3e4] ;  /* 0x0003e40001f97983 */ /* 0x000f640000300800 */
[----:B------:R-:W5:Y:S02]  /*96dd0*/  LDL.LU R250, [R1+0x3e8] ;  /* 0x0003e80001fa7983 */ /* 0x000f640000300800 */
[----:B------:R-:W5:Y:S11]  /*96de0*/  LDL.LU R251, [R1+0x3ec] ;  /* 0x0003ec0001fb7983 */ /* 0x000f760000300800 */
[----:B------:R-:W-:Y:S05]  /*96df0*/  @!UPT UIADD3 URZ, URZ, URZ, URZ ;  /* 0x0000003f3f3ff290 */ /* 0x000fea000fffe03f */
[----:B------:R-:W-:Y:S01]  /*96e00*/  MOV R11, R147 ;  /* 0x00000093000b7202 */ /* 0x000fe20000000f00 */
[----:B------:R-:W-:Y:S02]  /*96e10*/  IMAD.MOV.U32 R10, RZ, RZ, R146 ;  /* 0x000000ffff0a7224 */ /* 0x000fe400078e0092 */
[----:B------:R-:W-:Y:S01]  /*96e20*/  IMAD.MOV.U32 R7, RZ, RZ, R145 ;  /* 0x000000ffff077224 */ /* 0x000fe200078e0091 */
[----:B------:R-:W-:Y:S01]  /*96e30*/  MOV R6, R144 ;  /* 0x0000009000067202 */ /* 0x000fe20000000f00 */
[----:B------:R-:W-:Y:S01]  /*96e40*/  STL [R1+0x3e34], R11 ;  /* 0x003e340b01007387 */ /* 0x000fe20000100800 */
[----:B------:R-:W-:Y:S02]  /*96e50*/  STL [R1+0x3e30], R10 ;  /* 0x003e300a01007387 */ /* 0x000fe40000100800 */
[----:B------:R-:W-:Y:S02]  /*96e60*/  STL [R1+0x3e2c], R7 ;  /* 0x003e2c0701007387 */ /* 0x000fe40000100800 */
[----:B------:R1:W-:Y:S01]  /*96e70*/  STL [R1+0x3e28], R6 ;  /* 0x003e280601007387 */ /* 0x0003e20000100800 */
[C---:B--2---:R-:W-:Y:S08]  /*96e80*/  HMMA.1688.F32.TF32 R156, R132.reuse, R126, R216 ;  /* 0x0000007e849c723c */ /* 0x044ff000000810d8 */
[----:B---3--:R-:W-:Y:S11]  /*96e90*/  HMMA.1688.F32.TF32 R144, R132, R130, R148 ;  /* 0x000000828490723c */ /* 0x008ff60000081094 */
[----:B------:R-:W-:Y:S04]  /*96ea0*/  @!UPT UIADD3 URZ, URZ, URZ, URZ ;  /* 0x0000003f3f3ff290 */ /* 0x000fe8000fffe03f */
[----:B------:R-:W-:Y:S01]  /*96eb0*/  STL.64 [R1+0xb30], R156 ;  /* 0x000b309c01007387 */ /* 0x000fe20000100a00 */
[----:B------:R-:W-:Y:S02]  /*96ec0*/  STL.64 [R1+0xb38], R158 ;  /* 0x000b389e01007387 */ /* 0x000fe40000100a00 */
[----:B------:R-:W2:Y:S02]  /*96ed0*/  LDL.LU R148, [R1+0x3d0] ;  /* 0x0003d00001947983 */ /* 0x000ea40000300800 */
[----:B------:R-:W2:Y:S01]  /*96ee0*/  LDL.LU R149, [R1+0x3d4] ;  /* 0x0003d40001957983 */ /* 0x000ea20000300800 */
[----:B------:R-:W2:Y:S01]  /*96ef0*/  LDL.LU R150, [R1+0x3d8] ;  /* 0x0003d80001967983 */ /* 0x000ea20000300800 */
[----:B------:R-:W2:Y:S02]  /*96f00*/  LDL.LU R151, [R1+0x3dc] ;  /* 0x0003dc0001977983 */ /* 0x000ea40000300800 */
[----:B-1----:R-:W-:Y:S01]  /*96f10*/  IMAD.MOV.U32 R6, RZ, RZ, R147 ;  /* 0x000000ffff067224 */ /* 0x002fe200078e0093 */
[----:B------:R-:W-:Y:S01]  /*96f20*/  MOV R7, R146 ;  /* 0x0000009200077202 */ /* 0x000fe20000000f00 */
[----:B------:R-:W-:-:S02]  /*96f30*/  IMAD.MOV.U32 R11, RZ, RZ, R144 ;  /* 0x000000ffff0b7224 */ /* 0x000fc400078e0090 */
[----:B------:R-:W-:Y:S01]  /*96f40*/  IMAD.MOV.U32 R10, RZ, RZ, R145 ;  /* 0x000000ffff0a7224 */ /* 0x000fe200078e0091 */
[----:B------:R-:W-:Y:S01]  /*96f50*/  STL [R1+0x3e44], R6 ;  /* 0x003e440601007387 */ /* 0x000fe20000100800 */
[----:B------:R-:W-:Y:S02]  /*96f60*/  STL [R1+0x3e40], R7 ;  /* 0x003e400701007387 */ /* 0x000fe40000100800 */
[----:B------:R-:W-:Y:S02]  /*96f70*/  STL [R1+0x3e3c], R11 ;  /* 0x003e3c0b01007387 */ /* 0x000fe40000100800 */
[----:B------:R-:W-:Y:S01]  /*96f80*/  STL [R1+0x3e38], R10 ;  /* 0x003e380a01007387 */ /* 0x000fe20000100800 */
[C---:B----4-:R-:W-:Y:S01]  /*96f90*/  HMMA.1688.F32.TF32 R132, R136.reuse, R64, R244 ;  /* 0x000000408884723c */ /* 0x050fe200000810f4 */
[----:B------:R-:W3:Y:S11]  /*96fa0*/  LDL.LU R244, [R1+0x3c0] ;  /* 0x0003c00001f47983 */ /* 0x000ef60000300800 */
[----:B------:R-:W-:Y:S11]  /*96fb0*/  @!UPT UIADD3 URZ, URZ, URZ, URZ ;  /* 0x0000003f3f3ff290 */ /* 0x000ff6000fffe03f */
[----:B------:R-:W-:Y:S01]  /*96fc0*/  STL.64 [R1+0xb00], R132 ;  /* 0x000b008401007387 */ /* 0x000fe20000100a00 */
[----:B------:R5:W-:Y:S02]  /*96fd0*/  STL.64 [R1+0xb08], R134 ;  /* 0x000b088601007387 */ /* 0x000be40000100a00 */
[----:B------:R-:W3:Y:S02]  /*96fe0*/  LDL.LU R245, [R1+0x3c4] ;  /* 0x0003c40001f57983 */ /* 0x000ee40000300800 */
[----:B------:R-:W3:Y:S01]  /*96ff0*/  LDL.LU R246, [R1+0x3c8] ;  /* 0x0003c80001f67983 */ /* 0x000ee20000300800 */
[----:B------:R-:W3:Y:S01]  /*97000*/  LDL.LU R247, [R1+0x3cc] ;  /* 0x0003cc0001f77983 */ /* 0x000ee20000300800 */
[C---:B-----5:R-:W-:Y:S11]  /*97010*/  HMMA.1688.F32.TF32 R132, R136.reuse, R60, R152 ;  /* 0x0000003c8884723c */ /* 0x060ff60000081098 */
[----:B------:R-:W-:Y:S11]  /*97020*/  @!UPT UIADD3 URZ, URZ, URZ, URZ ;  /* 0x0000003f3f3ff290 */ /* 0x000ff6000fffe03f */
[----:B------:R-:W-:Y:S02]  /*97030*/  @!UPT UIADD3 URZ, URZ, URZ, URZ ;  /* 0x0000003f3f3ff290 */ /* 0x000fe4000fffe03f */
[----:B------:R-:W-:Y:S02]  /*97040*/  IMAD.MOV.U32 R19, RZ, RZ, R135 ;  /* 0x000000ffff137224 */ /* 0x000fe400078e0087 */
[----:B------:R-:W-:Y:S01]  /*97050*/  IMAD.MOV.U32 R18, RZ, RZ, R134 ;  /* 0x000000ffff127224 */ /* 0x000fe200078e0086 */
[----:B------:R-:W-:Y:S01]  /*97060*/  MOV R15, R133 ;  /* 0x00000085000f7202 */ /* 0x000fe20000000f00 */
[----:B------:R-:W-:Y:S01]  /*97070*/  IMAD.MOV.U32 R14, RZ, RZ, R132 ;  /* 0x000000ffff0e7224 */ /* 0x000fe200078e0084 */
[----:B------:R-:W-:Y:S02]  /*97080*/  STL [R1+0x3e54], R19 ;  /* 0x003e541301007387 */ /* 0x000fe40000100800 */
[----:B------:R-:W-:Y:S02]  /*97090*/  STL [R1+0x3e50], R18 ;  /* 0x003e501201007387 */ /* 0x000fe40000100800 */
[----:B------:R-:W-:Y:S02]  /*970a0*/  STL [R1+0x3e4c], R15 ;  /* 0x003e4c0f01007387 */ /* 0x000fe40000100800 */
[----:B------:R1:W-:Y:S01]  /*970b0*/  STL [R1+0x3e48], R14 ;  /* 0x003e480e01007387 */ /* 0x0003e20000100800 */
[----:B------:R-:W-:Y:S01]  /*970c0*/  HMMA.1688.F32.TF32 R132, R136, R56, R248 ;  /* 0x000000388884723c */ /* 0x000fe200000810f8 */
[----:B------:R-:W4:Y:S01]  /*970d0*/  LDL.LU R248, [R1+0x3b0] ;  /* 0x0003b00001f87983 */ /* 0x000f220000300800 */
[----:B------:R-:W4:Y:S02]  /*970e0*/  LDL.LU R249, [R1+0x3b4] ;  /* 0x0003b40001f97983 */ /* 0x000f240000300800 */
[----:B------:R-:W4:Y:S02]  /*970f0*/  LDL.LU R250, [R1+0x3b8] ;  /* 0x0003b80001fa7983 */ /* 0x000f240000300800 */
[----:B------:R-:W4:Y:S11]  /*97100*/  LDL.LU R251, [R1+0x3bc] ;  /* 0x0003bc0001fb7983 */ /* 0x000f360000300800 */
[----:B------:R-:W-:Y:S07]  /*97110*/  @!UPT UIADD3 URZ, URZ, URZ, URZ ;  /* 0x0000003f3f3ff290 */ /* 0x000fee000fffe03f */
[----:B------:R-:W-:Y:S01]  /*97120*/  MOV R6, R132 ;  /* 0x0000008400067202 */ /* 0x000fe20000000f00 */
[----:B------:R-:W-:Y:S02]  /*97130*/  IMAD.MOV.U32 R7, RZ, RZ, R133 ;  /* 0x000000ffff077224 */ /* 0x000fe400078e0085 */
[----:B------:R-:W-:Y:S01]  /*97140*/  IMAD.MOV.U32 R11, RZ, RZ, R134 ;  /* 0x000000ffff0b7224 */ /* 0x000fe200078e0086 */
[----:B------:R-:W-:-:S05]  /*97150*/  MOV R10, R135 ;  /* 0x00000087000a7202 */ /* 0x000fca0000000f00 */
[----:B------:R5:W-:Y:S01]  /*97160*/  STL [R1+0x3e64], R10 ;  /* 0x003e640a01007387 */ /* 0x000be20000100800 */
[----:B------:R1:W-:Y:S02]  /*97170*/  STL [R1+0x3e60], R11 ;  /* 0x003e600b01007387 */ /* 0x0003e40000100800 */
[----:B------:R1:W-:Y:S02]  /*97180*/  STL [R1+0x3e5c], R6 ;  /* 0x003e5c0601007387 */ /* 0x0003e40000100800 */
        /* <DEDUP_REMOVED lines=8> */
[----:B------:R2:W-:Y:S01]  /*97210*/  STL [R1+0x3e74], R27 ;  /* 0x003e741b01007387 */ /* 0x0005e20000100800 */
[----:B------:R1:W-:Y:S02]  /*97220*/  STL [R1+0x3e70], R26 ;  /* 0x003e701a01007387 */ /* 0x0003e40000100800 */
[----:B------:R1:W-:Y:S02]  /*97230*/  STL [R1+0x3e6c], R23 ;  /* 0x003e6c1701007387 */ /* 0x0003e40000100800 */
[----:B------:R1:W-:Y:S01]  /*97240*/  STL [R1+0x3e68], R22 ;  /* 0x003e681601007387 */ /* 0x0003e20000100800 */
[----:B------:R-:W2:Y:S01]  /*97250*/  LDL.LU R220, [R1+0x3a0] ;  /* 0x0003a00001dc7983 */ /* 0x000ea20000300800 */
[----:B------:R-:W2:Y:S02]  /*97260*/  LDL.LU R221, [R1+0x3a4] ;  /* 0x0003a40001dd7983 */ /* 0x000ea40000300800 */
[----:B------:R-:W2:Y:S02]  /*97270*/  LDL.LU R222, [R1+0x3a8] ;  /* 0x0003a80001de7983 */ /* 0x000ea40000300800 */
[----:B------:R-:W2:Y:S01]  /*97280*/  LDL.LU R223, [R1+0x3ac] ;  /* 0x0003ac0001df7983 */ /* 0x000ea20000300800 */
[----:B------:R-:W5:Y:S01]  /*97290*/  LDL.LU R216, [R1+0x390] ;  /* 0x0003900001d87983 */ /* 0x000f620000300800 */
[----:B------:R-:W5:Y:S02]  /*972a0*/  LDL.LU R217, [R1+0x394] ;  /* 0x0003940001d97983 */ /* 0x000f640000300800 */
[----:B------:R-:W5:Y:S02]  /*972b0*/  LDL.LU R218, [R1+0x398] ;  /* 0x0003980001da7983 */ /* 0x000f640000300800 */
[----:B------:R-:W5:Y:S01]  /*972c0*/  LDL.LU R219, [R1+0x39c] ;  /* 0x00039c0001db7983 */ /* 0x000f620000300800 */
[C---:B---3--:R-:W-:Y:S11]  /*972d0*/  HMMA.1688.F32.TF32 R132, R136.reuse, R48, R244 ;  /* 0x000000308884723c */ /* 0x048ff600000810f4 */
[----:B------:R-:W-:Y:S11]  /*972e0*/  @!UPT UIADD3 URZ, URZ, URZ, URZ ;  /* 0x0000003f3f3ff290 */ /* 0x000ff6000fffe03f */
[----:B------:R-:W-:Y:S02]  /*972f0*/  @!UPT UIADD3 URZ, URZ, URZ, URZ ;  /* 0x0000003f3f3ff290 */ /* 0x000fe4000fffe03f */
[----:B-1----:R-:W-:Y:S02]  /*97300*/  IMAD.MOV.U32 R14, RZ, RZ, R135 ;  /* 0x000000ffff0e7224 */ /* 0x002fe400078e0087 */
[----:B------:R-:W-:Y:S01]  /*97310*/  IMAD.MOV.U32 R15, RZ, RZ, R134 ;  /* 0x000000ffff0f7224 */ /* 0x000fe200078e0086 */
[----:B------:R-:W-:Y:S01]  /*97320*/  MOV R18, R133 ;  /* 0x0000008500127202 */ /* 0x000fe20000000f00 */
[----:B------:R-:W-:Y:S01]  /*97330*/  IMAD.MOV.U32 R19, RZ, RZ, R132 ;  /* 0x000000ffff137224 */ /* 0x000fe200078e0084 */
[----:B------:R1:W-:Y:S02]  /*97340*/  STL [R1+0x3e84], R14 ;  /* 0x003e840e01007387 */ /* 0x0003e40000100800 */
[----:B------:R3:W-:Y:S02]  /*97350*/  STL [R1+0x3e80], R15 ;  /* 0x003e800f01007387 */ /* 0x0007e40000100800 */
[----:B------:R1:W-:Y:S02]  /*97360*/  STL [R1+0x3e7c], R18 ;  /* 0x003e7c1201007387 */ /* 0x0003e40000100800 */
[----:B------:R1:W-:Y:S01]  /*97370*/  STL [R1+0x3e78], R19 ;  /* 0x003e781301007387 */ /* 0x0003e20000100800 */
[----:B----4-:R-:W-:Y:S01]  /*97380*/  HMMA.1688.F32.TF32 R132, R136, R44, R248 ;  /* 0x0000002c8884723c */ /* 0x010fe200000810f8 */
[----:B------:R-:W4:Y:S01]  /*97390*/  LDL.LU R248, [R1+0x350] ;  /* 0x0003500001f87983 */ /* 0x000f220000300800 */
[----:B------:R-:W4:Y:S02]  /*973a0*/  LDL.LU R249, [R1+0x354] ;  /* 0x0003540001f97983 */ /* 0x000f240000300800 */
[----:B------:R-:W4:Y:S02]  /*973b0*/  LDL.LU R250, [R1+0x358] ;  /* 0x0003580001fa7983 */ /* 0x000f240000300800 */
[----:B------:R-:W4:Y:S01]  /*973c0*/  LDL.LU R251, [R1+0x35c] ;  /* 0x00035c0001fb7983 */ /* 0x000f220000300800 */
[----:B------:R-:W3:Y:S01]  /*973d0*/  LDL.LU R152, [R1+0x380] ;  /* 0x0003800001987983 */ /* 0x000ee20000300800 */
[----:B------:R-:W3:Y:S02]  /*973e0*/  LDL.LU R153, [R1+0x384] ;  /* 0x0003840001997983 */ /* 0x000ee40000300800 */
[----:B------:R-:W3:Y:S02]  /*973f0*/  LDL.LU R154, [R1+0x388] ;  /* 0x00038800019a7983 */ /* 0x000ee40000300800 */
[----:B------:R-:W3:Y:S01]  /*97400*/  LDL.LU R155, [R1+0x38c] ;  /* 0x00038c00019b7983 */ /* 0x000ee20000300800 */
[----:B------:R-:W4:Y:S01]  /*97410*/  LDL.LU R148, [R1+0x370] ;  /* 0x0003700001947983 */ /* 0x000f220000300800 */
[----:B------:R-:W4:Y:S02]  /*97420*/  LDL.LU R149, [R1+0x374] ;  /* 0x0003740001957983 */ /* 0x000f240000300800 */
[----:B------:R-:W4:Y:S02]  /*97430*/  LDL.LU R150, [R1+0x378] ;  /* 0x0003780001967983 */ /* 0x000f240000300800 */
[----:B------:R-:W4:Y:S01]  /*97440*/  LDL.LU R151, [R1+0x37c] ;  /* 0x00037c0001977983 */ /* 0x000f220000300800 */
[----:B------:R-:W4:Y:S01]  /*97450*/  LDL.LU R244, [R1+0x360] ;  /* 0x0003600001f47983 */ /* 0x000f220000300800 */
[----:B------:R-:W4:Y:S02]  /*97460*/  LDL.LU R245, [R1+0x364] ;  /* 0x0003640001f57983 */ /* 0x000f240000300800 */
[----:B------:R-:W4:Y:S02]  /*97470*/  LDL.LU R246, [R1+0x368] ;  /* 0x0003680001f67983 */ /* 0x000f240000300800 */
[----:B------:R-:W4:Y:S01]  /*97480*/  LDL.LU R247, [R1+0x36c] ;  /* 0x00036c0001f77983 */ /* 0x000f220000300800 */
[----:B------:R-:W-:Y:S01]  /*97490*/  MOV R30, R132 ;  /* 0x00000084001e7202 */ /* 0x000fe20000000f00 */
[----:B------:R-:W-:-:S02]  /*974a0*/  IMAD.MOV.U32 R31, RZ, RZ, R133 ;  /* 0x000000ffff1f7224 */ /* 0x000fc400078e0085 */
        /* <DEDUP_REMOVED lines=9> */
[----:B-----5:R-:W-:Y:S02]  /*97540*/  IMAD.MOV.U32 R10, RZ, RZ, R132 ;  /* 0x000000ffff0a7224 */ /* 0x020fe400078e0084 */
        /* <DEDUP_REMOVED lines=14> */
[C---:B---3--:R-:W-:Y:S01]  /*97630*/  HMMA.1688.F32.TF32 R132, R136.reuse, R32, R152 ;  /* 0x000000208884723c */ /* 0x048fe20000081098 */
[----:B------:R3:W-:Y:S11]  /*97640*/  STL [R1+0x3eb4], R22 ;  /* 0x003eb41601007387 */ /* 0x0007f60000100800 */
[----:B------:R-:W-:Y:S11]  /*97650*/  @!UPT UIADD3 URZ, URZ, URZ, URZ ;  /* 0x0000003f3f3ff290 */ /* 0x000ff6000fffe03f */
[----:B------:R-:W-:Y:S01]  /*97660*/  @!UPT UIADD3 URZ, URZ, URZ, URZ ;  /* 0x0000003f3f3ff290 */ /* 0x000fe2000fffe03f */
[----:B-1----:R-:W-:Y:S01]  /*97670*/  MOV R14, R132 ;  /* 0x00000084000e7202 */ /* 0x002fe20000000f00 */
[----:B------:R-:W-:Y:S02]  /*97680*/  IMAD.MOV.U32 R15, RZ, RZ, R133 ;  /* 0x000000ffff0f7224 */ /* 0x000fe400078e0085 */
[----:B------:R-:W-:Y:S01]  /*97690*/  IMAD.MOV.U32 R18, RZ, RZ, R134 ;  /* 0x000000ffff127224 */ /* 0x000fe200078e0086 */
[----:B------:R-:W-:Y:S02]  /*976a0*/  MOV R19, R135 ;  /* 0x0000008700137202 */ /* 0x000fe40000000f00 */
[C---:B----4-:R-:W-:Y:S01]  /*976b0*/  HMMA.1688.F32.TF32 R132, R136.reuse, R28, R148 ;  /* 0x0000001c8884723c */ /* 0x050fe20000081094 */
[----:B------:R1:W-:Y:S01]  /*976c0*/  STL [R1+0x3eb0], R23 ;  /* 0x003eb01701007387 */ /* 0x0003e20000100800 */
[----:B------:R4:W-:Y:S02]  /*976d0*/  STL [R1+0x3eac], R26 ;  /* 0x003eac1a01007387 */ /* 0x0009e40000100800 */
[----:B------:R1:W-:Y:S11]  /*976e0*/  STL [R1+0x3ea8], R27 ;  /* 0x003ea81b01007387 */ /* 0x0003f60000100800 */
[----:B------:R-:W-:Y:S09]  /*976f0*/  @!UPT UIADD3 URZ, URZ, URZ, URZ ;  /* 0x0000003f3f3ff290 */ /* 0x000ff2000fffe03f */
[----:B------:R-:W-:Y:S02]  /*97700*/  IMAD.MOV.U32 R38, RZ, RZ, R132 ;  /* 0x000000ffff267224 */ /* 0x000fe400078e0084 */
[----:B------:R-:W-:Y:S01]  /*97710*/  IMAD.MOV.U32 R39, RZ, RZ, R133 ;  /* 0x000000ffff277224 */ /* 0x000fe200078e0085 */
[----:B------:R-:W-:Y:S01]  /*97720*/  MOV R42, R134 ;  /* 0x00000086002a7202 */ /* 0x000fe20000000f00 */
[----:B------:R-:W-:Y:S02]  /*97730*/  IMAD.MOV.U32 R43, RZ, RZ, R135 ;  /* 0x000000ffff2b7224 */ /* 0x000fe400078e0087 */
[----:B------:R-:W-:Y:S01]  /*97740*/  HMMA.1688.F32.TF32 R132, R136, R24, R244 ;  /* 0x000000188884723c */ /* 0x000fe200000810f4 */
[----:B------:R-:W2:Y:S01]  /*97750*/  LDL.LU R244, [R1+0x2b0] ;  /* 0x0002b00001f47983 */ /* 0x000ea20000300800 */
[----:B------:R-:W2:Y:S02]  /*97760*/  LDL.LU R245, [R1+0x2b4] ;  /* 0x0002b40001f57983 */ /* 0x000ea40000300800 */
[----:B------:R-:W2:Y:S02]  /*97770*/  LDL.LU R246, [R1+0x2b8] ;  /* 0x0002b80001f67983 */ /* 0x000ea40000300800 */
[----:B------:R-:W2:Y:S01]  /*97780*/  LDL.LU R247, [R1+0x2bc] ;  /* 0x0002bc0001f77983 */ /* 0x000ea20000300800 */
        /* <DEDUP_REMOVED lines=8> */
[----:B------:R-:W3:Y:S01]  /*97810*/  LDL.LU R156, [R1+0x330] ;  /* 0x00033000019c7983 */ /* 0x000ee20000300800 */
[----:B------:R-:W3:Y:S02]  /*97820*/  LDL.LU R157, [R1+0x334] ;  /* 0x00033400019d7983 */ /* 0x000ee40000300800 */
[----:B------:R-:W3:Y:S02]  /*97830*/  LDL.LU R158, [R1+0x338] ;  /* 0x00033800019e7983 */ /* 0x000ee40000300800 */
[----:B------:R-:W3:Y:S01]  /*97840*/  LDL.LU R159, [R1+0x33c] ;  /* 0x00033c00019f7983 */ /* 0x000ee20000300800 */
        /* <DEDUP_REMOVED lines=23> */
[----:B------:R-:W3:Y:S02]  /*979c0*/  LDL.LU R155, [R1+0x2dc] ;  /* 0x0002dc00019b7983 */ /* 0x000ee40000300800 */
[----:B------:R-:W-:Y:S01]  /*979d0*/  IMAD.MOV.U32 R46, RZ, RZ, R132 ;  /* 0x000000ffff2e7224 */ /* 0x000fe200078e0084 */
[----:B------:R-:W-:Y:S01]  /*979e0*/  MOV R47, R133 ;  /* 0x00000085002f7202 */ /* 0x000fe20000000f00 */
[----:B------:R-:W-:-:S02]  /*979f0*/  IMAD.MOV.U32 R50, RZ, RZ, R134 ;  /* 0x000000ffff327224 */ /* 0x000fc400078e0086 */
[----:B------:R-:W-:Y:S02]  /*97a00*/  IMAD.MOV.U32 R51, RZ, RZ, R135 ;  /* 0x000000ffff337224 */ /* 0x000fe400078e0087 */
[C---:B------:R-:W-:Y:S01]  /*97a10*/  HMMA.1688.F32.TF32 R132, R136.reuse, R20, R248 ;  /* 0x000000148884723c */ /* 0x040fe200000810f8 */
[----:B------:R-:W4:Y:S01]  /*97a20*/  LDL.LU R248, [R1+0x2a0] ;  /* 0x0002a00001f87983 */ /* 0x000f220000300800 */
[----:B------:R-:W4:Y:S05]  /*97a30*/  LDL.LU R249, [R1+0x2a4] ;  /* 0x0002a40001f97983 */ /* 0x000f2a0000300800 */
[----:B------:R-:W-:Y:S02]  /*97a40*/  IMAD.MOV.U32 R250, RZ, RZ, R77 ;  /* 0x000000fffffa7224 */ /* 0x000fe400078e004d */
[----:B------:R-:W-:Y:S11]  /*97a50*/  IMAD.MOV.U32 R251, RZ, RZ, R76 ;  /* 0x000000fffffb7224 */ /* 0x000ff600078e004c */
[----:B------:R-:W-:Y:S04]  /*97a60*/  @!UPT UIADD3 URZ, URZ, URZ, URZ ;  /* 0x0000003f3f3ff290 */ /* 0x000fe8000fffe03f */
[----:B------:R-:W-:Y:S01]  /*97a70*/  MOV R35, R132 ;  /* 0x0000008400237202 */ /* 0x000fe20000000f00 */
[----:B------:R-:W-:Y:S02]  /*97a80*/  IMAD.MOV.U32 R34, RZ, RZ, R133 ;  /* 0x000000ffff227224 */ /* 0x000fe400078e0085 */
[----:B------:R-:W-:Y:S01]  /*97a90*/  IMAD.MOV.U32 R31, RZ, RZ, R134 ;  /* 0x000000ffff1f7224 */ /* 0x000fe200078e0086 */
[----:B------:R-:W-:Y:S01]  /*97aa0*/  MOV R30, R135 ;  /* 0x00000087001e7202 */ /* 0x000fe20000000f00 */
[C---:B--2---:R-:W-:Y:S11]  /*97ab0*/  HMMA.1688.F32.TF32 R76, R136.reuse, R16, R164 ;  /* 0x00000010884c723c */ /* 0x044ff600000810a4 */
[----:B------:R-:W-:Y:S11]  /*97ac0*/  @!UPT UIADD3 URZ, URZ, URZ, URZ ;  /* 0x0000003f3f3ff290 */ /* 0x000ff6000fffe03f */
[----:B------:R-:W-:Y:S02]  /*97ad0*/  @!UPT UIADD3 URZ, URZ, URZ, URZ ;  /* 0x0000003f3f3ff290 */ /* 0x000fe4000fffe03f */
[----:B------:R-:W-:Y:S01]  /*97ae0*/  MOV R54, R76 ;  /* 0x0000004c00367202 */ /* 0x000fe20000000f00 */
[----:B------:R-:W-:Y:S02]  /*97af0*/  IMAD.MOV.U32 R55, RZ, RZ, R77 ;  /* 0x000000ffff377224 */ /* 0x000fe400078e004d */
[----:B------:R-:W-:Y:S01]  /*97b00*/  IMAD.MOV.U32 R58, RZ, RZ, R78 ;  /* 0x000000ffff3a7224 */ /* 0x000fe200078e004e */
[----:B------:R-:W-:Y:S02]  /*97b10*/  MOV R59, R79 ;  /* 0x0000004f003b7202 */ /* 0x000fe40000000f00 */
[C---:B---3--:R-:W-:Y:S11]  /*97b20*/  HMMA.1688.F32.TF32 R76, R136.reuse, R12, R156 ;  /* 0x0000000c884c723c */ /* 0x048ff6000008109c */
[----:B------:R-:W-:Y:S11]  /*97b30*/  @!UPT UIADD3 URZ, URZ, URZ, URZ ;  /* 0x0000003f3f3ff290 */ /* 0x000ff6000fffe03f */
[----:B------:R-:W-:Y:S02]  /*97b40*/  @!UPT UIADD3 URZ, URZ, URZ, URZ ;  /* 0x0000003f3f3ff290 */ /* 0x000fe4000fffe03f */
[----:B------:R-:W-:Y:S02]  /*97b50*/  IMAD.MOV.U32 R7, RZ, RZ, R76 ;  /* 0x000000ffff077224 */ /* 0x000fe400078e004c */
[----:B-----5:R-:W-:Y:S01]  /*97b60*/  IMAD.MOV.U32 R6, RZ, RZ, R77 ;  /* 0x000000ffff067224 */ /* 0x020fe200078e004d */
[----:B------:R-:W-:Y:S01]  /*97b70*/  MOV R11, R78 ;  /* 0x0000004e000b7202 */ /* 0x000fe20000000f00 */
[----:B------:R-:W-:Y:S02]  /*97b80*/  IMAD.MOV.U32 R10, RZ, RZ, R79 ;  /* 0x000000ffff0a7224 */ /* 0x000fe400078e004f */
[C---:B------:R-:W-:Y:S11]  /*97b90*/  HMMA.1688.F32.TF32 R76, R136.reuse, R8, R228 ;  /* 0x00000008884c723c */ /* 0x040ff600000810e4 */
[----:B------:R-:W-:Y:S11]  /*97ba0*/  @!UPT UIADD3 URZ, URZ, URZ, URZ ;  /* 0x0000003f3f3ff290 */ /* 0x000ff6000fffe03f */
[----:B------:R-:W-:Y:S02]  /*97bb0*/  @!UPT UIADD3 URZ, URZ, URZ, URZ ;  /* 0x0000003f3f3ff290 */ /* 0x000fe4000fffe03f */
[----:B------:R-:W-:Y:S01]  /*97bc0*/  IMAD.MOV.U32 R22, RZ, RZ, R76 ;  /* 0x000000ffff167224 */ /* 0x000fe200078e004c */
[----:B-1----:R-:W-:Y:S01]  /*97bd0*/  MOV R23, R77 ;  /* 0x0000004d00177202 */ /* 0x002fe20000000f00 */
[----:B----4-:R-:W-:Y:S02]  /*97be0*/  IMAD.MOV.U32 R26, RZ, RZ, R78 ;  /* 0x000000ffff1a7224 */ /* 0x010fe400078e004e */
[----:B------:R-:W-:Y:S02]  /*97bf0*/  IMAD.MOV.U32 R27, RZ, RZ, R79 ;  /* 0x000000ffff1b7224 */ /* 0x000fe400078e004f */
[----:B------:R-:W-:Y:S08]  /*97c00*/  HMMA.1688.F32.TF32 R76, R136, R4, R144 ;  /* 0x00000004884c723c */ /* 0x000ff00000081090 */
[C---:B------:R-:W-:Y:S08]  /*97c10*/  HMMA.1688.F32.TF32 R136, R140.reuse, R60, R220 ;  /* 0x0000003c8c88723c */ /* 0x040ff000000810dc */
[----:B------:R-:W-:Y:S08]  /*97c20*/  HMMA.1688.F32.TF32 R132, R140, R56, R216 ;  /* 0x000000388c84723c */ /* 0x000ff000000810d8 */
[----:B------:R-:W-:Y:S01]  /*97c30*/  MOV R62, R76 ;  /* 0x0000004c003e7202 */ /* 0x000fe20000000f00 */
[----:B------:R-:W-:-:S02]  /*97c40*/  IMAD.MOV.U32 R63, RZ, RZ, R77 ;  /* 0x000000ffff3f7224 */ /* 0x000fc400078e004d */
[----:B------:R-:W-:Y:S01]  /*97c50*/  IMAD.MOV.U32 R66, RZ, RZ, R78 ;  /* 0x000000ffff427224 */ /* 0x000fe200078e004e */
[----:B------:R-:W-:Y:S02]  /*97c60*/  MOV R67, R79 ;  /* 0x0000004f00437202 */ /* 0x000fe40000000f00 */
[C---:B------:R-:W-:Y:S11]  /*97c70*/  HMMA.1688.F32.TF32 R76, R140.reuse, R64, R240 ;  /* 0x000000408c4c723c */ /* 0x040ff600000810f0 */
[----:B------:R-:W-:Y:S11]  /*97c80*/  @!UPT UIADD3 URZ, URZ, URZ, URZ ;  /* 0x0000003f3f3ff290 */ /* 0x000ff6000fffe03f */
[----:B------:R-:W-:Y:S01]  /*97c90*/  @!UPT UIADD3 URZ, URZ, URZ, URZ ;  /* 0x0000003f3f3ff290 */ /* 0x000fe2000fffe03f */
[----:B------:R-:W-:Y:S01]  /*97ca0*/  STL.64 [R1+0xa00], R76 ;  /* 0x000a004c01007387 */ /* 0x000fe20000100a00 */
[----:B------:R-:W-:Y:S02]  /*97cb0*/  STL.64 [R1+0xa08], R78 ;  /* 0x000a084e01007387 */ /* 0x000fe40000100a00 */
[----:B------:R-:W-:Y:S02]  /*97cc0*/  STL.64 [R1+0x9f0], R136 ;  /* 0x0009f08801007387 */ /* 0x000fe40000100a00 */
[----:B------:R-:W-:Y:S01]  /*97cd0*/  STL.64 [R1+0x9f8], R138 ;  /* 0x0009f88a01007387 */ /* 0x000fe20000100a00 */
[----:B------:R-:W-:Y:S01]  /*97ce0*/  STL.64 [R1+0x9e0], R132 ;  /* 0x0009e08401007387 */ /* 0x000fe20000100a00 */
[----:B------:R1:W-:Y:S01]  /*97cf0*/  STL.64 [R1+0x9e8], R134 ;  /* 0x0009e88601007387 */ /* 0x0003e20000100a00 */
[C---:B------:R-:W-:Y:S02]  /*97d00*/  HMMA.1688.F32.TF32 R144, R140.reuse, R48, R148 ;  /* 0x000000308c90723c */ /* 0x040fe40000081094 */
[----:B------:R-:W-:Y:S04]  /*97d10*/  LDS R76, [R161+0x20100] ;  /* 0x02010000a14c7984 */ /* 0x000fe80000000800 */
[----:B------:R-:W-:Y:S04]  /*97d20*/  LDS R78, [R161+0x22100] ;  /* 0x02210000a14e7984 */ /* 0x000fe80000000800 */
[----:B------:R-:W-:Y:S04]  /*97d30*/  LDS R77, [R189+0x20100] ;  /* 0x02010000bd4d7984 */ /* 0x000fe80000000800 */
[----:B------:R-:W2:Y:S01]  /*97d40*/  LDS R79, [R189+0x22100] ;  /* 0x02210000bd4f7984 */ /* 0x000ea20000000800 */
[C---:B-1----:R-:W-:Y:S08]  /*97d50*/  HMMA.1688.F32.TF32 R132, R140.reuse, R52, R152 ;  /* 0x000000348c84723c */ /* 0x042ff00000081098 */
[C---:B------:R-:W-:Y:S11]  /*97d60*/  HMMA.1688.F32.TF32 R136, R140.reuse, R44, R244 ;  /* 0x0000002c8c88723c */ /* 0x040ff600000810f4 */
[----:B------:R-:W-:Y:S04]  /*97d70*/  @!UPT UIADD3 URZ, URZ, URZ, URZ ;  /* 0x0000003f3f3ff290 */ /* 0x000fe8000fffe03f */
[----:B------:R-:W-:Y:S01]  /*97d80*/  STL.64 [R1+0x9d0], R132 ;  /* 0x0009d08401007387 */ /* 0x000fe20000100a00 */
[----:B------:R1:W-:Y:S02]  /*97d90*/  STL.64 [R1+0x9d8], R134 ;  /* 0x0009d88601007387 */ /* 0x0003e40000100a00 */
[----:B-1----:R-:W-:Y:S01]  /*97da0*/  HMMA.1688.F32.TF32 R132, R140, R40, R248 ;  /* 0x000000288c84723c */ /* 0x002fe200000810f8 */
[----:B------:R1:W-:Y:S01]  /*97db0*/  STL.64 [R1+0x9c0], R144 ;  /* 0x0009c09001007387 */ /* 0x0003e20000100a00 */
[----:B------:R3:W-:Y:S02]  /*97dc0*/  STL.64 [R1+0x9c8], R146 ;  /* 0x0009c89201007387 */ /* 0x0007e40000100a00 */
[----:B------:R-:W4:Y:S02]  /*97dd0*/  LDL.LU R244, [R1+0x6f0] ;  /* 0x0006f00001f47983 */ /* 0x000f240000300800 */
[----:B------:R-:W-:Y:S01]  /*97de0*/  STL.64 [R1+0x9b0], R136 ;  /* 0x0009b08801007387 */ /* 0x000fe20000100a00 */
[----:B------:R-:W-:Y:S11]  /*97df0*/  STL.64 [R1+0x9b8], R138 ;  /* 0x0009b88a01007387 */ /* 0x000ff60000100a00 */
[----:B------:R-:W-:Y:S05]  /*97e00*/  @!UPT UIADD3 URZ, URZ, URZ, URZ ;  /* 0x0000003f3f3ff290 */ /* 0x000fea000fffe03f */
[----:B------:R-:W-:Y:S01]  /*97e10*/  STL.64 [R1+0x9a0], R132 ;  /* 0x0009a08401007387 */ /* 0x000fe20000100a00 */
[----:B------:R5:W-:Y:S02]  /*97e20*/  STL.64 [R1+0x9a8], R134 ;  /* 0x0009a88601007387 */ /* 0x000be40000100a00 */
[----:B------:R-:W4:Y:S02]  /*97e30*/  LDL.LU R245, [R1+0x6f4] ;  /* 0x0006f40001f57983 */ /* 0x000f240000300800 */
[----:B------:R-:W4:Y:S01]  /*97e40*/  LDL.LU R246, [R1+0x6f8] ;  /* 0x0006f80001f67983 */ /* 0x000f220000300800 */
[----:B------:R-:W4:Y:S01]  /*97e50*/  LDL.LU R247, [R1+0x6fc] ;  /* 0x0006fc0001f77983 */ /* 0x000f220000300800 */
        /* <DEDUP_REMOVED lines=16> */
[----:B-1----:R-:W2:Y:S02]  /*97f60*/  LDL.LU R144, [R1+0x760] ;  /* 0x0007600001907983 */ /* 0x002ea40000300800 */
[----:B------:R-:W2:Y:S02]  /*97f70*/  LDL.LU R145, [R1+0x764] ;  /* 0x0007640001917983 */ /* 0x000ea40000300800 */
[----:B---3--:R-:W3:Y:S01]  /*97f80*/  LDL.LU R146, [R1+0x768] ;  /* 0x0007680001927983 */ /* 0x008ee20000300800 */
[----:B------:R-:W3:Y:S01]  /*97f90*/  LDL.LU R147, [R1+0x76c] ;  /* 0x00076c0001937983 */ /* 0x000ee20000300800 */
        /* <DEDUP_REMOVED lines=32> */
[----:B------:R-:W5:Y:S02]  /*981a0*/  LDL.LU R212, [R1+0x290] ;  /* 0x0002900001d47983 */ /* 0x000f640000300800 */
[----:B------:R-:W5:Y:S02]  /*981b0*/  LDL.LU R213, [R1+0x294] ;  /* 0x0002940001d57983 */ /* 0x000f640000300800 */
[----:B------:R-:W5:Y:S01]  /*981c0*/  LDL.LU R214, [R1+0x298] ;  /* 0x0002980001d67983 */ /* 0x000f620000300800 */
[----:B------:R-:W5:Y:S01]  /*981d0*/  LDL.LU R215, [R1+0x29c] ;  /* 0x00029c0001d77983 */ /* 0x000f620000300800 */
[----:B------:R-:W2:Y:S02]  /*981e0*/  LDL.LU R204, [R1+0x860] ;  /* 0x0008600001cc7983 */ /* 0x000ea40000300800 */
        /* <DEDUP_REMOVED lines=27> */
[----:B------:R-:W-:Y:S01]  /*983a0*/  MOV R250, R69 ;  /* 0x0000004500fa7202 */ /* 0x000fe20000000f00 */
[----:B------:R-:W-:-:S02]  /*983b0*/  IMAD.MOV.U32 R251, RZ, RZ, R68 ;  /* 0x000000fffffb7224 */ /* 0x000fc400078e0044 */
[----:B------:R-:W-:Y:S02]  /*983c0*/  IMAD.MOV.U32 R248, RZ, RZ, R73 ;  /* 0x000000fffff87224 */ /* 0x000fe400078e0049 */
[----:B------:R-:W-:Y:S01]  /*983d0*/  IMAD.MOV.U32 R249, RZ, RZ, R72 ;  /* 0x000000fffff97224 */ /* 0x000fe200078e0048 */
[----:B------:R-:W-:Y:S04]  /*983e0*/  LDS R73, [R189+0x20180] ;  /* 0x02018000bd497984 */ /* 0x000fe80000000800 */
[----:B------:R-:W1:Y:S01]  /*983f0*/  LDS R72, [R161+0x20180] ;  /* 0x02018000a1487984 */ /* 0x000e620000000800 */
[C---:B-----5:R-:W-:Y:S08]  /*98400*/  HMMA.1688.F32.TF32 R132, R140.reuse, R36, R212 ;  /* 0x000000248c84723c */ /* 0x060ff000000810d4 */
[C---:B--2---:R-:W-:Y:S11]  /*98410*/  HMMA.1688.F32.TF32 R68, R140.reuse, R32, R208 ;  /* 0x000000208c44723c */ /* 0x044ff600000810d0 */
[----:B------:R-:W-:Y:S04]  /*98420*/  @!UPT UIADD3 URZ, URZ, URZ, URZ ;  /* 0x0000003f3f3ff290 */ /* 0x000fe8000fffe03f */
[----:B------:R-:W-:Y:S01]  /*98430*/  STL.64 [R1+0x990], R132 ;  /* 0x0009908401007387 */ /* 0x000fe20000100a00 */
[----:B------:R3:W-:Y:S02]  /*98440*/  STL.64 [R1+0x998], R134 ;  /* 0x0009988601007387 */ /* 0x0007e40000100a00 */
[C---:B---3--:R-:W-:Y:S05]  /*98450*/  HMMA.1688.F32.TF32 R132, R140.reuse, R28, R204 ;  /* 0x0000001c8c84723c */ /* 0x048fea00000810cc */
[----:B------:R-:W-:Y:S01]  /*98460*/  STL.64 [R1+0x980], R68 ;  /* 0x0009804401007387 */ /* 0x000fe20000100a00 */
[----:B------:R2:W-:Y:S02]  /*98470*/  STL.64 [R1+0x988], R70 ;  /* 0x0009884601007387 */ /* 0x0005e40000100a00 */
[C---:B------:R-:W-:Y:S08]  /*98480*/  HMMA.1688.F32.TF32 R136, R140.reuse, R20, R200 ;  /* 0x000000148c88723c */ /* 0x040ff000000810c8 */
[C---:B--2---:R-:W-:Y:S07]  /*98490*/  HMMA.1688.F32.TF32 R68, R140.reuse, R24, R224 ;  /* 0x000000188c44723c */ /* 0x044fee00000810e0 */
[----:B------:R-:W-:Y:S01]  /*984a0*/  STL.64 [R1+0x970], R132 ;  /* 0x0009708401007387 */ /* 0x000fe20000100a00 */
[----:B------:R2:W-:Y:S02]  /*984b0*/  STL.64 [R1+0x978], R134 ;  /* 0x0009788601007387 */ /* 0x0005e40000100a00 */
[C---:B--2---:R-:W-:Y:S11]  /*984c0*/  HMMA.1688.F32.TF32 R132, R140.reuse, R16, R196 ;  /* 0x000000108c84723c */ /* 0x044ff600000810c4 */
[----:B------:R-:W-:Y:S02]  /*984d0*/  @!UPT UIADD3 URZ, URZ, URZ, URZ ;  /* 0x0000003f3f3ff290 */ /* 0x000fe4000fffe03f */
[----:B------:R-:W-:Y:S01]  /*984e0*/  STL.64 [R1+0x960], R68 ;  /* 0x0009604401007387 */ /* 0x000fe20000100a00 */
[----:B------:R2:W-:Y:S02]  /*984f0*/  STL.64 [R1+0x968], R70 ;  /* 0x0009684601007387 */ /* 0x0005e40000100a00 */
[----:B------:R-:W-:Y:S02]  /*98500*/  STL.64 [R1+0x950], R136 ;  /* 0x0009508801007387 */ /* 0x000fe40000100a00 */
[----:B------:R3:W-:Y:S01]  /*98510*/  STL.64 [R1+0x958], R138 ;  /* 0x0009588a01007387 */ /* 0x0007e20000100a00 */
[C---:B--2---:R-:W-:Y:S08]  /*98520*/  HMMA.1688.F32.TF32 R68, R140.reuse, R12, R192 ;  /* 0x0000000c8c44723c */ /* 0x044ff000000810c0 */
[C---:B---3--:R-:W-:Y:S01]  /*98530*/  HMMA.1688.F32.TF32 R136, R140.reuse, R8, R184 ;  /* 0x000000088c88723c */ /* 0x048fe200000810b8 */
[----:B------:R-:W-:Y:S01]  /*98540*/  STL.64 [R1+0x940], R132 ;  /* 0x0009408401007387 */ /* 0x000fe20000100a00 */
[----:B------:R2:W-:Y:S06]  /*98550*/  STL.64 [R1+0x948], R134 ;  /* 0x0009488601007387 */ /* 0x0005ec0000100a00 */
[----:B--2---:R-:W-:Y:S07]  /*98560*/  HMMA.1688.F32.TF32 R132, R140, R4, R180 ;  /* 0x000000048c84723c */ /* 0x004fee00000810b4 */
[----:B------:R-:W-:Y:S01]  /*98570*/  STL.64 [R1+0x930], R68 ;  /* 0x0009304401007387 */ /* 0x000fe20000100a00 */
[----:B------:R-:W-:Y:S07]  /*98580*/  STL.64 [R1+0x938], R70 ;  /* 0x0009384601007387 */ /* 0x000fee0000100a00 */
[----:B------:R-:W-:Y:S02]  /*98590*/  STL.64 [R1+0x920], R136 ;  /* 0x0009208801007387 */ /* 0x000fe40000100a00 */
[----:B------:R2:W-:Y:S01]  /*985a0*/  STL.64 [R1+0x928], R138 ;  /* 0x0009288a01007387 */ /* 0x0005e20000100a00 */
[C---:B------:R-:W-:Y:S01]  /*985b0*/  HMMA.1688.F32.TF32 R140, R76.reuse, R56, R168 ;  /* 0x000000384c8c723c */ /* 0x040fe200000810a8 */
[----:B------:R-:W-:Y:S04]  /*985c0*/  LDS R68, [R161+0x20200] ;  /* 0x02020000a1447984 */ /* 0x000fe80000000800 */
[----:B------:R-:W-:Y:S04]  /*985d0*/  LDS R70, [R161+0x22200] ;  /* 0x02220000a1467984 */ /* 0x000fe80000000800 */
[----:B------:R-:W-:Y:S04]  /*985e0*/  LDS R69, [R189+0x20200] ;  /* 0x02020000bd457984 */ /* 0x000fe80000000800 */
[----:B------:R-:W3:Y:S01]  /*985f0*/  LDS R71, [R189+0x22200] ;  /* 0x02220000bd477984 */ /* 0x000ee20000000800 */
[C---:B--2---:R-:W-:Y:S03]  /*98600*/  HMMA.1688.F32.TF32 R136, R76.reuse, R64, R176 ;  /* 0x000000404c88723c */ /* 0x044fe600000810b0 */
[----:B------:R-:W-:Y:S01]  /*98610*/  STL.64 [R1+0x910], R132 ;  /* 0x0009108401007387 */ /* 0x000fe20000100a00 */
[----:B------:R2:W-:Y:S04]  /*98620*/  STL.64 [R1+0x918], R134 ;  /* 0x0009188601007387 */ /* 0x0005e80000100a00 */
[C---:B--2---:R-:W-:Y:S11]  /*98630*/  HMMA.1688.F32.TF32 R132, R76.reuse, R60, R172 ;  /* 0x0000003c4c84723c */ /* 0x044ff600000810ac */
[----:B------:R-:W-:Y:S04]  /*98640*/  @!UPT UIADD3 URZ, URZ, URZ, URZ ;  /* 0x0000003f3f3ff290 */ /* 0x000fe8000fffe03f */
[----:B------:R-:W-:Y:S01]  /*98650*/  STL.64 [R1+0x900], R136 ;  /* 0x0009008801007387 */ /* 0x000fe20000100a00 */
[----:B------:R2:W-:Y:S02]  /*98660*/  STL.64 [R1+0x908], R138 ;  /* 0x0009088a01007387 */ /* 0x0005e40000100a00 */
[C---:B--2---:R-:W-:Y:S05]  /*98670*/  HMMA.1688.F32.TF32 R136, R76.reuse, R52, R164 ;  /* 0x000000344c88723c */ /* 0x044fea00000810a4 */
[----:B------:R-:W-:Y:S01]  /*98680*/  STL.64 [R1+0x8f0], R132 ;  /* 0x0008f08401007387 */ /* 0x000fe20000100a00 */
[----:B------:R2:W-:Y:S02]  /*98690*/  STL.64 [R1+0x8f8], R134 ;  /* 0x0008f88601007387 */ /* 0x0005e40000100a00 */
[C---:B--2---:R-:W-:Y:S01]  /*986a0*/  HMMA.1688.F32.TF32 R132, R76.reuse, R48, R156 ;  /* 0x000000304c84723c */ /* 0x044fe2000008109c */
[----:B------:R-:W-:Y:S01]  /*986b0*/  STL.64 [R1+0x8e0], R140 ;  /* 0x0008e08c01007387 */ /* 0x000fe20000100a00 */
[----:B------:R2:W-:Y:S11]  /*986c0*/  STL.64 [R1+0x8e8], R142 ;  /* 0x0008e88e01007387 */ /* 0x0005f60000100a00 */
[----:B------:R-:W-:Y:S02]  /*986d0*/  @!UPT UIADD3 URZ, URZ, URZ, URZ ;  /* 0x0000003f3f3ff290 */ /* 0x000fe4000fffe03f */
[----:B------:R-:W-:Y:S02]  /*986e0*/  STL.64 [R1+0x8d0], R136 ;  /* 0x0008d08801007387 */ /* 0x000fe40000100a00 */
[----:B------:R5:W-:Y:S01]  /*986f0*/  STL.64 [R1+0x8d8], R138 ;  /* 0x0008d88a01007387 */ /* 0x000be20000100a00 */
[C---:B--2---:R-:W-:Y:S08]  /*98700*/  HMMA.1688.F32.TF32 R140, R76.reuse, R44, R228 ;  /* 0x0000002c4c8c723c */ /* 0x044ff000000810e4 */
[C---:B-----5:R-:W-:Y:S01]  /*98710*/  HMMA.1688.F32.TF32 R136, R76.reuse, R40, R144 ;  /* 0x000000284c88723c */ /* 0x060fe20000081090 */
[----:B------:R-:W-:Y:S01]  /*98720*/  STL.64 [R1+0x8c0], R132 ;  /* 0x0008c08401007387 */ /* 0x000fe20000100a00 */
[----:B------:R2:W-:Y:S06]  /*98730*/  STL.64 [R1+0x8c8], R134 ;  /* 0x0008c88601007387 */ /* 0x0005ec0000100a00 */
[C---:B--2---:R-:W-:Y:S07]  /*98740*/  HMMA.1688.F32.TF32 R132, R76.reuse, R36, R240 ;  /* 0x000000244c84723c */ /* 0x044fee00000810f0 */
[----:B------:R-:W-:Y:S01]  /*98750*/  STL.64 [R1+0x8b0], R140 ;  /* 0x0008b08c01007387 */ /* 0x000fe20000100a00 */
[----:B------:R2:W-:Y:S07]  /*98760*/  STL.64 [R1+0x8b8], R142 ;  /* 0x0008b88e01007387 */ /* 0x0005ee0000100a00 */
        /* <DEDUP_REMOVED lines=12> */
[C---:B----4-:R-:W-:Y:S01]  /*98830*/  HMMA.1688.F32.TF32 R136, R76.reuse, R16, R244 ;  /* 0x000000104c88723c */ /* 0x050fe200000810f4 */
[----:B------:R-:W-:Y:S01]  /*98840*/  STL.64 [R1+0x860], R132 ;  /* 0x0008608401007387 */ /* 0x000fe20000100a00 */
[----:B------:R2:W-:Y:S06]  /*98850*/  STL.64 [R1+0x868], R134 ;  /* 0x0008688601007387 */ /* 0x0005ec0000100a00 */
[C---:B--2---:R-:W-:Y:S07]  /*98860*/  HMMA.1688.F32.TF32 R132, R76.reuse, R12, R248 ;  /* 0x0000000c4c84723c */ /* 0x044fee00000810f8 */
[----:B------:R-:W-:Y:S01]  /*98870*/  STL.64 [R1+0x850], R140 ;  /* 0x0008508c01007387 */ /* 0x000fe20000100a00 */
[----:B------:R-:W-:Y:S02]  /*98880*/  STL.64 [R1+0x858], R142 ;  /* 0x0008588e01007387 */ /* 0x000fe40000100a00 */
[----:B------:R-:W2:Y:S05]  /*98890*/  LDL.LU R244, [R1+0xd0] ;  /* 0x0000d00001f47983 */ /* 0x000eaa0000300800 */
[----:B------:R-:W-:Y:S01]  /*988a0*/  STL.64 [R1+0x840], R136 ;  /* 0x0008408801007387 */ /* 0x000fe20000100a00 */
[----:B------:R-:W-:Y:S07]  /*988b0*/  STL.64 [R1+0x848], R138 ;  /* 0x0008488a01007387 */ /* 0x000fee0000100a00 */
[----:B------:R4:W-:Y:S01]  /*988c0*/  STL.64 [R1+0x830], R132 ;  /* 0x0008308401007387 */ /* 0x0009e20000100a00 */
[----:B------:R5:W-:Y:S02]  /*988d0*/  STL.64 [R1+0x838], R134 ;  /* 0x0008388601007387 */ /* 0x000be40000100a00 */
        /* <DEDUP_REMOVED lines=63> */
[----:B----4-:R-:W4:Y:S02]  /*98cd0*/  LDL.LU R132, [R1+0x240] ;  /* 0x0002400001847983 */ /* 0x010f240000300800 */
[----:B------:R-:W4:Y:S02]  /*98ce0*/  LDL.LU R133, [R1+0x244] ;  /* 0x0002440001857983 */ /* 0x000f240000300800 */
[----:B-----5:R-:W4:Y:S01]  /*98cf0*/  LDL.LU R134, [R1+0x248] ;  /* 0x0002480001867983 */ /* 0x020f220000300800 */
[----:B------:R-:W4:Y:S01]  /*98d00*/  LDL.LU R135, [R1+0x24c] ;  /* 0x00024c0001877983 */ /* 0x000f220000300800 */
[----:B------:R-:W5:Y:S02]  /*98d10*/  LDL.LU R140, [R1+0x260] ;  /* 0x00026000018c7983 */ /* 0x000f640000300800 */
[----:B------:R-:W5:Y:S02]  /*98d20*/  LDL.LU R141, [R1+0x264] ;  /* 0x00026400018d7983 */ /* 0x000f640000300800 */
[----:B------:R-:W5:Y:S01]  /*98d30*/  LDL.LU R142, [R1+0x268] ;  /* 0x00026800018e7983 */ /* 0x000f620000300800 */
[----:B------:R-:W5:Y:S01]  /*98d40*/  LDL.LU R143, [R1+0x26c] ;  /* 0x00026c00018f7983 */ /* 0x000f620000300800 */
[----:B------:R-:W2:Y:S02]  /*98d50*/  LDL.LU R152, [R1+0x6a0] ;  /* 0x0006a00001987983 */ /* 0x000ea40000300800 */
[----:B------:R-:W2:Y:S02]  /*98d60*/  LDL.LU R153, [R1+0x6a4] ;  /* 0x0006a40001997983 */ /* 0x000ea40000300800 */
[----:B------:R-:W2:Y:S01]  /*98d70*/  LDL.LU R154, [R1+0x6a8] ;  /* 0x0006a800019a7983 */ /* 0x000ea20000300800 */
[----:B------:R-:W2:Y:S01]  /*98d80*/  LDL.LU R155, [R1+0x6ac] ;  /* 0x0006ac00019b7983 */ /* 0x000ea20000300800 */
[----:B------:R-:W1:Y:S02]  /*98d90*/  LDL.LU R136, [R1+0x250] ;  /* 0x0002500001887983 */ /* 0x000e640000300800 */
[----:B------:R-:W1:Y:S02]  /*98da0*/  LDL.LU R137, [R1+0x254] ;  /* 0x0002540001897983 */ /* 0x000e640000300800 */
[----:B------:R-:W1:Y:S01]  /*98db0*/  LDL.LU R138, [R1+0x258] ;  /* 0x00025800018a7983 */ /* 0x000e620000300800 */
[----:B------:R-:W1:Y:S01]  /*98dc0*/  LDL.LU R139, [R1+0x25c] ;  /* 0x00025c00018b7983 */ /* 0x000e620000300800 */
        /* <DEDUP_REMOVED lines=28> */
[C---:B-----5:R-:W-:Y:S08]  /*98f90*/  HMMA.1688.F32.TF32 R140, R76.reuse, R4, R140 ;  /* 0x000000044c8c723c */ /* 0x060ff0000008108c */
[----:B--2---:R-:W-:Y:S08]  /*98fa0*/  HMMA.1688.F32.TF32 R152, R76, R8, R152 ;  /* 0x000000084c98723c */ /* 0x004ff00000081098 */
[C---:B-1----:R-:W-:Y:S08]  /*98fb0*/  HMMA.1688.F32.TF32 R136, R72.reuse, R64, R136 ;  /* 0x000000404888723c */ /* 0x042ff00000081088 */
[C---:B----4-:R-:W-:Y:S08]  /*98fc0*/  HMMA.1688.F32.TF32 R76, R72.reuse, R60, R132 ;  /* 0x0000003c484c723c */ /* 0x050ff00000081084 */
[C---:B------:R-:W-:Y:S01]  /*98fd0*/  HMMA.1688.F32.TF32 R132, R72.reuse, R56, R232 ;  /* 0x000000384884723c */ /* 0x040fe200000810e8 */
[----:B------:R-:W-:Y:S01]  /*98fe0*/  STL.64 [R1+0x820], R152 ;  /* 0x0008209801007387 */ /* 0x000fe20000100a00 */
[----:B------:R1:W-:Y:S03]  /*98ff0*/  STL.64 [R1+0x828], R154 ;  /* 0x0008289a01007387 */ /* 0x0003e60000100a00 */
[----:B-1----:R-:W2:Y:S01]  /*99000*/  LDL.LU.64 R154, [R1+0x3f58] ;  /* 0x003f5800019a7983 */ /* 0x002ea20000300a00 */
[----:B------:R-:W4:Y:S02]  /*99010*/  LDL.LU.64 R152, [R1+0x3f50] ;  /* 0x003f500001987983 */ /* 0x000f240000300a00 */
[----:B------:R-:W-:Y:S02]  /*99020*/  STL.64 [R1+0x810], R140 ;  /* 0x0008108c01007387 */ /* 0x000fe40000100a00 */
[----:B------:R-:W-:Y:S01]  /*99030*/  STL.64 [R1+0x818], R142 ;  /* 0x0008188e01007387 */ /* 0x000fe20000100a00 */
[----:B------:R-:W-:Y:S01]  /*99040*/  STL.64 [R1+0x800], R136 ;  /* 0x0008008801007387 */ /* 0x000fe20000100a00 */
[----:B------:R1:W-:Y:S03]  /*99050*/  STL.64 [R1+0x808], R138 ;  /* 0x0008088a01007387 */ /* 0x0003e60000100a00 */
[----:B------:R-:W-:Y:S02]  /*99060*/  STL.64 [R1+0x7f0], R76 ;  /* 0x0007f04c01007387 */ /* 0x000fe40000100a00 */
[----:B------:R3:W-:Y:S06]  /*99070*/  STL.64 [R1+0x7f8], R78 ;  /* 0x0007f84e01007387 */ /* 0x0007ec0000100a00 */
[----:B------:R-:W-:Y:S01]  /*99080*/  STL.64 [R1+0x7e0], R132 ;  /* 0x0007e08401007387 */ /* 0x000fe20000100a00 */
[----:B------:R5:W-:Y:S01]  /*99090*/  STL.64 [R1+0x7e8], R134 ;  /* 0x0007e88601007387 */ /* 0x000be20000100a00 */
[C---:B-1----:R-:W-:Y:S08]  /*990a0*/  HMMA.1688.F32.TF32 R136, R72.reuse, R52, R212 ;  /* 0x000000344888723c */ /* 0x042ff000000810d4 */
[C---:B---3--:R-:W-:Y:S08]  /*990b0*/  HMMA.1688.F32.TF32 R76, R72.reuse, R48, R208 ;  /* 0x00000030484c723c */ /* 0x048ff000000810d0 */
[C---:B-----5:R-:W-:Y:S07]  /*990c0*/  HMMA.1688.F32.TF32 R132, R72.reuse, R44, R204 ;  /* 0x0000002c4884723c */ /* 0x060fee00000810cc */
[----:B------:R-:W-:Y:S01]  /*990d0*/  STL.64 [R1+0x7d0], R136 ;  /* 0x0007d08801007387 */ /* 0x000fe20000100a00 */
[----:B------:R1:W-:Y:S07]  /*990e0*/  STL.64 [R1+0x7d8], R138 ;  /* 0x0007d88a01007387 */ /* 0x0003ee0000100a00 */
        /* <DEDUP_REMOVED lines=24> */
[C---:B-----5:R-:W-:Y:S08]  /*99270*/  HMMA.1688.F32.TF32 R132, R72.reuse, R8, R168 ;  /* 0x000000084884723c */ /* 0x060ff000000810a8 */
[----:B------:R-:W-:Y:S01]  /*99280*/  HMMA.1688.F32.TF32 R72, R72, R4, R164 ;  /* 0x000000044848723c */ /* 0x000fe200000810a4 */
[----:B------:R-:W-:Y:S01]  /*99290*/  STL.64 [R1+0x740], R136 ;  /* 0x0007408801007387 */ /* 0x000fe20000100a00 */
[----:B------:R-:W-:Y:S05]  /*992a0*/  STL.64 [R1+0x748], R138 ;  /* 0x0007488a01007387 */ /* 0x000fea0000100a00 */
[----:B------:R-:W-:Y:S02]  /*992b0*/  STL.64 [R1+0x730], R76 ;  /* 0x0007304c01007387 */ /* 0x000fe40000100a00 */
[----:B------:R1:W-:Y:S06]  /*992c0*/  STL.64 [R1+0x738], R78 ;  /* 0x0007384e01007387 */ /* 0x0003ec0000100a00 */
[----:B------:R-:W-:Y:S01]  /*992d0*/  STL.64 [R1+0x720], R132 ;  /* 0x0007208401007387 */ /* 0x000fe20000100a00 */
[----:B------:R3:W-:Y:S07]  /*992e0*/  STL.64 [R1+0x728], R134 ;  /* 0x0007288601007387 */ /* 0x0007ee0000100a00 */
[----:B------:R-:W-:Y:S02]  /*992f0*/  STL.64 [R1+0x710], R72 ;  /* 0x0007104801007387 */ /* 0x000fe40000100a00 */
[----:B------:R5:W-:Y:S01]  /*99300*/  STL.64 [R1+0x718], R74 ;  /* 0x0007184a01007387 */ /* 0x000be20000100a00 */
[C---:B-1----:R-:W-:Y:S08]  /*99310*/  HMMA.1688.F32.TF32 R76, R68.reuse, R64, R156 ;  /* 0x00000040444c723c */ /* 0x042ff0000008109c */
[C---:B---3--:R-:W-:Y:S08]  /*99320*/  HMMA.1688.F32.TF32 R132, R68.reuse, R60, R228 ;  /* 0x0000003c4484723c */ /* 0x048ff000000810e4 */
[C---:B-----5:R-:W-:Y:S07]  /*99330*/  HMMA.1688.F32.TF32 R72, R68.reuse, R56, R144 ;  /* 0x000000384448723c */ /* 0x060fee0000081090 */
[----:B------:R-:W-:Y:S01]  /*99340*/  STL.64 [R1+0x700], R76 ;  /* 0x0007004c01007387 */ /* 0x000fe20000100a00 */
[----:B------:R-:W-:Y:S07]  /*99350*/  STL.64 [R1+0x708], R78 ;  /* 0x0007084e01007387 */ /* 0x000fee0000100a00 */
[----:B------:R-:W-:Y:S02]  /*99360*/  STL.64 [R1+0x6f0], R132 ;  /* 0x0006f08401007387 */ /* 0x000fe40000100a00 */
[----:B------:R-:W-:Y:S06]  /*99370*/  STL.64 [R1+0x6f8], R134 ;  /* 0x0006f88601007387 */ /* 0x000fec0000100a00 */
[----:B------:R-:W-:Y:S01]  /*99380*/  STL.64 [R1+0x6e0], R72 ;  /* 0x0006e04801007387 */ /* 0x000fe20000100a00 */
[----:B------:R1:W-:Y:S01]  /*99390*/  STL.64 [R1+0x6e8], R74 ;  /* 0x0006e84a01007387 */ /* 0x0003e20000100a00 */
[C---:B------:R-:W-:Y:S02]  /*993a0*/  HMMA.1688.F32.TF32 R136, R68.reuse, R40, R148 ;  /* 0x000000284488723c */ /* 0x040fe40000081094 */
[----:B------:R-:W-:Y:S04]  /*993b0*/  LDS R76, [R161+0x20280] ;  /* 0x02028000a14c7984 */ /* 0x000fe80000000800 */
[----:B------:R-:W-:Y:S04]  /*993c0*/  LDS R78, [R161+0x22280] ;  /* 0x02228000a14e7984 */ /* 0x000fe80000000800 */
[----:B------:R-:W-:Y:S04]  /*993d0*/  LDS R77, [R189+0x20280] ;  /* 0x02028000bd4d7984 */ /* 0x000fe80000000800 */
[----:B------:R-:W-:Y:S01]  /*993e0*/  LDS R79, [R189+0x22280] ;  /* 0x02228000bd4f7984 */ /* 0x000fe20000000800 */
[C---:B-1----:R-:W-:Y:S08]  /*993f0*/  HMMA.1688.F32.TF32 R72, R68.reuse, R52, R240 ;  /* 0x000000344448723c */ /* 0x042ff000000810f0 */
[C---:B------:R-:W-:Y:S11]  /*99400*/  HMMA.1688.F32.TF32 R132, R68.reuse, R48, R220 ;  /* 0x000000304484723c */ /* 0x040ff600000810dc */
[----:B------:R-:W-:Y:S04]  /*99410*/  @!UPT UIADD3 URZ, URZ, URZ, URZ ;  /* 0x0000003f3f3ff290 */ /* 0x000fe8000fffe03f */
[----:B------:R-:W-:Y:S01]  /*99420*/  STL.64 [R1+0x6d0], R72 ;  /* 0x0006d04801007387 */ /* 0x000fe20000100a00 */
[----:B------:R1:W-:Y:S02]  /*99430*/  STL.64 [R1+0x6d8], R74 ;  /* 0x0006d84a01007387 */ /* 0x0003e40000100a00 */
[C---:B-1----:R-:W-:Y:S05]  /*99440*/  HMMA.1688.F32.TF32 R72, R68.reuse, R44, R216 ;  /* 0x0000002c4448723c */ /* 0x042fea00000810d8 */
[----:B------:R-:W-:Y:S01]  /*99450*/  STL.64 [R1+0x6c0], R132 ;  /* 0x0006c08401007387 */ /* 0x000fe20000100a00 */
[----:B------:R1:W-:Y:S02]  /*99460*/  STL.64 [R1+0x6c8], R134 ;  /* 0x0006c88601007387 */ /* 0x0003e40000100a00 */
[C---:B-1----:R-:W-:Y:S11]  /*99470*/  HMMA.1688.F32.TF32 R132, R68.reuse, R36, R244 ;  /* 0x000000244484723c */ /* 0x042ff600000810f4 */
[----:B------:R-:W-:Y:S04]  /*99480*/  @!UPT UIADD3 URZ, URZ, URZ, URZ ;  /* 0x0000003f3f3ff290 */ /* 0x000fe8000fffe03f */
[----:B------:R-:W-:Y:S01]  /*99490*/  STL.64 [R1+0x6b0], R72 ;  /* 0x0006b04801007387 */ /* 0x000fe20000100a00 */
[----:B------:R1:W-:Y:S02]  /*994a0*/  STL.64 [R1+0x6b8], R74 ;  /* 0x0006b84a01007387 */ /* 0x0003e40000100a00 */
[C---:B-1----:R-:W-:Y:S01]  /*994b0*/  HMMA.1688.F32.TF32 R72, R68.reuse, R32, R248 ;  /* 0x000000204448723c */ /* 0x042fe200000810f8 */
[----:B------:R-:W-:Y:S01]  /*994c0*/  STL.64 [R1+0x6a0], R136 ;  /* 0x0006a08801007387 */ /* 0x000fe20000100a00 */
[----:B------:R-:W-:Y:S02]  /*994d0*/  STL.64 [R1+0x6a8], R138 ;  /* 0x0006a88a01007387 */ /* 0x000fe40000100a00 */
[----:B------:R-:W3:Y:S02]  /*994e0*/  LDL.LU R248, [R1+0x10e0] ;  /* 0x0010e00001f87983 */ /* 0x000ee40000300800 */
[----:B------:R1:W-:Y:S01]  /*994f0*/  STL.64 [R1+0x1a0], R132 ;  /* 0x0001a08401007387 */ /* 0x0003e20000100a00 */
[----:B------:R5:W-:Y:S11]  /*99500*/  STL.64 [R1+0x1a8], R134 ;  /* 0x0001a88601007387 */ /* 0x000bf60000100a00 */
[----:B------:R-:W-:Y:S05]  /*99510*/  @!UPT UIADD3 URZ, URZ, URZ, URZ ;  /* 0x0000003f3f3ff290 */ /* 0x000fea000fffe03f */
[----:B------:R-:W-:Y:S01]  /*99520*/  STL.64 [R1+0x190], R72 ;  /* 0x0001904801007387 */ /* 0x000fe20000100a00 */
[----:B------:R-:W-:Y:S02]  /*99530*/  STL.64 [R1+0x198], R74 ;  /* 0x0001984a01007387 */ /* 0x000fe40000100a00 */
[----:B------:R-:W3:Y:S02]  /*99540*/  LDL.LU R249, [R1+0x10e4] ;  /* 0x0010e40001f97983 */ /* 0x000ee40000300800 */
[----:B------:R-:W3:Y:S01]  /*99550*/  LDL.LU R250, [R1+0x10e8] ;  /* 0x0010e80001fa7983 */ /* 0x000ee20000300800 */
        /* <DEDUP_REMOVED lines=63> */
[----:B-----5:R-:W2:Y:S01]  /*99950*/  LDL.LU R134, [R1+0x1638] ;  /* 0x0016380001867983 */ /* 0x020ea20000300800 */
[----:B------:R-:W2:Y:S01]  /*99960*/  LDL.LU R135, [R1+0x163c] ;  /* 0x00163c0001877983 */ /* 0x000ea20000300800 */
[----:B------:R-:W5:Y:S02]  /*99970*/  LDL.LU R140, [R1+0x1650] ;  /* 0x00165000018c7983 */ /* 0x000f640000300800 */
[----:B------:R-:W5:Y:S02]  /*99980*/  LDL.LU R141, [R1+0x1654] ;  /* 0x00165400018d7983 */ /* 0x000f640000300800 */
[----:B------:R-:W5:Y:S01]  /*99990*/  LDL.LU R142, [R1+0x1658] ;  /* 0x00165800018e7983 */ /* 0x000f620000300800 */
[----:B------:R-:W5:Y:S01]  /*999a0*/  LDL.LU R143, [R1+0x165c] ;  /* 0x00165c00018f7983 */ /* 0x000f620000300800 */
[----:B------:R-:W5:Y:S02]  /*999b0*/  LDL.LU R148, [R1+0x1660] ;  /* 0x0016600001947983 */ /* 0x000f640000300800 */
[----:B------:R-:W5:Y:S02]  /*999c0*/  LDL.LU R149, [R1+0x1664] ;  /* 0x0016640001957983 */ /* 0x000f640000300800 */
[----:B------:R-:W5:Y:S01]  /*999d0*/  LDL.LU R150, [R1+0x1668] ;  /* 0x0016680001967983 */ /* 0x000f620000300800 */
[----:B------:R-:W5:Y:S01]  /*999e0*/  LDL.LU R151, [R1+0x166c] ;  /* 0x00166c0001977983 */ /* 0x000f620000300800 */
[----:B------:R-:W3:Y:S02]  /*999f0*/  LDL.LU R136, [R1+0x1640] ;  /* 0x0016400001887983 */ /* 0x000ee40000300800 */
[----:B------:R-:W3:Y:S02]  /*99a00*/  LDL.LU R137, [R1+0x1644] ;  /* 0x0016440001897983 */ /* 0x000ee40000300800 */
[----:B------:R-:W3:Y:S01]  /*99a10*/  LDL.LU R138, [R1+0x1648] ;  /* 0x00164800018a7983 */ /* 0x000ee20000300800 */
[----:B------:R-:W3:Y:S01]  /*99a20*/  LDL.LU R139, [R1+0x164c] ;  /* 0x00164c00018b7983 */ /* 0x000ee20000300800 */
[----:B------:R-:W4:Y:S02]  /*99a30*/  LDL.LU R208, [R1+0x1120] ;  /* 0x0011200001d07983 */ /* 0x000f240000300800 */
[----:B------:R-:W4:Y:S02]  /*99a40*/  LDL.LU R209, [R1+0x1124] ;  /* 0x0011240001d17983 */ /* 0x000f240000300800 */
[----:B------:R-:W4:Y:S01]  /*99a50*/  LDL.LU R210, [R1+0x1128] ;  /* 0x0011280001d27983 */ /* 0x000f220000300800 */
        /* <DEDUP_REMOVED lines=20> */
[----:B------:R-:W4:Y:S04]  /*99ba0*/  LDL.LU R223, [R1+0x111c] ;  /* 0x00111c0001df7983 */ /* 0x000f280000300800 */
[----:B------:R-:W-:Y:S04]  /*99bb0*/  LDS R72, [R161+0x20300] ;  /* 0x02030000a1487984 */ /* 0x000fe80000000800 */
[----:B------:R-:W-:Y:S04]  /*99bc0*/  LDS R74, [R161+0x22300] ;  /* 0x02230000a14a7984 */ /* 0x000fe80000000800 */
[----:B------:R-:W-:Y:S04]  /*99bd0*/  LDS R73, [R189+0x20300] ;  /* 0x02030000bd497984 */ /* 0x000fe80000000800 */
[----:B------:R-:W1:Y:S01]  /*99be0*/  LDS R75, [R189+0x22300] ;  /* 0x02230000bd4b7984 */ /* 0x000e620000000800 */
[C---:B--2---:R-:W-:Y:S08]  /*99bf0*/  HMMA.1688.F32.TF32 R132, R68.reuse, R16, R132 ;  /* 0x000000104484723c */ /* 0x044ff00000081084 */
[C---:B-----5:R-:W-:Y:S08]  /*99c00*/  HMMA.1688.F32.TF32 R140, R68.reuse, R24, R140 ;  /* 0x00000018448c723c */ /* 0x060ff0000008108c */
[C---:B------:R-:W-:Y:S08]  /*99c10*/  HMMA.1688.F32.TF32 R148, R68.reuse, R28, R148 ;  /* 0x0000001c4494723c */ /* 0x040ff00000081094 */
[C---:B---3--:R-:W-:Y:S11]  /*99c20*/  HMMA.1688.F32.TF32 R136, R68.reuse, R20, R136 ;  /* 0x000000144488723c */ /* 0x048ff60000081088 */
[----:B------:R-:W-:Y:S04]  /*99c30*/  @!UPT UIADD3 URZ, URZ, URZ, URZ ;  /* 0x0000003f3f3ff290 */ /* 0x000fe8000fffe03f */
[----:B------:R-:W-:Y:S01]  /*99c40*/  STL.64 [R1+0x180], R148 ;  /* 0x0001809401007387 */ /* 0x000fe20000100a00 */
[----:B------:R2:W-:Y:S03]  /*99c50*/  STL.64 [R1+0x188], R150 ;  /* 0x0001889601007387 */ /* 0x0005e60000100a00 */
[----:B--2---:R-:W2:Y:S01]  /*99c60*/  LDL.LU.64 R150, [R1+0x3f48] ;  /* 0x003f480001967983 */ /* 0x004ea20000300a00 */
[----:B------:R-:W3:Y:S02]  /*99c70*/  LDL.LU.64 R148, [R1+0x3f40] ;  /* 0x003f400001947983 */ /* 0x000ee40000300a00 */
[----:B------:R-:W-:Y:S02]  /*99c80*/  STL.64 [R1+0x170], R140 ;  /* 0x0001708c01007387 */ /* 0x000fe40000100a00 */
[----:B------:R5:W-:Y:S01]  /*99c90*/  STL.64 [R1+0x178], R142 ;  /* 0x0001788e01007387 */ /* 0x000be20000100a00 */
[----:B------:R-:W-:Y:S01]  /*99ca0*/  STL.64 [R1+0x160], R136 ;  /* 0x0001608801007387 */ /* 0x000fe20000100a00 */
[----:B------:R1:W-:Y:S02]  /*99cb0*/  STL.64 [R1+0x168], R138 ;  /* 0x0001688a01007387 */ /* 0x0003e40000100a00 */
[----:B------:R-:W-:Y:S02]  /*99cc0*/  STL.64 [R1+0x150], R132 ;  /* 0x0001508401007387 */ /* 0x000fe40000100a00 */
[----:B------:R4:W-:Y:S01]  /*99cd0*/  STL.64 [R1+0x158], R134 ;  /* 0x0001588601007387 */ /* 0x0009e20000100a00 */
[C---:B-----5:R-:W-:Y:S08]  /*99ce0*/  HMMA.1688.F32.TF32 R140, R68.reuse, R12, R232 ;  /* 0x0000000c448c723c */ /* 0x060ff000000810e8 */
[C---:B-1----:R-:W-:Y:S08]  /*99cf0*/  HMMA.1688.F32.TF32 R136, R68.reuse, R8, R212 ;  /* 0x000000084488723c */ /* 0x042ff000000810d4 */
[----:B----4-:R-:W-:Y:S08]  /*99d00*/  HMMA.1688.F32.TF32 R132, R68, R4, R208 ;  /* 0x000000044484723c */ /* 0x010ff000000810d0 */
[----:B------:R-:W-:Y:S01]  /*99d10*/  HMMA.1688.F32.TF32 R248, R72, R56, R248 ;  /* 0x0000003848f8723c */ /* 0x000fe200000810f8 */
[----:B------:R-:W-:Y:S04]  /*99d20*/  LDS R68, [R161+0x20380] ;  /* 0x02038000a1447984 */ /* 0x000fe80000000800 */
[----:B------:R-:W-:Y:S04]  /*99d30*/  LDS R70, [R161+0x22380] ;  /* 0x02238000a1467984 */ /* 0x000fe80000000800 */
[----:B------:R-:W-:Y:S04]  /*99d40*/  LDS R69, [R189+0x20380] ;  /* 0x02038000bd457984 */ /* 0x000fe80000000800 */
[----:B------:R-:W1:Y:S04]  /*99d50*/  LDS R71, [R189+0x22380] ;  /* 0x02238000bd477984 */ /* 0x000e680000000800 */
[----:B------:R-:W-:Y:S01]  /*99d60*/  STL.64 [R1+0x140], R140 ;  /* 0x0001408c01007387 */ /* 0x000fe20000100a00 */
[----:B------:R-:W-:Y:S02]  /*99d70*/  STL.64 [R1+0x148], R142 ;  /* 0x0001488e01007387 */ /* 0x000fe40000100a00 */
[----:B------:R-:W-:Y:S02]  /*99d80*/  STL.64 [R1+0x130], R136 ;  /* 0x0001308801007387 */ /* 0x000fe40000100a00 */
[----:B------:R4:W-:Y:S01]  /*99d90*/  STL.64 [R1+0x138], R138 ;  /* 0x0001388a01007387 */ /* 0x0009e20000100a00 */
[----:B------:R-:W-:Y:S01]  /*99da0*/  STL.64 [R1+0x120], R132 ;  /* 0x0001208401007387 */ /* 0x000fe20000100a00 */
[----:B------:R5:W-:Y:S01]  /*99db0*/  STL.64 [R1+0x128], R134 ;  /* 0x0001288601007387 */ /* 0x000be20000100a00 */
[C---:B----4-:R-:W-:Y:S08]  /*99dc0*/  HMMA.1688.F32.TF32 R136, R76.reuse, R64, R204 ;  /* 0x000000404c88723c */ /* 0x050ff000000810cc */
[C---:B-----5:R-:W-:Y:S08]  /*99dd0*/  HMMA.1688.F32.TF32 R132, R76.reuse, R60, R224 ;  /* 0x0000003c4c84723c */ /* 0x060ff000000810e0 */
[C---:B------:R-:W-:Y:S07]  /*99de0*/  HMMA.1688.F32.TF32 R140, R76.reuse, R56, R200 ;  /* 0x000000384c8c723c */ /* 0x040fee00000810c8 */
[----:B------:R-:W-:Y:S01]  /*99df0*/  STL.64 [R1+0x110], R136 ;  /* 0x0001108801007387 */ /* 0x000fe20000100a00 */
[----:B------:R4:W-:Y:S07]  /*99e00*/  STL.64 [R1+0x118], R138 ;  /* 0x0001188a01007387 */ /* 0x0009ee0000100a00 */
[----:B------:R-:W-:Y:S02]  /*99e10*/  STL.64 [R1+0x100], R132 ;  /* 0x0001008401007387 */ /* 0x000fe40000100a00 */
[----:B------:R5:W-:Y:S01]  /*99e20*/  STL.64 [R1+0x108], R134 ;  /* 0x0001088601007387 */ /* 0x000be20000100a00 */
[C---:B----4-:R-:W-:Y:S08]  /*99e30*/  HMMA.1688.F32.TF32 R136, R76.reuse, R52, R196 ;  /* 0x000000344c88723c */ /* 0x050ff000000810c4 */
[C---:B-----5:R-:W-:Y:S01]  /*99e40*/  HMMA.1688.F32.TF32 R132, R76.reuse, R48, R192 ;  /* 0x000000304c84723c */ /* 0x060fe200000810c0 */
[----:B------:R-:W-:Y:S01]  /*99e50*/  STL.64 [R1+0xf0], R140 ;  /* 0x0000f08c01007387 */ /* 0x000fe20000100a00 */
[----:B------:R4:W-:Y:S06]  /*99e60*/  STL.64 [R1+0xf8], R142 ;  /* 0x0000f88e01007387 */ /* 0x0009ec0000100a00 */
[C---:B----4-:R-:W-:Y:S07]  /*99e70*/  HMMA.1688.F32.TF32 R140, R76.reuse, R44, R184 ;  /* 0x0000002c4c8c723c */ /* 0x050fee00000810b8 */
        /* <DEDUP_REMOVED lines=31> */
[----:B----4-:R-:W-:Y:S08]  /*9a070*/  HMMA.1688.F32.TF32 R136, R76, R4, R220 ;  /* 0x000000044c88723c */ /* 0x010ff000000810dc */
[C---:B-----5:R-:W-:Y:S08]  /*9a080*/  HMMA.1688.F32.TF32 R132, R72.reuse, R64, R216 ;  /* 0x000000404884723c */ /* 0x060ff000000810d8 */
[C---:B------:R-:W-:Y:S01]  /*9a090*/  HMMA.1688.F32.TF32 R76, R72.reuse, R60, R244 ;  /* 0x0000003c484c723c */ /* 0x040fe200000810f4 */
[----:B------:R-:W-:Y:S01]  /*9a0a0*/  STL.64 [R1+0x30], R140 ;  /* 0x0000308c01007387 */ /* 0x000fe20000100a00 */
[----:B------:R-:W-:Y:S05]  /*9a0b0*/  STL.64 [R1+0x38], R142 ;  /* 0x0000388e01007387 */ /* 0x000fea0000100a00 */
[----:B------:R-:W-:Y:S01]  /*9a0c0*/  STL.64 [R1+0x20], R136 ;  /* 0x0000208801007387 */ /* 0x000fe20000100a00 */
[----:B------:R-:W-:Y:S07]  /*9a0d0*/  STL.64 [R1+0x28], R138 ;  /* 0x0000288a01007387 */ /* 0x000fee0000100a00 */
[----:B------:R-:W-:Y:S02]  /*9a0e0*/  STL.64 [R1+0x10], R132 ;  /* 0x0000108401007387 */ /* 0x000fe40000100a00 */
[----:B------:R-:W-:Y:S01]  /*9a0f0*/  STL.64 [R1+0x18], R134 ;  /* 0x0000188601007387 */ /* 0x000fe20000100a00 */
[----:B------:R-:W4:Y:S05]  /*9a100*/  LDL.LU R244, [R1+0x1080] ;  /* 0x0010800001f47983 */ /* 0x000f2a0000300800 */
[----:B------:R-:W-:Y:S02]  /*9a110*/  STL.64 [R1], R76 ;  /* 0x0000004c01007387 */ /* 0x000fe40000100a00 */
[----:B------:R5:W-:Y:S02]  /*9a120*/  STL.64 [R1+0x8], R78 ;  /* 0x0000084e01007387 */ /* 0x000be40000100a00 */
[----:B------:R-:W4:Y:S01]  /*9a130*/  LDL.LU R245, [R1+0x1084] ;  /* 0x0010840001f57983 */ /* 0x000f220000300800 */
[----:B------:R-:W4:Y:S01]  /*9a140*/  LDL.LU R246, [R1+0x1088] ;  /* 0x0010880001f67983 */ /* 0x000f220000300800 */
[----:B------:R-:W4:Y:S02]  /*9a150*/  LDL.LU R247, [R1+0x108c] ;  /* 0x00108c0001f77983 */ /* 0x000f240000300800 */
        /* <DEDUP_REMOVED lines=8> */
[----:B------:R-:W5:Y:S02]  /*9a1e0*/  LDL.LU R176, [R1+0x10c0] ;  /* 0x0010c00001b07983 */ /* 0x000f640000300800 */
[----:B------:R-:W5:Y:S01]  /*9a1f0*/  LDL.LU R177, [R1+0x10c4] ;  /* 0x0010c40001b17983 */ /* 0x000f620000300800 */
[----:B------:R-:W5:Y:S01]  /*9a200*/  LDL.LU R178, [R1+0x10c8] ;  /* 0x0010c80001b27983 */ /* 0x000f620000300800 */
[----:B------:R-:W5:Y:S02]  /*9a210*/  LDL.LU R179, [R1+0x10cc] ;  /* 0x0010cc0001b37983 */ /* 0x000f640000300800 */
        /* <DEDUP_REMOVED lines=32> */
[----:B------:R-:W-:Y:S02]  /*9a420*/  STL [R1+0x3d54], R248 ;  /* 0x003d54f801007387 */ /* 0x000fe40000100800 */
[----:B------:R-:W-:Y:S01]  /*9a430*/  STL [R1+0x3d50], R249 ;  /* 0x003d50f901007387 */ /* 0x000fe20000100800 */
[----:B------:R-:W-:Y:S01]  /*9a440*/  STL [R1+0x3d4c], R250 ;  /* 0x003d4cfa01007387 */ /* 0x000fe20000100800 */
[----:B------:R-:W-:Y:S01]  /*9a450*/  STL [R1+0x3d48], R251 ;  /* 0x003d48fb01007387 */ /* 0x000fe20000100800 */
[C---:B-----5:R-:W-:Y:S08]  /*9a460*/  HMMA.1688.F32.TF32 R76, R72.reuse, R48, R176 ;  /* 0x00000030484c723c */ /* 0x060ff000000810b0 */
[C---:B--2---:R-:W-:Y:S08]  /*9a470*/  HMMA.1688.F32.TF32 R132, R72.reuse, R52, R180 ;  /* 0x000000344884723c */ /* 0x044ff000000810b4 */
[C---:B------:R-:W-:Y:S08]  /*9a480*/  HMMA.1688.F32.TF32 R136, R72.reuse, R44, R172 ;  /* 0x0000002c4888723c */ /* 0x040ff000000810ac */
[C---:B----4-:R-:W-:Y:S07]  /*9a490*/  HMMA.1688.F32.TF32 R244, R72.reuse, R32, R244 ;  /* 0x0000002048f4723c */ /* 0x050fee00000810f4 */
[----:B------:R-:W-:Y:S01]  /*9a4a0*/  STL.64 [R1+0x1f0], R132 ;  /* 0x0001f08401007387 */ /* 0x000fe20000100a00 */
[----:B------:R2:W-:Y:S02]  /*9a4b0*/  STL.64 [R1+0x1f8], R134 ;  /* 0x0001f88601007387 */ /* 0x0005e40000100a00 */
[----:B------:R-:W-:Y:S02]  /*9a4c0*/  STL.64 [R1+0x1e0], R76 ;  /* 0x0001e04c01007387 */ /* 0x000fe40000100a00 */
[----:B------:R4:W-:Y:S01]  /*9a4d0*/  STL.64 [R1+0x1e8], R78 ;  /* 0x0001e84e01007387 */ /* 0x0009e20000100a00 */
[C---:B--2---:R-:W-:Y:S08]  /*9a4e0*/  HMMA.1688.F32.TF32 R132, R72.reuse, R40, R168 ;  /* 0x000000284884723c */ /* 0x044ff000000810a8 */
[C---:B----4-:R-:W-:Y:S01]  /*9a4f0*/  HMMA.1688.F32.TF32 R76, R72.reuse, R36, R164 ;  /* 0x00000024484c723c */ /* 0x050fe200000810a4 */
[----:B------:R-:W-:Y:S01]  /*9a500*/  STL.64 [R1+0x1d0], R136 ;  /* 0x0001d08801007387 */ /* 0x000fe20000100a00 */
[----:B------:R-:W-:Y:S11]  /*9a510*/  STL.64 [R1+0x1d8], R138 ;  /* 0x0001d88a01007387 */ /* 0x000ff60000100a00 */
[----:B------:R-:W-:Y:S02]  /*9a520*/  @!UPT UIADD3 URZ, URZ, URZ, URZ ;  /* 0x0000003f3f3ff290 */ /* 0x000fe4000fffe03f */
[----:B------:R-:W-:Y:S01]  /*9a530*/  STL.64 [R1+0x1c0], R132 ;  /* 0x0001c08401007387 */ /* 0x000fe20000100a00 */
[----:B------:R-:W-:Y:S02]  /*9a540*/  STL.64 [R1+0x1c8], R134 ;  /* 0x0001c88601007387 */ /* 0x000fe40000100a00 */
[----:B------:R-:W-:Y:S05]  /*9a550*/  STL [R1+0x3d64], R244 ;  /* 0x003d64f401007387 */ /* 0x000fea0000100800 */
[----:B------:R-:W-:Y:S01]  /*9a560*/  STL.64 [R1+0x1b0], R76 ;  /* 0x0001b04c01007387 */ /* 0x000fe20000100a00 */
[----:B------:R3:W-:Y:S02]  /*9a570*/  STL.64 [R1+0x1b8], R78 ;  /* 0x0001b84e01007387 */ /* 0x0007e40000100a00 */
[C---:B---3--:R-:W-:Y:S02]  /*9a580*/  HMMA.1688.F32.TF32 R76, R72.reuse, R24, R228 ;  /* 0x00000018484c723c */ /* 0x048fe400000810e4 */
[----:B------:R2:W-:Y:S01]  /*9a590*/  STL [R1+0x3d60], R245 ;  /* 0x003d60f501007387 */ /* 0x0005e20000100800 */
[----:B------:R3:W-:Y:S02]  /*9a5a0*/  STL [R1+0x3d5c], R246 ;  /* 0x003d5cf601007387 */ /* 0x0007e40000100800 */
[----:B------:R4:W-:Y:S03]  /*9a5b0*/  STL [R1+0x3d58], R247 ;  /* 0x003d58f701007387 */ /* 0x0009e60000100800 */
[C---:B------:R-:W-:Y:S11]  /*9a5c0*/  HMMA.1688.F32.TF32 R132, R72.reuse, R28, R156 ;  /* 0x0000001c4884723c */ /* 0x040ff6000008109c */
[----:B------:R-:W-:Y:S05]  /*9a5d0*/  @!UPT UIADD3 URZ, URZ, URZ, URZ ;  /* 0x0000003f3f3ff290 */ /* 0x000fea000fffe03f */
[----:B------:R-:W-:Y:S01]  /*9a5e0*/  IMAD.MOV.U32 R244, RZ, RZ, R76 ;  /* 0x000000fffff47224 */ /* 0x000fe200078e004c */
[----:B--2---:R-:W-:Y:S01]  /*9a5f0*/  MOV R245, R77 ;  /* 0x0000004d00f57202 */ /* 0x004fe20000000f00 */
[----:B---3--:R-:W-:Y:S02]  /*9a600*/  IMAD.MOV.U32 R246, RZ, RZ, R78 ;  /* 0x000000fffff67224 */ /* 0x008fe400078e004e */
[----:B----4-:R-:W-:Y:S02]  /*9a610*/  IMAD.MOV.U32 R247, RZ, RZ, R79 ;  /* 0x000000fffff77224 */ /* 0x010fe400078e004f */
[C---:B------:R-:W-:Y:S08]  /*9a620*/  HMMA.1688.F32.TF32 R76, R72.reuse, R20, R144 ;  /* 0x00000014484c723c */ /* 0x040ff00000081090 */
[C---:B------:R-:W-:Y:S01]  /*9a630*/  HMMA.1688.F32.TF32 R136, R72.reuse, R16, R240 ;  /* 0x000000104888723c */ /* 0x040fe200000810f0 */
[----:B------:R-:W-:Y:S01]  /*9a640*/  STL.64 [R1+0x450], R132 ;  /* 0x0004508401007387 */ /* 0x000fe20000100a00 */
[----:B------:R2:W-:Y:S06]  /*9a650*/  STL.64 [R1+0x458], R134 ;  /* 0x0004588601007387 */ /* 0x0005ec0000100a00 */
[----:B--2---:R-:W-:Y:S08]  /*9a660*/  HMMA.1688.F32.TF32 R132, R72, R12, R220 ;  /* 0x0000000c4884723c */ /* 0x004ff000000810dc */
[----:B------:R-:W-:Y:S01]  /*9a670*/  MOV R248, R76 ;  /* 0x0000004c00f87202 */ /* 0x000fe20000000f00 */
[----:B------:R-:W-:-:S02]  /*9a680*/  IMAD.MOV.U32 R249, RZ, RZ, R77 ;  /* 0x000000fffff97224 */ /* 0x000fc400078e004d */
[----:B------:R-:W-:Y:S01]  /*9a690*/  IMAD.MOV.U32 R250, RZ, RZ, R78 ;  /* 0x000000fffffa7224 */ /* 0x000fe200078e004e */
[----:B------:R-:W-:Y:S02]  /*9a6a0*/  MOV R251, R79 ;  /* 0x0000004f00fb7202 */ /* 0x000fe40000000f00 */
[C---:B------:R-:W-:Y:S01]  /*9a6b0*/  HMMA.1688.F32.TF32 R76, R72.reuse, R8, R216 ;  /* 0x00000008484c723c */ /* 0x040fe200000810d8 */
[----:B------:R-:W-:Y:S01]  /*9a6c0*/  STL.64 [R1+0x3d70], R246 ;  /* 0x003d70f601007387 */ /* 0x000fe20000100a00 */
[----:B------:R-:W-:Y:S02]  /*9a6d0*/  STL.64 [R1+0x3d68], R244 ;  /* 0x003d68f401007387 */ /* 0x000fe40000100a00 */
[----:B------:R-:W-:Y:S02]  /*9a6e0*/  STL.64 [R1+0x3d80], R250 ;  /* 0x003d80fa01007387 */ /* 0x000fe40000100a00 */
[----:B------:R-:W-:Y:S01]  /*9a6f0*/  STL.64 [R1+0x3d78], R248 ;  /* 0x003d78f801007387 */ /* 0x000fe20000100a00 */
[----:B------:R-:W-:Y:S01]  /*9a700*/  STL.64 [R1+0x230], R136 ;  /* 0x0002308801007387 */ /* 0x000fe20000100a00 */
[----:B------:R-:W-:Y:S02]  /*9a710*/  STL.64 [R1+0x238], R138 ;  /* 0x0002388a01007387 */ /* 0x000fe40000100a00 */
[----:B------:R-:W2:Y:S01]  /*9a720*/  LDL.LU R144, [R1+0x14e0] ;  /* 0x0014e00001907983 */ /* 0x000ea20000300800 */
[----:B------:R-:W-:Y:S01]  /*9a730*/  STL.64 [R1+0x220], R132 ;  /* 0x0002208401007387 */ /* 0x000fe20000100a00 */
[----:B------:R-:W-:Y:S11]  /*9a740*/  STL.64 [R1+0x228], R134 ;  /* 0x0002288601007387 */ /* 0x000ff60000100a00 */
[----:B------:R-:W-:Y:S01]  /*9a750*/  STL.64 [R1+0x210], R76 ;  /* 0x0002104c01007387 */ /* 0x000fe20000100a00 */
[----:B------:R3:W-:Y:S02]  /*9a760*/  STL.64 [R1+0x218], R78 ;  /* 0x0002184e01007387 */ /* 0x0007e40000100a00 */
[----:B------:R-:W2:Y:S02]  /*9a770*/  LDL.LU R145, [R1+0x14e4] ;  /* 0x0014e40001917983 */ /* 0x000ea40000300800 */
[----:B------:R-:W2:Y:S01]  /*9a780*/  LDL.LU R146, [R1+0x14e8] ;  /* 0x0014e80001927983 */ /* 0x000ea20000300800 */
[----:B------:R-:W2:Y:S01]  /*9a790*/  LDL.LU R147, [R1+0x14ec] ;  /* 0x0014ec0001937983 */ /* 0x000ea20000300800 */
[----:B------:R-:W4:Y:S02]  /*9a7a0*/  LDL.LU R228, [R1+0x14f0] ;  /* 0x0014f00001e47983 */ /* 0x000f240000300800 */
[----:B------:R-:W4:Y:S02]  /*9a7b0*/  LDL.LU R229, [R1+0x14f4] ;  /* 0x0014f40001e57983 */ /* 0x000f240000300800 */
[----:B------:R-:W4:Y:S01]  /*9a7c0*/  LDL.LU R230, [R1+0x14f8] ;  /* 0x0014f80001e67983 */ /* 0x000f220000300800 */
        /* <DEDUP_REMOVED lines=51> */
[----:B------:R-:W4:Y:S01]  /*9ab00*/  LDL.LU R242, [R1+0x14d8] ;  /* 0x0014d80001f27983 */ /* 0x000f220000300800 */
[----:B------:R-:W4:Y:S01]  /*9ab10*/  LDL.LU R243, [R1+0x14dc] ;  /* 0x0014dc0001f37983 */ /* 0x000f220000300800 */
[----:B---3--:R-:W-:Y:S08]  /*9ab20*/  HMMA.1688.F32.TF32 R76, R72, R4, R220 ;  /* 0x00000004484c723c */ /* 0x008ff000000810dc */
[C---:B-1----:R-:W-:Y:S01]  /*9ab30*/  HMMA.1688.F32.TF32 R72, R68.reuse, R64, R216 ;  /* 0x000000404448723c */ /* 0x042fe200000810d8 */
[----:B------:R-:W3:Y:S11]  /*9ab40*/  LDL.LU R220, [R1+0x14c0] ;  /* 0x0014c00001dc7983 */ /* 0x000ef60000300800 */
[----:B------:R-:W-:Y:S03]  /*9ab50*/  @!UPT UIADD3 URZ, URZ, URZ, URZ ;  /* 0x0000003f3f3ff290 */ /* 0x000fe6000fffe03f */
[----:B------:R-:W-:Y:S01]  /*9ab60*/  STL.64 [R1+0x200], R76 ;  /* 0x0002004c01007387 */ /* 0x000fe20000100a00 */
[----:B------:R-:W-:Y:S07]  /*9ab70*/  STL.64 [R1+0x208], R78 ;  /* 0x0002084e01007387 */ /* 0x000fee0000100a00 */
[----:B------:R-:W-:Y:S02]  /*9ab80*/  STL.64 [R1+0x690], R72 ;  /* 0x0006904801007387 */ /* 0x000fe40000100a00 */
[----:B------:R1:W-:Y:S01]  /*9ab90*/  STL.64 [R1+0x698], R74 ;  /* 0x0006984a01007387 */ /* 0x0003e20000100a00 */
[----:B------:R-:W3:Y:S01]  /*9aba0*/  LDL.LU R221, [R1+0x14c4] ;  /* 0x0014c40001dd7983 */ /* 0x000ee20000300800 */
[----:B------:R-:W3:Y:S02]  /*9abb0*/  LDL.LU R222, [R1+0x14c8] ;  /* 0x0014c80001de7983 */ /* 0x000ee40000300800 */
[----:B------:R-:W3:Y:S01]  /*9abc0*/  LDL.LU R223, [R1+0x14cc] ;  /* 0x0014cc0001df7983 */ /* 0x000ee20000300800 */
[C---:B--2---:R-:W-:Y:S08]  /*9abd0*/  HMMA.1688.F32.TF32 R132, R68.reuse, R60, R200 ;  /* 0x0000003c4484723c */ /* 0x044ff000000810c8 */
[C---:B------:R-:W-:Y:S08]  /*9abe0*/  HMMA.1688.F32.TF32 R136, R68.reuse, R48, R184 ;  /* 0x000000304488723c */ /* 0x040ff000000810b8 */
[C---:B-1----:R-:W-:Y:S08]  /*9abf0*/  HMMA.1688.F32.TF32 R72, R68.reuse, R56, R196 ;  /* 0x000000384448723c */ /* 0x042ff000000810c4 */
[----:B----4-:R-:W-:Y:S01]  /*9ac00*/  HMMA.1688.F32.TF32 R140, R68, R20, R228 ;  /* 0x00000014448c723c */ /* 0x010fe200000810e4 */
[----:B------:R-:W-:Y:S01]  /*9ac10*/  IMAD.MOV.U32 R219, RZ, RZ, R163 ;  /* 0x000000ffffdb7224 */ /* 0x000fe200078e00a3 */
[----:B------:R-:W-:Y:S01]  /*9ac20*/  MOV R218, R190 ;  /* 0x000000be00da7202 */ /* 0x000fe20000000f00 */
[----:B------:R-:W-:-:S02]  /*9ac30*/  IMAD.MOV.U32 R217, RZ, RZ, R191 ;  /* 0x000000ffffd97224 */ /* 0x000fc400078e00bf */
[----:B------:R-:W-:Y:S01]  /*9ac40*/  IMAD.MOV.U32 R216, RZ, RZ, R252 ;  /* 0x000000ffffd87224 */ /* 0x000fe200078e00fc */
[----:B------:R-:W-:Y:S04]  /*9ac50*/  LDS R76, [R161+0x20400] ;  /* 0x02040000a14c7984 */ /* 0x000fe80000000800 */
[----:B------:R-:W-:Y:S04]  /*9ac60*/  LDS R78, [R161+0x22400] ;  /* 0x02240000a14e7984 */ /* 0x000fe80000000800 */
[----:B------:R-:W-:Y:S04]  /*9ac70*/  LDS R77, [R189+0x20400] ;  /* 0x02040000bd4d7984 */ /* 0x000fe80000000800 */
[----:B------:R-:W1:Y:S04]  /*9ac80*/  LDS R79, [R189+0x22400] ;  /* 0x02240000bd4f7984 */ /* 0x000e680000000800 */
[----:B------:R-:W-:Y:S01]  /*9ac90*/  STL.64 [R1+0x680], R132 ;  /* 0x0006808401007387 */ /* 0x000fe20000100a00 */
[----:B------:R-:W-:Y:S02]  /*9aca0*/  STL.64 [R1+0x688], R134 ;  /* 0x0006888601007387 */ /* 0x000fe40000100a00 */
[----:B------:R-:W-:Y:S02]  /*9acb0*/  STL.64 [R1+0x670], R72 ;  /* 0x0006704801007387 */ /* 0x000fe40000100a00 */
[----:B------:R2:W-:Y:S02]  /*9acc0*/  STL.64 [R1+0x678], R74 ;  /* 0x0006784a01007387 */ /* 0x0005e40000100a00 */
[C---:B--2---:R-:W-:Y:S08]  /*9acd0*/  HMMA.1688.F32.TF32 R72, R68.reuse, R52, R192 ;  /* 0x000000344448723c */ /* 0x044ff000000810c0 */
[C---:B------:R-:W-:Y:S11]  /*9ace0*/  HMMA.1688.F32.TF32 R132, R68.reuse, R44, R180 ;  /* 0x0000002c4484723c */ /* 0x040ff600000810b4 */
[----:B------:R-:W-:Y:S04]  /*9acf0*/  @!UPT UIADD3 URZ, URZ, URZ, URZ ;  /* 0x0000003f3f3ff290 */ /* 0x000fe8000fffe03f */
[----:B------:R-:W-:Y:S01]  /*9ad00*/  STL.64 [R1+0x660], R72 ;  /* 0x0006604801007387 */ /* 0x000fe20000100a00 */
[----:B------:R2:W-:Y:S02]  /*9ad10*/  STL.64 [R1+0x668], R74 ;  /* 0x0006684a01007387 */ /* 0x0005e40000100a00 */
[----:B------:R-:W-:Y:S02]  /*9ad20*/  STL.64 [R1+0x650], R136 ;  /* 0x0006508801007387 */ /* 0x000fe40000100a00 */
[----:B------:R4:W-:Y:S01]  /*9ad30*/  STL.64 [R1+0x658], R138 ;  /* 0x0006588a01007387 */ /* 0x0009e20000100a00 */
[C---:B--2---:R-:W-:Y:S08]  /*9ad40*/  HMMA.1688.F32.TF32 R72, R68.reuse, R40, R176 ;  /* 0x000000284448723c */ /* 0x044ff000000810b0 */
[C---:B----4-:R-:W-:Y:S01]  /*9ad50*/  HMMA.1688.F32.TF32 R136, R68.reuse, R36, R172 ;  /* 0x000000244488723c */ /* 0x050fe200000810ac */
[----:B------:R-:W-:Y:S01]  /*9ad60*/  STL.64 [R1+0x640], R132 ;  /* 0x0006408401007387 */ /* 0x000fe20000100a00 */
[----:B------:R5:W-:Y:S06]  /*9ad70*/  STL.64 [R1+0x648], R134 ;  /* 0x0006488601007387 */ /* 0x000bec0000100a00 */
[C---:B-----5:R-:W-:Y:S07]  /*9ad80*/  HMMA.1688.F32.TF32 R132, R68.reuse, R32, R168 ;  /* 0x000000204484723c */ /* 0x060fee00000810a8 */
[----:B------:R-:W-:Y:S01]  /*9ad90*/  STL.64 [R1+0x630], R72 ;  /* 0x0006304801007387 */ /* 0x000fe20000100a00 */
[----:B------:R-:W-:Y:S07]  /*9ada0*/  STL.64 [R1+0x638], R74 ;  /* 0x0006384a01007387 */ /* 0x000fee0000100a00 */
[----:B------:R-:W-:Y:S02]  /*9adb0*/  STL.64 [R1+0x620], R136 ;  /* 0x0006208801007387 */ /* 0x000fe40000100a00 */
[----:B------:R2:W-:Y:S01]  /*9adc0*/  STL.64 [R1+0x628], R138 ;  /* 0x0006288a01007387 */ /* 0x0005e20000100a00 */
[----:B------:R-:W-:Y:S04]  /*9add0*/  LDS R72, [R161+0x20480] ;  /* 0x02048000a1487984 */ /* 0x000fe80000000800 */
[----:B------:R-:W-:Y:S04]  /*9ade0*/  LDS R74, [R161+0x22480] ;  /* 0x02248000a14a7984 */ /* 0x000fe80000000800 */
[----:B------:R-:W-:Y:S04]  /*9adf0*/  LDS R73, [R189+0x20480] ;  /* 0x02048000bd497984 */ /* 0x000fe80000000800 */
[----:B------:R-:W4:Y:S01]  /*9ae00*/  LDS R75, [R189+0x22480] ;  /* 0x02248000bd4b7984 */ /* 0x000f220000000800 */
        /* <DEDUP_REMOVED lines=10> */
[----:B------:R-:W-:Y:S02]  /*9aeb0*/  STL.64 [R1+0x5e0], R140 ;  /* 0x0005e08c01007387 */ /* 0x000fe40000100a00 */
[----:B------:R-:W-:Y:S01]  /*9aec0*/  STL.64 [R1+0x5e8], R142 ;  /* 0x0005e88e01007387 */ /* 0x000fe20000100a00 */
[----:B--2---:R-:W-:Y:S11]  /*9aed0*/  HMMA.1688.F32.TF32 R132, R68, R12, R240 ;  /* 0x0000000c4484723c */ /* 0x004ff600000810f0 */
[----:B------:R-:W-:Y:S01]  /*9aee0*/  @!UPT UIADD3 URZ, URZ, URZ, URZ ;  /* 0x0000003f3f3ff290 */ /* 0x000fe2000fffe03f */
[----:B------:R-:W-:Y:S01]  /*9aef0*/  STL.64 [R1+0x5d0], R136 ;  /* 0x0005d08801007387 */ /* 0x000fe20000100a00 */
[----:B------:R3:W-:Y:S11]  /*9af00*/  STL.64 [R1+0x5d8], R138 ;  /* 0x0005d88a01007387 */ /* 0x0007f60000100a00 */
[----:B------:R-:W-:-:S02]  /*9af10*/  IMAD.MOV.U32 R163, RZ, RZ, R135 ;  /* 0x000000ffffa37224 */ /* 0x000fc400078e0087 */
[----:B------:R-:W-:Y:S01]  /*9af20*/  IMAD.MOV.U32 R190, RZ, RZ, R134 ;  /* 0x000000ffffbe7224 */ /* 0x000fe200078e0086 */
[----:B------:R-:W-:Y:S01]  /*9af30*/  MOV R191, R133 ;  /* 0x0000008500bf7202 */ /* 0x000fe20000000f00 */
[----:B------:R-:W-:Y:S01]  /*9af40*/  IMAD.MOV.U32 R252, RZ, RZ, R132 ;  /* 0x000000fffffc7224 */ /* 0x000fe200078e0084 */
[----:B------:R2:W-:Y:S02]  /*9af50*/  STL [R1+0x3d44], R163 ;  /* 0x003d44a301007387 */ /* 0x0005e40000100800 */
[----:B------:R5:W-:Y:S02]  /*9af60*/  STL [R1+0x3d40], R190 ;  /* 0x003d40be01007387 */ /* 0x000be40000100800 */
[----:B------:R1:W-:Y:S02]  /*9af70*/  STL [R1+0x3d3c], R191 ;  /* 0x003d3cbf01007387 */ /* 0x0003e40000100800 */
[----:B------:R1:W-:Y:S01]  /*9af80*/  STL [R1+0x3d38], R252 ;  /* 0x003d38fc01007387 */ /* 0x0003e20000100800 */
[----:B------:R-:W-:Y:S07]  /*9af90*/  HMMA.1688.F32.TF32 R132, R68, R4, R216 ;  /* 0x000000044484723c */ /* 0x000fee00000810d8 */
[----:B------:R-:W-:-:S02]  /*9afa0*/  IMAD.MOV.U32 R217, RZ, RZ, R0 ;  /* 0x000000ffffd97224 */ /* 0x000fc400078e0000 */
[----:B------:R-:W-:Y:S01]  /*9afb0*/  IMAD.MOV.U32 R218, RZ, RZ, R2 ;  /* 0x000000ffffda7224 */ /* 0x000fe200078e0002 */
[----:B------:R-:W-:Y:S01]  /*9afc0*/  MOV R219, R162 ;  /* 0x000000a200db7202 */ /* 0x000fe20000000f00 */
[----:B---3--:R-:W-:Y:S11]  /*9afd0*/  HMMA.1688.F32.TF32 R136, R68, R8, R220 ;  /* 0x000000084488723c */ /* 0x008ff600000810dc */
[----:B------:R-:W-:Y:S02]  /*9afe0*/  @!UPT UIADD3 URZ, URZ, URZ, URZ ;  /* 0x0000003f3f3ff290 */ /* 0x000fe4000fffe03f */
[----:B--2---:R-:W-:Y:S01]  /*9aff0*/  MOV R163, R132 ;  /* 0x0000008400a37202 */ /* 0x004fe20000000f00 */
[----:B-----5:R-:W-:Y:S02]  /*9b000*/  IMAD.MOV.U32 R190, RZ, RZ, R133 ;  /* 0x000000ffffbe7224 */ /* 0x020fe400078e0085 */
[----:B-1----:R-:W-:Y:S01]  /*9b010*/  IMAD.MOV.U32 R191, RZ, RZ, R134 ;  /* 0x000000ffffbf7224 */ /* 0x002fe200078e0086 */
[----:B------:R-:W-:Y:S01]  /*9b020*/  MOV R252, R135 ;  /* 0x0000008700fc7202 */ /* 0x000fe20000000f00 */
[----:B------:R-:W-:Y:S04]  /*9b030*/  LDS R68, [R161+0x20500] ;  /* 0x02050000a1447984 */ /* 0x000fe80000000800 */
[----:B------:R-:W-:Y:S04]  /*9b040*/  LDS R70, [R161+0x22500] ;  /* 0x02250000a1467984 */ /* 0x000fe80000000800 */
[----:B------:R-:W-:Y:S04]  /*9b050*/  LDS R69, [R189+0x20500] ;  /* 0x02050000bd457984 */ /* 0x000fe80000000800 */
[----:B------:R-:W1:Y:S04]  /*9b060*/  LDS R71, [R189+0x22500] ;  /* 0x02250000bd477984 */ /* 0x000e680000000800 */
[----:B------:R2:W-:Y:S01]  /*9b070*/  STL.64 [R1+0x5b0], R136 ;  /* 0x0005b08801007387 */ /* 0x0005e20000100a00 */
[----:B------:R3:W-:Y:S02]  /*9b080*/  STL.64 [R1+0x5b8], R138 ;  /* 0x0005b88a01007387 */ /* 0x0007e40000100a00 */
[----:B------:R-:W5:Y:S02]  /*9b090*/  LDL.LU R216, [R1+0xf10] ;  /* 0x000f100001d87983 */ /* 0x000f640000300800 */
[----:B------:R-:W4:Y:S01]  /*9b0a0*/  LDL.LU R0, [R1+0x3f38] ;  /* 0x003f380001007983 */ /* 0x000f220000300800 */
[----:B------:R-:W5:Y:S01]  /*9b0b0*/  LDL.LU R2, [R1+0x3f34] ;  /* 0x003f340001027983 */ /* 0x000f620000300800 */
        /* <DEDUP_REMOVED lines=69> */
[----:B--2---:R-:W2:Y:S02]  /*9b510*/  LDL.LU R136, [R1+0x1480] ;  /* 0x0014800001887983 */ /* 0x004ea40000300800 */
[----:B------:R-:W2:Y:S01]  /*9b520*/  LDL.LU R137, [R1+0x1484] ;  /* 0x0014840001897983 */ /* 0x000ea20000300800 */
[----:B---3--:R-:W2:Y:S01]  /*9b530*/  LDL.LU R138, [R1+0x1488] ;  /* 0x00148800018a7983 */ /* 0x008ea20000300800 */
[----:B------:R-:W2:Y:S02]  /*9b540*/  LDL.LU R139, [R1+0x148c] ;  /* 0x00148c00018b7983 */ /* 0x000ea40000300800 */
[----:B------:R-:W3:Y:S02]  /*9b550*/  LDL.LU R140, [R1+0x1490] ;  /* 0x00149000018c7983 */ /* 0x000ee40000300800 */
[----:B------:R-:W3:Y:S01]  /*9b560*/  LDL.LU R141, [R1+0x1494] ;  /* 0x00149400018d7983 */ /* 0x000ee20000300800 */
[----:B------:R-:W3:Y:S01]  /*9b570*/  LDL.LU R142, [R1+0x1498] ;  /* 0x00149800018e7983 */ /* 0x000ee20000300800 */
[----:B------:R-:W3:Y:S02]  /*9b580*/  LDL.LU R143, [R1+0x149c] ;  /* 0x00149c00018f7983 */ /* 0x000ee40000300800 */
        /* <DEDUP_REMOVED lines=16> */
[----:B------:R-:W2:Y:S01]  /*9b690*/  LDL.LU R240, [R1+0xf30] ;  /* 0x000f300001f07983 */ /* 0x000ea20000300800 */
[----:B----4-:R-:W-:Y:S01]  /*9b6a0*/  MOV R243, R0 ;  /* 0x0000000000f37202 */ /* 0x010fe20000000f00 */
[----:B-----5:R-:W-:-:S02]  /*9b6b0*/  IMAD.MOV.U32 R242, RZ, RZ, R2 ;  /* 0x000000fffff27224 */ /* 0x020fc400078e0002 */
[----:B------:R-:W-:Y:S01]  /*9b6c0*/  IMAD.MOV.U32 R241, RZ, RZ, R162 ;  /* 0x000000fffff17224 */ /* 0x000fe200078e00a2 */
[C---:B------:R-:W-:Y:S08]  /*9b6d0*/  HMMA.1688.F32.TF32 R244, R76.reuse, R60, R244 ;  /* 0x0000003c4cf4723c */ /* 0x040ff000000810f4 */
[C---:B------:R-:W-:Y:S11]  /*9b6e0*/  HMMA.1688.F32.TF32 R248, R76.reuse, R64, R248 ;  /* 0x000000404cf8723c */ /* 0x040ff600000810f8 */
[----:B------:R-:W-:Y:S05]  /*9b6f0*/  @!UPT UIADD3 URZ, URZ, URZ, URZ ;  /* 0x0000003f3f3ff290 */ /* 0x000fea000fffe03f */
[----:B------:R-:W-:Y:S02]  /*9b700*/  IMAD.MOV.U32 R162, RZ, RZ, R244 ;  /* 0x000000ffffa27224 */ /* 0x000fe400078e00f4 */
[----:B------:R-:W-:Y:S01]  /*9b710*/  IMAD.MOV.U32 R160, RZ, RZ, R245 ;  /* 0x000000ffffa07224 */ /* 0x000fe200078e00f5 */
[----:B------:R-:W-:Y:S01]  /*9b720*/  MOV R2, R246 ;  /* 0x000000f600027202 */ /* 0x000fe20000000f00 */
[----:B------:R-:W-:Y:S02]  /*9b730*/  IMAD.MOV.U32 R0, RZ, RZ, R247 ;  /* 0x000000ffff007224 */ /* 0x000fe400078e00f7 */
[C---:B---3--:R-:W-:Y:S08]  /*9b740*/  HMMA.1688.F32.TF32 R244, R76.reuse, R56, R140 ;  /* 0x000000384cf4723c */ /* 0x048ff0000008108c */
[C---:B--2---:R-:W-:Y:S08]  /*9b750*/  HMMA.1688.F32.TF32 R140, R76.reuse, R52, R136 ;  /* 0x000000344c8c723c */ /* 0x044ff00000081088 */
[C---:B------:R-:W-:Y:S08]  /*9b760*/  HMMA.1688.F32.TF32 R136, R76.reuse, R48, R132 ;  /* 0x000000304c88723c */ /* 0x040ff00000081084 */
[C---:B------:R-:W-:Y:S01]  /*9b770*/  HMMA.1688.F32.TF32 R132, R76.reuse, R44, R232 ;  /* 0x0000002c4c84723c */ /* 0x040fe200000810e8 */
[----:B------:R-:W-:Y:S01]  /*9b780*/  STL.64 [R1+0x420], R248 ;  /* 0x000420f801007387 */ /* 0x000fe20000100a00 */
[----:B------:R-:W-:Y:S03]  /*9b790*/  STL.64 [R1+0x428], R250 ;  /* 0x000428fa01007387 */ /* 0x000fe60000100a00 */
[----:B------:R-:W-:Y:S01]  /*9b7a0*/  STL.64 [R1+0x400], R244 ;  /* 0x000400f401007387 */ /* 0x000fe20000100a00 */
[----:B------:R-:W-:Y:S02]  /*9b7b0*/  STL.64 [R1+0x408], R246 ;  /* 0x000408f601007387 */ /* 0x000fe40000100a00 */
[----:B------:R-:W-:Y:S02]  /*9b7c0*/  STL.64 [R1+0x3f0], R140 ;  /* 0x0003f08c01007387 */ /* 0x000fe40000100a00 */
[----:B------:R2:W-:Y:S05]  /*9b7d0*/  STL.64 [R1+0x3f8], R142 ;  /* 0x0003f88e01007387 */ /* 0x0005ea0000100a00 */
[----:B------:R-:W-:Y:S01]  /*9b7e0*/  STL.64 [R1+0x3e0], R136 ;  /* 0x0003e08801007387 */ /* 0x000fe20000100a00 */
[----:B------:R3:W-:Y:S07]  /*9b7f0*/  STL.64 [R1+0x3e8], R138 ;  /* 0x0003e88a01007387 */ /* 0x0007ee0000100a00 */
[----:B------:R-:W-:Y:S02]  /*9b800*/  STL.64 [R1+0x3d0], R132 ;  /* 0x0003d08401007387 */ /* 0x000fe40000100a00 */
[----:B------:R4:W-:Y:S01]  /*9b810*/  STL.64 [R1+0x3d8], R134 ;  /* 0x0003d88601007387 */ /* 0x0009e20000100a00 */
[C---:B--2---:R-:W-:Y:S08]  /*9b820*/  HMMA.1688.F32.TF32 R140, R76.reuse, R40, R212 ;  /* 0x000000284c8c723c */ /* 0x044ff000000810d4 */
[C---:B---3--:R-:W-:Y:S08]  /*9b830*/  HMMA.1688.F32.TF32 R136, R76.reuse, R36, R208 ;  /* 0x000000244c88723c */ /* 0x048ff000000810d0 */
[C---:B----4-:R-:W-:Y:S07]  /*9b840*/  HMMA.1688.F32.TF32 R132, R76.reuse, R32, R204 ;  /* 0x000000204c84723c */ /* 0x050fee00000810cc */
[----:B------:R-:W-:Y:S01]  /*9b850*/  STL.64 [R1+0x3c0], R140 ;  /* 0x0003c08c01007387 */ /* 0x000fe20000100a00 */
[----:B------:R2:W-:Y:S07]  /*9b860*/  STL.64 [R1+0x3c8], R142 ;  /* 0x0003c88e01007387 */ /* 0x0005ee0000100a00 */
[----:B------:R-:W-:Y:S02]  /*9b870*/  STL.64 [R1+0x3b0], R136 ;  /* 0x0003b08801007387 */ /* 0x000fe40000100a00 */
[----:B------:R3:W-:Y:S06]  /*9b880*/  STL.64 [R1+0x3b8], R138 ;  /* 0x0003b88a01007387 */ /* 0x0007ec0000100a00 */
[----:B------:R-:W-:Y:S01]  /*9b890*/  STL.64 [R1+0x3a0], R132 ;  /* 0x0003a08401007387 */ /* 0x000fe20000100a00 */
        /* <DEDUP_REMOVED lines=12> */
[C---:B----4-:R-:W-:Y:S08]  /*9b960*/  HMMA.1688.F32.TF32 R132, R76.reuse, R8, R180 ;  /* 0x000000084c84723c */ /* 0x050ff000000810b4 */
        /* <DEDUP_REMOVED lines=29> */
[----:B----4-:R-:W-:Y:S01]  /*9bb40*/  HMMA.1688.F32.TF32 R76, R72, R32, R216 ;  /* 0x00000020484c723c */ /* 0x010fe200000810d8 */
[----:B------:R-:W-:Y:S01]  /*9bb50*/  IMAD.MOV.U32 R242, RZ, RZ, R117 ;  /* 0x000000fffff27224 */ /* 0x000fe200078e0075 */
[----:B------:R-:W-:-:S05]  /*9bb60*/  MOV R243, R116 ;  /* 0x0000007400f37202 */ /* 0x000fca0000000f00 */
[----:B------:R-:W-:Y:S01]  /*9bb70*/  STL.64 [R1+0x300], R136 ;  /* 0x0003008801007387 */ /* 0x000fe20000100a00 */
[----:B------:R-:W-:Y:S02]  /*9bb80*/  STL.64 [R1+0x308], R138 ;  /* 0x0003088a01007387 */ /* 0x000fe40000100a00 */
[----:B------:R-:W2:Y:S05]  /*9bb90*/  LDL.LU R220, [R1+0x1370] ;  /* 0x0013700001dc7983 */ /* 0x000eaa0000300800 */
[----:B------:R3:W-:Y:S01]  /*9bba0*/  STL.64 [R1+0x2f0], R132 ;  /* 0x0002f08401007387 */ /* 0x0007e20000100a00 */
[----:B------:R4:W-:Y:S07]  /*9bbb0*/  STL.64 [R1+0x2f8], R134 ;  /* 0x0002f88601007387 */ /* 0x0009ee0000100a00 */
[----:B------:R-:W-:Y:S02]  /*9bbc0*/  STL.64 [R1+0x2e0], R76 ;  /* 0x0002e04c01007387 */ /* 0x000fe40000100a00 */
[----:B------:R5:W-:Y:S02]  /*9bbd0*/  STL.64 [R1+0x2e8], R78 ;  /* 0x0002e84e01007387 */ /* 0x000be40000100a00 */
[----:B------:R-:W2:Y:S01]  /*9bbe0*/  LDL.LU R221, [R1+0x1374] ;  /* 0x0013740001dd7983 */ /* 0x000ea20000300800 */
[----:B------:R-:W2:Y:S01]  /*9bbf0*/  LDL.LU R222, [R1+0x1378] ;  /* 0x0013780001de7983 */ /* 0x000ea20000300800 */
[----:B------:R-:W2:Y:S02]  /*9bc00*/  LDL.LU R223, [R1+0x137c] ;  /* 0x00137c0001df7983 */ /* 0x000ea40000300800 */
[----:B------:R-:W2:Y:S02]  /*9bc10*/  LDL.LU R240, [R1+0x1380] ;  /* 0x0013800001f07983 */ /* 0x000ea40000300800 */
[----:B------:R-:W2:Y:S01]  /*9bc20*/  LDL.LU R241, [R1+0x1384] ;  /* 0x0013840001f17983 */ /* 0x000ea20000300800 */
[----:B------:R-:W2:Y:S01]  /*9bc30*/  LDL.LU R117, [R1+0x3f2c] ;  /* 0x003f2c0001757983 */ /* 0x000ea20000300800 */
[----:B------:R-:W3:Y:S02]  /*9bc40*/  LDL.LU R116, [R1+0x3f28] ;  /* 0x003f280001747983 */ /* 0x000ee40000300800 */
[----:B------:R-:W4:Y:S02]  /*9bc50*/  LDL.LU R144, [R1+0x1390] ;  /* 0x0013900001907983 */ /* 0x000f240000300800 */
[----:B------:R-:W4:Y:S01]  /*9bc60*/  LDL.LU R145, [R1+0x1394] ;  /* 0x0013940001917983 */ /* 0x000f220000300800 */
[----:B------:R-:W4:Y:S01]  /*9bc70*/  LDL.LU R146, [R1+0x1398] ;  /* 0x0013980001927983 */ /* 0x000f220000300800 */
[----:B------:R-:W4:Y:S02]  /*9bc80*/  LDL.LU R147, [R1+0x139c] ;  /* 0x00139c0001937983 */ /* 0x000f240000300800 */
[----:B--2---:R-:W-:-:S02]  /*9bc90*/  IMAD.MOV.U32 R156, RZ, RZ, R117 ;  /* 0x000000ffff9c7224 */ /* 0x004fc400078e0075 */
[----:B---3--:R-:W-:Y:S01]  /*9bca0*/  IMAD.MOV.U32 R157, RZ, RZ, R116 ;  /* 0x000000ffff9d7224 */ /* 0x008fe200078e0074 */
[----:B------:R-:W2:Y:S01]  /*9bcb0*/  LDL.LU R117, [R1+0x3f24] ;  /* 0x003f240001757983 */ /* 0x000ea20000300800 */
[----:B------:R-:W3:Y:S02]  /*9bcc0*/  LDL.LU R116, [R1+0x3f20] ;  /* 0x003f200001747983 */ /* 0x000ee40000300800 */
[----:B------:R-:W4:Y:S02]  /*9bcd0*/  LDL.LU R158, [R1+0x13b8] ;  /* 0x0013b800019e7983 */ /* 0x000f240000300800 */
[----:B------:R-:W4:Y:S01]  /*9bce0*/  LDL.LU R159, [R1+0x13bc] ;  /* 0x0013bc00019f7983 */ /* 0x000f220000300800 */
[----:B------:R-:W4:Y:S01]  /*9bcf0*/  LDL.LU R168, [R1+0xe50] ;  /* 0x000e500001a87983 */ /* 0x000f220000300800 */
[----:B------:R-:W4:Y:S01]  /*9bd00*/  LDL.LU R169, [R1+0xe54] ;  /* 0x000e540001a97983 */ /* 0x000f220000300800 */
[----:B--2---:R-:W-:Y:S01]  /*9bd10*/  MOV R170, R117 ;  /* 0x0000007500aa7202 */ /* 0x004fe20000000f00 */
[----:B---3--:R-:W-:Y:S01]  /*9bd20*/  IMAD.MOV.U32 R171, RZ, RZ, R116 ;  /* 0x000000ffffab7224 */ /* 0x008fe200078e0074 */
[----:B------:R-:W2:Y:S01]  /*9bd30*/  LDL.LU R117, [R1+0x3f1c] ;  /* 0x003f1c0001757983 */ /* 0x000ea20000300800 */
[----:B------:R-:W3:Y:S02]  /*9bd40*/  LDL.LU R116, [R1+0x3f18] ;  /* 0x003f180001747983 */ /* 0x000ee40000300800 */
[----:B------:R-:W4:Y:S02]  /*9bd50*/  LDL.LU R176, [R1+0xe70] ;  /* 0x000e700001b07983 */ /* 0x000f240000300800 */
[----:B------:R-:W4:Y:S01]  /*9bd60*/  LDL.LU R177, [R1+0xe74] ;  /* 0x000e740001b17983 */ /* 0x000f220000300800 */
[----:B------:R-:W4:Y:S01]  /*9bd70*/  LDL.LU R178, [R1+0xe78] ;  /* 0x000e780001b27983 */ /* 0x000f220000300800 */
[----:B------:R-:W4:Y:S02]  /*9bd80*/  LDL.LU R179, [R1+0xe7c] ;  /* 0x000e7c0001b37983 */ /* 0x000f240000300800 */
[----:B--2---:R-:W-:Y:S01]  /*9bd90*/  IMAD.MOV.U32 R180, RZ, RZ, R117 ;  /* 0x000000ffffb47224 */ /* 0x004fe200078e0075 */
[----:B---3--:R-:W-:Y:S01]  /*9bda0*/  MOV R181, R116 ;  /* 0x0000007400b57202 */ /* 0x008fe20000000f00 */
        /* <DEDUP_REMOVED lines=13> */
[----:B------:R-:W4:Y:S02]  /*9be80*/  LDL.LU R203, [R1+0xc6c] ;  /* 0x000c6c0001cb7983 */ /* 0x000f240000300800 */
[----:B------:R-:W1:Y:S02]  /*9be90*/  LDL.LU R224, [R1+0xc70] ;  /* 0x000c700001e07983 */ /* 0x000e640000300800 */
[----:B------:R-:W1:Y:S02]  /*9bea0*/  LDL.LU R225, [R1+0xc74] ;  /* 0x000c740001e17983 */ /* 0x000e640000300800 */
[----:B--2---:R-:W-:Y:S01]  /*9beb0*/  IMAD.MOV.U32 R227, RZ, RZ, R117 ;  /* 0x000000ffffe37224 */ /* 0x004fe200078e0075 */
[----:B---3--:R-:W-:-:S02]  /*9bec0*/  MOV R226, R116 ;  /* 0x0000007400e27202 */ /* 0x008fc40000000f00 */
[----:B------:R-:W2:Y:S01]  /*9bed0*/  LDL.LU R116, [R1+0x3f04] ;  /* 0x003f040001747983 */ /* 0x000ea20000300800 */
[----:B------:R-:W3:Y:S02]  /*9bee0*/  LDL.LU R117, [R1+0x3f00] ;  /* 0x003f000001757983 */ /* 0x000ee40000300800 */
[----:B------:R-:W4:Y:S02]  /*9bef0*/  LDL.LU R208, [R1+0xeb0] ;  /* 0x000eb00001d07983 */ /* 0x000f240000300800 */
[----:B------:R-:W4:Y:S01]  /*9bf00*/  LDL.LU R209, [R1+0xeb4] ;  /* 0x000eb40001d17983 */ /* 0x000f220000300800 */
[----:B------:R-:W4:Y:S01]  /*9bf10*/  LDL.LU R210, [R1+0xeb8] ;  /* 0x000eb80001d27983 */ /* 0x000f220000300800 */
[----:B------:R-:W4:Y:S02]  /*9bf20*/  LDL.LU R211, [R1+0xebc] ;  /* 0x000ebc0001d37983 */ /* 0x000f240000300800 */
[----:B------:R-:W4:Y:S02]  /*9bf30*/  LDL.LU R212, [R1+0xec0] ;  /* 0x000ec00001d47983 */ /* 0x000f240000300800 */
[----:B------:R-:W4:Y:S01]  /*9bf40*/  LDL.LU R213, [R1+0xec4] ;  /* 0x000ec40001d57983 */ /* 0x000f220000300800 */
[----:B--2---:R-:W-:Y:S01]  /*9bf50*/  MOV R215, R116 ;  /* 0x0000007400d77202 */ /* 0x004fe20000000f00 */
[----:B---3--:R-:W-:-:S02]  /*9bf60*/  IMAD.MOV.U32 R214, RZ, RZ, R117 ;  /* 0x000000ffffd67224 */ /* 0x008fc400078e0075 */
[----:B------:R-:W5:Y:S01]  /*9bf70*/  LDL.LU R117, [R1+0x3efc] ;  /* 0x003efc0001757983 */ /* 0x000f620000300800 */
[----:B------:R-:W5:Y:S02]  /*9bf80*/  LDL.LU R116, [R1+0x3ef8] ;  /* 0x003ef80001747983 */ /* 0x000f640000300800 */
[----:B------:R-:W2:Y:S02]  /*9bf90*/  LDL.LU R232, [R1+0xed0] ;  /* 0x000ed00001e87983 */ /* 0x000ea40000300800 */
[----:B------:R-:W2:Y:S01]  /*9bfa0*/  LDL.LU R233, [R1+0xed4] ;  /* 0x000ed40001e97983 */ /* 0x000ea20000300800 */
[----:B------:R-:W2:Y:S01]  /*9bfb0*/  LDL.LU R234, [R1+0xed8] ;  /* 0x000ed80001ea7983 */ /* 0x000ea20000300800 */
[----:B------:R-:W2:Y:S02]  /*9bfc0*/  LDL.LU R235, [R1+0xedc] ;  /* 0x000edc0001eb7983 */ /* 0x000ea40000300800 */
[----:B------:R-:W3:Y:S02]  /*9bfd0*/  LDL.LU R132, [R1+0xef0] ;  /* 0x000ef00001847983 */ /* 0x000ee40000300800 */
[----:B------:R-:W3:Y:S01]  /*9bfe0*/  LDL.LU R133, [R1+0xef4] ;  /* 0x000ef40001857983 */ /* 0x000ee20000300800 */
[----:B----4-:R-:W3:Y:S01]  /*9bff0*/  LDL.LU R134, [R1+0xef8] ;  /* 0x000ef80001867983 */ /* 0x010ee20000300800 */
[----:B------:R-:W3:Y:S02]  /*9c000*/  LDL.LU R135, [R1+0xefc] ;  /* 0x000efc0001877983 */ /* 0x000ee40000300800 */
[----:B------:R-:W4:Y:S02]  /*9c010*/  LDL.LU R136, [R1+0xf00] ;  /* 0x000f000001887983 */ /* 0x000f240000300800 */
[----:B------:R-:W4:Y:S01]  /*9c020*/  LDL.LU R137, [R1+0xf04] ;  /* 0x000f040001897983 */ /* 0x000f220000300800 */
[----:B------:R-:W4:Y:S01]  /*9c030*/  LDL.LU R138, [R1+0xf08] ;  /* 0x000f0800018a7983 */ /* 0x000f220000300800 */
[----:B------:R-:W4:Y:S02]  /*9c040*/  LDL.LU R139, [R1+0xf0c] ;  /* 0x000f0c00018b7983 */ /* 0x000f240000300800 */
[----:B------:R-:W5:Y:S02]  /*9c050*/  LDL.LU R118, [R1+0xee8] ;  /* 0x000ee80001767983 */ /* 0x000f640000300800 */
[----:B------:R-:W5:Y:S01]  /*9c060*/  LDL.LU R119, [R1+0xeec] ;  /* 0x000eec0001777983 */ /* 0x000f620000300800 */
        /* <DEDUP_REMOVED lines=28> */
[C---:B----4-:R-:W-:Y:S08]  /*9c230*/  HMMA.1688.F32.TF32 R140, R72.reuse, R28, R136 ;  /* 0x0000001c488c723c */ /* 0x050ff00000081088 */
[C---:B---3--:R-:W-:Y:S08]  /*9c240*/  HMMA.1688.F32.TF32 R136, R72.reuse, R24, R132 ;  /* 0x000000184888723c */ /* 0x048ff00000081084 */
[C---:B-----5:R-:W-:Y:S08]  /*9c250*/  HMMA.1688.F32.TF32 R76, R72.reuse, R20, R116 ;  /* 0x00000014484c723c */ /* 0x060ff00000081074 */
[C---:B--2---:R-:W-:Y:S08]  /*9c260*/  HMMA.1688.F32.TF32 R132, R72.reuse, R16, R232 ;  /* 0x000000104884723c */ /* 0x044ff000000810e8 */
[C---:B------:R-:W-:Y:S01]  /*9c270*/  HMMA.1688.F32.TF32 R116, R72.reuse, R12, R212 ;  /* 0x0000000c4874723c */ /* 0x040fe200000810d4 */
[----:B------:R-:W-:Y:S04]  /*9c280*/  LDS R232, [R161+0x20700] ;  /* 0x02070000a1e87984 */ /* 0x000fe80000000800 */
[----:B------:R-:W-:Y:S04]  /*9c290*/  LDS R234, [R161+0x22700] ;  /* 0x02270000a1ea7984 */ /* 0x000fe80000000800 */
[----:B------:R-:W-:Y:S04]  /*9c2a0*/  LDS R233, [R189+0x20700] ;  /* 0x02070000bde97984 */ /* 0x000fe80000000800 */
[----:B------:R-:W-:Y:S04]  /*9c2b0*/  LDS R235, [R189+0x22700] ;  /* 0x02270000bdeb7984 */ /* 0x000fe80000000800 */
[----:B------:R-:W-:Y:S01]  /*9c2c0*/  STL.64 [R1+0x5a0], R140 ;  /* 0x0005a08c01007387 */ /* 0x000fe20000100a00 */
[----:B------:R-:W-:Y:S02]  /*9c2d0*/  STL.64 [R1+0x5a8], R142 ;  /* 0x0005a88e01007387 */ /* 0x000fe40000100a00 */
[----:B------:R-:W-:Y:S02]  /*9c2e0*/  STL.64 [R1+0x590], R136 ;  /* 0x0005908801007387 */ /* 0x000fe40000100a00 */
[----:B------:R-:W-:Y:S01]  /*9c2f0*/  STL.64 [R1+0x598], R138 ;  /* 0x0005988a01007387 */ /* 0x000fe20000100a00 */
[----:B------:R-:W-:Y:S01]  /*9c300*/  STL.64 [R1+0x580], R76 ;  /* 0x0005804c01007387 */ /* 0x000fe20000100a00 */
[----:B------:R2:W-:Y:S02]  /*9c310*/  STL.64 [R1+0x588], R78 ;  /* 0x0005884e01007387 */ /* 0x0005e40000100a00 */
[C---:B--2---:R-:W-:Y:S08]  /*9c320*/  HMMA.1688.F32.TF32 R76, R72.reuse, R8, R208 ;  /* 0x00000008484c723c */ /* 0x044ff000000810d0 */
[----:B------:R-:W-:Y:S01]  /*9c330*/  HMMA.1688.F32.TF32 R72, R72, R4, R204 ;  /* 0x000000044848723c */ /* 0x000fe200000810cc */
[----:B------:R-:W-:Y:S01]  /*9c340*/  STL.64 [R1+0x570], R132 ;  /* 0x0005708401007387 */ /* 0x000fe20000100a00 */
[----:B------:R-:W-:Y:S02]  /*9c350*/  STL.64 [R1+0x578], R134 ;  /* 0x0005788601007387 */ /* 0x000fe40000100a00 */
[----:B------:R-:W-:Y:S02]  /*9c360*/  STL.64 [R1+0x560], R116 ;  /* 0x0005607401007387 */ /* 0x000fe40000100a00 */
[----:B------:R1:W-:Y:S02]  /*9c370*/  STL.64 [R1+0x568], R118 ;  /* 0x0005687601007387 */ /* 0x0003e40000100a00 */
[C---:B-1----:R-:W-:Y:S07]  /*9c380*/  HMMA.1688.F32.TF32 R116, R68.reuse, R64, R224 ;  /* 0x000000404474723c */ /* 0x042fee00000810e0 */
[----:B------:R-:W-:Y:S01]  /*9c390*/  STL.64 [R1+0x550], R76 ;  /* 0x0005504c01007387 */ /* 0x000fe20000100a00 */
[----:B------:R1:W-:Y:S07]  /*9c3a0*/  STL.64 [R1+0x558], R78 ;  /* 0x0005584e01007387 */ /* 0x0003ee0000100a00 */
[----:B------:R-:W-:Y:S02]  /*9c3b0*/  STL.64 [R1+0x2d0], R72 ;  /* 0x0002d04801007387 */ /* 0x000fe40000100a00 */
[----:B------:R2:W-:Y:S01]  /*9c3c0*/  STL.64 [R1+0x2d8], R74 ;  /* 0x0002d84a01007387 */ /* 0x0005e20000100a00 */
[C---:B-1----:R-:W-:Y:S08]  /*9c3d0*/  HMMA.1688.F32.TF32 R76, R68.reuse, R60, R200 ;  /* 0x0000003c444c723c */ /* 0x042ff000000810c8 */
[C---:B--2---:R-:W-:Y:S01]  /*9c3e0*/  HMMA.1688.F32.TF32 R72, R68.reuse, R56, R196 ;  /* 0x000000384448723c */ /* 0x044fe200000810c4 */
[----:B------:R-:W-:Y:S01]  /*9c3f0*/  STL.64 [R1+0x540], R116 ;  /* 0x0005407401007387 */ /* 0x000fe20000100a00 */
[----:B------:R-:W-:Y:S06]  /*9c400*/  STL.64 [R1+0x548], R118 ;  /* 0x0005487601007387 */ /* 0x000fec0000100a00 */
[C---:B------:R-:W-:Y:S01]  /*9c410*/  HMMA.1688.F32.TF32 R132, R68.reuse, R40, R176 ;  /* 0x000000284484723c */ /* 0x040fe200000810b0 */
[----:B------:R-:W-:Y:S01]  /*9c420*/  LDS R116, [R161+0x20580] ;  /* 0x02058000a1747984 */ /* 0x000fe20000000800 */
        /* <DEDUP_REMOVED lines=8> */
[C---:B------:R-:W-:Y:S01]  /*9c4b0*/  HMMA.1688.F32.TF32 R76, R68.reuse, R48, R184 ;  /* 0x00000030444c723c */ /* 0x040fe200000810b8 */
[----:B------:R-:W-:Y:S04]  /*9c4c0*/  LDS R184, [R161+0x20600] ;  /* 0x02060000a1b87984 */ /* 0x000fe80000000800 */
[----:B------:R-:W-:Y:S04]  /*9c4d0*/  LDS R186, [R161+0x22600] ;  /* 0x02260000a1ba7984 */ /* 0x000fe80000000800 */
[----:B------:R-:W-:Y:S04]  /*9c4e0*/  LDS R185, [R189+0x20600] ;  /* 0x02060000bdb97984 */ /* 0x000fe80000000800 */
[----:B------:R-:W2:Y:S04]  /*9c4f0*/  LDS R187, [R189+0x22600] ;  /* 0x02260000bdbb7984 */ /* 0x000ea80000000800 */
[----:B------:R-:W-:Y:S01]  /*9c500*/  STL.64 [R1+0x510], R72 ;  /* 0x0005104801007387 */ /* 0x000fe20000100a00 */
[----:B------:R3:W-:Y:S02]  /*9c510*/  STL.64 [R1+0x518], R74 ;  /* 0x0005184a01007387 */ /* 0x0007e40000100a00 */
[C---:B---3--:R-:W-:Y:S03]  /*9c520*/  HMMA.1688.F32.TF32 R72, R68.reuse, R44, R180 ;  /* 0x0000002c4448723c */ /* 0x048fe600000810b4 */
[----:B------:R-:W-:Y:S01]  /*9c530*/  STL.64 [R1+0x500], R76 ;  /* 0x0005004c01007387 */ /* 0x000fe20000100a00 */
[----:B------:R3:W-:Y:S04]  /*9c540*/  STL.64 [R1+0x508], R78 ;  /* 0x0005084e01007387 */ /* 0x0007e80000100a00 */
[C---:B---3--:R-:W-:Y:S11]  /*9c550*/  HMMA.1688.F32.TF32 R76, R68.reuse, R36, R172 ;  /* 0x00000024444c723c */ /* 0x048ff600000810ac */
[----:B------:R-:W-:Y:S04]  /*9c560*/  @!UPT UIADD3 URZ, URZ, URZ, URZ ;  /* 0x0000003f3f3ff290 */ /* 0x000fe8000fffe03f */
[----:B------:R-:W-:Y:S01]  /*9c570*/  STL.64 [R1+0x4f0], R72 ;  /* 0x0004f04801007387 */ /* 0x000fe20000100a00 */
[----:B------:R3:W-:Y:S02]  /*9c580*/  STL.64 [R1+0x4f8], R74 ;  /* 0x0004f84a01007387 */ /* 0x0007e40000100a00 */
[C---:B---3--:R-:W-:Y:S01]  /*9c590*/  HMMA.1688.F32.TF32 R72, R68.reuse, R32, R168 ;  /* 0x000000204448723c */ /* 0x048fe200000810a8 */
[----:B------:R-:W-:Y:S01]  /*9c5a0*/  STL.64 [R1+0x4e0], R132 ;  /* 0x0004e08401007387 */ /* 0x000fe20000100a00 */
[----:B------:R-:W-:Y:S03]  /*9c5b0*/  STL.64 [R1+0x4e8], R134 ;  /* 0x0004e88601007387 */ /* 0x000fe60000100a00 */
[----:B------:R-:W-:Y:S02]  /*9c5c0*/  STL.64 [R1+0x4d0], R76 ;  /* 0x0004d04c01007387 */ /* 0x000fe40000100a00 */
[----:B------:R-:W-:Y:S11]  /*9c5d0*/  STL.64 [R1+0x4d8], R78 ;  /* 0x0004d84e01007387 */ /* 0x000ff60000100a00 */
[----:B------:R-:W-:Y:S05]  /*9c5e0*/  @!UPT UIADD3 URZ, URZ, URZ, URZ ;  /* 0x0000003f3f3ff290 */ /* 0x000fea000fffe03f */
[----:B------:R-:W-:Y:S01]  /*9c5f0*/  STL.64 [R1+0x4c0], R72 ;  /* 0x0004c04801007387 */ /* 0x000fe20000100a00 */
[----:B------:R3:W-:Y:S02]  /*9c600*/  STL.64 [R1+0x4c8], R74 ;  /* 0x0004c84a01007387 */ /* 0x0007e40000100a00 */
[C---:B---3--:R-:W-:Y:S08]  /*9c610*/  HMMA.1688.F32.TF32 R72, R68.reuse, R28, R164 ;  /* 0x0000001c4448723c */ /* 0x048ff000000810a4 */
[C---:B------:R-:W-:Y:S11]  /*9c620*/  HMMA.1688.F32.TF32 R76, R68.reuse, R24, R156 ;  /* 0x00000018444c723c */ /* 0x040ff6000008109c */
[----:B------:R-:W-:Y:S04]  /*9c630*/  @!UPT UIADD3 URZ, URZ, URZ, URZ ;  /* 0x0000003f3f3ff290 */ /* 0x000fe8000fffe03f */
[----:B------:R-:W-:Y:S01]  /*9c640*/  STL.64 [R1+0x4b0], R72 ;  /* 0x0004b04801007387 */ /* 0x000fe20000100a00 */
[----:B------:R3:W-:Y:S02]  /*9c650*/  STL.64 [R1+0x4b8], R74 ;  /* 0x0004b84a01007387 */ /* 0x0007e40000100a00 */
[C---:B---3--:R-:W-:Y:S08]  /*9c660*/  HMMA.1688.F32.TF32 R72, R68.reuse, R20, R228 ;  /* 0x000000144448723c */ /* 0x048ff000000810e4 */
[C---:B------:R-:W-:Y:S01]  /*9c670*/  HMMA.1688.F32.TF32 R132, R68.reuse, R16, R144 ;  /* 0x000000104484723c */ /* 0x040fe20000081090 */
[----:B------:R-:W-:Y:S01]  /*9c680*/  STL.64 [R1+0x4a0], R76 ;  /* 0x0004a04c01007387 */ /* 0x000fe20000100a00 */
[----:B------:R3:W-:Y:S06]  /*9c690*/  STL.64 [R1+0x4a8], R78 ;  /* 0x0004a84e01007387 */ /* 0x0007ec0000100a00 */
[----:B---3--:R-:W-:Y:S01]  /*9c6a0*/  HMMA.1688.F32.TF32 R76, R68, R12, R240 ;  /* 0x0000000c444c723c */ /* 0x008fe200000810f0 */
[----:B------:R-:W-:Y:S01]  /*9c6b0*/  MOV R231, R96 ;  /* 0x0000006000e77202 */ /* 0x000fe20000000f00 */
[----:B------:R-:W-:-:S02]  /*9c6c0*/  IMAD.MOV.U32 R144, RZ, RZ, R93 ;  /* 0x000000ffff907224 */ /* 0x000fc400078e005d */
[----:B------:R-:W-:Y:S01]  /*9c6d0*/  IMAD.MOV.U32 R145, RZ, RZ, R92 ;  /* 0x000000ffff917224 */ /* 0x000fe200078e005c */
[----:B------:R-:W-:Y:S01]  /*9c6e0*/  MOV R146, R89 ;  /* 0x0000005900927202 */ /* 0x000fe20000000f00 */
[----:B------:R-:W-:Y:S02]  /*9c6f0*/  IMAD.MOV.U32 R147, RZ, RZ, R88 ;  /* 0x000000ffff937224 */ /* 0x000fe400078e0058 */
[----:B------:R-:W-:Y:S02]  /*9c700*/  IMAD.MOV.U32 R207, RZ, RZ, R152 ;  /* 0x000000ffffcf7224 */ /* 0x000fe400078e0098 */
[----:B------:R-:W-:Y:S01]  /*9c710*/  IMAD.MOV.U32 R205, RZ, RZ, R154 ;  /* 0x000000ffffcd7224 */ /* 0x000fe200078e009a */
[----:B------:R-:W-:Y:S01]  /*9c720*/  STL.64 [R1+0x490], R72 ;  /* 0x0004904801007387 */ /* 0x000fe20000100a00 */
[----:B------:R3:W-:Y:S03]  /*9c730*/  STL.64 [R1+0x498], R74 ;  /* 0x0004984a01007387 */ /* 0x0007e60000100a00 */
[----:B------:R-:W-:Y:S04]  /*9c740*/  LDS R240, [R161+0x20680] ;  /* 0x02068000a1f07984 */ /* 0x000fe80000000800 */
[----:B------:R-:W-:Y:S04]  /*9c750*/  LDS R242, [R161+0x22680] ;  /* 0x02268000a1f27984 */ /* 0x000fe80000000800 */
[----:B------:R-:W-:Y:S04]  /*9c760*/  LDS R241, [R189+0x20680] ;  /* 0x02068000bdf17984 */ /* 0x000fe80000000800 */
[----:B------:R-:W4:Y:S01]  /*9c770*/  LDS R243, [R189+0x22680] ;  /* 0x02268000bdf37984 */ /* 0x000f220000000800 */
[C---:B---3--:R-:W-:Y:S08]  /*9c780*/  HMMA.1688.F32.TF32 R72, R68.reuse, R8, R220 ;  /* 0x000000084448723c */ /* 0x048ff000000810dc */
[----:B------:R-:W-:Y:S01]  /*9c790*/  HMMA.1688.F32.TF32 R68, R68, R4, R216 ;  /* 0x000000044444723c */ /* 0x000fe200000810d8 */
[----:B------:R-:W-:Y:S01]  /*9c7a0*/  STL.64 [R1+0x480], R132 ;  /* 0x0004808401007387 */ /* 0x000fe20000100a00 */
[----:B------:R-:W-:Y:S02]  /*9c7b0*/  STL.64 [R1+0x488], R134 ;  /* 0x0004888601007387 */ /* 0x000fe40000100a00 */
[----:B------:R-:W-:Y:S02]  /*9c7c0*/  STL.64 [R1+0x470], R76 ;  /* 0x0004704c01007387 */ /* 0x000fe40000100a00 */
[----:B------:R-:W-:Y:S02]  /*9c7d0*/  STL.64 [R1+0x478], R78 ;  /* 0x0004784e01007387 */ /* 0x000fe40000100a00 */
[----:B------:R-:W-:-:S02]  /*9c7e0*/  IMAD.MOV.U32 R220, RZ, RZ, R97 ;  /* 0x000000ffffdc7224 */ /* 0x000fc400078e0061 */
[----:B------:R-:W-:Y:S01]  /*9c7f0*/  IMAD.MOV.U32 R221, RZ, RZ, R100 ;  /* 0x000000ffffdd7224 */ /* 0x000fe200078e0064 */
[----:B------:R-:W-:Y:S01]  /*9c800*/  MOV R222, R101 ;  /* 0x0000006500de7202 */ /* 0x000fe20000000f00 */
[----:B------:R-:W-:-:S03]  /*9c810*/  IMAD.MOV.U32 R223, RZ, RZ, R188 ;  /* 0x000000ffffdf7224 */ /* 0x000fc600078e00bc */
[----:B------:R-:W-:Y:S01]  /*9c820*/  STL.64 [R1+0x460], R72 ;  /* 0x0004604801007387 */ /* 0x000fe20000100a00 */
[----:B------:R-:W-:Y:S02]  /*9c830*/  STL.64 [R1+0x468], R74 ;  /* 0x0004684a01007387 */ /* 0x000fe40000100a00 */
[----:B------:R-:W3:Y:S05]  /*9c840*/  LDL.LU R97, [R1+0x3ef4] ;  /* 0x003ef40001617983 */ /* 0x000eea0000300800 */
[----:B------:R-:W-:Y:S01]  /*9c850*/  STL.64 [R1+0x2c0], R68 ;  /* 0x0002c04401007387 */ /* 0x000fe20000100a00 */
[----:B------:R5:W-:Y:S01]  /*9c860*/  STL.64 [R1+0x2c8], R70 ;  /* 0x0002c84601007387 */ /* 0x000be20000100a00 */
        /* <DEDUP_REMOVED lines=15> */
[----:B------:R-:W2:Y:S01]  /*9c960*/  LDL.LU R196, [R1+0x1360] ;  /* 0x0013600001c47983 */ /* 0x000ea20000300800 */
[----:B------:R-:W2:Y:S02]  /*9c970*/  LDL.LU R197, [R1+0x1364] ;  /* 0x0013640001c57983 */ /* 0x000ea40000300800 */
[----:B------:R-:W2:Y:S02]  /*9c980*/  LDL.LU R198, [R1+0x1368] ;  /* 0x0013680001c67983 */ /* 0x000ea40000300800 */
[----:B------:R-:W2:Y:S01]  /*9c990*/  LDL.LU R199, [R1+0x136c] ;  /* 0x00136c0001c77983 */ /* 0x000ea20000300800 */
[----:B------:R-:W3:Y:S01]  /*9c9a0*/  LDL.LU R180, [R1+0x1340] ;  /* 0x0013400001b47983 */ /* 0x000ee20000300800 */
[----:B------:R-:W3:Y:S02]  /*9c9b0*/  LDL.LU R181, [R1+0x1344] ;  /* 0x0013440001b57983 */ /* 0x000ee40000300800 */
        /* <DEDUP_REMOVED lines=13> */
[----:B------:R-:W-:-:S02]  /*9ca90*/  IMAD.MOV.U32 R218, RZ, RZ, R81 ;  /* 0x000000ffffda7224 */ /* 0x000fc400078e0051 */
[----:B------:R-:W-:Y:S02]  /*9caa0*/  IMAD.MOV.U32 R219, RZ, RZ, R80 ;  /* 0x000000ffffdb7224 */ /* 0x000fe400078e0050 */
[----:B------:R-:W-:Y:S01]  /*9cab0*/  IMAD.MOV.U32 R216, RZ, RZ, R85 ;  /* 0x000000ffffd87224 */ /* 0x000fe200078e0055 */
[----:B------:R-:W-:Y:S01]  /*9cac0*/  MOV R217, R84 ;  /* 0x0000005400d97202 */ /* 0x000fe20000000f00 */
[C---:B-1----:R-:W-:Y:S08]  /*9cad0*/  HMMA.1688.F32.TF32 R224, R116.reuse, R28, R144 ;  /* 0x0000001c74e0723c */ /* 0x042ff00000081090 */
[C---:B-----5:R-:W-:Y:S08]  /*9cae0*/  HMMA.1688.F32.TF32 R68, R116.reuse, R60, R192 ;  /* 0x0000003c7444723c */ /* 0x060ff000000810c0 */
[----:B--2---:R-:W-:Y:S01]  /*9caf0*/  HMMA.1688.F32.TF32 R72, R116, R64, R196 ;  /* 0x000000407448723c */ /* 0x004fe200000810c4 */
[----:B------:R-:W-:-:S07]  /*9cb00*/  IMAD.MOV.U32 R159, RZ, RZ, R188 ;  /* 0x000000ffff9f7224 */ /* 0x000fce00078e00bc */
[----:B------:R-:W-:Y:S01]  /*9cb10*/  HMMA.1688.F32.TF32 R76, R116, R52, R176 ;  /* 0x00000034744c723c */ /* 0x000fe200000810b0 */
[----:B------:R-:W-:Y:S01]  /*9cb20*/  MOV R228, R101 ;  /* 0x0000006500e47202 */ /* 0x000fe20000000f00 */
[----:B------:R-:W-:Y:S02]  /*9cb30*/  IMAD.MOV.U32 R229, RZ, RZ, R100 ;  /* 0x000000ffffe57224 */ /* 0x000fe400078e0064 */
[----:B---3--:R-:W-:-:S04]  /*9cb40*/  IMAD.MOV.U32 R230, RZ, RZ, R97 ;  /* 0x000000ffffe67224 */ /* 0x008fc800078e0061 */
[C---:B------:R-:W-:Y:S08]  /*9cb50*/  HMMA.1688.F32.TF32 R88, R116.reuse, R40, R164 ;  /* 0x000000287458723c */ /* 0x040ff000000810a4 */
[C---:B----4-:R-:W-:Y:S01]  /*9cb60*/  HMMA.1688.F32.TF32 R80, R116.reuse, R48, R172 ;  /* 0x000000307450723c */ /* 0x050fe200000810ac */
[----:B------:R-:W-:Y:S01]  /*9cb70*/  STL.64 [R1+0x2a0], R68 ;  /* 0x0002a04401007387 */ /* 0x000fe20000100a00 */
[----:B------:R-:W-:Y:S02]  /*9cb80*/  STL.64 [R1+0x2b0], R72 ;  /* 0x0002b04801007387 */ /* 0x000fe40000100a00 */
[----:B------:R-:W-:Y:S02]  /*9cb90*/  STL.64 [R1+0x2b8], R74 ;  /* 0x0002b84a01007387 */ /* 0x000fe40000100a00 */
[----:B------:R1:W-:Y:S01]  /*9cba0*/  STL [R1+0x2a8], R70 ;  /* 0x0002a84601007387 */ /* 0x0003e20000100800 */
[----:B------:R-:W-:Y:S01]  /*9cbb0*/  MOV R188, R71 ;  /* 0x0000004700bc7202 */ /* 0x000fe20000000f00 */
[C---:B------:R-:W-:Y:S08]  /*9cbc0*/  HMMA.1688.F32.TF32 R84, R116.reuse, R44, R168 ;  /* 0x0000002c7454723c */ /* 0x040ff000000810a8 */
[C---:B-1----:R-:W-:Y:S08]  /*9cbd0*/  HMMA.1688.F32.TF32 R68, R116.reuse, R56, R180 ;  /* 0x000000387444723c */ /* 0x042ff000000810b4 */
[C---:B------:R-:W-:Y:S08]  /*9cbe0*/  HMMA.1688.F32.TF32 R92, R116.reuse, R36, R156 ;  /* 0x00000024745c723c */ /* 0x040ff0000008109c */
[C---:B------:R-:W-:Y:S08]  /*9cbf0*/  HMMA.1688.F32.TF32 R96, R116.reuse, R32, R228 ;  /* 0x000000207460723c */ /* 0x040ff000000810e4 */
[----:B------:R-:W-:Y:S01]  /*9cc00*/  HMMA.1688.F32.TF32 R228, R116, R24, R220 ;  /* 0x0000001874e4723c */ /* 0x000fe200000810dc */
[----:B------:R-:W-:Y:S04]  /*9cc10*/  STL.64 [R1+0x3bd0], R78 ;  /* 0x003bd04e01007387 */ /* 0x000fe80000100a00 */
[----:B------:R1:W-:Y:S01]  /*9cc20*/  STL.64 [R1+0x290], R68 ;  /* 0x0002904401007387 */ /* 0x0003e20000100a00 */
[----:B------:R2:W-:Y:S02]  /*9cc30*/  STL.64 [R1+0x298], R70 ;  /* 0x0002984601007387 */ /* 0x0005e40000100a00 */
[----:B------:R-:W-:Y:S02]  /*9cc40*/  STL.64 [R1+0x3bc8], R76 ;  /* 0x003bc84c01007387 */ /* 0x000fe40000100a00 */
[----:B------:R-:W-:Y:S01]  /*9cc50*/  STL.64 [R1+0x3be0], R82 ;  /* 0x003be05201007387 */ /* 0x000fe20000100a00 */
[----:B------:R-:W-:Y:S01]  /*9cc60*/  STL.64 [R1+0x3bd8], R80 ;  /* 0x003bd85001007387 */ /* 0x000fe20000100a00 */
[----:B------:R-:W-:Y:S02]  /*9cc70*/  STL.64 [R1+0x3bf0], R86 ;  /* 0x003bf05601007387 */ /* 0x000fe40000100a00 */
[----:B------:R3:W-:Y:S02]  /*9cc80*/  STL.64 [R1+0x3be8], R84 ;  /* 0x003be85401007387 */ /* 0x0007e40000100a00 */
[----:B------:R-:W-:Y:S01]  /*9cc90*/  STL.64 [R1+0x3c00], R90 ;  /* 0x003c005a01007387 */ /* 0x000fe20000100a00 */
[----:B------:R4:W-:Y:S01]  /*9cca0*/  STL.64 [R1+0x3bf8], R88 ;  /* 0x003bf85801007387 */ /* 0x0009e20000100a00 */
[----:B------:R-:W-:Y:S02]  /*9ccb0*/  STL.64 [R1+0x3c10], R94 ;  /* 0x003c105e01007387 */ /* 0x000fe40000100a00 */
[----:B------:R-:W-:Y:S02]  /*9ccc0*/  STL.64 [R1+0x3c08], R92 ;  /* 0x003c085c01007387 */ /* 0x000fe40000100a00 */
[----:B------:R-:W-:Y:S01]  /*9ccd0*/  STL.64 [R1+0x3c20], R98 ;  /* 0x003c206201007387 */ /* 0x000fe20000100a00 */
[----:B------:R-:W-:Y:S01]  /*9cce0*/  STL.64 [R1+0x3c18], R96 ;  /* 0x003c186001007387 */ /* 0x000fe20000100a00 */
[----:B------:R-:W-:Y:S02]  /*9ccf0*/  STL.64 [R1+0x3c30], R226 ;  /* 0x003c30e201007387 */ /* 0x000fe40000100a00 */
[----:B------:R-:W-:Y:S02]  /*9cd00*/  STL.64 [R1+0x3c28], R224 ;  /* 0x003c28e001007387 */ /* 0x000fe40000100a00 */
[----:B------:R-:W-:Y:S01]  /*9cd10*/  STL.64 [R1+0x3c40], R230 ;  /* 0x003c40e601007387 */ /* 0x000fe20000100a00 */
[----:B------:R-:W-:Y:S01]  /*9cd20*/  STL.64 [R1+0x3c38], R228 ;  /* 0x003c38e401007387 */ /* 0x000fe20000100a00 */
[----:B------:R-:W-:-:S02]  /*9cd30*/  IMAD.MOV.U32 R220, RZ, RZ, R124 ;  /* 0x000000ffffdc7224 */ /* 0x000fc400078e007c */
[----:B------:R-:W5:Y:S02]  /*9cd40*/  LDL.LU R124, [R1+0x3ee4] ;  /* 0x003ee400017c7983 */ /* 0x000f640000300800 */
[----:B------:R-:W-:Y:S01]  /*9cd50*/  IMAD.MOV.U32 R221, RZ, RZ, R125 ;  /* 0x000000ffffdd7224 */ /* 0x000fe200078e007d */
[----:B------:R-:W-:Y:S01]  /*9cd60*/  MOV R222, R128 ;  /* 0x0000008000de7202 */ /* 0x000fe20000000f00 */
[----:B------:R-:W2:Y:S01]  /*9cd70*/  LDL.LU R125, [R1+0x3ee0] ;  /* 0x003ee000017d7983 */ /* 0x000ea20000300800 */
[----:B------:R-:W3:Y:S02]  /*9cd80*/  LDL.LU R128, [R1+0x3edc] ;  /* 0x003edc0001807983 */ /* 0x000ee40000300800 */
[----:B------:R-:W-:Y:S02]  /*9cd90*/  IMAD.MOV.U32 R223, RZ, RZ, R129 ;  /* 0x000000ffffdf7224 */ /* 0x000fe400078e0081 */
[----:B------:R-:W4:Y:S01]  /*9cda0*/  LDL.LU R129, [R1+0x3ed8] ;  /* 0x003ed80001817983 */ /* 0x000f220000300800 */
[----:B------:R-:W4:Y:S02]  /*9cdb0*/  LDL.LU R168, [R1+0xe10] ;  /* 0x000e100001a87983 */ /* 0x000f240000300800 */
[----:B------:R-:W4:Y:S02]  /*9cdc0*/  LDL.LU R169, [R1+0xe14] ;  /* 0x000e140001a97983 */ /* 0x000f240000300800 */
[----:B------:R-:W4:Y:S01]  /*9cdd0*/  LDL.LU R170, [R1+0xe18] ;  /* 0x000e180001aa7983 */ /* 0x000f220000300800 */
[----:B------:R-:W4:Y:S01]  /*9cde0*/  LDL.LU R171, [R1+0xe1c] ;  /* 0x000e1c0001ab7983 */ /* 0x000f220000300800 */
[----:B------:R-:W4:Y:S02]  /*9cdf0*/  LDL.LU R192, [R1+0x1290] ;  /* 0x0012900001c07983 */ /* 0x000f240000300800 */
[----:B------:R-:W4:Y:S02]  /*9ce00*/  LDL.LU R193, [R1+0x1294] ;  /* 0x0012940001c17983 */ /* 0x000f240000300800 */
[----:B------:R-:W4:Y:S01]  /*9ce10*/  LDL R194, [R1+0x1298] ;  /* 0x0012980001c27983 */ /* 0x000f220000100800 */
[----:B------:R-:W4:Y:S01]  /*9ce20*/  LDL R195, [R1+0x129c] ;  /* 0x00129c0001c37983 */ /* 0x000f220000100800 */
        /* <DEDUP_REMOVED lines=20> */
[----:B------:R-:W-:Y:S01]  /*9cf70*/  HMMA.1688.F32.TF32 R100, R116, R20, R216 ;  /* 0x000000147464723c */ /* 0x000fe200000810d8 */
[----:B------:R-:W-:Y:S01]  /*9cf80*/  IMAD.MOV.U32 R146, RZ, RZ, R113 ;  /* 0x000000ffff927224 */ /* 0x000fe200078e0071 */
[----:B------:R-:W-:-:S05]  /*9cf90*/  MOV R147, R112 ;  /* 0x0000007000937202 */ /* 0x000fca0000000f00 */
[----:B------:R-:W-:Y:S01]  /*9cfa0*/  MOV R218, R105 ;  /* 0x0000006900da7202 */ /* 0x000fe20000000f00 */
[----:B------:R-:W-:Y:S02]  /*9cfb0*/  IMAD.MOV.U32 R219, RZ, RZ, R104 ;  /* 0x000000ffffdb7224 */ /* 0x000fe400078e0068 */
[----:B------:R-:W-:Y:S02]  /*9cfc0*/  IMAD.MOV.U32 R216, RZ, RZ, R109 ;  /* 0x000000ffffd87224 */ /* 0x000fe400078e006d */
[----:B------:R-:W-:Y:S01]  /*9cfd0*/  IMAD.MOV.U32 R217, RZ, RZ, R108 ;  /* 0x000000ffffd97224 */ /* 0x000fe200078e006c */
[----:B------:R-:W-:Y:S01]  /*9cfe0*/  MOV R144, R121 ;  /* 0x0000007900907202 */ /* 0x000fe20000000f00 */
[----:B------:R-:W-:Y:S01]  /*9cff0*/  IMAD.MOV.U32 R145, RZ, RZ, R120 ;  /* 0x000000ffff917224 */ /* 0x000fe200078e0078 */
[C---:B------:R-:W-:Y:S08]  /*9d000*/  HMMA.1688.F32.TF32 R140, R184.reuse, R44, R220 ;  /* 0x0000002cb88c723c */ /* 0x040ff000000810dc */
[C---:B------:R-:W-:Y:S01]  /*9d010*/  HMMA.1688.F32.TF32 R136, R184.reuse, R48, R144 ;  /* 0x00000030b888723c */ /* 0x040fe20000081090 */
[----:B------:R-:W-:Y:S01]  /*9d020*/  STL.64 [R1+0x3c50], R102 ;  /* 0x003c506601007387 */ /* 0x000fe20000100a00 */
[----:B------:R-:W-:Y:S06]  /*9d030*/  STL.64 [R1+0x3c48], R100 ;  /* 0x003c486401007387 */ /* 0x000fec0000100a00 */
[----:B------:R-:W-:Y:S07]  /*9d040*/  HMMA.1688.F32.TF32 R144, R184, R40, R216 ;  /* 0x00000028b890723c */ /* 0x000fee00000810d8 */
[----:B------:R-:W-:Y:S01]  /*9d050*/  IMAD.MOV.U32 R216, RZ, RZ, R155 ;  /* 0x000000ffffd87224 */ /* 0x000fe200078e009b */
[----:B------:R-:W-:Y:S01]  /*9d060*/  MOV R217, R153 ;  /* 0x0000009900d97202 */ /* 0x000fe20000000f00 */
[----:B-----5:R-:W-:-:S02]  /*9d070*/  IMAD.MOV.U32 R159, RZ, RZ, R124 ;  /* 0x000000ffff9f7224 */ /* 0x020fc400078e007c */
[----:B--2---:R-:W-:Y:S01]  /*9d080*/  IMAD.MOV.U32 R158, RZ, RZ, R125 ;  /* 0x000000ffff9e7224 */ /* 0x004fe200078e007d */
[----:B---3--:R-:W-:Y:S01]  /*9d090*/  MOV R157, R128 ;  /* 0x00000080009d7202 */ /* 0x008fe20000000f00 */
[----:B----4-:R-:W-:Y:S01]  /*9d0a0*/  IMAD.MOV.U32 R156, RZ, RZ, R129 ;  /* 0x000000ffff9c7224 */ /* 0x010fe200078e0081 */
[C---:B------:R-:W-:Y:S08]  /*9d0b0*/  HMMA.1688.F32.TF32 R108, R116.reuse, R12, R192 ;  /* 0x0000000c746c723c */ /* 0x040ff000000810c0 */
[C---:B------:R-:W-:Y:S08]  /*9d0c0*/  HMMA.1688.F32.TF32 R104, R116.reuse, R16, R196 ;  /* 0x000000107468723c */ /* 0x040ff000000810c4 */
[----:B------:R-:W-:Y:S08]  /*9d0d0*/  HMMA.1688.F32.TF32 R112, R116, R8, R180 ;  /* 0x000000087470723c */ /* 0x000ff000000810b4 */
[C---:B------:R-:W-:Y:S08]  /*9d0e0*/  HMMA.1688.F32.TF32 R124, R184.reuse, R60, R168 ;  /* 0x0000003cb87c723c */ /* 0x040ff000000810a8 */
[----:B------:R-:W-:Y:S08]  /*9d0f0*/  HMMA.1688.F32.TF32 R132, R184, R52, R156 ;  /* 0x00000034b884723c */ /* 0x000ff0000008109c */
[----:B------:R-:W-:Y:S08]  /*9d100*/  HMMA.1688.F32.TF32 R116, R116, R4, R176 ;  /* 0x000000047474723c */ /* 0x000ff000000810b0 */
[C---:B------:R-:W-:Y:S08]  /*9d110*/  HMMA.1688.F32.TF32 R120, R184.reuse, R64, R172 ;  /* 0x00000040b878723c */ /* 0x040ff000000810ac */
[----:B------:R-:W-:Y:S01]  /*9d120*/  HMMA.1688.F32.TF32 R128, R184, R56, R164 ;  /* 0x00000038b880723c */ /* 0x000fe200000810a4 */
[----:B------:R-:W-:Y:S01]  /*9d130*/  STL.64 [R1+0x3c60], R106 ;  /* 0x003c606a01007387 */ /* 0x000fe20000100a00 */
[----:B------:R-:W-:Y:S02]  /*9d140*/  STL.64 [R1+0x3c58], R104 ;  /* 0x003c586801007387 */ /* 0x000fe40000100a00 */
[----:B------:R-:W-:Y:S02]  /*9d150*/  STL.64 [R1+0x3c70], R110 ;  /* 0x003c706e01007387 */ /* 0x000fe40000100a00 */
[----:B------:R-:W-:Y:S01]  /*9d160*/  STL.64 [R1+0x3c68], R108 ;  /* 0x003c686c01007387 */ /* 0x000fe20000100a00 */
[----:B------:R-:W-:Y:S01]  /*9d170*/  STL.64 [R1+0x3c80], R114 ;  /* 0x003c807201007387 */ /* 0x000fe20000100a00 */
[----:B------:R-:W-:Y:S03]  /*9d180*/  STL.64 [R1+0x3c78], R112 ;  /* 0x003c787001007387 */ /* 0x000fe60000100a00 */
[----:B------:R-:W-:Y:S01]  /*9d190*/  STL.64 [R1+0x3c90], R118 ;  /* 0x003c907601007387 */ /* 0x000fe20000100a00 */
[----:B------:R-:W-:Y:S03]  /*9d1a0*/  STL.64 [R1+0x3c88], R116 ;  /* 0x003c887401007387 */ /* 0x000fe60000100a00 */
[----:B------:R-:W-:Y:S02]  /*9d1b0*/  STL.64 [R1+0x3ca0], R122 ;  /* 0x003ca07a01007387 */ /* 0x000fe40000100a00 */
[----:B------:R-:W-:Y:S01]  /*9d1c0*/  STL.64 [R1+0x3c98], R120 ;  /* 0x003c987801007387 */ /* 0x000fe20000100a00 */
[----:B------:R-:W-:Y:S01]  /*9d1d0*/  STL.64 [R1+0x3cb0], R126 ;  /* 0x003cb07e01007387 */ /* 0x000fe20000100a00 */
[----:B------:R-:W-:Y:S04]  /*9d1e0*/  STL.64 [R1+0x3ca8], R124 ;  /* 0x003ca87c01007387 */ /* 0x000fe80000100a00 */
[----:B------:R-:W-:Y:S02]  /*9d1f0*/  STL.64 [R1+0x3cc0], R130 ;  /* 0x003cc08201007387 */ /* 0x000fe40000100a00 */
[----:B------:R-:W-:Y:S01]  /*9d200*/  STL.64 [R1+0x3cb8], R128 ;  /* 0x003cb88001007387 */ /* 0x000fe20000100a00 */
[----:B------:R-:W-:Y:S01]  /*9d210*/  STL.64 [R1+0x3cd0], R134 ;  /* 0x003cd08601007387 */ /* 0x000fe20000100a00 */
[----:B------:R-:W-:Y:S02]  /*9d220*/  STL.64 [R1+0x3cc8], R132 ;  /* 0x003cc88401007387 */ /* 0x000fe40000100a00 */
[----:B------:R-:W-:Y:S02]  /*9d230*/  STL.64 [R1+0x3ce0], R138 ;  /* 0x003ce08a01007387 */ /* 0x000fe40000100a00 */
[----:B------:R-:W-:Y:S01]  /*9d240*/  STL.64 [R1+0x3cd8], R136 ;  /* 0x003cd88801007387 */ /* 0x000fe20000100a00 */
[----:B------:R-:W-:Y:S01]  /*9d250*/  STL.64 [R1+0x3cf0], R142 ;  /* 0x003cf08e01007387 */ /* 0x000fe20000100a00 */
[----:B------:R-:W-:Y:S02]  /*9d260*/  STL.64 [R1+0x3ce8], R140 ;  /* 0x003ce88c01007387 */ /* 0x000fe40000100a00 */
[----:B------:R-:W2:Y:S02]  /*9d270*/  LDL.LU R155, [R1+0x3ed4] ;  /* 0x003ed400019b7983 */ /* 0x000ea40000300800 */
[----:B------:R-:W3:Y:S02]  /*9d280*/  LDL.LU R153, [R1+0x3ed0] ;  /* 0x003ed00001997983 */ /* 0x000ee40000300800 */
[----:B------:R-:W-:-:S02]  /*9d290*/  IMAD.MOV.U32 R218, RZ, RZ, R237 ;  /* 0x000000ffffda7224 */ /* 0x000fc400078e00ed */
[----:B------:R-:W-:Y:S01]  /*9d2a0*/  IMAD.MOV.U32 R219, RZ, RZ, R236 ;  /* 0x000000ffffdb7224 */ /* 0x000fe200078e00ec */
[----:B------:R-:W4:Y:S01]  /*9d2b0*/  LDL.LU R237, [R1+0x3ecc] ;  /* 0x003ecc0001ed7983 */ /* 0x000f220000300800 */
[----:B------:R-:W5:Y:S02]  /*9d2c0*/  LDL.LU R236, [R1+0x3ec8] ;  /* 0x003ec80001ec7983 */ /* 0x000f640000300800 */
        /* <DEDUP_REMOVED lines=16> */
[----:B------:R-:W4:Y:S01]  /*9d3d0*/  LDL.LU R152, [R1+0xda0] ;  /* 0x000da00001987983 */ /* 0x000f220000300800 */
[----:B------:R-:W-:Y:S01]  /*9d3e0*/  MOV R223, R148 ;  /* 0x0000009400df7202 */ /* 0x000fe20000000f00 */
[----:B------:R-:W-:-:S02]  /*9d3f0*/  IMAD.MOV.U32 R222, RZ, RZ, R149 ;  /* 0x000000ffffde7224 */ /* 0x000fc400078e0095 */
[----:B------:R-:W-:Y:S01]  /*9d400*/  IMAD.MOV.U32 R221, RZ, RZ, R150 ;  /* 0x000000ffffdd7224 */ /* 0x000fe200078e0096 */
[----:B------:R-:W-:Y:S02]  /*9d410*/  MOV R220, R151 ;  /* 0x0000009700dc7202 */ /* 0x000fe40000000f00 */
[----:B---3--:R-:W-:Y:S01]  /*9d420*/  MOV R206, R153 ;  /* 0x0000009900ce7202 */ /* 0x008fe20000000f00 */
[----:B--2---:R-:W-:Y:S01]  /*9d430*/  IMAD.MOV.U32 R204, RZ, RZ, R155 ;  /* 0x000000ffffcc7224 */ /* 0x004fe200078e009b */
[----:B------:R-:W2:Y:S01]  /*9d440*/  LDL.LU R153, [R1+0xda4] ;  /* 0x000da40001997983 */ /* 0x000ea20000300800 */
[----:B------:R-:W2:Y:S02]  /*9d450*/  LDL.LU R154, [R1+0xda8] ;  /* 0x000da800019a7983 */ /* 0x000ea40000300800 */
[----:B------:R-:W2:Y:S02]  /*9d460*/  LDL.LU R155, [R1+0xdac] ;  /* 0x000dac00019b7983 */ /* 0x000ea40000300800 */
        /* <DEDUP_REMOVED lines=28> */
[----:B-----5:R-:W-:Y:S01]  /*9d630*/  IMAD.MOV.U32 R208, RZ, RZ, R236 ;  /* 0x000000ffffd07224 */ /* 0x020fe200078e00ec */
[----:B----4-:R-:W-:Y:S01]  /*9d640*/  MOV R209, R237 ;  /* 0x000000ed00d17202 */ /* 0x010fe20000000f00 */
[----:B------:R-:W4:Y:S01]  /*9d650*/  LDL.LU R236, [R1+0x3ec4] ;  /* 0x003ec40001ec7983 */ /* 0x000f220000300800 */
[----:B------:R-:W4:Y:S02]  /*9d660*/  LDL.LU R237, [R1+0x3ec0] ;  /* 0x003ec00001ed7983 */ /* 0x000f240000300800 */
[----:B------:R-:W-:-:S02]  /*9d670*/  IMAD.MOV.U32 R210, RZ, RZ, R238 ;  /* 0x000000ffffd27224 */ /* 0x000fc400078e00ee */
[----:B------:R-:W-:Y:S01]  /*9d680*/  IMAD.MOV.U32 R211, RZ, RZ, R239 ;  /* 0x000000ffffd37224 */ /* 0x000fe200078e00ef */
[----:B------:R-:W4:Y:S01]  /*9d690*/  LDL.LU R238, [R1+0x3ebc] ;  /* 0x003ebc0001ee7983 */ /* 0x000f220000300800 */
[----:B------:R-:W4:Y:S02]  /*9d6a0*/  LDL.LU R239, [R1+0x3eb8] ;  /* 0x003eb80001ef7983 */ /* 0x000f240000300800 */
[----:B------:R-:W-:Y:S02]  /*9d6b0*/  STL.64 [R1+0x3d00], R146 ;  /* 0x003d009201007387 */ /* 0x000fe40000100a00 */
[----:B------:R-:W-:Y:S01]  /*9d6c0*/  STL.64 [R1+0x3cf8], R144 ;  /* 0x003cf89001007387 */ /* 0x000fe20000100a00 */
[C---:B------:R-:W-:Y:S08]  /*9d6d0*/  HMMA.1688.F32.TF32 R172, R184.reuse, R16, R172 ;  /* 0x00000010b8ac723c */ /* 0x040ff000000810ac */
[C---:B------:R-:W-:Y:S08]  /*9d6e0*/  HMMA.1688.F32.TF32 R180, R184.reuse, R8, R180 ;  /* 0x00000008b8b4723c */ /* 0x040ff000000810b4 */
[C---:B--2---:R-:W-:Y:S08]  /*9d6f0*/  HMMA.1688.F32.TF32 R152, R184.reuse, R32, R152 ;  /* 0x00000020b898723c */ /* 0x044ff00000081098 */
[C---:B---3--:R-:W-:Y:S08]  /*9d700*/  HMMA.1688.F32.TF32 R148, R184.reuse, R36, R148 ;  /* 0x00000024b894723c */ /* 0x048ff00000081094 */
[C---:B------:R-:W-:Y:S08]  /*9d710*/  HMMA.1688.F32.TF32 R156, R184.reuse, R28, R156 ;  /* 0x0000001cb89c723c */ /* 0x040ff0000008109c */
[C---:B------:R-:W-:Y:S08]  /*9d720*/  HMMA.1688.F32.TF32 R164, R184.reuse, R24, R164 ;  /* 0x00000018b8a4723c */ /* 0x040ff000000810a4 */
[C---:B------:R-:W-:Y:S08]  /*9d730*/  HMMA.1688.F32.TF32 R168, R184.reuse, R20, R168 ;  /* 0x00000014b8a8723c */ /* 0x040ff000000810a8 */
[C---:B------:R-:W-:Y:S08]  /*9d740*/  HMMA.1688.F32.TF32 R176, R184.reuse, R12, R176 ;  /* 0x0000000cb8b0723c */ /* 0x040ff000000810b0 */
[----:B------:R-:W-:Y:S01]  /*9d750*/  HMMA.1688.F32.TF32 R184, R184, R4, R212 ;  /* 0x00000004b8b8723c */ /* 0x000fe200000810d4 */
[----:B------:R-:W-:Y:S01]  /*9d760*/  STL.64 [R1+0x3d10], R150 ;  /* 0x003d109601007387 */ /* 0x000fe20000100a00 */
[----:B------:R-:W-:Y:S02]  /*9d770*/  STL.64 [R1+0x3d08], R148 ;  /* 0x003d089401007387 */ /* 0x000fe40000100a00 */
[----:B------:R-:W-:Y:S02]  /*9d780*/  STL.64 [R1+0x3d20], R154 ;  /* 0x003d209a01007387 */ /* 0x000fe40000100a00 */
[----:B------:R-:W-:Y:S01]  /*9d790*/  STL.64 [R1+0x3d18], R152 ;  /* 0x003d189801007387 */ /* 0x000fe20000100a00 */
[----:B------:R-:W-:Y:S01]  /*9d7a0*/  STL.64 [R1+0x3d30], R158 ;  /* 0x003d309e01007387 */ /* 0x000fe20000100a00 */
[----:B------:R-:W-:Y:S01]  /*9d7b0*/  STL.64 [R1+0x3d28], R156 ;  /* 0x003d289c01007387 */ /* 0x000fe20000100a00 */
[C---:B------:R-:W-:Y:S02]  /*9d7c0*/  HMMA.1688.F32.TF32 R212, R240.reuse, R40, R220 ;  /* 0x00000028f0d4723c */ /* 0x040fe400000810dc */
[----:B------:R-:W-:Y:S01]  /*9d7d0*/  STL.64 [R1+0x3d90], R166 ;  /* 0x003d90a601007387 */ /* 0x000fe20000100a00 */
[----:B------:R-:W-:Y:S02]  /*9d7e0*/  STL.64 [R1+0x3d88], R164 ;  /* 0x003d88a401007387 */ /* 0x000fe40000100a00 */
[----:B------:R-:W-:Y:S02]  /*9d7f0*/  STL.64 [R1+0x3da0], R170 ;  /* 0x003da0aa01007387 */ /* 0x000fe40000100a00 */
[----:B------:R-:W-:Y:S01]  /*9d800*/  STL.64 [R1+0x3d98], R168 ;  /* 0x003d98a801007387 */ /* 0x000fe20000100a00 */
        /* <DEDUP_REMOVED lines=8> */
[----:B-1----:R-:W5:Y:S01]  /*9d890*/  LDL.LU R68, [R1+0x1270] ;  /* 0x0012700001447983 */ /* 0x002f620000300800 */
[----:B------:R-:W5:Y:S02]  /*9d8a0*/  LDL.LU R69, [R1+0x1274] ;  /* 0x0012740001457983 */ /* 0x000f640000300800 */
[----:B------:R-:W5:Y:S02]  /*9d8b0*/  LDL.LU R70, [R1+0x1278] ;  /* 0x0012780001467983 */ /* 0x000f640000300800 */
[----:B------:R-:W5:Y:S01]  /*9d8c0*/  LDL.LU R71, [R1+0x127c] ;  /* 0x00127c0001477983 */ /* 0x000f620000300800 */
[----:B------:R-:W3:Y:S01]  /*9d8d0*/  LDL.LU R84, [R1+0x1250] ;  /* 0x0012500001547983 */ /* 0x000ee20000300800 */
[----:B------:R-:W3:Y:S02]  /*9d8e0*/  LDL.LU R85, [R1+0x1254] ;  /* 0x0012540001557983 */ /* 0x000ee40000300800 */
[----:B------:R-:W3:Y:S02]  /*9d8f0*/  LDL.LU R86, [R1+0x1258] ;  /* 0x0012580001567983 */ /* 0x000ee40000300800 */
[----:B------:R-:W3:Y:S01]  /*9d900*/  LDL.LU R87, [R1+0x125c] ;  /* 0x00125c0001577983 */ /* 0x000ee20000300800 */
[----:B------:R-:W3:Y:S01]  /*9d910*/  LDL.LU R88, [R1+0x1260] ;  /* 0x0012600001587983 */ /* 0x000ee20000300800 */
[----:B------:R-:W3:Y:S02]  /*9d920*/  LDL.LU R89, [R1+0x1264] ;  /* 0x0012640001597983 */ /* 0x000ee40000300800 */
[----:B------:R-:W3:Y:S02]  /*9d930*/  LDL R90, [R1+0x1268] ;  /* 0x00126800015a7983 */ /* 0x000ee40000100800 */
[----:B------:R-:W3:Y:S01]  /*9d940*/  LDL R91, [R1+0x126c] ;  /* 0x00126c00015b7983 */ /* 0x000ee20000100800 */
        /* <DEDUP_REMOVED lines=12> */
[C---:B------:R-:W-:Y:S11]  /*9da10*/  HMMA.1688.F32.TF32 R216, R240.reuse, R36, R216 ;  /* 0x00000024f0d8723c */ /* 0x040ff600000810d8 */
[----:B------:R-:W-:Y:S11]  /*9da20*/  @!UPT UIADD3 URZ, URZ, URZ, URZ ;  /* 0x0000003f3f3ff290 */ /* 0x000ff6000fffe03f */
[----:B------:R-:W-:Y:S01]  /*9da30*/  @!UPT UIADD3 URZ, URZ, URZ, URZ ;  /* 0x0000003f3f3ff290 */ /* 0x000fe2000fffe03f */
[----:B------:R-:W-:Y:S01]  /*9da40*/  STL [R1+0x3bbc], R216 ;  /* 0x003bbcd801007387 */ /* 0x000fe20000100800 */
[----:B------:R-:W-:Y:S02]  /*9da50*/  STL [R1+0x3bb8], R217 ;  /* 0x003bb8d901007387 */ /* 0x000fe40000100800 */
[----:B------:R-:W-:Y:S02]  /*9da60*/  STL [R1+0x3bb4], R218 ;  /* 0x003bb4da01007387 */ /* 0x000fe40000100800 */
[----:B------:R-:W-:Y:S01]  /*9da70*/  STL [R1+0x3bb0], R219 ;  /* 0x003bb0db01007387 */ /* 0x000fe20000100800 */
[C---:B--2---:R-:W-:Y:S08]  /*9da80*/  HMMA.1688.F32.TF32 R220, R240.reuse, R32, R220 ;  /* 0x00000020f0dc723c */ /* 0x044ff000000810dc */
[C---:B-----5:R-:W-:Y:S11]  /*9da90*/  HMMA.1688.F32.TF32 R68, R240.reuse, R28, R68 ;  /* 0x0000001cf044723c */ /* 0x060ff60000081044 */
[----:B------:R-:W-:Y:S04]  /*9daa0*/  @!UPT UIADD3 URZ, URZ, URZ, URZ ;  /* 0x0000003f3f3ff290 */ /* 0x000fe8000fffe03f */
[----:B------:R-:W-:Y:S01]  /*9dab0*/  STL [R1+0x3bac], R220 ;  /* 0x003bacdc01007387 */ /* 0x000fe20000100800 */
[----:B------:R-:W-:Y:S02]  /*9dac0*/  STL [R1+0x3ba8], R221 ;  /* 0x003ba8dd01007387 */ /* 0x000fe40000100800 */
[----:B------:R-:W-:Y:S02]  /*9dad0*/  STL [R1+0x3ba4], R222 ;  /* 0x003ba4de01007387 */ /* 0x000fe40000100800 */
[----:B------:R-:W-:Y:S03]  /*9dae0*/  STL [R1+0x3ba0], R223 ;  /* 0x003ba0df01007387 */ /* 0x000fe60000100800 */
[----:B------:R-:W-:Y:S01]  /*9daf0*/  STL [R1+0x3b9c], R68 ;  /* 0x003b9c4401007387 */ /* 0x000fe20000100800 */
[----:B------:R-:W-:Y:S02]  /*9db00*/  STL [R1+0x3b98], R69 ;  /* 0x003b984501007387 */ /* 0x000fe40000100800 */
[----:B------:R-:W-:Y:S02]  /*9db10*/  STL [R1+0x3b94], R70 ;  /* 0x003b944601007387 */ /* 0x000fe40000100800 */
[----:B------:R3:W-:Y:S02]  /*9db20*/  STL [R1+0x3b90], R71 ;  /* 0x003b904701007387 */ /* 0x0007e40000100800 */
[C---:B---3--:R-:W-:Y:S08]  /*9db30*/  HMMA.1688.F32.TF32 R68, R240.reuse, R20, R84 ;  /* 0x00000014f044723c */ /* 0x048ff00000081054 */
[C---:B------:R-:W-:Y:S08]  /*9db40*/  HMMA.1688.F32.TF32 R88, R240.reuse, R24, R88 ;  /* 0x00000018f058723c */ /* 0x040ff00000081058 */
[----:B------:R-:W-:Y:S08]  /*9db50*/  HMMA.1688.F32.TF32 R80, R240, R16, R80 ;  /* 0x00000010f050723c */ /* 0x000ff00000081050 */
[----:B------:R-:W-:Y:S01]  /*9db60*/  MOV R216, R68 ;  /* 0x0000004400d87202 */ /* 0x000fe20000000f00 */
[----:B------:R-:W-:-:S02]  /*9db70*/  IMAD.MOV.U32 R217, RZ, RZ, R69 ;  /* 0x000000ffffd97224 */ /* 0x000fc400078e0045 */
[----:B------:R-:W-:Y:S01]  /*9db80*/  IMAD.MOV.U32 R218, RZ, RZ, R70 ;  /* 0x000000ffffda7224 */ /* 0x000fe200078e0046 */
[----:B------:R-:W-:Y:S02]  /*9db90*/  MOV R219, R71 ;  /* 0x0000004700db7202 */ /* 0x000fe40000000f00 */
[C---:B------:R-:W-:Y:S01]  /*9dba0*/  HMMA.1688.F32.TF32 R68, R240.reuse, R12, R76 ;  /* 0x0000000cf044723c */ /* 0x040fe2000008104c */
[----:B------:R-:W-:Y:S01]  /*9dbb0*/  STL.64 [R1+0xb20], R88 ;  /* 0x000b205801007387 */ /* 0x000fe20000100a00 */
[----:B------:R-:W-:Y:S02]  /*9dbc0*/  STL.64 [R1+0xb28], R90 ;  /* 0x000b285a01007387 */ /* 0x000fe40000100a00 */
[----:B------:R1:W-:Y:S02]  /*9dbd0*/  STL [R1+0x3bc4], R218 ;  /* 0x003bc4da01007387 */ /* 0x0003e40000100800 */
[----:B------:R2:W-:Y:S03]  /*9dbe0*/  STL [R1+0x3bc0], R219 ;  /* 0x003bc0db01007387 */ /* 0x0005e60000100800 */
[----:B------:R-:W-:Y:S01]  /*9dbf0*/  STL.64 [R1+0xc40], R80 ;  /* 0x000c405001007387 */ /* 0x000fe20000100a00 */
[----:B------:R-:W-:Y:S01]  /*9dc00*/  STL.64 [R1+0xc48], R82 ;  /* 0x000c485201007387 */ /* 0x000fe20000100a00 */
[C---:B------:R-:W-:Y:S11]  /*9dc10*/  HMMA.1688.F32.TF32 R76, R240.reuse, R8, R248 ;  /* 0x00000008f04c723c */ /* 0x040ff600000810f8 */
[----:B------:R-:W-:Y:S01]  /*9dc20*/  @!UPT UIADD3 URZ, URZ, URZ, URZ ;  /* 0x0000003f3f3ff290 */ /* 0x000fe2000fffe03f */
[----:B------:R3:W-:Y:S01]  /*9dc30*/  STL.64 [R1+0xc58], R70 ;  /* 0x000c584601007387 */ /* 0x0007e20000100a00 */
[----:B-1----:R-:W-:Y:S02]  /*9dc40*/  IMAD.MOV.U32 R218, RZ, RZ, R68 ;  /* 0x000000ffffda7224 */ /* 0x002fe400078e0044 */
[----:B--2---:R-:W-:Y:S02]  /*9dc50*/  IMAD.MOV.U32 R219, RZ, RZ, R69 ;  /* 0x000000ffffdb7224 */ /* 0x004fe400078e0045 */
[----:B---3--:R-:W-:Y:S11]  /*9dc60*/  HMMA.1688.F32.TF32 R68, R240, R4, R244 ;  /* 0x00000004f044723c */ /* 0x008ff600000810f4 */
[----:B------:R-:W-:Y:S11]  /*9dc70*/  @!UPT UIADD3 URZ, URZ, URZ, URZ ;  /* 0x0000003f3f3ff290 */ /* 0x000ff6000fffe03f */
[----:B------:R-:W-:Y:S01]  /*9dc80*/  @!UPT UIADD3 URZ, URZ, URZ, URZ ;  /* 0x0000003f3f3ff290 */ /* 0x000fe2000fffe03f */
[----:B------:R-:W-:Y:S01]  /*9dc90*/  STL.64 [R1+0xc60], R68 ;  /* 0x000c604401007387 */ /* 0x000fe20000100a00 */
[----:B------:R1:W-:Y:S02]  /*9dca0*/  STL.64 [R1+0xc70], R76 ;  /* 0x000c704c01007387 */ /* 0x0003e40000100a00 */
[----:B------:R2:W-:Y:S02]  /*9dcb0*/  STL.64 [R1+0xc78], R78 ;  /* 0x000c784e01007387 */ /* 0x0005e40000100a00 */
[----:B------:R3:W-:Y:S01]  /*9dcc0*/  STL [R1+0xc68], R70 ;  /* 0x000c684601007387 */ /* 0x0007e20000100800 */
[----:B------:R-:W5:Y:S01]  /*9dcd0*/  LDL.LU R248, [R1+0xbf0] ;  /* 0x000bf00001f87983 */ /* 0x000f620000300800 */
[----:B------:R-:W5:Y:S02]  /*9dce0*/  LDL.LU R249, [R1+0xbf4] ;  /* 0x000bf40001f97983 */ /* 0x000f640000300800 */
[----:B------:R-:W5:Y:S02]  /*9dcf0*/  LDL.LU R250, [R1+0xbf8] ;  /* 0x000bf80001fa7983 */ /* 0x000f640000300800 */
[----:B------:R-:W5:Y:S01]  /*9dd00*/  LDL.LU R251, [R1+0xbfc] ;  /* 0x000bfc0001fb7983 */ /* 0x000f620000300800 */
[----:B-1----:R-:W3:Y:S01]  /*9dd10*/  LDL.LU R76, [R1+0xc00] ;  /* 0x000c0000014c7983 */ /* 0x002ee20000300800 */
[----:B------:R-:W3:Y:S02]  /*9dd20*/  LDL.LU R77, [R1+0xc04] ;  /* 0x000c0400014d7983 */ /* 0x000ee40000300800 */
[----:B--2---:R-:W2:Y:S02]  /*9dd30*/  LDL.LU R78, [R1+0xc08] ;  /* 0x000c0800014e7983 */ /* 0x004ea40000300800 */
        /* <DEDUP_REMOVED lines=41> */
[----:B------:R-:W2:Y:S01]  /*9dfd0*/  LDL.LU R128, [R1+0x1200] ;  /* 0x0012000001807983 */ /* 0x000ea20000300800 */
[----:B------:R-:W2:Y:S02]  /*9dfe0*/  LDL.LU R129, [R1+0x1204] ;  /* 0x0012040001817983 */ /* 0x000ea40000300800 */
[----:B------:R-:W2:Y:S02]  /*9dff0*/  LDL.LU R130, [R1+0x1208] ;  /* 0x0012080001827983 */ /* 0x000ea40000300800 */
[----:B------:R-:W2:Y:S01]  /*9e000*/  LDL.LU R131, [R1+0x120c] ;  /* 0x00120c0001837983 */ /* 0x000ea20000300800 */
        /* <DEDUP_REMOVED lines=25> */
[C---:B---3--:R-:W-:Y:S08]  /*9e1a0*/  HMMA.1688.F32.TF32 R68, R232.reuse, R64, R132 ;  /* 0x00000040e844723c */ /* 0x048ff00000081084 */
[----:B--2---:R-:W-:Y:S11]  /*9e1b0*/  HMMA.1688.F32.TF32 R128, R232, R60, R128 ;  /* 0x0000003ce880723c */ /* 0x004ff60000081080 */
[----:B------:R-:W-:Y:S04]  /*9e1c0*/  @!UPT UIADD3 URZ, URZ, URZ, URZ ;  /* 0x0000003f3f3ff290 */ /* 0x000fe8000fffe03f */
[----:B------:R1:W-:Y:S01]  /*9e1d0*/  STL [R1+0xc8c], R71 ;  /* 0x000c8c4701007387 */ /* 0x0003e20000100800 */
[----:B------:R-:W-:Y:S02]  /*9e1e0*/  IMAD.MOV.U32 R221, RZ, RZ, R68 ;  /* 0x000000ffffdd7224 */ /* 0x000fe400078e0044 */
[----:B------:R-:W-:Y:S01]  /*9e1f0*/  IMAD.MOV.U32 R222, RZ, RZ, R69 ;  /* 0x000000ffffde7224 */ /* 0x000fe200078e0045 */
[----:B------:R-:W-:-:S05]  /*9e200*/  MOV R223, R70 ;  /* 0x0000004600df7202 */ /* 0x000fca0000000f00 */
[----:B------:R-:W-:Y:S02]  /*9e210*/  IMAD.MOV.U32 R68, RZ, RZ, R128 ;  /* 0x000000ffff447224 */ /* 0x000fe400078e0080 */
[----:B------:R-:W-:Y:S01]  /*9e220*/  IMAD.MOV.U32 R69, RZ, RZ, R129 ;  /* 0x000000ffff457224 */ /* 0x000fe200078e0081 */
[----:B------:R-:W-:Y:S01]  /*9e230*/  MOV R70, R130 ;  /* 0x0000008200467202 */ /* 0x000fe20000000f00 */
[----:B-1----:R-:W-:Y:S02]  /*9e240*/  IMAD.MOV.U32 R71, RZ, RZ, R131 ;  /* 0x000000ffff477224 */ /* 0x002fe400078e0083 */
[C---:B----4-:R-:W-:Y:S08]  /*9e250*/  HMMA.1688.F32.TF32 R128, R232.reuse, R56, R124 ;  /* 0x00000038e880723c */ /* 0x050ff0000008107c */
        /* <DEDUP_REMOVED lines=9> */
[----:B------:R-:W-:Y:S02]  /*9e2f0*/  STL.64 [R1+0xcc8], R122 ;  /* 0x000cc87a01007387 */ /* 0x000fe40000100a00 */
[----:B------:R-:W2:Y:S05]  /*9e300*/  LDL.LU R244, [R1+0xbe0] ;  /* 0x000be00001f47983 */ /* 0x000eaa0000300800 */
[----:B------:R-:W-:Y:S01]  /*9e310*/  STL.64 [R1+0xcd0], R116 ;  /* 0x000cd07401007387 */ /* 0x000fe20000100a00 */
[----:B------:R-:W-:Y:S07]  /*9e320*/  STL.64 [R1+0xcd8], R118 ;  /* 0x000cd87601007387 */ /* 0x000fee0000100a00 */
[----:B------:R-:W-:Y:S02]  /*9e330*/  STL.64 [R1+0xce0], R112 ;  /* 0x000ce07001007387 */ /* 0x000fe40000100a00 */
[----:B------:R-:W-:Y:S02]  /*9e340*/  STL.64 [R1+0xce8], R114 ;  /* 0x000ce87201007387 */ /* 0x000fe40000100a00 */
[----:B------:R-:W2:Y:S01]  /*9e350*/  LDL.LU R245, [R1+0xbe4] ;  /* 0x000be40001f57983 */ /* 0x000ea20000300800 */
[----:B------:R-:W2:Y:S01]  /*9e360*/  LDL.LU R246, [R1+0xbe8] ;  /* 0x000be80001f67983 */ /* 0x000ea20000300800 */
[C---:B------:R-:W-:Y:S08]  /*9e370*/  HMMA.1688.F32.TF32 R72, R240.reuse, R64, R196 ;  /* 0x00000040f048723c */ /* 0x040ff000000810c4 */
[----:B------:R-:W-:Y:S01]  /*9e380*/  HMMA.1688.F32.TF32 R196, R240, R56, R236 ;  /* 0x00000038f0c4723c */ /* 0x000fe200000810ec */
[----:B------:R-:W-:Y:S01]  /*9e390*/  LDS R236, [R161+0x20780] ;  /* 0x02078000a1ec7984 */ /* 0x000fe20000000800 */
[----:B------:R-:W-:Y:S04]  /*9e3a0*/  LDS R238, [R161+0x22780] ;  /* 0x02278000a1ee7984 */ /* 0x000fe80000000800 */
[----:B------:R-:W-:Y:S04]  /*9e3b0*/  LDS R237, [R189+0x20780] ;  /* 0x02078000bded7984 */ /* 0x000fe80000000800 */
[----:B------:R-:W1:Y:S01]  /*9e3c0*/  LDS R239, [R189+0x22780] ;  /* 0x02278000bdef7984 */ /* 0x000e620000000800 */
[C---:B------:R-:W-:Y:S08]  /*9e3d0*/  HMMA.1688.F32.TF32 R108, R232.reuse, R36, R108 ;  /* 0x00000024e86c723c */ /* 0x040ff0000008106c */
[C---:B------:R-:W-:Y:S08]  /*9e3e0*/  HMMA.1688.F32.TF32 R104, R232.reuse, R32, R104 ;  /* 0x00000020e868723c */ /* 0x040ff00000081068 */
[C---:B------:R-:W-:Y:S07]  /*9e3f0*/  HMMA.1688.F32.TF32 R100, R232.reuse, R28, R100 ;  /* 0x0000001ce864723c */ /* 0x040fee0000081064 */
[----:B------:R-:W-:Y:S01]  /*9e400*/  STL.64 [R1+0xcf0], R108 ;  /* 0x000cf06c01007387 */ /* 0x000fe20000100a00 */
[----:B------:R3:W-:Y:S07]  /*9e410*/  STL.64 [R1+0xcf8], R110 ;  /* 0x000cf86e01007387 */ /* 0x0007ee0000100a00 */
[----:B------:R-:W-:Y:S02]  /*9e420*/  STL.64 [R1+0xd00], R104 ;  /* 0x000d006801007387 */ /* 0x000fe40000100a00 */
[----:B------:R4:W-:Y:S06]  /*9e430*/  STL.64 [R1+0xd08], R106 ;  /* 0x000d086a01007387 */ /* 0x0009ec0000100a00 */
[----:B------:R-:W-:Y:S01]  /*9e440*/  STL.64 [R1+0xd10], R100 ;  /* 0x000d106401007387 */ /* 0x000fe20000100a00 */
[----:B------:R1:W-:Y:S01]  /*9e450*/  STL.64 [R1+0xd18], R102 ;  /* 0x000d186601007387 */ /* 0x0003e20000100a00 */
[C---:B---3--:R-:W-:Y:S08]  /*9e460*/  HMMA.1688.F32.TF32 R108, R232.reuse, R24, R228 ;  /* 0x00000018e86c723c */ /* 0x048ff000000810e4 */
[C---:B----4-:R-:W-:Y:S08]  /*9e470*/  HMMA.1688.F32.TF32 R104, R232.reuse, R20, R224 ;  /* 0x00000014e868723c */ /* 0x050ff000000810e0 */
[C---:B-1----:R-:W-:Y:S08]  /*9e480*/  HMMA.1688.F32.TF32 R100, R232.reuse, R16, R96 ;  /* 0x00000010e864723c */ /* 0x042ff00000081060 */
[C---:B------:R-:W-:Y:S08]  /*9e490*/  HMMA.1688.F32.TF32 R96, R232.reuse, R12, R92 ;  /* 0x0000000ce860723c */ /* 0x040ff0000008105c */
[C---:B------:R-:W-:Y:S08]  /*9e4a0*/  HMMA.1688.F32.TF32 R92, R232.reuse, R8, R88 ;  /* 0x00000008e85c723c */ /* 0x040ff00000081058 */
[----:B------:R-:W-:Y:S08]  /*9e4b0*/  HMMA.1688.F32.TF32 R88, R232, R4, R84 ;  /* 0x00000004e858723c */ /* 0x000ff00000081054 */
[C---:B------:R-:W-:Y:S08]  /*9e4c0*/  HMMA.1688.F32.TF32 R84, R236.reuse, R64, R80 ;  /* 0x00000040ec54723c */ /* 0x040ff00000081050 */
[C---:B------:R-:W-:Y:S08]  /*9e4d0*/  HMMA.1688.F32.TF32 R80, R236.reuse, R60, R76 ;  /* 0x0000003cec50723c */ /* 0x040ff0000008104c */
[----:B-----5:R-:W-:Y:S01]  /*9e4e0*/  HMMA.1688.F32.TF32 R76, R236, R56, R248 ;  /* 0x00000038ec4c723c */ /* 0x020fe200000810f8 */
[----:B------:R-:W-:-:S07]  /*9e4f0*/  IMAD.MOV.U32 R247, RZ, RZ, R3 ;  /* 0x000000fffff77224 */ /* 0x000fce00078e0003 */
[C---:B------:R-:W-:Y:S08]  /*9e500*/  HMMA.1688.F32.TF32 R192, R240.reuse, R60, R192 ;  /* 0x0000003cf0c0723c */ /* 0x040ff000000810c0 */
[C---:B------:R-:W-:Y:S08]  /*9e510*/  HMMA.1688.F32.TF32 R208, R240.reuse, R44, R208 ;  /* 0x0000002cf0d0723c */ /* 0x040ff000000810d0 */
[C---:B------:R-:W-:Y:S08]  /*9e520*/  HMMA.1688.F32.TF32 R200, R240.reuse, R52, R200 ;  /* 0x00000034f0c8723c */ /* 0x040ff000000810c8 */
[----:B------:R-:W-:Y:S01]  /*9e530*/  HMMA.1688.F32.TF32 R204, R240, R48, R204 ;  /* 0x00000030f0cc723c */ /* 0x000fe200000810cc */
[----:B------:R-:W-:Y:S04]  /*9e540*/  LDS R240, [R161+0x24000] ;  /* 0x02400000a1f07984 */ /* 0x000fe80000000800 */
[----:B------:R-:W-:Y:S04]  /*9e550*/  LDS R242, [R161+0x26000] ;  /* 0x02600000a1f27984 */ /* 0x000fe80000000800 */
[----:B------:R-:W-:Y:S04]  /*9e560*/  LDS R241, [R189+0x24000] ;  /* 0x02400000bdf17984 */ /* 0x000fe80000000800 */
[----:B------:R-:W1:Y:S04]  /*9e570*/  LDS R243, [R189+0x26000] ;  /* 0x02600000bdf37984 */ /* 0x000e680000000800 */
        /* <DEDUP_REMOVED lines=15> */
[----:B------:R3:W-:Y:S01]  /*9e670*/  STL.64 [R1+0xd90], R84 ;  /* 0x000d905401007387 */ /* 0x0007e20000100a00 */
[----:B------:R4:W-:Y:S02]  /*9e680*/  STL.64 [R1+0xd98], R86 ;  /* 0x000d985601007387 */ /* 0x0009e40000100a00 */
[----:B------:R5:W-:Y:S02]  /*9e690*/  STL.64 [R1+0xd80], R80 ;  /* 0x000d805001007387 */ /* 0x000be40000100a00 */
[----:B------:R1:W-:Y:S01]  /*9e6a0*/  STL.64 [R1+0xd88], R82 ;  /* 0x000d885201007387 */ /* 0x0003e20000100a00 */
[----:B------:R-:W-:Y:S01]  /*9e6b0*/  MOV R3, R77 ;  /* 0x0000004d00037202 */ /* 0x000fe20000000f00 */
[----:B------:R-:W-:Y:S01]  /*9e6c0*/  IMAD.MOV.U32 R65, RZ, RZ, R78 ;  /* 0x000000ffff417224 */ /* 0x000fe200078e004e */
[----:B------:R2:W-:Y:S01]  /*9e6d0*/  STL [R1+0xbf0], R76 ;  /* 0x000bf04c01007387 */ /* 0x0005e20000100800 */
[----:B------:R-:W-:-:S03]  /*9e6e0*/  IMAD.MOV.U32 R64, RZ, RZ, R79 ;  /* 0x000000ffff407224 */ /* 0x000fc600078e004f */
[----:B------:R-:W-:Y:S04]  /*9e6f0*/  LDS R235, [R189+0x26100] ;  /* 0x02610000bdeb7984 */ /* 0x000fe80000000800 */
[----:B---3--:R-:W3:Y:S01]  /*9e700*/  LDL.LU R84, [R1+0xbb0] ;  /* 0x000bb00001547983 */ /* 0x008ee20000300800 */
[----:B------:R-:W3:Y:S02]  /*9e710*/  LDL.LU R85, [R1+0xbb4] ;  /* 0x000bb40001557983 */ /* 0x000ee40000300800 */
[----:B----4-:R-:W3:Y:S02]  /*9e720*/  LDL.LU R86, [R1+0xbb8] ;  /* 0x000bb80001567983 */ /* 0x010ee40000300800 */
[----:B------:R-:W3:Y:S01]  /*9e730*/  LDL.LU R87, [R1+0xbbc] ;  /* 0x000bbc0001577983 */ /* 0x000ee20000300800 */
        /* <DEDUP_REMOVED lines=8> */
[----:B------:R-:W-:Y:S01]  /*9e7c0*/  STL [R1+0x3b7c], R64 ;  /* 0x003b7c4001007387 */ /* 0x000fe20000100800 */
[----:B------:R-:W-:Y:S02]  /*9e7d0*/  STL [R1+0x3b78], R65 ;  /* 0x003b784101007387 */ /* 0x000fe40000100800 */
[----:B------:R-:W-:Y:S02]  /*9e7e0*/  STL [R1+0x3b74], R3 ;  /* 0x003b740301007387 */ /* 0x000fe40000100800 */
[----:B-----5:R-:W5:Y:S01]  /*9e7f0*/  LDL.LU R80, [R1+0xba0] ;  /* 0x000ba00001507983 */ /* 0x020f620000300800 */
[----:B------:R-:W5:Y:S01]  /*9e800*/  LDL.LU R81, [R1+0xba4] ;  /* 0x000ba40001517983 */ /* 0x000f620000300800 */
[----:B-1----:R-:W5:Y:S02]  /*9e810*/  LDL.LU R82, [R1+0xba8] ;  /* 0x000ba80001527983 */ /* 0x002f640000300800 */
[----:B------:R-:W5:Y:S01]  /*9e820*/  LDL.LU R83, [R1+0xbac] ;  /* 0x000bac0001537983 */ /* 0x000f620000300800 */
[C---:B--2---:R-:W-:Y:S11]  /*9e830*/  HMMA.1688.F32.TF32 R76, R236.reuse, R52, R244 ;  /* 0x00000034ec4c723c */ /* 0x044ff600000810f4 */
[----:B------:R-:W-:Y:S11]  /*9e840*/  @!UPT UIADD3 URZ, URZ, URZ, URZ ;  /* 0x0000003f3f3ff290 */ /* 0x000ff6000fffe03f */
[----:B------:R-:W-:Y:S02]  /*9e850*/  @!UPT UIADD3 URZ, URZ, URZ, URZ ;  /* 0x0000003f3f3ff290 */ /* 0x000fe4000fffe03f */
[----:B------:R-:W-:Y:S01]  /*9e860*/  MOV R61, R76 ;  /* 0x0000004c003d7202 */ /* 0x000fe20000000f00 */
[----:B------:R-:W-:Y:S01]  /*9e870*/  IMAD.MOV.U32 R60, RZ, RZ, R77 ;  /* 0x000000ffff3c7224 */ /* 0x000fe200078e004d */
[----:B------:R-:W2:Y:S01]  /*9e880*/  LDL.LU R76, [R1+0xb90] ;  /* 0x000b9000014c7983 */ /* 0x000ea20000300800 */
[----:B------:R-:W-:Y:S02]  /*9e890*/  IMAD.MOV.U32 R57, RZ, RZ, R78 ;  /* 0x000000ffff397224 */ /* 0x000fe400078e004e */
[----:B------:R-:W2:Y:S01]  /*9e8a0*/  LDL.LU R77, [R1+0xb94] ;  /* 0x000b9400014d7983 */ /* 0x000ea20000300800 */
[----:B------:R-:W-:Y:S01]  /*9e8b0*/  MOV R56, R79 ;  /* 0x0000004f00387202 */ /* 0x000fe20000000f00 */
        /* <DEDUP_REMOVED lines=10> */
[----:B------:R1:W-:Y:S02]  /*9e960*/  STL [R1+0x3b8c], R56 ;  /* 0x003b8c3801007387 */ /* 0x0003e40000100800 */
[----:B------:R1:W-:Y:S01]  /*9e970*/  STL [R1+0x3b88], R57 ;  /* 0x003b883901007387 */ /* 0x0003e20000100800 */
[----:B------:R-:W-:Y:S01]  /*9e980*/  STL [R1+0x3b84], R60 ;  /* 0x003b843c01007387 */ /* 0x000fe20000100800 */
[----:B------:R-:W-:Y:S01]  /*9e990*/  STL [R1+0x3b80], R61 ;  /* 0x003b803d01007387 */ /* 0x000fe20000100800 */
[C---:B----4-:R-:W-:Y:S11]  /*9e9a0*/  HMMA.1688.F32.TF32 R92, R236.reuse, R48, R92 ;  /* 0x00000030ec5c723c */ /* 0x050ff6000008105c */
[----:B------:R-:W-:Y:S11]  /*9e9b0*/  @!UPT UIADD3 URZ, URZ, URZ, URZ ;  /* 0x0000003f3f3ff290 */ /* 0x000ff6000fffe03f */
[----:B------:R-:W-:Y:S01]  /*9e9c0*/  @!UPT UIADD3 URZ, URZ, URZ, URZ ;  /* 0x0000003f3f3ff290 */ /* 0x000fe2000fffe03f */
[----:B------:R-:W-:Y:S01]  /*9e9d0*/  STL [R1+0xbd0], R92 ;  /* 0x000bd05c01007387 */ /* 0x000fe20000100800 */
[C---:B--2---:R-:W-:Y:S11]  /*9e9e0*/  HMMA.1688.F32.TF32 R76, R236.reuse, R32, R76 ;  /* 0x00000020ec4c723c */ /* 0x044ff6000008104c */
[----:B------:R-:W-:Y:S11]  /*9e9f0*/  @!UPT UIADD3 URZ, URZ, URZ, URZ ;  /* 0x0000003f3f3ff290 */ /* 0x000ff6000fffe03f */
[----:B------:R-:W-:Y:S02]  /*9ea00*/  @!UPT UIADD3 URZ, URZ, URZ, URZ ;  /* 0x0000003f3f3ff290 */ /* 0x000fe4000fffe03f */
[----:B-1----:R-:W-:Y:S02]  /*9ea10*/  IMAD.MOV.U32 R56, RZ, RZ, R76 ;  /* 0x000000ffff387224 */ /* 0x002fe400078e004c */
[----:B------:R-:W-:Y:S01]  /*9ea20*/  IMAD.MOV.U32 R57, RZ, RZ, R77 ;  /* 0x000000ffff397224 */ /* 0x000fe200078e004d */
[----:B------:R-:W-:Y:S01]  /*9ea30*/  MOV R33, R78 ;  /* 0x0000004e00217202 */ /* 0x000fe20000000f00 */
[----:B------:R-:W-:Y:S02]  /*9ea40*/  IMAD.MOV.U32 R32, RZ, RZ, R79 ;  /* 0x000000ffff207224 */ /* 0x000fe400078e004f */
[C---:B---3--:R-:W-:Y:S11]  /*9ea50*/  HMMA.1688.F32.TF32 R76, R236.reuse, R28, R248 ;  /* 0x0000001cec4c723c */ /* 0x048ff600000810f8 */
[----:B------:R-:W-:Y:S11]  /*9ea60*/  @!UPT UIADD3 URZ, URZ, URZ, URZ ;  /* 0x0000003f3f3ff290 */ /* 0x000ff6000fffe03f */
[----:B------:R-:W-:Y:S01]  /*9ea70*/  @!UPT UIADD3 URZ, URZ, URZ, URZ ;  /* 0x0000003f3f3ff290 */ /* 0x000fe2000fffe03f */
[----:B------:R1:W-:Y:S01]  /*9ea80*/  STL.64 [R1+0xb80], R76 ;  /* 0x000b804c01007387 */ /* 0x0003e20000100a00 */
[----:B------:R-:W-:Y:S01]  /*9ea90*/  IMAD.MOV.U32 R29, RZ, RZ, R78 ;  /* 0x000000ffff1d7224 */ /* 0x000fe200078e004e */
[----:B------:R-:W-:Y:S02]  /*9eaa0*/  MOV R28, R79 ;  /* 0x0000004f001c7202 */ /* 0x000fe40000000f00 */
[----:B-1----:R-:W-:Y:S01]  /*9eab0*/  HMMA.1688.F32.TF32 R76, R236, R24, R244 ;  /* 0x00000018ec4c723c */ /* 0x002fe200000810f4 */
[----:B------:R-:W-:Y:S02]  /*9eac0*/  IMAD.MOV.U32 R248, RZ, RZ, R22 ;  /* 0x000000fffff87224 */ /* 0x000fe400078e0016 */
[----:B------:R-:W2:Y:S01]  /*9ead0*/  LDL.LU R22, [R1+0x3eb4] ;  /* 0x003eb40001167983 */ /* 0x000ea20000300800 */
[----:B------:R-:W-:Y:S01]  /*9eae0*/  IMAD.MOV.U32 R249, RZ, RZ, R23 ;  /* 0x000000fffff97224 */ /* 0x000fe200078e0017 */
[----:B------:R-:W-:Y:S01]  /*9eaf0*/  MOV R250, R26 ;  /* 0x0000001a00fa7202 */ /* 0x000fe20000000f00 */
[----:B------:R-:W-:Y:S11]  /*9eb00*/  IMAD.MOV.U32 R251, RZ, RZ, R27 ;  /* 0x000000fffffb7224 */ /* 0x000ff600078e001b */
[----:B------:R-:W-:Y:S06]  /*9eb10*/  @!UPT UIADD3 URZ, URZ, URZ, URZ ;  /* 0x0000003f3f3ff290 */ /* 0x000fec000fffe03f */
[----:B------:R1:W-:Y:S01]  /*9eb20*/  STL.64 [R1+0x15c0], R76 ;  /* 0x0015c04c01007387 */ /* 0x0003e20000100a00 */
[----:B------:R3:W-:Y:S02]  /*9eb30*/  STL.64 [R1+0x15c8], R78 ;  /* 0x0015c84e01007387 */ /* 0x0007e40000100a00 */
[----:B------:R-:W4:Y:S02]  /*9eb40*/  LDL.LU R23, [R1+0x3eb0] ;  /* 0x003eb00001177983 */ /* 0x000f240000300800 */
[----:B------:R-:W5:Y:S01]  /*9eb50*/  LDL.LU R26, [R1+0x3eac] ;  /* 0x003eac00011a7983 */ /* 0x000f620000300800 */
[----:B------:R-:W5:Y:S01]  /*9eb60*/  LDL.LU R27, [R1+0x3ea8] ;  /* 0x003ea800011b7983 */ /* 0x000f620000300800 */
[----:B-1----:R-:W-:Y:S01]  /*9eb70*/  IMAD.MOV.U32 R76, RZ, RZ, R7 ;  /* 0x000000ffff4c7224 */ /* 0x002fe200078e0007 */
[----:B------:R-:W-:Y:S02]  /*9eb80*/  MOV R77, R6 ;  /* 0x00000006004d7202 */ /* 0x000fe40000000f00 */
[----:B------:R-:W5:Y:S01]  /*9eb90*/  LDL.LU R7, [R1+0x3ea4] ;  /* 0x003ea40001077983 */ /* 0x000f620000300800 */
[----:B------:R-:W5:Y:S02]  /*9eba0*/  LDL.LU R6, [R1+0x3ea0] ;  /* 0x003ea00001067983 */ /* 0x000f640000300800 */
[----:B---3--:R-:W-:-:S02]  /*9ebb0*/  IMAD.MOV.U32 R78, RZ, RZ, R11 ;  /* 0x000000ffff4e7224 */ /* 0x008fc400078e000b */
[----:B------:R-:W-:Y:S01]  /*9ebc0*/  IMAD.MOV.U32 R79, RZ, RZ, R10 ;  /* 0x000000ffff4f7224 */ /* 0x000fe200078e000a */
[----:B------:R-:W3:Y:S01]  /*9ebd0*/  LDL.LU R11, [R1+0x3e9c] ;  /* 0x003e9c00010b7983 */ /* 0x000ee20000300800 */
[----:B------:R-:W3:Y:S01]  /*9ebe0*/  LDL.LU R10, [R1+0x3e98] ;  /* 0x003e9800010a7983 */ /* 0x000ee20000300800 */
[C---:B------:R-:W-:Y:S08]  /*9ebf0*/  HMMA.1688.F32.TF32 R84, R236.reuse, R40, R84 ;  /* 0x00000028ec54723c */ /* 0x040ff00000081054 */
[----:B------:R-:W-:Y:S01]  /*9ec00*/  HMMA.1688.F32.TF32 R88, R236, R44, R88 ;  /* 0x0000002cec58723c */ /* 0x000fe20000081058 */
[----:B------:R-:W-:-:S02]  /*9ec10*/  IMAD.MOV.U32 R96, RZ, RZ, R14 ;  /* 0x000000ffff607224 */ /* 0x000fc400078e000e */
[----:B------:R-:W-:Y:S01]  /*9ec20*/  IMAD.MOV.U32 R97, RZ, RZ, R15 ;  /* 0x000000ffff617224 */ /* 0x000fe200078e000f */
[----:B------:R-:W-:Y:S01]  /*9ec30*/  MOV R98, R18 ;  /* 0x0000001200627202 */ /* 0x000fe20000000f00 */
[----:B------:R-:W-:-:S11]  /*9ec40*/  IMAD.MOV.U32 R99, RZ, RZ, R19 ;  /* 0x000000ffff637224 */ /* 0x000fd600078e0013 */
[----:B------:R-:W-:Y:S01]  /*9ec50*/  IMAD.MOV.U32 R45, RZ, RZ, R84 ;  /* 0x000000ffff2d7224 */ /* 0x000fe200078e0054 */
[----:B------:R-:W-:Y:S02]  /*9ec60*/  MOV R44, R85 ;  /* 0x00000055002c7202 */ /* 0x000fe40000000f00 */
[----:B------:R-:W-:Y:S01]  /*9ec70*/  MOV R84, R35 ;  /* 0x0000002300547202 */ /* 0x000fe20000000f00 */
[----:B------:R-:W-:Y:S01]  /*9ec80*/  IMAD.MOV.U32 R41, RZ, RZ, R86 ;  /* 0x000000ffff297224 */ /* 0x000fe200078e0056 */
[----:B------:R-:W3:Y:S01]  /*9ec90*/  LDL.LU R35, [R1+0x3e94] ;  /* 0x003e940001237983 */ /* 0x000ee20000300800 */
[----:B------:R-:W-:Y:S02]  /*9eca0*/  IMAD.MOV.U32 R85, RZ, RZ, R34 ;  /* 0x000000ffff557224 */ /* 0x000fe400078e0022 */
[----:B------:R-:W-:Y:S02]  /*9ecb0*/  IMAD.MOV.U32 R40, RZ, RZ, R87 ;  /* 0x000000ffff287224 */ /* 0x000fe400078e0057 */
[----:B------:R-:W3:Y:S02]  /*9ecc0*/  LDL.LU R34, [R1+0x3e90] ;  /* 0x003e900001227983 */ /* 0x000ee40000300800 */
[----:B------:R-:W-:Y:S01]  /*9ecd0*/  IMAD.MOV.U32 R86, RZ, RZ, R31 ;  /* 0x000000ffff567224 */ /* 0x000fe200078e001f */
[----:B------:R-:W-:Y:S01]  /*9ece0*/  MOV R87, R30 ;  /* 0x0000001e00577202 */ /* 0x000fe20000000f00 */
[----:B------:R-:W3:Y:S01]  /*9ecf0*/  LDL.LU R31, [R1+0x3e8c] ;  /* 0x003e8c00011f7983 */ /* 0x000ee20000300800 */
[----:B------:R-:W3:Y:S02]  /*9ed00*/  LDL.LU R30, [R1+0x3e88] ;  /* 0x003e8800011e7983 */ /* 0x000ee40000300800 */
[----:B------:R-:W3:Y:S02]  /*9ed10*/  LDL.LU R14, [R1+0x3e84] ;  /* 0x003e8400010e7983 */ /* 0x000ee40000300800 */
[----:B------:R-:W3:Y:S01]  /*9ed20*/  LDL.LU R15, [R1+0x3e80] ;  /* 0x003e8000010f7983 */ /* 0x000ee20000300800 */
[----:B------:R-:W3:Y:S01]  /*9ed30*/  LDL.LU R18, [R1+0x3e7c] ;  /* 0x003e7c0001127983 */ /* 0x000ee20000300800 */
[----:B------:R-:W3:Y:S02]  /*9ed40*/  LDL.LU R19, [R1+0x3e78] ;  /* 0x003e780001137983 */ /* 0x000ee40000300800 */
[----:B--2---:R-:W-:-:S02]  /*9ed50*/  IMAD.MOV.U32 R227, RZ, RZ, R22 ;  /* 0x000000ffffe37224 */ /* 0x004fc400078e0016 */
[----:B----4-:R-:W-:Y:S01]  /*9ed60*/  IMAD.MOV.U32 R226, RZ, RZ, R23 ;  /* 0x000000ffffe27224 */ /* 0x010fe200078e0017 */
[----:B-----5:R-:W-:Y:S01]  /*9ed70*/  MOV R225, R26 ;  /* 0x0000001a00e17202 */ /* 0x020fe20000000f00 */
[----:B------:R-:W-:Y:S02]  /*9ed80*/  IMAD.MOV.U32 R224, RZ, RZ, R27 ;  /* 0x000000ffffe07224 */ /* 0x000fe400078e001b */
[----:B------:R-:W2:Y:S01]  /*9ed90*/  LDL.LU R27, [R1+0x3e74] ;  /* 0x003e7400011b7983 */ /* 0x000ea20000300800 */
[----:B------:R-:W4:Y:S02]  /*9eda0*/  LDL.LU R26, [R1+0x3e70] ;  /* 0x003e7000011a7983 */ /* 0x000f240000300800 */
[----:B------:R-:W5:Y:S02]  /*9edb0*/  LDL.LU R23, [R1+0x3e6c] ;  /* 0x003e6c0001177983 */ /* 0x000f640000300800 */
[----:B------:R-:W2:Y:S01]  /*9edc0*/  LDL.LU R22, [R1+0x3e68] ;  /* 0x003e680001167983 */ /* 0x000ea20000300800 */
[----:B------:R-:W-:Y:S01]  /*9edd0*/  MOV R231, R7 ;  /* 0x0000000700e77202 */ /* 0x000fe20000000f00 */
[----:B------:R-:W-:-:S02]  /*9ede0*/  IMAD.MOV.U32 R230, RZ, RZ, R6 ;  /* 0x000000ffffe67224 */ /* 0x000fc400078e0006 */
[----:B---3--:R-:W-:Y:S01]  /*9edf0*/  IMAD.MOV.U32 R229, RZ, RZ, R11 ;  /* 0x000000ffffe57224 */ /* 0x008fe200078e000b */
[----:B------:R-:W-:Y:S02]  /*9ee00*/  MOV R228, R10 ;  /* 0x0000000a00e47202 */ /* 0x000fe40000000f00 */
[----:B------:R-:W3:Y:S01]  /*9ee10*/  LDL.LU R10, [R1+0x3e64] ;  /* 0x003e6400010a7983 */ /* 0x000ee20000300800 */
[----:B------:R-:W2:Y:S02]  /*9ee20*/  LDL.LU R11, [R1+0x3e60] ;  /* 0x003e6000010b7983 */ /* 0x000ea40000300800 */
[----:B------:R-:W2:Y:S02]  /*9ee30*/  LDL.LU R6, [R1+0x3e5c] ;  /* 0x003e5c0001067983 */ /* 0x000ea40000300800 */
[----:B------:R-:W3:Y:S02]  /*9ee40*/  LDL.LU R7, [R1+0x3e58] ;  /* 0x003e580001077983 */ /* 0x000ee40000300800 */
[----:B------:R-:W-:Y:S01]  /*9ee50*/  IMAD.MOV.U32 R107, RZ, RZ, R14 ;  /* 0x000000ffff6b7224 */ /* 0x000fe200078e000e */
[----:B------:R-:W-:Y:S01]  /*9ee60*/  MOV R106, R15 ;  /* 0x0000000f006a7202 */ /* 0x000fe20000000f00 */
[----:B------:R-:W-:-:S02]  /*9ee70*/  IMAD.MOV.U32 R105, RZ, RZ, R18 ;  /* 0x000000ffff697224 */ /* 0x000fc400078e0012 */
[----:B------:R-:W-:Y:S02]  /*9ee80*/  IMAD.MOV.U32 R104, RZ, RZ, R19 ;  /* 0x000000ffff687224 */ /* 0x000fe400078e0013 */
[----:B------:R-:W4:Y:S01]  /*9ee90*/  LDL.LU R19, [R1+0x3e54] ;  /* 0x003e540001137983 */ /* 0x000f220000300800 */
[----:B------:R-:W4:Y:S02]  /*9eea0*/  LDL.LU R18, [R1+0x3e50] ;  /* 0x003e500001127983 */ /* 0x000f240000300800 */
[----:B------:R-:W4:Y:S02]  /*9eeb0*/  LDL.LU R15, [R1+0x3e4c] ;  /* 0x003e4c00010f7983 */ /* 0x000f240000300800 */
[----:B------:R-:W4:Y:S02]  /*9eec0*/  LDL.LU R14, [R1+0x3e48] ;  /* 0x003e4800010e7983 */ /* 0x000f240000300800 */
[----:B--2---:R-:W-:Y:S01]  /*9eed0*/  IMAD.MOV.U32 R112, RZ, RZ, R6 ;  /* 0x000000ffff707224 */ /* 0x004fe200078e0006 */
[----:B---3--:R-:W-:Y:S01]  /*9eee0*/  MOV R113, R7 ;  /* 0x0000000700717202 */ /* 0x008fe20000000f00 */
[----:B------:R-:W2:Y:S01]  /*9eef0*/  LDL.LU R6, [R1+0x3e44] ;  /* 0x003e440001067983 */ /* 0x000ea20000300800 */
[----:B------:R-:W3:Y:S02]  /*9ef00*/  LDL.LU R7, [R1+0x3e40] ;  /* 0x003e400001077983 */ /* 0x000ee40000300800 */
[----:B------:R-:W-:-:S02]  /*9ef10*/  IMAD.MOV.U32 R114, RZ, RZ, R11 ;  /* 0x000000ffff727224 */ /* 0x000fc400078e000b */
[----:B------:R-:W-:Y:S01]  /*9ef20*/  IMAD.MOV.U32 R115, RZ, RZ, R10 ;  /* 0x000000ffff737224 */ /* 0x000fe200078e000a */
[----:B------:R-:W4:Y:S01]  /*9ef30*/  LDL.LU R11, [R1+0x3e3c] ;  /* 0x003e3c00010b7983 */ /* 0x000f220000300800 */
[----:B------:R-:W5:Y:S02]  /*9ef40*/  LDL.LU R10, [R1+0x3e38] ;  /* 0x003e3800010a7983 */ /* 0x000f640000300800 */
[----:B------:R-:W5:Y:S02]  /*9ef50*/  LDL.LU R120, [R1+0xb00] ;  /* 0x000b000001787983 */ /* 0x000f640000300800 */
[----:B------:R-:W5:Y:S01]  /*9ef60*/  LDL.LU R121, [R1+0xb04] ;  /* 0x000b040001797983 */ /* 0x000f620000300800 */
[----:B------:R-:W5:Y:S01]  /*9ef70*/  LDL.LU R122, [R1+0xb08] ;  /* 0x000b0800017a7983 */ /* 0x000f620000300800 */
[----:B------:R-:W5:Y:S01]  /*9ef80*/  LDL.LU R123, [R1+0xb0c] ;  /* 0x000b0c00017b7983 */ /* 0x000f620000300800 */
[----:B--2---:R-:W-:Y:S01]  /*9ef90*/  MOV R127, R6 ;  /* 0x00000006007f7202 */ /* 0x004fe20000000f00 */
[----:B---3--:R-:W-:Y:S01]  /*9efa0*/  IMAD.MOV.U32 R126, RZ, RZ, R7 ;  /* 0x000000ffff7e7224 */ /* 0x008fe200078e0007 */
[----:B----4-:R-:W-:Y:S01]  /*9efb0*/  MOV R124, R11 ;  /* 0x0000000b007c7202 */ /* 0x010fe20000000f00 */
[----:B-----5:R-:W-:Y:S01]  /*9efc0*/  IMAD.MOV.U32 R125, RZ, RZ, R10 ;  /* 0x000000ffff7d7224 */ /* 0x020fe200078e000a */
[----:B------:R-:W2:Y:S01]  /*9efd0*/  LDL.LU R11, [R1+0x3e34] ;  /* 0x003e3400010b7983 */ /* 0x000ea20000300800 */
[----:B------:R-:W3:Y:S02]  /*9efe0*/  LDL.LU R10, [R1+0x3e30] ;  /* 0x003e3000010a7983 */ /* 0x000ee40000300800 */
[----:B------:R-:W4:Y:S02]  /*9eff0*/  LDL.LU R7, [R1+0x3e2c] ;  /* 0x003e2c0001077983 */ /* 0x000f240000300800 */
        /* <DEDUP_REMOVED lines=10> */
[----:B------:R-:W5:Y:S01]  /*9f0a0*/  LDL.LU R141, [R1+0xb64] ;  /* 0x000b6400018d7983 */ /* 0x000f620000300800 */
[----:B------:R-:W-:Y:S01]  /*9f0b0*/  HMMA.1688.F32.TF32 R80, R236, R36, R80 ;  /* 0x00000024ec50723c */ /* 0x000fe20000081050 */
[----:B------:R-:W5:Y:S01]  /*9f0c0*/  LDL.LU R142, [R1+0xb68] ;  /* 0x000b6800018e7983 */ /* 0x000f620000300800 */
        /* <DEDUP_REMOVED lines=13> */
[----:B------:R-:W-:Y:S02]  /*9f1a0*/  IMAD.MOV.U32 R64, RZ, RZ, R93 ;  /* 0x000000ffff407224 */ /* 0x000fe400078e005d */
[----:B------:R-:W-:Y:S02]  /*9f1b0*/  IMAD.MOV.U32 R92, RZ, RZ, R38 ;  /* 0x000000ffff5c7224 */ /* 0x000fe400078e0026 */
[----:B------:R-:W-:Y:S01]  /*9f1c0*/  IMAD.MOV.U32 R65, RZ, RZ, R94 ;  /* 0x000000ffff417224 */ /* 0x000fe200078e005e */
[----:B------:R-:W-:Y:S02]  /*9f1d0*/  MOV R93, R39 ;  /* 0x00000027005d7202 */ /* 0x000fe40000000f00 */
[----:B------:R-:W-:Y:S01]  /*9f1e0*/  MOV R3, R95 ;  /* 0x0000005f00037202 */ /* 0x000fe20000000f00 */
[----:B------:R-:W-:Y:S02]  /*9f1f0*/  IMAD.MOV.U32 R94, RZ, RZ, R42 ;  /* 0x000000ffff5e7224 */ /* 0x000fe400078e002a */
[----:B------:R-:W-:-:S02]  /*9f200*/  IMAD.MOV.U32 R53, RZ, RZ, R88 ;  /* 0x000000ffff357224 */ /* 0x000fc400078e0058 */
[----:B------:R-:W-:Y:S02]  /*9f210*/  IMAD.MOV.U32 R95, RZ, RZ, R43 ;  /* 0x000000ffff5f7224 */ /* 0x000fe400078e002b */
[----:B------:R-:W-:Y:S01]  /*9f220*/  IMAD.MOV.U32 R52, RZ, RZ, R89 ;  /* 0x000000ffff347224 */ /* 0x000fe200078e0059 */
[----:B------:R-:W-:Y:S02]  /*9f230*/  MOV R88, R46 ;  /* 0x0000002e00587202 */ /* 0x000fe40000000f00 */
[----:B------:R-:W-:Y:S01]  /*9f240*/  MOV R49, R90 ;  /* 0x0000005a00317202 */ /* 0x000fe20000000f00 */
[----:B------:R-:W-:Y:S02]  /*9f250*/  IMAD.MOV.U32 R89, RZ, RZ, R47 ;  /* 0x000000ffff597224 */ /* 0x000fe400078e002f */
[----:B------:R-:W-:Y:S02]  /*9f260*/  IMAD.MOV.U32 R48, RZ, RZ, R91 ;  /* 0x000000ffff307224 */ /* 0x000fe400078e005b */
[----:B------:R-:W-:Y:S01]  /*9f270*/  IMAD.MOV.U32 R90, RZ, RZ, R50 ;  /* 0x000000ffff5a7224 */ /* 0x000fe200078e0032 */
[----:B------:R-:W-:-:S02]  /*9f280*/  MOV R60, R80 ;  /* 0x00000050003c7202 */ /* 0x000fc40000000f00 */
[----:B------:R-:W-:Y:S01]  /*9f290*/  MOV R91, R51 ;  /* 0x00000033005b7202 */ /* 0x000fe20000000f00 */
[----:B------:R-:W-:Y:S02]  /*9f2a0*/  IMAD.MOV.U32 R61, RZ, RZ, R81 ;  /* 0x000000ffff3d7224 */ /* 0x000fe400078e0051 */
[----:B------:R-:W-:Y:S02]  /*9f2b0*/  IMAD.MOV.U32 R80, RZ, RZ, R54 ;  /* 0x000000ffff507224 */ /* 0x000fe400078e0036 */
[----:B------:R-:W-:Y:S02]  /*9f2c0*/  IMAD.MOV.U32 R37, RZ, RZ, R82 ;  /* 0x000000ffff257224 */ /* 0x000fe400078e0052 */
[----:B------:R-:W-:Y:S01]  /*9f2d0*/  IMAD.MOV.U32 R81, RZ, RZ, R55 ;  /* 0x000000ffff517224 */ /* 0x000fe200078e0037 */
[----:B------:R-:W-:Y:S02]  /*9f2e0*/  MOV R36, R83 ;  /* 0x0000005300247202 */ /* 0x000fe40000000f00 */
[----:B------:R-:W-:Y:S01]  /*9f2f0*/  MOV R82, R58 ;  /* 0x0000003a00527202 */ /* 0x000fe20000000f00 */
[----:B------:R-:W-:-:S02]  /*9f300*/  IMAD.MOV.U32 R83, RZ, RZ, R59 ;  /* 0x000000ffff537224 */ /* 0x000fc400078e003b */
[----:B------:R-:W-:Y:S01]  /*9f310*/  IMAD.MOV.U32 R244, RZ, RZ, R62 ;  /* 0x000000fffff47224 */ /* 0x000fe200078e003e */
[----:B------:R-:W-:Y:S01]  /*9f320*/  MOV R245, R63 ;  /* 0x0000003f00f57202 */ /* 0x000fe20000000f00 */
[----:B------:R-:W-:Y:S02]  /*9f330*/  IMAD.MOV.U32 R246, RZ, RZ, R66 ;  /* 0x000000fffff67224 */ /* 0x000fe400078e0042 */
[----:B------:R-:W-:Y:S02]  /*9f340*/  IMAD.MOV.U32 R247, RZ, RZ, R67 ;  /* 0x000000fffff77224 */ /* 0x000fe400078e0043 */
[----:B--2---:R-:W-:Y:S01]  /*9f350*/  IMAD.MOV.U32 R135, RZ, RZ, R11 ;  /* 0x000000ffff877224 */ /* 0x004fe200078e000b */
[----:B---3--:R-:W-:Y:S01]  /*9f360*/  MOV R134, R10 ;  /* 0x0000000a00867202 */ /* 0x008fe20000000f00 */
[----:B----4-:R-:W-:Y:S02]  /*9f370*/  IMAD.MOV.U32 R133, RZ, RZ, R7 ;  /* 0x000000ffff857224 */ /* 0x010fe400078e0007 */
[----:B-----5:R-:W-:-:S02]  /*9f380*/  IMAD.MOV.U32 R132, RZ, RZ, R6 ;  /* 0x000000ffff847224 */ /* 0x020fc400078e0006 */
[----:B------:R-:W2:Y:S01]  /*9f390*/  LDL.LU R6, [R1+0x3e24] ;  /* 0x003e240001067983 */ /* 0x000ea20000300800 */
[----:B------:R-:W2:Y:S02]  /*9f3a0*/  LDL.LU R7, [R1+0x3e20] ;  /* 0x003e200001077983 */ /* 0x000ea40000300800 */
[----:B------:R-:W3:Y:S02]  /*9f3b0*/  LDL.LU R10, [R1+0x3e1c] ;  /* 0x003e1c00010a7983 */ /* 0x000ee40000300800 */
[----:B------:R-:W3:Y:S01]  /*9f3c0*/  LDL.LU R11, [R1+0x3e18] ;  /* 0x003e1800010b7983 */ /* 0x000ee20000300800 */
        /* <DEDUP_REMOVED lines=46> */
[----:B------:R-:W-:Y:S01]  /*9f6b0*/  STL.64 [R1+0x1228], R126 ;  /* 0x0012287e01007387 */ /* 0x000fe20000100a00 */
[C---:B--2---:R-:W-:Y:S08]  /*9f6c0*/  HMMA.1688.F32.TF32 R108, R240.reuse, R54, R108 ;  /* 0x00000036f06c723c */ /* 0x044ff0000008106c */
[C---:B---3--:R-:W-:Y:S08]  /*9f6d0*/  HMMA.1688.F32.TF32 R120, R240.reuse, R66, R120 ;  /* 0x00000042f078723c */ /* 0x048ff00000081078 */
[C---:B------:R-:W-:Y:S08]  /*9f6e0*/  HMMA.1688.F32.TF32 R116, R240.reuse, R62, R116 ;  /* 0x0000003ef074723c */ /* 0x040ff00000081074 */
[C---:B------:R-:W-:Y:S08]  /*9f6f0*/  HMMA.1688.F32.TF32 R112, R240.reuse, R58, R112 ;  /* 0x0000003af070723c */ /* 0x040ff00000081070 */
[C---:B------:R-:W-:Y:S08]  /*9f700*/  HMMA.1688.F32.TF32 R96, R240.reuse, R34, R96 ;  /* 0x00000022f060723c */ /* 0x040ff00000081060 */
[C---:B------:R-:W-:Y:S08]  /*9f710*/  HMMA.1688.F32.TF32 R92, R240.reuse, R30, R92 ;  /* 0x0000001ef05c723c */ /* 0x040ff0000008105c */
[C---:B------:R-:W-:Y:S01]  /*9f720*/  HMMA.1688.F32.TF32 R88, R240.reuse, R26, R88 ;  /* 0x0000001af058723c */ /* 0x040fe20000081058 */
[----:B------:R-:W-:Y:S01]  /*9f730*/  STL.64 [R1+0x1210], R120 ;  /* 0x0012107801007387 */ /* 0x000fe20000100a00 */
[----:B------:R-:W-:Y:S02]  /*9f740*/  STL.64 [R1+0x1218], R122 ;  /* 0x0012187a01007387 */ /* 0x000fe40000100a00 */
[----:B------:R-:W-:Y:S02]  /*9f750*/  STL.64 [R1+0x1200], R116 ;  /* 0x0012007401007387 */ /* 0x000fe40000100a00 */
[----:B------:R-:W-:Y:S01]  /*9f760*/  STL.64 [R1+0x1208], R118 ;  /* 0x0012087601007387 */ /* 0x000fe20000100a00 */
[----:B------:R-:W-:Y:S01]  /*9f770*/  STL.64 [R1+0x11f0], R112 ;  /* 0x0011f07001007387 */ /* 0x000fe20000100a00 */
[----:B------:R2:W-:Y:S02]  /*9f780*/  STL.64 [R1+0x11f8], R114 ;  /* 0x0011f87201007387 */ /* 0x0005e40000100a00 */
[----:B------:R-:W-:Y:S02]  /*9f790*/  STL.64 [R1+0x11e0], R108 ;  /* 0x0011e06c01007387 */ /* 0x000fe40000100a00 */
[----:B------:R3:W-:Y:S01]  /*9f7a0*/  STL.64 [R1+0x11e8], R110 ;  /* 0x0011e86e01007387 */ /* 0x0007e20000100a00 */
[C---:B--2---:R-:W-:Y:S08]  /*9f7b0*/  HMMA.1688.F32.TF32 R112, R240.reuse, R50, R104 ;  /* 0x00000032f070723c */ /* 0x044ff00000081068 */
[C---:B---3--:R-:W-:Y:S08]  /*9f7c0*/  HMMA.1688.F32.TF32 R108, R240.reuse, R46, R100 ;  /* 0x0000002ef06c723c */ /* 0x048ff00000081064 */
        /* <DEDUP_REMOVED lines=8> */
[----:B------:R-:W-:Y:S07]  /*9f850*/  STL.64 [R1+0x11b8], R106 ;  /* 0x0011b86a01007387 */ /* 0x000fee0000100a00 */
[----:B------:R-:W-:Y:S02]  /*9f860*/  STL.64 [R1+0x11a0], R100 ;  /* 0x0011a06401007387 */ /* 0x000fe40000100a00 */
[----:B------:R-:W-:Y:S01]  /*9f870*/  STL.64 [R1+0x11a8], R102 ;  /* 0x0011a86601007387 */ /* 0x000fe20000100a00 */
[----:B------:R-:W-:Y:S01]  /*9f880*/  STL.64 [R1+0x1570], R96 ;  /* 0x0015706001007387 */ /* 0x000fe20000100a00 */
[----:B------:R-:W-:Y:S02]  /*9f890*/  STL.64 [R1+0x1578], R98 ;  /* 0x0015786201007387 */ /* 0x000fe40000100a00 */
[----:B------:R-:W-:Y:S02]  /*9f8a0*/  STL.64 [R1+0x1560], R92 ;  /* 0x0015605c01007387 */ /* 0x000fe40000100a00 */
[----:B------:R-:W-:Y:S01]  /*9f8b0*/  STL.64 [R1+0x1568], R94 ;  /* 0x0015685e01007387 */ /* 0x000fe20000100a00 */
[----:B------:R-:W-:Y:S01]  /*9f8c0*/  STL.64 [R1+0x1550], R88 ;  /* 0x0015505801007387 */ /* 0x000fe20000100a00 */
[----:B------:R5:W-:Y:S01]  /*9f8d0*/  STL.64 [R1+0x1558], R90 ;  /* 0x0015585a01007387 */ /* 0x000be20000100a00 */
[----:B------:R-:W-:Y:S01]  /*9f8e0*/  MOV R5, R86 ;  /* 0x0000005600057202 */ /* 0x000fe20000000f00 */
[----:B------:R4:W-:Y:S02]  /*9f8f0*/  STL.64 [R1+0x1540], R84 ;  /* 0x0015405401007387 */ /* 0x0009e40000100a00 */
[----:B------:R-:W-:Y:S01]  /*9f900*/  IMAD.MOV.U32 R4, RZ, RZ, R87 ;  /* 0x000000ffff047224 */ /* 0x000fe200078e0057 */
[C---:B-----5:R-:W-:Y:S08]  /*9f910*/  HMMA.1688.F32.TF32 R88, R240.reuse, R18, R80 ;  /* 0x00000012f058723c */ /* 0x060ff00000081050 */
[C---:B----4-:R-:W-:Y:S08]  /*9f920*/  HMMA.1688.F32.TF32 R84, R240.reuse, R14, R76 ;  /* 0x0000000ef054723c */ /* 0x050ff0000008104c */
[C---:B------:R-:W-:Y:S08]  /*9f930*/  HMMA.1688.F32.TF32 R80, R240.reuse, R10, R248 ;  /* 0x0000000af050723c */ /* 0x040ff000000810f8 */
[----:B------:R-:W-:Y:S01]  /*9f940*/  HMMA.1688.F32.TF32 R76, R240, R6, R244 ;  /* 0x00000006f04c723c */ /* 0x000fe200000810f4 */
[----:B------:R-:W-:Y:S04]  /*9f950*/  LDS R240, [R161+0x24180] ;  /* 0x02418000a1f07984 */ /* 0x000fe80000000800 */
[----:B------:R-:W-:Y:S04]  /*9f960*/  LDS R242, [R161+0x26180] ;  /* 0x02618000a1f27984 */ /* 0x000fe80000000800 */
[----:B------:R-:W-:Y:S04]  /*9f970*/  LDS R241, [R189+0x24180] ;  /* 0x02418000bdf17984 */ /* 0x000fe80000000800 */
[----:B------:R-:W2:Y:S04]  /*9f980*/  LDS R243, [R189+0x26180] ;  /* 0x02618000bdf37984 */ /* 0x000ea80000000800 */
[----:B------:R-:W-:Y:S01]  /*9f990*/  STL.64 [R1+0x1530], R88 ;  /* 0x0015305801007387 */ /* 0x000fe20000100a00 */
[----:B------:R-:W-:Y:S02]  /*9f9a0*/  STL.64 [R1+0x1538], R90 ;  /* 0x0015385a01007387 */ /* 0x000fe40000100a00 */
[----:B------:R-:W-:Y:S02]  /*9f9b0*/  STL.64 [R1+0x1520], R84 ;  /* 0x0015205401007387 */ /* 0x000fe40000100a00 */
[----:B------:R-:W-:Y:S01]  /*9f9c0*/  STL.64 [R1+0x1528], R86 ;  /* 0x0015285601007387 */ /* 0x000fe20000100a00 */
[----:B------:R-:W3:Y:S01]  /*9f9d0*/  LDL.LU R244, [R1+0x860] ;  /* 0x0008600001f47983 */ /* 0x000ee20000300800 */
[----:B------:R4:W-:Y:S02]  /*9f9e0*/  STL.64 [R1+0x1510], R80 ;  /* 0x0015105001007387 */ /* 0x0009e40000100a00 */
[----:B------:R5:W-:Y:S02]  /*9f9f0*/  STL.64 [R1+0x1518], R82 ;  /* 0x0015185201007387 */ /* 0x000be40000100a00 */
[----:B------:R1:W-:Y:S01]  /*9fa00*/  STL.64 [R1+0x1190], R76 ;  /* 0x0011904c01007387 */ /* 0x0003e20000100a00 */
[----:B------:R1:W-:Y:S01]  /*9fa10*/  STL.64 [R1+0x1198], R78 ;  /* 0x0011984e01007387 */ /* 0x0003e20000100a00 */
[----:B------:R-:W3:Y:S02]  /*9fa20*/  LDL.LU R245, [R1+0x864] ;  /* 0x0008640001f57983 */ /* 0x000ee40000300800 */
[----:B------:R-:W3:Y:S02]  /*9fa30*/  LDL.LU R246, [R1+0x868] ;  /* 0x0008680001f67983 */ /* 0x000ee40000300800 */
[----:B------:R-:W3:Y:S01]  /*9fa40*/  LDL.LU R247, [R1+0x86c] ;  /* 0x00086c0001f77983 */ /* 0x000ee20000300800 */
[----:B------:R-:W2:Y:S01]  /*9fa50*/  LDL.LU R248, [R1+0x870] ;  /* 0x0008700001f87983 */ /* 0x000ea20000300800 */
[----:B------:R-:W2:Y:S02]  /*9fa60*/  LDL.LU R249, [R1+0x874] ;  /* 0x0008740001f97983 */ /* 0x000ea40000300800 */
[----:B------:R-:W2:Y:S02]  /*9fa70*/  LDL.LU R250, [R1+0x878] ;  /* 0x0008780001fa7983 */ /* 0x000ea40000300800 */
[----:B------:R-:W2:Y:S01]  /*9fa80*/  LDL.LU R251, [R1+0x87c] ;  /* 0x00087c0001fb7983 */ /* 0x000ea20000300800 */
[----:B----4-:R-:W4:Y:S01]  /*9fa90*/  LDL.LU R80, [R1+0x890] ;  /* 0x0008900001507983 */ /* 0x010f220000300800 */
[----:B------:R-:W4:Y:S02]  /*9faa0*/  LDL.LU R81, [R1+0x894] ;  /* 0x0008940001517983 */ /* 0x000f240000300800 */
[----:B-----5:R-:W4:Y:S02]  /*9fab0*/  LDL.LU R82, [R1+0x898] ;  /* 0x0008980001527983 */ /* 0x020f240000300800 */
[----:B------:R-:W4:Y:S01]  /*9fac0*/  LDL.LU R83, [R1+0x89c] ;  /* 0x00089c0001537983 */ /* 0x000f220000300800 */
        /* <DEDUP_REMOVED lines=92> */
[----:B-1----:R-:W5:Y:S01]  /*a0090*/  LDL.LU R76, [R1+0x880] ;  /* 0x00088000014c7983 */ /* 0x002f620000300800 */
[----:B------:R-:W5:Y:S02]  /*a00a0*/  LDL.LU R77, [R1+0x884] ;  /* 0x00088400014d7983 */ /* 0x000f640000300800 */
[----:B------:R-:W5:Y:S02]  /*a00b0*/  LDL.LU R78, [R1+0x888] ;  /* 0x00088800014e7983 */ /* 0x000f640000300800 */
[----:B------:R-:W5:Y:S01]  /*a00c0*/  LDL.LU R79, [R1+0x88c] ;  /* 0x00088c00014f7983 */ /* 0x000f620000300800 */
[C---:B--2---:R-:W-:Y:S08]  /*a00d0*/  HMMA.1688.F32.TF32 R128, R236.reuse, R30, R128 ;  /* 0x0000001eec80723c */ /* 0x044ff00000081080 */
[C---:B---3--:R-:W-:Y:S08]  /*a00e0*/  HMMA.1688.F32.TF32 R132, R236.reuse, R34, R132 ;  /* 0x00000022ec84723c */ /* 0x048ff00000081084 */
[C---:B------:R-:W-:Y:S08]  /*a00f0*/  HMMA.1688.F32.TF32 R136, R236.reuse, R38, R136 ;  /* 0x00000026ec88723c */ /* 0x040ff00000081088 */
[C---:B----4-:R-:W-:Y:S08]  /*a0100*/  HMMA.1688.F32.TF32 R144, R236.reuse, R46, R144 ;  /* 0x0000002eec90723c */ /* 0x050ff00000081090 */
[C---:B-----5:R-:W-:Y:S08]  /*a0110*/  HMMA.1688.F32.TF32 R148, R236.reuse, R50, R148 ;  /* 0x00000032ec94723c */ /* 0x060ff00000081094 */
[C---:B------:R-:W-:Y:S08]  /*a0120*/  HMMA.1688.F32.TF32 R152, R236.reuse, R54, R152 ;  /* 0x00000036ec98723c */ /* 0x040ff00000081098 */
[C---:B------:R-:W-:Y:S08]  /*a0130*/  HMMA.1688.F32.TF32 R164, R236.reuse, R62, R164 ;  /* 0x0000003eeca4723c */ /* 0x040ff000000810a4 */
[C---:B------:R-:W-:Y:S08]  /*a0140*/  HMMA.1688.F32.TF32 R168, R236.reuse, R66, R168 ;  /* 0x00000042eca8723c */ /* 0x040ff000000810a8 */
[C---:B------:R-:W-:Y:S08]  /*a0150*/  HMMA.1688.F32.TF32 R156, R236.reuse, R58, R156 ;  /* 0x0000003aec9c723c */ /* 0x040ff0000008109c */
[C---:B------:R-:W-:Y:S08]  /*a0160*/  HMMA.1688.F32.TF32 R140, R236.reuse, R42, R140 ;  /* 0x0000002aec8c723c */ /* 0x040ff0000008108c */
[----:B------:R-:W-:Y:S01]  /*a0170*/  HMMA.1688.F32.TF32 R124, R236, R26, R124 ;  /* 0x0000001aec7c723c */ /* 0x000fe2000008107c */
[----:B------:R-:W-:Y:S01]  /*a0180*/  STL.64 [R1+0x1180], R168 ;  /* 0x001180a801007387 */ /* 0x000fe20000100a00 */
[----:B------:R1:W-:Y:S03]  /*a0190*/  STL.64 [R1+0x1188], R170 ;  /* 0x001188aa01007387 */ /* 0x0003e60000100a00 */
[----:B-1----:R-:W2:Y:S01]  /*a01a0*/  LDL.LU.64 R170, [R1+0x3da0] ;  /* 0x003da00001aa7983 */ /* 0x002ea20000300a00 */
[----:B------:R-:W2:Y:S02]  /*a01b0*/  LDL.LU.64 R168, [R1+0x3d98] ;  /* 0x003d980001a87983 */ /* 0x000ea40000300a00 */
[----:B------:R-:W-:Y:S02]  /*a01c0*/  STL.64 [R1+0x1170], R164 ;  /* 0x001170a401007387 */ /* 0x000fe40000100a00 */
[----:B------:R1:W-:Y:S02]  /*a01d0*/  STL.64 [R1+0x1178], R166 ;  /* 0x001178a601007387 */ /* 0x0003e40000100a00 */
[----:B-1----:R-:W3:Y:S01]  /*a01e0*/  LDL.LU.64 R166, [R1+0x3d90] ;  /* 0x003d900001a67983 */ /* 0x002ee20000300a00 */
[----:B------:R-:W3:Y:S02]  /*a01f0*/  LDL.LU.64 R164, [R1+0x3d88] ;  /* 0x003d880001a47983 */ /* 0x000ee40000300a00 */
        /* <DEDUP_REMOVED lines=16> */
[----:B------:R-:W-:-:S02]  /*a0300*/  IMAD.MOV.U32 R9, RZ, RZ, R126 ;  /* 0x000000ffff097224 */ /* 0x000fc400078e007e */
[----:B------:R1:W-:Y:S01]  /*a0310*/  STL.64 [R1+0x14e0], R124 ;  /* 0x0014e07c01007387 */ /* 0x0003e20000100a00 */
[----:B------:R-:W-:Y:S02]  /*a0320*/  MOV R8, R127 ;  /* 0x0000007f00087202 */ /* 0x000fe40000000f00 */
[C---:B-1----:R-:W-:Y:S08]  /*a0330*/  HMMA.1688.F32.TF32 R124, R236.reuse, R22, R120 ;  /* 0x00000016ec7c723c */ /* 0x042ff00000081078 */
[C---:B------:R-:W-:Y:S08]  /*a0340*/  HMMA.1688.F32.TF32 R120, R236.reuse, R18, R116 ;  /* 0x00000012ec78723c */ /* 0x040ff00000081074 */
[C---:B------:R-:W-:Y:S08]  /*a0350*/  HMMA.1688.F32.TF32 R116, R236.reuse, R14, R112 ;  /* 0x0000000eec74723c */ /* 0x040ff00000081070 */
[C---:B------:R-:W-:Y:S08]  /*a0360*/  HMMA.1688.F32.TF32 R112, R236.reuse, R10, R108 ;  /* 0x0000000aec70723c */ /* 0x040ff0000008106c */
[----:B------:R-:W-:Y:S08]  /*a0370*/  HMMA.1688.F32.TF32 R108, R236, R6, R104 ;  /* 0x00000006ec6c723c */ /* 0x000ff00000081068 */
[C---:B------:R-:W-:Y:S08]  /*a0380*/  HMMA.1688.F32.TF32 R104, R232.reuse, R66, R100 ;  /* 0x00000042e868723c */ /* 0x040ff00000081064 */
[C---:B------:R-:W-:Y:S01]  /*a0390*/  HMMA.1688.F32.TF32 R100, R232.reuse, R62, R228 ;  /* 0x0000003ee864723c */ /* 0x040fe200000810e4 */
        /* <DEDUP_REMOVED lines=16> */
[----:B------:R-:W-:Y:S01]  /*a04a0*/  STL.64 [R1+0x10e0], R100 ;  /* 0x0010e06401007387 */ /* 0x000fe20000100a00 */
[----:B------:R5:W-:Y:S01]  /*a04b0*/  STL.64 [R1+0x10e8], R102 ;  /* 0x0010e86601007387 */ /* 0x000be20000100a00 */
        /* <DEDUP_REMOVED lines=23> */
[----:B------:R-:W4:Y:S02]  /*a0630*/  LDL.LU R248, [R1+0x720] ;  /* 0x0007200001f87983 */ /* 0x000f240000300800 */
[----:B------:R5:W-:Y:S01]  /*a0640*/  STL.64 [R1+0x1480], R80 ;  /* 0x0014805001007387 */ /* 0x000be20000100a00 */
[----:B------:R1:W-:Y:S01]  /*a0650*/  STL.64 [R1+0x1488], R82 ;  /* 0x0014885201007387 */ /* 0x0003e20000100a00 */
[----:B------:R1:W-:Y:S02]  /*a0660*/  STL.64 [R1+0x1470], R76 ;  /* 0x0014704c01007387 */ /* 0x0003e40000100a00 */
[----:B------:R1:W-:Y:S02]  /*a0670*/  STL.64 [R1+0x1478], R78 ;  /* 0x0014784e01007387 */ /* 0x0003e40000100a00 */
[----:B------:R-:W4:Y:S01]  /*a0680*/  LDL.LU R249, [R1+0x724] ;  /* 0x0007240001f97983 */ /* 0x000f220000300800 */
[----:B------:R-:W4:Y:S01]  /*a0690*/  LDL.LU R250, [R1+0x728] ;  /* 0x0007280001fa7983 */ /* 0x000f220000300800 */
[----:B------:R-:W4:Y:S03]  /*a06a0*/  LDL.LU R251, [R1+0x72c] ;  /* 0x00072c0001fb7983 */ /* 0x000f260000300800 */
[----:B-----5:R-:W5:Y:S01]  /*a06b0*/  LDL.LU R80, [R1+0x740] ;  /* 0x0007400001507983 */ /* 0x020f620000300800 */
[----:B------:R-:W5:Y:S02]  /*a06c0*/  LDL.LU R81, [R1+0x744] ;  /* 0x0007440001517983 */ /* 0x000f640000300800 */
[----:B-1----:R-:W5:Y:S02]  /*a06d0*/  LDL.LU R82, [R1+0x748] ;  /* 0x0007480001527983 */ /* 0x002f640000300800 */
        /* <DEDUP_REMOVED lines=77> */
[C---:B--2---:R-:W-:Y:S08]  /*a0bb0*/  HMMA.1688.F32.TF32 R112, R240.reuse, R58, R112 ;  /* 0x0000003af070723c */ /* 0x044ff00000081070 */
[----:B---3--:R-:W-:Y:S08]  /*a0bc0*/  HMMA.1688.F32.TF32 R120, R240, R66, R120 ;  /* 0x00000042f078723c */ /* 0x008ff00000081078 */
[C---:B------:R-:W-:Y:S08]  /*a0bd0*/  HMMA.1688.F32.TF32 R124, R232.reuse, R6, R124 ;  /* 0x00000006e87c723c */ /* 0x040ff0000008107c */
[C---:B----4-:R-:W-:Y:S08]  /*a0be0*/  HMMA.1688.F32.TF32 R128, R232.reuse, R10, R128 ;  /* 0x0000000ae880723c */ /* 0x050ff00000081080 */
[C---:B-----5:R-:W-:Y:S08]  /*a0bf0*/  HMMA.1688.F32.TF32 R136, R232.reuse, R18, R136 ;  /* 0x00000012e888723c */ /* 0x060ff00000081088 */
[C---:B------:R-:W-:Y:S08]  /*a0c00*/  HMMA.1688.F32.TF32 R140, R232.reuse, R22, R140 ;  /* 0x00000016e88c723c */ /* 0x040ff0000008108c */
[----:B------:R-:W-:Y:S08]  /*a0c10*/  HMMA.1688.F32.TF32 R132, R232, R14, R132 ;  /* 0x0000000ee884723c */ /* 0x000ff00000081084 */
[C---:B------:R-:W-:Y:S08]  /*a0c20*/  HMMA.1688.F32.TF32 R116, R240.reuse, R62, R116 ;  /* 0x0000003ef074723c */ /* 0x040ff00000081074 */
        /* <DEDUP_REMOVED lines=21> */
[----:B------:R2:W-:Y:S01]  /*a0d80*/  STL.64 [R1+0x1048], R114 ;  /* 0x0010487201007387 */ /* 0x0005e20000100a00 */
[----:B------:R-:W-:Y:S01]  /*a0d90*/  STL.64 [R1+0x1030], R108 ;  /* 0x0010306c01007387 */ /* 0x000fe20000100a00 */
[----:B------:R3:W-:Y:S01]  /*a0da0*/  STL.64 [R1+0x1038], R110 ;  /* 0x0010386e01007387 */ /* 0x0007e20000100a00 */
[C---:B--2---:R-:W-:Y:S08]  /*a0db0*/  HMMA.1688.F32.TF32 R112, R240.reuse, R50, R104 ;  /* 0x00000032f070723c */ /* 0x044ff00000081068 */
[C---:B---3--:R-:W-:Y:S08]  /*a0dc0*/  HMMA.1688.F32.TF32 R108, R240.reuse, R46, R100 ;  /* 0x0000002ef06c723c */ /* 0x048ff00000081064 */
[C---:B------:R-:W-:Y:S08]  /*a0dd0*/  HMMA.1688.F32.TF32 R104, R240.reuse, R42, R228 ;  /* 0x0000002af068723c */ /* 0x040ff000000810e4 */
[C---:B------:R-:W-:Y:S01]  /*a0de0*/  HMMA.1688.F32.TF32 R100, R240.reuse, R38, R224 ;  /* 0x00000026f064723c */ /* 0x040fe200000810e0 */
[----:B------:R-:W-:Y:S01]  /*a0df0*/  STL.64 [R1+0x1020], R112 ;  /* 0x0010207001007387 */ /* 0x000fe20000100a00 */
[----:B------:R-:W-:Y:S05]  /*a0e00*/  STL.64 [R1+0x1028], R114 ;  /* 0x0010287201007387 */ /* 0x000fea0000100a00 */
[----:B------:R-:W-:Y:S02]  /*a0e10*/  STL.64 [R1+0x1010], R108 ;  /* 0x0010106c01007387 */ /* 0x000fe40000100a00 */
[----:B------:R-:W-:Y:S06]  /*a0e20*/  STL.64 [R1+0x1018], R110 ;  /* 0x0010186e01007387 */ /* 0x000fec0000100a00 */
[----:B------:R-:W-:Y:S01]  /*a0e30*/  STL.64 [R1+0x1000], R104 ;  /* 0x0010006801007387 */ /* 0x000fe20000100a00 */
[----:B------:R-:W-:Y:S07]  /*a0e40*/  STL.64 [R1+0x1008], R106 ;  /* 0x0010086a01007387 */ /* 0x000fee0000100a00 */
[----:B------:R-:W-:Y:S02]  /*a0e50*/  STL.64 [R1+0xff0], R100 ;  /* 0x000ff06401007387 */ /* 0x000fe40000100a00 */
[----:B------:R-:W-:Y:S01]  /*a0e60*/  STL.64 [R1+0xff8], R102 ;  /* 0x000ff86601007387 */ /* 0x000fe20000100a00 */
[----:B------:R-:W-:Y:S01]  /*a0e70*/  STL.64 [R1+0x1420], R96 ;  /* 0x0014206001007387 */ /* 0x000fe20000100a00 */
[----:B------:R2:W-:Y:S02]  /*a0e80*/  STL.64 [R1+0x1428], R98 ;  /* 0x0014286201007387 */ /* 0x0005e40000100a00 */
[C---:B--2---:R-:W-:Y:S08]  /*a0e90*/  HMMA.1688.F32.TF32 R96, R240.reuse, R30, R92 ;  /* 0x0000001ef060723c */ /* 0x044ff0000008105c */
        /* <DEDUP_REMOVED lines=10> */
[----:B------:R-:W-:Y:S02]  /*a0f40*/  STL.64 [R1+0x13f8], R90 ;  /* 0x0013f85a01007387 */ /* 0x000fe40000100a00 */
[----:B------:R-:W-:Y:S02]  /*a0f50*/  STL.64 [R1+0x13e0], R84 ;  /* 0x0013e05401007387 */ /* 0x000fe40000100a00 */
[----:B------:R-:W-:Y:S03]  /*a0f60*/  STL.64 [R1+0x13e8], R86 ;  /* 0x0013e85601007387 */ /* 0x000fe60000100a00 */
[----:B------:R-:W-:Y:S01]  /*a0f70*/  STL.64 [R1+0x13d0], R80 ;  /* 0x0013d05001007387 */ /* 0x000fe20000100a00 */
[----:B------:R2:W-:Y:S02]  /*a0f80*/  STL.64 [R1+0x13d8], R82 ;  /* 0x0013d85201007387 */ /* 0x0005e40000100a00 */
[----:B--2---:R-:W-:Y:S05]  /*a0f90*/  HMMA.1688.F32.TF32 R80, R240, R6, R244 ;  /* 0x00000006f050723c */ /* 0x004fea00000810f4 */
[----:B------:R2:W-:Y:S01]  /*a0fa0*/  STL.64 [R1+0x13c0], R76 ;  /* 0x0013c04c01007387 */ /* 0x0005e20000100a00 */
[----:B------:R-:W-:-:S02]  /*a0fb0*/  IMAD.MOV.U32 R25, RZ, RZ, R78 ;  /* 0x000000ffff197224 */ /* 0x000fc400078e004e */
[----:B------:R-:W-:Y:S01]  /*a0fc0*/  IMAD.MOV.U32 R24, RZ, RZ, R79 ;  /* 0x000000ffff187224 */ /* 0x000fe200078e004f */
[----:B------:R-:W-:Y:S04]  /*a0fd0*/  LDS R240, [R161+0x24300] ;  /* 0x02430000a1f07984 */ /* 0x000fe80000000800 */
[----:B------:R-:W-:Y:S04]  /*a0fe0*/  LDS R242, [R161+0x26300] ;  /* 0x02630000a1f27984 */ /* 0x000fe80000000800 */
[----:B------:R-:W-:Y:S04]  /*a0ff0*/  LDS R241, [R189+0x24300] ;  /* 0x02430000bdf17984 */ /* 0x000fe80000000800 */
[----:B------:R-:W3:Y:S04]  /*a1000*/  LDS R243, [R189+0x26300] ;  /* 0x02630000bdf37984 */ /* 0x000ee80000000800 */
[----:B--2---:R-:W2:Y:S04]  /*a1010*/  LDL.LU R76, [R1+0x90] ;  /* 0x00009000014c7983 */ /* 0x004ea80000300800 */
[----:B------:R4:W-:Y:S01]  /*a1020*/  STL.64 [R1+0xfe0], R80 ;  /* 0x000fe05001007387 */ /* 0x0009e20000100a00 */
[----:B------:R5:W-:Y:S02]  /*a1030*/  STL.64 [R1+0xfe8], R82 ;  /* 0x000fe85201007387 */ /* 0x000be40000100a00 */
[----:B------:R-:W2:Y:S02]  /*a1040*/  LDL.LU R77, [R1+0x94] ;  /* 0x00009400014d7983 */ /* 0x000ea40000300800 */
[----:B------:R-:W2:Y:S01]  /*a1050*/  LDL.LU R78, [R1+0x98] ;  /* 0x00009800014e7983 */ /* 0x000ea20000300800 */
[----:B------:R-:W2:Y:S04]  /*a1060*/  LDL.LU R79, [R1+0x9c] ;  /* 0x00009c00014f7983 */ /* 0x000ea80000300800 */
        /* <DEDUP_REMOVED lines=16> */
[----:B------:R-:W1:Y:S01]  /*a1170*/  LDL.LU R100, [R1+0x110] ;  /* 0x0001100001647983 */ /* 0x000e620000300800 */
[----:B------:R-:W1:Y:S02]  /*a1180*/  LDL.LU R101, [R1+0x114] ;  /* 0x0001140001657983 */ /* 0x000e640000300800 */
[----:B------:R-:W1:Y:S02]  /*a1190*/  LDL.LU R102, [R1+0x118] ;  /* 0x0001180001667983 */ /* 0x000e640000300800 */
[----:B------:R-:W1:Y:S01]  /*a11a0*/  LDL.LU R103, [R1+0x11c] ;  /* 0x00011c0001677983 */ /* 0x000e620000300800 */
        /* <DEDUP_REMOVED lines=76> */
[C---:B--2---:R-:W-:Y:S08]  /*a1670*/  HMMA.1688.F32.TF32 R244, R236.reuse, R62, R244 ;  /* 0x0000003eecf4723c */ /* 0x044ff000000810f4 */
[C---:B---3--:R-:W-:Y:S11]  /*a1680*/  HMMA.1688.F32.TF32 R248, R236.reuse, R66, R248 ;  /* 0x00000042ecf8723c */ /* 0x048ff600000810f8 */
[----:B------:R-:W-:Y:S11]  /*a1690*/  @!UPT UIADD3 URZ, URZ, URZ, URZ ;  /* 0x0000003f3f3ff290 */ /* 0x000ff6000fffe03f */
[----:B------:R-:W-:Y:S01]  /*a16a0*/  @!UPT UIADD3 URZ, URZ, URZ, URZ ;  /* 0x0000003f3f3ff290 */ /* 0x000fe2000fffe03f */
[----:B------:R-:W-:Y:S01]  /*a16b0*/  STL.64 [R1+0xfd0], R248 ;  /* 0x000fd0f801007387 */ /* 0x000fe20000100a00 */
[----:B------:R2:W-:Y:S03]  /*a16c0*/  STL.64 [R1+0xfd8], R250 ;  /* 0x000fd8fa01007387 */ /* 0x0005e60000100a00 */
[----:B--2---:R-:W2:Y:S01]  /*a16d0*/  LDL.LU.64 R250, [R1+0x3d80] ;  /* 0x003d800001fa7983 */ /* 0x004ea20000300a00 */
[----:B------:R-:W3:Y:S02]  /*a16e0*/  LDL.LU.64 R248, [R1+0x3d78] ;  /* 0x003d780001f87983 */ /* 0x000ee40000300a00 */
[----:B------:R-:W-:Y:S02]  /*a16f0*/  STL.64 [R1+0xfc0], R244 ;  /* 0x000fc0f401007387 */ /* 0x000fe40000100a00 */
[----:B------:R1:W-:Y:S02]  /*a1700*/  STL.64 [R1+0xfc8], R246 ;  /* 0x000fc8f601007387 */ /* 0x0003e40000100a00 */
[----:B-1----:R-:W2:Y:S01]  /*a1710*/  LDL.LU.64 R246, [R1+0x3d70] ;  /* 0x003d700001f67983 */ /* 0x002ea20000300a00 */
[----:B------:R-:W2:Y:S01]  /*a1720*/  LDL.LU.64 R244, [R1+0x3d68] ;  /* 0x003d680001f47983 */ /* 0x000ea20000300a00 */
[C---:B----4-:R-:W-:Y:S08]  /*a1730*/  HMMA.1688.F32.TF32 R156, R236.reuse, R58, R156 ;  /* 0x0000003aec9c723c */ /* 0x050ff0000008109c */
        /* <DEDUP_REMOVED lines=16> */
[C---:B-----5:R-:W-:Y:S08]  /*a1840*/  HMMA.1688.F32.TF32 R88, R232.reuse, R46, R88 ;  /* 0x0000002ee858723c */ /* 0x060ff00000081058 */
[C---:B------:R-:W-:Y:S08]  /*a1850*/  HMMA.1688.F32.TF32 R84, R232.reuse, R42, R84 ;  /* 0x0000002ae854723c */ /* 0x040ff00000081054 */
[C---:B------:R-:W-:Y:S08]  /*a1860*/  HMMA.1688.F32.TF32 R80, R232.reuse, R38, R80 ;  /* 0x00000026e850723c */ /* 0x040ff00000081050 */
[----:B------:R-:W-:Y:S01]  /*a1870*/  HMMA.1688.F32.TF32 R76, R232, R34, R76 ;  /* 0x00000022e84c723c */ /* 0x000fe2000008104c */
        /* <DEDUP_REMOVED lines=29> */
[----:B------:R-:W-:Y:S01]  /*a1a50*/  MOV R21, R100 ;  /* 0x0000006400157202 */ /* 0x000fe20000000f00 */
[----:B------:R-:W-:-:S02]  /*a1a60*/  IMAD.MOV.U32 R20, RZ, RZ, R101 ;  /* 0x000000ffff147224 */ /* 0x000fc400078e0065 */
[----:B------:R-:W-:Y:S01]  /*a1a70*/  IMAD.MOV.U32 R13, RZ, RZ, R102 ;  /* 0x000000ffff0d7224 */ /* 0x000fe200078e0066 */
[----:B------:R-:W-:Y:S01]  /*a1a80*/  MOV R12, R103 ;  /* 0x00000067000c7202 */ /* 0x000fe20000000f00 */
[----:B------:R-:W-:Y:S01]  /*a1a90*/  LDS R238, [R161+0x26400] ;  /* 0x02640000a1ee7984 */ /* 0x000fe20000000800 */
[C---:B------:R-:W-:Y:S08]  /*a1aa0*/  HMMA.1688.F32.TF32 R100, R232.reuse, R58, R224 ;  /* 0x0000003ae864723c */ /* 0x040ff000000810e0 */
[----:B-1----:R-:W-:Y:S01]  /*a1ab0*/  HMMA.1688.F32.TF32 R104, R232, R62, R228 ;  /* 0x0000003ee868723c */ /* 0x002fe200000810e4 */
[----:B------:R-:W-:Y:S04]  /*a1ac0*/  LDS R237, [R189+0x24400] ;  /* 0x02440000bded7984 */ /* 0x000fe80000000800 */
[----:B------:R-:W-:Y:S11]  /*a1ad0*/  LDS R239, [R189+0x26400] ;  /* 0x02640000bdef7984 */ /* 0x000ff60000000800 */
[----:B------:R-:W-:Y:S07]  /*a1ae0*/  @!UPT UIADD3 URZ, URZ, URZ, URZ ;  /* 0x0000003f3f3ff290 */ /* 0x000fee000fffe03f */
[----:B------:R-:W-:Y:S01]  /*a1af0*/  STL.64 [R1+0xf30], R104 ;  /* 0x000f306801007387 */ /* 0x000fe20000100a00 */
[----:B------:R-:W-:Y:S02]  /*a1b00*/  STL.64 [R1+0xf38], R106 ;  /* 0x000f386a01007387 */ /* 0x000fe40000100a00 */
[----:B------:R-:W-:Y:S02]  /*a1b10*/  STL.64 [R1+0xf20], R100 ;  /* 0x000f206401007387 */ /* 0x000fe40000100a00 */
[----:B------:R-:W-:Y:S01]  /*a1b20*/  STL.64 [R1+0xf28], R102 ;  /* 0x000f286601007387 */ /* 0x000fe20000100a00 */
[----:B------:R-:W-:Y:S01]  /*a1b30*/  STL.64 [R1+0xe0], R96 ;  /* 0x0000e06001007387 */ /* 0x000fe20000100a00 */
[----:B------:R-:W-:Y:S02]  /*a1b40*/  STL.64 [R1+0xe8], R98 ;  /* 0x0000e86201007387 */ /* 0x000fe40000100a00 */
[----:B------:R1:W-:Y:S02]  /*a1b50*/  STL.64 [R1+0xd0], R92 ;  /* 0x0000d05c01007387 */ /* 0x0003e40000100a00 */
[----:B------:R4:W-:Y:S01]  /*a1b60*/  STL.64 [R1+0xd8], R94 ;  /* 0x0000d85e01007387 */ /* 0x0009e20000100a00 */
[----:B------:R5:W-:Y:S01]  /*a1b70*/  STL.64 [R1+0xc0], R88 ;  /* 0x0000c05801007387 */ /* 0x000be20000100a00 */
[----:B------:R4:W-:Y:S02]  /*a1b80*/  STL.64 [R1+0xc8], R90 ;  /* 0x0000c85a01007387 */ /* 0x0009e40000100a00 */
[----:B------:R-:W-:Y:S02]  /*a1b90*/  STL.64 [R1+0xb0], R84 ;  /* 0x0000b05401007387 */ /* 0x000fe40000100a00 */
[----:B------:R-:W-:Y:S01]  /*a1ba0*/  STL.64 [R1+0xb8], R86 ;  /* 0x0000b85601007387 */ /* 0x000fe20000100a00 */
[----:B-1----:R-:W2:Y:S01]  /*a1bb0*/  LDL.LU R92, [R1+0x1c0] ;  /* 0x0001c000015c7983 */ /* 0x002ea20000300800 */
[----:B------:R-:W-:Y:S02]  /*a1bc0*/  STL.64 [R1+0xa0], R80 ;  /* 0x0000a05001007387 */ /* 0x000fe40000100a00 */
[----:B------:R-:W-:Y:S02]  /*a1bd0*/  STL.64 [R1+0xa8], R82 ;  /* 0x0000a85201007387 */ /* 0x000fe40000100a00 */
[----:B------:R3:W-:Y:S01]  /*a1be0*/  STL.64 [R1+0x1340], R76 ;  /* 0x0013404c01007387 */ /* 0x0007e20000100a00 */
[----:B------:R2:W-:Y:S01]  /*a1bf0*/  STL.64 [R1+0x1348], R78 ;  /* 0x0013484e01007387 */ /* 0x0005e20000100a00 */
[----:B------:R-:W2:Y:S02]  /*a1c00*/  LDL.LU R93, [R1+0x1c4] ;  /* 0x0001c400015d7983 */ /* 0x000ea40000300800 */
[----:B----4-:R-:W4:Y:S02]  /*a1c10*/  LDL.LU R94, [R1+0x1c8] ;  /* 0x0001c800015e7983 */ /* 0x010f240000300800 */
[----:B------:R-:W4:Y:S01]  /*a1c20*/  LDL.LU R95, [R1+0x1cc] ;  /* 0x0001cc00015f7983 */ /* 0x000f220000300800 */
[----:B------:R-:W4:Y:S01]  /*a1c30*/  LDL.LU R96, [R1+0x1d0] ;  /* 0x0001d00001607983 */ /* 0x000f220000300800 */
[----:B------:R-:W4:Y:S02]  /*a1c40*/  LDL.LU R97, [R1+0x1d4] ;  /* 0x0001d40001617983 */ /* 0x000f240000300800 */
[----:B------:R-:W4:Y:S02]  /*a1c50*/  LDL.LU R98, [R1+0x1d8] ;  /* 0x0001d80001627983 */ /* 0x000f240000300800 */
[----:B------:R-:W4:Y:S01]  /*a1c60*/  LDL.LU R99, [R1+0x1dc] ;  /* 0x0001dc0001637983 */ /* 0x000f220000300800 */
[----:B------:R-:W4:Y:S01]  /*a1c70*/  LDL.LU R100, [R1] ;  /* 0x0000000001647983 */ /* 0x000f220000300800 */
        /* <DEDUP_REMOVED lines=43> */
[----:B-----5:R-:W5:Y:S01]  /*a1f30*/  LDL.LU R88, [R1+0x1b0] ;  /* 0x0001b00001587983 */ /* 0x020f620000300800 */
[----:B------:R-:W5:Y:S02]  /*a1f40*/  LDL.LU R89, [R1+0x1b4] ;  /* 0x0001b40001597983 */ /* 0x000f640000300800 */
[----:B------:R-:W5:Y:S02]  /*a1f50*/  LDL.LU R90, [R1+0x1b8] ;  /* 0x0001b800015a7983 */ /* 0x000f640000300800 */
[----:B------:R-:W5:Y:S02]  /*a1f60*/  LDL.LU R91, [R1+0x1bc] ;  /* 0x0001bc00015b7983 */ /* 0x000f640000300800 */
[----:B---3--:R-:W-:Y:S01]  /*a1f70*/  IMAD.MOV.U32 R76, RZ, RZ, R248 ;  /* 0x000000ffff4c7224 */ /* 0x008fe200078e00f8 */
[----:B------:R-:W-:Y:S01]  /*a1f80*/  MOV R77, R249 ;  /* 0x000000f9004d7202 */ /* 0x000fe20000000f00 */
[----:B--2---:R-:W-:-:S02]  /*a1f90*/  IMAD.MOV.U32 R78, RZ, RZ, R250 ;  /* 0x000000ffff4e7224 */ /* 0x004fc400078e00fa */
[----:B------:R-:W-:Y:S02]  /*a1fa0*/  IMAD.MOV.U32 R79, RZ, RZ, R251 ;  /* 0x000000ffff4f7224 */ /* 0x000fe400078e00fb */
[----:B------:R-:W-:Y:S02]  /*a1fb0*/  IMAD.MOV.U32 R80, RZ, RZ, R244 ;  /* 0x000000ffff507224 */ /* 0x000fe400078e00f4 */
[----:B------:R-:W-:Y:S01]  /*a1fc0*/  IMAD.MOV.U32 R81, RZ, RZ, R245 ;  /* 0x000000ffff517224 */ /* 0x000fe200078e00f5 */
[----:B------:R-:W2:Y:S01]  /*a1fd0*/  LDL.LU R244, [R1+0x3d64] ;  /* 0x003d640001f47983 */ /* 0x000ea20000300800 */
[----:B------:R-:W2:Y:S01]  /*a1fe0*/  LDL.LU R245, [R1+0x3d60] ;  /* 0x003d600001f57983 */ /* 0x000ea20000300800 */
[----:B------:R-:W-:Y:S01]  /*a1ff0*/  MOV R82, R246 ;  /* 0x000000f600527202 */ /* 0x000fe20000000f00 */
[----:B------:R-:W-:Y:S01]  /*a2000*/  IMAD.MOV.U32 R83, RZ, RZ, R247 ;  /* 0x000000ffff537224 */ /* 0x000fe200078e00f7 */
[----:B------:R-:W2:Y:S01]  /*a2010*/  LDL.LU R246, [R1+0x3d5c] ;  /* 0x003d5c0001f67983 */ /* 0x000ea20000300800 */
        /* <DEDUP_REMOVED lines=8> */
[----:B------:R-:W2:Y:S01]  /*a20a0*/  LDL.LU R251, [R1+0x3d48] ;  /* 0x003d480001fb7983 */ /* 0x000ea20000300800 */
[----:B------:R-:W-:Y:S08]  /*a20b0*/  HMMA.1688.F32.TF32 R76, R240, R22, R76 ;  /* 0x00000016f04c723c */ /* 0x000ff0000008104c */
[C---:B----4-:R-:W-:Y:S08]  /*a20c0*/  HMMA.1688.F32.TF32 R136, R232.reuse, R30, R132 ;  /* 0x0000001ee888723c */ /* 0x050ff00000081084 */
        /* <DEDUP_REMOVED lines=32> */
[C---:B----4-:R-:W-:Y:S08]  /*a22d0*/  HMMA.1688.F32.TF32 R104, R240.reuse, R54, R228 ;  /* 0x00000036f068723c */ /* 0x050ff000000810e4 */
[C---:B--2---:R-:W-:Y:S08]  /*a22e0*/  HMMA.1688.F32.TF32 R100, R240.reuse, R58, R248 ;  /* 0x0000003af064723c */ /* 0x044ff000000810f8 */
[C---:B-----5:R-:W-:Y:S08]  /*a22f0*/  HMMA.1688.F32.TF32 R248, R240.reuse, R38, R88 ;  /* 0x00000026f0f8723c */ /* 0x060ff00000081058 */
[C---:B------:R-:W-:Y:S07]  /*a2300*/  HMMA.1688.F32.TF32 R88, R240.reuse, R34, R244 ;  /* 0x00000022f058723c */ /* 0x040fee00000810f4 */
[----:B------:R-:W-:Y:S01]  /*a2310*/  STL.64 [R1+0x40], R100 ;  /* 0x0000406401007387 */ /* 0x000fe20000100a00 */
[----:B------:R2:W-:Y:S02]  /*a2320*/  STL.64 [R1+0x48], R102 ;  /* 0x0000486601007387 */ /* 0x0005e40000100a00 */
[C---:B--2---:R-:W-:Y:S01]  /*a2330*/  HMMA.1688.F32.TF32 R100, R240.reuse, R50, R224 ;  /* 0x00000032f064723c */ /* 0x044fe200000810e0 */
[----:B------:R-:W-:Y:S01]  /*a2340*/  STL.64 [R1+0x30], R104 ;  /* 0x0000306801007387 */ /* 0x000fe20000100a00 */
[----:B------:R-:W-:Y:S11]  /*a2350*/  STL.64 [R1+0x38], R106 ;  /* 0x0000386a01007387 */ /* 0x000ff60000100a00 */
[----:B------:R-:W-:Y:S10]  /*a2360*/  @!UPT UIADD3 URZ, URZ, URZ, URZ ;  /* 0x0000003f3f3ff290 */ /* 0x000ff4000fffe03f */
[----:B------:R-:W-:Y:S01]  /*a2370*/  STL.64 [R1+0x20], R100 ;  /* 0x0000206401007387 */ /* 0x000fe20000100a00 */
[----:B------:R-:W-:Y:S02]  /*a2380*/  STL.64 [R1+0x28], R102 ;  /* 0x0000286601007387 */ /* 0x000fe40000100a00 */
[----:B------:R-:W-:Y:S02]  /*a2390*/  STL.64 [R1+0x10], R96 ;  /* 0x0000106001007387 */ /* 0x000fe40000100a00 */
[----:B------:R-:W-:Y:S01]  /*a23a0*/  STL.64 [R1+0x18], R98 ;  /* 0x0000186201007387 */ /* 0x000fe20000100a00 */
[----:B------:R-:W-:Y:S01]  /*a23b0*/  STL [R1+0x3b5c], R248 ;  /* 0x003b5cf801007387 */ /* 0x000fe20000100800 */
[----:B------:R-:W-:Y:S02]  /*a23c0*/  STL.64 [R1], R92 ;  /* 0x0000005c01007387 */ /* 0x000fe40000100a00 */
[----:B------:R-:W-:Y:S02]  /*a23d0*/  STL.64 [R1+0x8], R94 ;  /* 0x0000085e01007387 */ /* 0x000fe40000100a00 */
[----:B------:R-:W-:Y:S01]  /*a23e0*/  STL [R1+0x3b58], R249 ;  /* 0x003b58f901007387 */ /* 0x000fe20000100800 */
[----:B------:R-:W-:Y:S01]  /*a23f0*/  STL [R1+0x3b54], R250 ;  /* 0x003b54fa01007387 */ /* 0x000fe20000100800 */
[----:B------:R-:W-:Y:S02]  /*a2400*/  STL [R1+0x3b50], R251 ;  /* 0x003b50fb01007387 */ /* 0x000fe40000100800 */
[----:B------:R-:W-:Y:S02]  /*a2410*/  STL.64 [R1+0x12f0], R88 ;  /* 0x0012f05801007387 */ /* 0x000fe40000100a00 */
[----:B------:R3:W-:Y:S02]  /*a2420*/  STL.64 [R1+0x12f8], R90 ;  /* 0x0012f85a01007387 */ /* 0x0007e40000100a00 */
[C---:B---3--:R-:W-:Y:S08]  /*a2430*/  HMMA.1688.F32.TF32 R88, R240.reuse, R30, R84 ;  /* 0x0000001ef058723c */ /* 0x048ff00000081054 */
[C---:B------:R-:W-:Y:S11]  /*a2440*/  HMMA.1688.F32.TF32 R84, R240.reuse, R26, R80 ;  /* 0x0000001af054723c */ /* 0x040ff60000081050 */
[----:B------:R-:W-:Y:S04]  /*a2450*/  @!UPT UIADD3 URZ, URZ, URZ, URZ ;  /* 0x0000003f3f3ff290 */ /* 0x000fe8000fffe03f */
[----:B------:R-:W-:Y:S01]  /*a2460*/  STL.64 [R1+0x12e0], R88 ;  /* 0x0012e05801007387 */ /* 0x000fe20000100a00 */
[----:B------:R-:W-:Y:S02]  /*a2470*/  STL.64 [R1+0x12e8], R90 ;  /* 0x0012e85a01007387 */ /* 0x000fe40000100a00 */
[----:B------:R-:W2:Y:S05]  /*a2480*/  LDL.LU R80, [R1+0x640] ;  /* 0x0006400001507983 */ /* 0x000eaa0000300800 */
[----:B------:R3:W-:Y:S01]  /*a2490*/  STL.64 [R1+0x12d0], R84 ;  /* 0x0012d05401007387 */ /* 0x0007e20000100a00 */
[----:B------:R4:W-:Y:S01]  /*a24a0*/  STL.64 [R1+0x12d8], R86 ;  /* 0x0012d85601007387 */ /* 0x0009e20000100a00 */
[----:B------:R5:W-:Y:S02]  /*a24b0*/  STL.64 [R1+0x12c0], R76 ;  /* 0x0012c04c01007387 */ /* 0x000be40000100a00 */
[----:B------:R1:W-:Y:S02]  /*a24c0*/  STL.64 [R1+0x12c8], R78 ;  /* 0x0012c84e01007387 */ /* 0x0003e40000100a00 */
        /* <DEDUP_REMOVED lines=19> */
[----:B---3--:R-:W3:Y:S02]  /*a2600*/  LDL.LU R84, [R1+0x650] ;  /* 0x0006500001547983 */ /* 0x008ee40000300800 */
[----:B------:R-:W3:Y:S01]  /*a2610*/  LDL.LU R85, [R1+0x654] ;  /* 0x0006540001557983 */ /* 0x000ee20000300800 */
[----:B----4-:R-:W3:Y:S01]  /*a2620*/  LDL.LU R86, [R1+0x658] ;  /* 0x0006580001567983 */ /* 0x010ee20000300800 */
[----:B------:R-:W3:Y:S02]  /*a2630*/  LDL.LU R87, [R1+0x65c] ;  /* 0x00065c0001577983 */ /* 0x000ee40000300800 */
[----:B------:R-:W4:Y:S02]  /*a2640*/  LDL.LU R88, [R1+0x660] ;  /* 0x0006600001587983 */ /* 0x000f240000300800 */
[----:B------:R-:W4:Y:S01]  /*a2650*/  LDL.LU R89, [R1+0x664] ;  /* 0x0006640001597983 */ /* 0x000f220000300800 */
[----:B------:R-:W4:Y:S01]  /*a2660*/  LDL.LU R90, [R1+0x668] ;  /* 0x00066800015a7983 */ /* 0x000f220000300800 */
[----:B------:R-:W4:Y:S02]  /*a2670*/  LDL.LU R91, [R1+0x66c] ;  /* 0x00066c00015b7983 */ /* 0x000f240000300800 */
        /* <DEDUP_REMOVED lines=12> */
[----:B-----5:R-:W5:Y:S02]  /*a2740*/  LDL.LU R76, [R1+0x630] ;  /* 0x00063000014c7983 */ /* 0x020f640000300800 */
[----:B------:R-:W5:Y:S01]  /*a2750*/  LDL.LU R77, [R1+0x634] ;  /* 0x00063400014d7983 */ /* 0x000f620000300800 */
[----:B-1----:R-:W5:Y:S01]  /*a2760*/  LDL.LU R78, [R1+0x638] ;  /* 0x00063800014e7983 */ /* 0x002f620000300800 */
[----:B------:R-:W5:Y:S01]  /*a2770*/  LDL.LU R79, [R1+0x63c] ;  /* 0x00063c00014f7983 */ /* 0x000f620000300800 */
[C---:B--2---:R-:W-:Y:S08]  /*a2780*/  HMMA.1688.F32.TF32 R244, R240.reuse, R18, R108 ;  /* 0x00000012f0f4723c */ /* 0x044ff0000008106c */
[C---:B------:R-:W-:Y:S08]  /*a2790*/  HMMA.1688.F32.TF32 R104, R240.reuse, R14, R104 ;  /* 0x0000000ef068723c */ /* 0x040ff00000081068 */
[----:B------:R-:W-:Y:S07]  /*a27a0*/  HMMA.1688.F32.TF32 R100, R240, R10, R100 ;  /* 0x0000000af064723c */ /* 0x000fee0000081064 */
[----:B------:R-:W-:Y:S01]  /*a27b0*/  STL [R1+0x3b4c], R244 ;  /* 0x003b4cf401007387 */ /* 0x000fe20000100800 */
[----:B------:R-:W-:Y:S02]  /*a27c0*/  STL [R1+0x3b48], R245 ;  /* 0x003b48f501007387 */ /* 0x000fe40000100800 */
[----:B------:R-:W-:Y:S02]  /*a27d0*/  STL [R1+0x3b44], R246 ;  /* 0x003b44f601007387 */ /* 0x000fe40000100800 */
[----:B------:R-:W-:Y:S03]  /*a27e0*/  STL [R1+0x3b40], R247 ;  /* 0x003b40f701007387 */ /* 0x000fe60000100800 */
[----:B------:R-:W-:Y:S01]  /*a27f0*/  STL.64 [R1+0x12b0], R104 ;  /* 0x0012b06801007387 */ /* 0x000fe20000100a00 */
[----:B------:R-:W-:Y:S08]  /*a2800*/  STL.64 [R1+0x12b8], R106 ;  /* 0x0012b86a01007387 */ /* 0x000ff00000100a00 */
[----:B------:R-:W-:Y:S01]  /*a2810*/  MOV R248, R102 ;  /* 0x0000006600f87202 */ /* 0x000fe20000000f00 */
[----:B------:R1:W-:Y:S02]  /*a2820*/  STL.64 [R1+0x12a0], R100 ;  /* 0x0012a06401007387 */ /* 0x0003e40000100a00 */
[----:B------:R-:W-:-:S02]  /*a2830*/  IMAD.MOV.U32 R249, RZ, RZ, R103 ;  /* 0x000000fffff97224 */ /* 0x000fc400078e0067 */
[----:B-1----:R-:W-:Y:S08]  /*a2840*/  HMMA.1688.F32.TF32 R100, R240, R6, R228 ;  /* 0x00000006f064723c */ /* 0x002ff000000810e4 */
[----:B-----5:R-:W-:Y:S01]  /*a2850*/  HMMA.1688.F32.TF32 R76, R232, R42, R76 ;  /* 0x0000002ae84c723c */ /* 0x020fe2000008104c */
[----:B------:R-:W-:Y:S04]  /*a2860*/  LDS R240, [R161+0x24480] ;  /* 0x02448000a1f07984 */ /* 0x000fe80000000800 */
[----:B------:R-:W-:Y:S04]  /*a2870*/  LDS R242, [R161+0x26480] ;  /* 0x02648000a1f27984 */ /* 0x000fe80000000800 */
[----:B------:R-:W-:Y:S04]  /*a2880*/  LDS R241, [R189+0x24480] ;  /* 0x02448000bdf17984 */ /* 0x000fe80000000800 */
[----:B------:R-:W1:Y:S03]  /*a2890*/  LDS R243, [R189+0x26480] ;  /* 0x02648000bdf37984 */ /* 0x000e660000000800 */
[----:B------:R-:W-:Y:S01]  /*a28a0*/  IMAD.MOV.U32 R250, RZ, RZ, R100 ;  /* 0x000000fffffa7224 */ /* 0x000fe200078e0064 */
[----:B------:R-:W-:Y:S01]  /*a28b0*/  MOV R251, R101 ;  /* 0x0000006500fb7202 */ /* 0x000fe20000000f00 */
[----:B------:R-:W-:-:S02]  /*a28c0*/  IMAD.MOV.U32 R244, RZ, RZ, R102 ;  /* 0x000000fffff47224 */ /* 0x000fc400078e0066 */
[----:B------:R-:W-:Y:S02]  /*a28d0*/  IMAD.MOV.U32 R245, RZ, RZ, R103 ;  /* 0x000000fffff57224 */ /* 0x000fe400078e0067 */
[C---:B---3--:R-:W-:Y:S01]  /*a28e0*/  HMMA.1688.F32.TF32 R100, R232.reuse, R66, R224 ;  /* 0x00000042e864723c */ /* 0x048fe200000810e0 */
[----:B------:R-:W-:Y:S11]  /*a28f0*/  STL.64 [R1+0x3b68], R250 ;  /* 0x003b68fa01007387 */ /* 0x000ff60000100a00 */
[----:B------:R-:W-:Y:S11]  /*a2900*/  @!UPT UIADD3 URZ, URZ, URZ, URZ ;  /* 0x0000003f3f3ff290 */ /* 0x000ff6000fffe03f */
[----:B------:R-:W-:Y:S01]  /*a2910*/  @!UPT UIADD3 URZ, URZ, URZ, URZ ;  /* 0x0000003f3f3ff290 */ /* 0x000fe2000fffe03f */
[----:B------:R-:W-:Y:S01]  /*a2920*/  MOV R246, R100 ;  /* 0x0000006400f67202 */ /* 0x000fe20000000f00 */
[----:B------:R-:W-:Y:S02]  /*a2930*/  IMAD.MOV.U32 R247, RZ, RZ, R101 ;  /* 0x000000fffff77224 */ /* 0x000fe400078e0065 */
[----:B------:R-:W-:Y:S01]  /*a2940*/  IMAD.MOV.U32 R17, RZ, RZ, R102 ;  /* 0x000000ffff117224 */ /* 0x000fe200078e0066 */
[----:B------:R-:W-:Y:S02]  /*a2950*/  MOV R16, R103 ;  /* 0x0000006700107202 */ /* 0x000fe40000000f00 */
[C---:B------:R-:W-:Y:S08]  /*a2960*/  HMMA.1688.F32.TF32 R100, R232.reuse, R62, R96 ;  /* 0x0000003ee864723c */ /* 0x040ff00000081060 */
[C---:B------:R-:W-:Y:S08]  /*a2970*/  HMMA.1688.F32.TF32 R96, R232.reuse, R58, R92 ;  /* 0x0000003ae860723c */ /* 0x040ff0000008105c */
[C---:B----4-:R-:W-:Y:S08]  /*a2980*/  HMMA.1688.F32.TF32 R92, R232.reuse, R54, R88 ;  /* 0x00000036e85c723c */ /* 0x050ff00000081058 */
[C---:B------:R-:W-:Y:S08]  /*a2990*/  HMMA.1688.F32.TF32 R88, R232.reuse, R50, R84 ;  /* 0x00000032e858723c */ /* 0x040ff00000081054 */
[----:B------:R-:W-:Y:S01]  /*a29a0*/  HMMA.1688.F32.TF32 R84, R232, R46, R80 ;  /* 0x0000002ee854723c */ /* 0x000fe20000081050 */
[----:B------:R-:W-:Y:S04]  /*a29b0*/  STL.64 [R1+0x3b60], R248 ;  /* 0x003b60f801007387 */ /* 0x000fe80000100a00 */
[----:B------:R-:W-:Y:S01]  /*a29c0*/  STL.64 [R1+0x830], R100 ;  /* 0x0008306401007387 */ /* 0x000fe20000100a00 */
[----:B------:R-:W-:Y:S02]  /*a29d0*/  STL.64 [R1+0x838], R102 ;  /* 0x0008386601007387 */ /* 0x000fe40000100a00 */
[----:B------:R-:W-:Y:S02]  /*a29e0*/  STL.64 [R1+0x8a0], R96 ;  /* 0x0008a06001007387 */ /* 0x000fe40000100a00 */
[----:B------:R-:W-:Y:S01]  /*a29f0*/  STL.64 [R1+0x8a8], R98 ;  /* 0x0008a86201007387 */ /* 0x000fe20000100a00 */
[----:B------:R-:W-:Y:S01]  /*a2a00*/  STL.64 [R1+0xa30], R92 ;  /* 0x000a305c01007387 */ /* 0x000fe20000100a00 */
[----:B------:R-:W-:Y:S03]  /*a2a10*/  STL.64 [R1+0xa38], R94 ;  /* 0x000a385e01007387 */ /* 0x000fe60000100a00 */
[----:B------:R-:W-:Y:S02]  /*a2a20*/  STL.64 [R1+0xef0], R88 ;  /* 0x000ef05801007387 */ /* 0x000fe40000100a00 */
[----:B------:R-:W-:Y:S01]  /*a2a30*/  STL.64 [R1+0xef8], R90 ;  /* 0x000ef85a01007387 */ /* 0x000fe20000100a00 */
[----:B------:R-:W2:Y:S05]  /*a2a40*/  LDL.LU R80, [R1+0x420] ;  /* 0x0004200001507983 */ /* 0x000eaa0000300800 */
[----:B------:R3:W-:Y:S02]  /*a2a50*/  STL.64 [R1+0xee0], R84 ;  /* 0x000ee05401007387 */ /* 0x0007e40000100a00 */
[----:B------:R4:W-:Y:S02]  /*a2a60*/  STL.64 [R1+0xee8], R86 ;  /* 0x000ee85601007387 */ /* 0x0009e40000100a00 */
[----:B------:R5:W-:Y:S01]  /*a2a70*/  STL.64 [R1+0xb70], R76 ;  /* 0x000b704c01007387 */ /* 0x000be20000100a00 */
        /* <DEDUP_REMOVED lines=11> */
[----:B------:R-:W2:Y:S02]  /*a2b30*/  LDL.LU R111, [R1+0x62c] ;  /* 0x00062c00016f7983 */ /* 0x000ea40000300800 */
[----:B---3--:R-:W-:-:S02]  /*a2b40*/  IMAD.MOV.U32 R84, RZ, RZ, R163 ;  /* 0x000000ffff547224 */ /* 0x008fc400078e00a3 */
[----:B------:R-:W-:Y:S01]  /*a2b50*/  IMAD.MOV.U32 R85, RZ, RZ, R190 ;  /* 0x000000ffff557224 */ /* 0x000fe200078e00be */
[----:B------:R-:W3:Y:S01]  /*a2b60*/  LDL.LU R163, [R1+0x3d44] ;  /* 0x003d440001a37983 */ /* 0x000ee20000300800 */
[----:B------:R-:W3:Y:S01]  /*a2b70*/  LDL.LU R190, [R1+0x3d40] ;  /* 0x003d400001be7983 */ /* 0x000ee20000300800 */
[----:B----4-:R-:W-:Y:S01]  /*a2b80*/  MOV R86, R191 ;  /* 0x000000bf00567202 */ /* 0x010fe20000000f00 */
[----:B------:R-:W-:Y:S01]  /*a2b90*/  IMAD.MOV.U32 R87, RZ, RZ, R252 ;  /* 0x000000ffff577224 */ /* 0x000fe200078e00fc */
        /* <DEDUP_REMOVED lines=21> */
[----:B------:R-:W4:Y:S01]  /*a2cf0*/  LDL.LU R99, [R1+0x5dc] ;  /* 0x0005dc0001637983 */ /* 0x000f220000300800 */
[----:B-----5:R-:W-:Y:S01]  /*a2d00*/  MOV R76, R162 ;  /* 0x000000a2004c7202 */ /* 0x020fe20000000f00 */
[----:B------:R-:W-:-:S02]  /*a2d10*/  IMAD.MOV.U32 R77, RZ, RZ, R160 ;  /* 0x000000ffff4d7224 */ /* 0x000fc400078e00a0 */
[----:B-1----:R-:W-:Y:S01]  /*a2d20*/  IMAD.MOV.U32 R78, RZ, RZ, R2 ;  /* 0x000000ffff4e7224 */ /* 0x002fe200078e0002 */
[----:B------:R-:W-:Y:S01]  /*a2d30*/  MOV R79, R0 ;  /* 0x00000000004f7202 */ /* 0x000fe20000000f00 */
[----:B------:R-:W-:Y:S08]  /*a2d40*/  HMMA.1688.F32.TF32 R84, R232, R6, R84 ;  /* 0x00000006e854723c */ /* 0x000ff00000081054 */
[----:B------:R-:W-:Y:S08]  /*a2d50*/  HMMA.1688.F32.TF32 R76, R236, R62, R76 ;  /* 0x0000003eec4c723c */ /* 0x000ff0000008104c */
[C---:B--2---:R-:W-:Y:S08]  /*a2d60*/  HMMA.1688.F32.TF32 R104, R232.reuse, R34, R104 ;  /* 0x00000022e868723c */ /* 0x044ff00000081068 */
[----:B------:R-:W-:Y:S01]  /*a2d70*/  HMMA.1688.F32.TF32 R108, R232, R38, R108 ;  /* 0x00000026e86c723c */ /* 0x000fe2000008106c */
[----:B---3--:R-:W-:-:S02]  /*a2d80*/  IMAD.MOV.U32 R95, RZ, RZ, R163 ;  /* 0x000000ffff5f7224 */ /* 0x008fc400078e00a3 */
[----:B------:R-:W-:Y:S01]  /*a2d90*/  IMAD.MOV.U32 R94, RZ, RZ, R190 ;  /* 0x000000ffff5e7224 */ /* 0x000fe200078e00be */
[----:B----4-:R-:W-:Y:S01]  /*a2da0*/  MOV R93, R191 ;  /* 0x000000bf005d7202 */ /* 0x010fe20000000f00 */
[----:B------:R-:W-:-:S11]  /*a2db0*/  IMAD.MOV.U32 R92, RZ, RZ, R252 ;  /* 0x000000ffff5c7224 */ /* 0x000fd600078e00fc */
[----:B------:R-:W-:Y:S02]  /*a2dc0*/  IMAD.MOV.U32 R252, RZ, RZ, R104 ;  /* 0x000000fffffc7224 */ /* 0x000fe400078e0068 */
[----:B------:R-:W-:Y:S01]  /*a2dd0*/  IMAD.MOV.U32 R191, RZ, RZ, R105 ;  /* 0x000000ffffbf7224 */ /* 0x000fe200078e0069 */
[----:B------:R-:W-:Y:S01]  /*a2de0*/  MOV R190, R106 ;  /* 0x0000006a00be7202 */ /* 0x000fe20000000f00 */
[----:B------:R-:W-:Y:S02]  /*a2df0*/  IMAD.MOV.U32 R163, RZ, RZ, R107 ;  /* 0x000000ffffa37224 */ /* 0x000fe400078e006b */
[C---:B------:R-:W-:Y:S08]  /*a2e00*/  HMMA.1688.F32.TF32 R104, R232.reuse, R30, R100 ;  /* 0x0000001ee868723c */ /* 0x040ff00000081064 */
[C---:B------:R-:W-:Y:S08]  /*a2e10*/  HMMA.1688.F32.TF32 R100, R232.reuse, R26, R228 ;  /* 0x0000001ae864723c */ /* 0x040ff000000810e4 */
[C---:B------:R-:W-:Y:S08]  /*a2e20*/  HMMA.1688.F32.TF32 R96, R232.reuse, R18, R96 ;  /* 0x00000012e860723c */ /* 0x040ff00000081060 */
[C---:B------:R-:W-:Y:S08]  /*a2e30*/  HMMA.1688.F32.TF32 R92, R232.reuse, R14, R92 ;  /* 0x0000000ee85c723c */ /* 0x040ff0000008105c */
[----:B------:R-:W-:Y:S08]  /*a2e40*/  HMMA.1688.F32.TF32 R88, R232, R10, R88 ;  /* 0x0000000ae858723c */ /* 0x000ff00000081058 */
[----:B------:R-:W-:Y:S01]  /*a2e50*/  HMMA.1688.F32.TF32 R80, R236, R66, R80 ;  /* 0x00000042ec50723c */ /* 0x000fe20000081050 */
[----:B------:R-:W-:Y:S01]  /*a2e60*/  STL.64 [R1+0xb60], R108 ;  /* 0x000b606c01007387 */ /* 0x000fe20000100a00 */
[----:B------:R-:W-:Y:S02]  /*a2e70*/  STL.64 [R1+0xb68], R110 ;  /* 0x000b686e01007387 */ /* 0x000fe40000100a00 */
[----:B------:R-:W-:Y:S02]  /*a2e80*/  STL [R1+0x3b34], R163 ;  /* 0x003b34a301007387 */ /* 0x000fe40000100800 */
[----:B------:R-:W-:Y:S01]  /*a2e90*/  STL [R1+0x3b30], R190 ;  /* 0x003b30be01007387 */ /* 0x000fe20000100800 */
[----:B------:R1:W-:Y:S01]  /*a2ea0*/  STL [R1+0x3b2c], R191 ;  /* 0x003b2cbf01007387 */ /* 0x0003e20000100800 */
[----:B------:R2:W-:Y:S02]  /*a2eb0*/  STL [R1+0x3b28], R252 ;  /* 0x003b28fc01007387 */ /* 0x0005e40000100800 */
[----:B-1----:R-:W-:-:S02]  /*a2ec0*/  IMAD.MOV.U32 R191, RZ, RZ, R102 ;  /* 0x000000ffffbf7224 */ /* 0x002fc400078e0066 */
[----:B--2---:R-:W-:Y:S01]  /*a2ed0*/  IMAD.MOV.U32 R252, RZ, RZ, R103 ;  /* 0x000000fffffc7224 */ /* 0x004fe200078e0067 */
[----:B------:R-:W-:Y:S01]  /*a2ee0*/  STL.64 [R1+0x1280], R104 ;  /* 0x0012806801007387 */ /* 0x000fe20000100a00 */
[----:B------:R-:W-:Y:S02]  /*a2ef0*/  STL.64 [R1+0x1288], R106 ;  /* 0x0012886a01007387 */ /* 0x000fe40000100a00 */
[----:B------:R-:W-:Y:S01]  /*a2f00*/  STL [R1+0x3b3c], R191 ;  /* 0x003b3cbf01007387 */ /* 0x000fe20000100800 */
[----:B------:R-:W-:Y:S01]  /*a2f10*/  STL [R1+0x3b38], R252 ;  /* 0x003b38fc01007387 */ /* 0x000fe20000100800 */
[----:B------:R-:W-:Y:S02]  /*a2f20*/  STL.64 [R1+0x1258], R98 ;  /* 0x0012586201007387 */ /* 0x000fe40000100a00 */
[----:B------:R-:W-:Y:S01]  /*a2f30*/  IMAD.MOV.U32 R163, RZ, RZ, R100 ;  /* 0x000000ffffa37224 */ /* 0x000fe200078e0064 */
[----:B------:R-:W-:Y:S01]  /*a2f40*/  MOV R190, R101 ;  /* 0x0000006500be7202 */ /* 0x000fe20000000f00 */
[----:B------:R-:W-:Y:S01]  /*a2f50*/  STL.64 [R1+0x1240], R92 ;  /* 0x0012405c01007387 */ /* 0x000fe20000100a00 */
[----:B------:R-:W-:Y:S01]  /*a2f60*/  HMMA.1688.F32.TF32 R100, R232, R22, R224 ;  /* 0x00000016e864723c */ /* 0x000fe200000810e0 */
[----:B------:R-:W-:Y:S02]  /*a2f70*/  STL.64 [R1+0x1248], R94 ;  /* 0x0012485e01007387 */ /* 0x000fe40000100a00 */
[----:B------:R-:W-:Y:S01]  /*a2f80*/  STL.64 [R1+0x1230], R88 ;  /* 0x0012305801007387 */ /* 0x000fe20000100a00 */
[----:B------:R-:W-:Y:S01]  /*a2f90*/  STL.64 [R1+0x1238], R90 ;  /* 0x0012385a01007387 */ /* 0x000fe20000100a00 */
[----:B------:R1:W-:Y:S02]  /*a2fa0*/  STL.64 [R1+0xb50], R84 ;  /* 0x000b505401007387 */ /* 0x0003e40000100a00 */
[----:B------:R2:W-:Y:S01]  /*a2fb0*/  STL.64 [R1+0xb58], R86 ;  /* 0x000b585601007387 */ /* 0x0005e20000100a00 */
[----:B-1----:R-:W3:Y:S01]  /*a2fc0*/  LDL.LU R84, [R1+0x2f0] ;  /* 0x0002f00001547983 */ /* 0x002ee20000300800 */
[----:B------:R-:W-:Y:S02]  /*a2fd0*/  STL.64 [R1+0xed0], R80 ;  /* 0x000ed05001007387 */ /* 0x000fe40000100a00 */
[----:B------:R-:W-:Y:S02]  /*a2fe0*/  STL.64 [R1+0xed8], R82 ;  /* 0x000ed85201007387 */ /* 0x000fe40000100a00 */
[----:B------:R1:W-:Y:S01]  /*a2ff0*/  STL.64 [R1+0xec0], R76 ;  /* 0x000ec04c01007387 */ /* 0x0003e20000100a00 */
[----:B------:R4:W-:Y:S01]  /*a3000*/  STL.64 [R1+0xec8], R78 ;  /* 0x000ec84e01007387 */ /* 0x0009e20000100a00 */
[----:B------:R-:W3:Y:S02]  /*a3010*/  LDL.LU R85, [R1+0x2f4] ;  /* 0x0002f40001557983 */ /* 0x000ee40000300800 */
[----:B--2---:R-:W3:Y:S02]  /*a3020*/  LDL.LU R86, [R1+0x2f8] ;  /* 0x0002f80001567983 */ /* 0x004ee40000300800 */
[----:B------:R-:W3:Y:S01]  /*a3030*/  LDL.LU R87, [R1+0x2fc] ;  /* 0x0002fc0001577983 */ /* 0x000ee20000300800 */
        /* <DEDUP_REMOVED lines=10> */
[----:B------:R-:W2:Y:S01]  /*a30e0*/  LDL.LU R230, [R1+0x258] ;  /* 0x0002580001e67983 */ /* 0x000ea20000300800 */
[----:B------:R-:W-:Y:S01]  /*a30f0*/  MOV R162, R100 ;  /* 0x0000006400a27202 */ /* 0x000fe20000000f00 */
[----:B------:R-:W2:Y:S01]  /*a3100*/  LDL.LU R231, [R1+0x25c] ;  /* 0x00025c0001e77983 */ /* 0x000ea20000300800 */
[----:B------:R-:W-:-:S02]  /*a3110*/  IMAD.MOV.U32 R160, RZ, RZ, R101 ;  /* 0x000000ffffa07224 */ /* 0x000fc400078e0065 */
[----:B------:R-:W2:Y:S02]  /*a3120*/  LDL.LU R100, [R1+0x260] ;  /* 0x0002600001647983 */ /* 0x000ea40000300800 */
[----:B------:R-:W-:Y:S01]  /*a3130*/  IMAD.MOV.U32 R2, RZ, RZ, R102 ;  /* 0x000000ffff027224 */ /* 0x000fe200078e0066 */
[----:B------:R-:W2:Y:S01]  /*a3140*/  LDL.LU R101, [R1+0x264] ;  /* 0x0002640001657983 */ /* 0x000ea20000300800 */
[----:B------:R-:W-:Y:S01]  /*a3150*/  MOV R0, R103 ;  /* 0x0000006700007202 */ /* 0x000fe20000000f00 */
        /* <DEDUP_REMOVED lines=30> */
[----:B-1----:R-:W2:Y:S01]  /*a3340*/  LDL.LU R76, [R1+0x3d0] ;  /* 0x0003d000014c7983 */ /* 0x002ea20000300800 */
[----:B------:R-:W2:Y:S02]  /*a3350*/  LDL.LU R77, [R1+0x3d4] ;  /* 0x0003d400014d7983 */ /* 0x000ea40000300800 */
[----:B----4-:R-:W2:Y:S02]  /*a3360*/  LDL.LU R78, [R1+0x3d8] ;  /* 0x0003d800014e7983 */ /* 0x010ea40000300800 */
[----:B------:R-:W2:Y:S01]  /*a3370*/  LDL.LU R79, [R1+0x3dc] ;  /* 0x0003dc00014f7983 */ /* 0x000ea20000300800 */
[----:B------:R-:W4:Y:S01]  /*a3380*/  LDL.LU R152, [R1+0x3f0] ;  /* 0x0003f00001987983 */ /* 0x000f220000300800 */
[----:B------:R-:W4:Y:S02]  /*a3390*/  LDL.LU R153, [R1+0x3f4] ;  /* 0x0003f40001997983 */ /* 0x000f240000300800 */
[----:B------:R-:W4:Y:S02]  /*a33a0*/  LDL.LU R154, [R1+0x3f8] ;  /* 0x0003f800019a7983 */ /* 0x000f240000300800 */
[----:B------:R-:W4:Y:S01]  /*a33b0*/  LDL.LU R155, [R1+0x3fc] ;  /* 0x0003fc00019b7983 */ /* 0x000f220000300800 */
        /* <DEDUP_REMOVED lines=27> */
[----:B------:R-:W-:Y:S01]  /*a3570*/  IMAD.MOV.U32 R191, RZ, RZ, R96 ;  /* 0x000000ffffbf7224 */ /* 0x000fe200078e0060 */
[----:B------:R-:W5:Y:S01]  /*a3580*/  LDL.LU R227, [R1+0x33c] ;  /* 0x00033c0001e37983 */ /* 0x000f620000300800 */
[----:B------:R-:W-:-:S02]  /*a3590*/  IMAD.MOV.U32 R252, RZ, RZ, R97 ;  /* 0x000000fffffc7224 */ /* 0x000fc400078e0061 */
        /* <DEDUP_REMOVED lines=8> */
[C---:B--2---:R-:W-:Y:S08]  /*a3620*/  HMMA.1688.F32.TF32 R232, R236.reuse, R58, R156 ;  /* 0x0000003aece8723c */ /* 0x044ff0000008109c */
[C---:B----4-:R-:W-:Y:S08]  /*a3630*/  HMMA.1688.F32.TF32 R156, R236.reuse, R54, R152 ;  /* 0x00000036ec9c723c */ /* 0x050ff00000081098 */
[C---:B---3--:R-:W-:Y:S08]  /*a3640*/  HMMA.1688.F32.TF32 R152, R236.reuse, R50, R148 ;  /* 0x00000032ec98723c */ /* 0x048ff00000081094 */
[----:B------:R-:W-:Y:S01]  /*a3650*/  HMMA.1688.F32.TF32 R148, R236, R46, R76 ;  /* 0x0000002eec94723c */ /* 0x000fe2000008104c */
[----:B------:R-:W-:Y:S01]  /*a3660*/  STL.64 [R1+0xeb0], R232 ;  /* 0x000eb0e801007387 */ /* 0x000fe20000100a00 */
[----:B------:R-:W-:Y:S05]  /*a3670*/  STL.64 [R1+0xeb8], R234 ;  /* 0x000eb8ea01007387 */ /* 0x000fea0000100a00 */
[----:B------:R-:W-:Y:S02]  /*a3680*/  STL.64 [R1+0xea0], R156 ;  /* 0x000ea09c01007387 */ /* 0x000fe40000100a00 */
[----:B------:R-:W-:Y:S01]  /*a3690*/  STL.64 [R1+0xea8], R158 ;  /* 0x000ea89e01007387 */ /* 0x000fe20000100a00 */
[----:B------:R-:W2:Y:S05]  /*a36a0*/  LDL.LU R76, [R1+0x5a0] ;  /* 0x0005a000014c7983 */ /* 0x000eaa0000300800 */
[----:B------:R-:W-:Y:S02]  /*a36b0*/  STL.64 [R1+0xe90], R152 ;  /* 0x000e909801007387 */ /* 0x000fe40000100a00 */
[----:B------:R-:W-:Y:S06]  /*a36c0*/  STL.64 [R1+0xe98], R154 ;  /* 0x000e989a01007387 */ /* 0x000fec0000100a00 */
[----:B------:R-:W-:Y:S01]  /*a36d0*/  STL.64 [R1+0xe80], R148 ;  /* 0x000e809401007387 */ /* 0x000fe20000100a00 */
[----:B------:R1:W-:Y:S01]  /*a36e0*/  STL.64 [R1+0xe88], R150 ;  /* 0x000e889601007387 */ /* 0x0003e20000100a00 */
[----:B------:R-:W2:Y:S02]  /*a36f0*/  LDL.LU R77, [R1+0x5a4] ;  /* 0x0005a400014d7983 */ /* 0x000ea40000300800 */
[----:B------:R-:W2:Y:S02]  /*a3700*/  LDL.LU R78, [R1+0x5a8] ;  /* 0x0005a800014e7983 */ /* 0x000ea40000300800 */
[----:B------:R-:W2:Y:S01]  /*a3710*/  LDL.LU R79, [R1+0x5ac] ;  /* 0x0005ac00014f7983 */ /* 0x000ea20000300800 */
[C---:B-----5:R-:W-:Y:S08]  /*a3720*/  HMMA.1688.F32.TF32 R96, R240.reuse, R50, R96 ;  /* 0x00000032f060723c */ /* 0x060ff00000081060 */
[----:B------:R-:W-:Y:S08]  /*a3730*/  HMMA.1688.F32.TF32 R92, R240, R46, R92 ;  /* 0x0000002ef05c723c */ /* 0x000ff0000008105c */
[C---:B-1----:R-:W-:Y:S08]  /*a3740*/  HMMA.1688.F32.TF32 R148, R236.reuse, R42, R144 ;  /* 0x0000002aec94723c */ /* 0x042ff00000081090 */
        /* <DEDUP_REMOVED lines=45> */
[----:B------:R3:W-:Y:S03]  /*a3a20*/  STL.64 [R1+0xd58], R102 ;  /* 0x000d586601007387 */ /* 0x0007e60000100a00 */
[----:B------:R-:W-:Y:S04]  /*a3a30*/  LDS R234, [R161+0x26580] ;  /* 0x02658000a1ea7984 */ /* 0x000fe80000000800 */
[----:B------:R-:W-:Y:S04]  /*a3a40*/  LDS R233, [R189+0x24580] ;  /* 0x02458000bde97984 */ /* 0x000fe80000000800 */
[----:B------:R-:W4:Y:S01]  /*a3a50*/  LDS R235, [R189+0x26580] ;  /* 0x02658000bdeb7984 */ /* 0x000f220000000800 */
[C---:B---3--:R-:W-:Y:S11]  /*a3a60*/  HMMA.1688.F32.TF32 R100, R240.reuse, R54, R224 ;  /* 0x00000036f064723c */ /* 0x048ff600000810e0 */
[----:B------:R-:W-:Y:S11]  /*a3a70*/  @!UPT UIADD3 URZ, URZ, URZ, URZ ;  /* 0x0000003f3f3ff290 */ /* 0x000ff6000fffe03f */
[----:B------:R-:W-:Y:S01]  /*a3a80*/  @!UPT UIADD3 URZ, URZ, URZ, URZ ;  /* 0x0000003f3f3ff290 */ /* 0x000fe2000fffe03f */
        /* <DEDUP_REMOVED lines=16> */
[----:B-----5:R-:W5:Y:S01]  /*a3b90*/  LDL.LU R84, [R1+0x460] ;  /* 0x0004600001547983 */ /* 0x020f620000300800 */
[C---:B--2---:R-:W-:Y:S11]  /*a3ba0*/  HMMA.1688.F32.TF32 R76, R240.reuse, R30, R76 ;  /* 0x0000001ef04c723c */ /* 0x044ff6000008104c */
[----:B------:R-:W-:Y:S11]  /*a3bb0*/  @!UPT UIADD3 URZ, URZ, URZ, URZ ;  /* 0x0000003f3f3ff290 */ /* 0x000ff6000fffe03f */
[----:B------:R-:W-:Y:S01]  /*a3bc0*/  @!UPT UIADD3 URZ, URZ, URZ, URZ ;  /* 0x0000003f3f3ff290 */ /* 0x000fe2000fffe03f */
[----:B------:R2:W-:Y:S01]  /*a3bd0*/  STL.64 [R1+0xb10], R76 ;  /* 0x000b104c01007387 */ /* 0x0005e20000100a00 */
[----:B------:R2:W-:Y:S02]  /*a3be0*/  STL.64 [R1+0xb18], R78 ;  /* 0x000b184e01007387 */ /* 0x0005e40000100a00 */
[----:B------:R-:W5:Y:S02]  /*a3bf0*/  LDL.LU R85, [R1+0x464] ;  /* 0x0004640001557983 */ /* 0x000f640000300800 */
[----:B-1----:R-:W5:Y:S01]  /*a3c00*/  LDL.LU R86, [R1+0x468] ;  /* 0x0004680001567983 */ /* 0x002f620000300800 */
[----:B------:R-:W5:Y:S01]  /*a3c10*/  LDL.LU R87, [R1+0x46c] ;  /* 0x00046c0001577983 */ /* 0x000f620000300800 */
        /* <DEDUP_REMOVED lines=84> */
[----:B--2---:R-:W2:Y:S02]  /*a4160*/  LDL.LU R76, [R1+0x2b0] ;  /* 0x0002b000014c7983 */ /* 0x004ea40000300800 */
[----:B------:R-:W2:Y:S02]  /*a4170*/  LDL.LU R77, [R1+0x2b4] ;  /* 0x0002b400014d7983 */ /* 0x000ea40000300800 */
[----:B------:R-:W2:Y:S01]  /*a4180*/  LDL.LU R78, [R1+0x2b8] ;  /* 0x0002b800014e7983 */ /* 0x000ea20000300800 */
[----:B------:R-:W2:Y:S01]  /*a4190*/  LDL.LU R79, [R1+0x2bc] ;  /* 0x0002bc00014f7983 */ /* 0x000ea20000300800 */
[C---:B---3--:R-:W-:Y:S08]  /*a41a0*/  HMMA.1688.F32.TF32 R156, R240.reuse, R26, R156 ;  /* 0x0000001af09c723c */ /* 0x048ff0000008109c */
[C---:B----4-:R-:W-:Y:S08]  /*a41b0*/  HMMA.1688.F32.TF32 R152, R240.reuse, R22, R152 ;  /* 0x00000016f098723c */ /* 0x050ff00000081098 */
[C---:B------:R-:W-:Y:S08]  /*a41c0*/  HMMA.1688.F32.TF32 R148, R240.reuse, R18, R148 ;  /* 0x00000012f094723c */ /* 0x040ff00000081094 */
[C---:B------:R-:W-:Y:S08]  /*a41d0*/  HMMA.1688.F32.TF32 R144, R240.reuse, R14, R144 ;  /* 0x0000000ef090723c */ /* 0x040ff00000081090 */
[C---:B------:R-:W-:Y:S08]  /*a41e0*/  HMMA.1688.F32.TF32 R140, R240.reuse, R10, R140 ;  /* 0x0000000af08c723c */ /* 0x040ff0000008108c */
[----:B-----5:R-:W-:Y:S08]  /*a41f0*/  HMMA.1688.F32.TF32 R240, R240, R6, R136 ;  /* 0x00000006f0f0723c */ /* 0x020ff00000081088 */
[C---:B------:R-:W-:Y:S08]  /*a4200*/  HMMA.1688.F32.TF32 R132, R236.reuse, R66, R132 ;  /* 0x00000042ec84723c */ /* 0x040ff00000081084 */
[C---:B------:R-:W-:Y:S08]  /*a4210*/  HMMA.1688.F32.TF32 R128, R236.reuse, R62, R128 ;  /* 0x0000003eec80723c */ /* 0x040ff00000081080 */
[C---:B------:R-:W-:Y:S01]  /*a4220*/  HMMA.1688.F32.TF32 R124, R236.reuse, R58, R124 ;  /* 0x0000003aec7c723c */ /* 0x040fe2000008107c */
[----:B------:R-:W-:Y:S01]  /*a4230*/  STL.64 [R1+0xb00], R156 ;  /* 0x000b009c01007387 */ /* 0x000fe20000100a00 */
[----:B------:R1:W-:Y:S06]  /*a4240*/  STL.64 [R1+0xb08], R158 ;  /* 0x000b089e01007387 */ /* 0x0003ec0000100a00 */
[C---:B------:R-:W-:Y:S01]  /*a4250*/  HMMA.1688.F32.TF32 R120, R236.reuse, R54, R120 ;  /* 0x00000036ec78723c */ /* 0x040fe20000081078 */
[----:B-1----:R-:W3:Y:S01]  /*a4260*/  LDL.LU.64 R158, [R1+0x3d30] ;  /* 0x003d3000019e7983 */ /* 0x002ee20000300a00 */
[----:B------:R-:W3:Y:S02]  /*a4270*/  LDL.LU.64 R156, [R1+0x3d28] ;  /* 0x003d2800019c7983 */ /* 0x000ee40000300a00 */
[----:B------:R-:W-:Y:S02]  /*a4280*/  STL.64 [R1+0xaf0], R152 ;  /* 0x000af09801007387 */ /* 0x000fe40000100a00 */
[----:B------:R1:W-:Y:S02]  /*a4290*/  STL.64 [R1+0xaf8], R154 ;  /* 0x000af89a01007387 */ /* 0x0003e40000100a00 */
[C---:B------:R-:W-:Y:S01]  /*a42a0*/  HMMA.1688.F32.TF32 R116, R236.reuse, R50, R116 ;  /* 0x00000032ec74723c */ /* 0x040fe20000081074 */
[----:B-1----:R-:W4:Y:S01]  /*a42b0*/  LDL.LU.64 R154, [R1+0x3d20] ;  /* 0x003d2000019a7983 */ /* 0x002f220000300a00 */
[----:B------:R-:W4:Y:S02]  /*a42c0*/  LDL.LU.64 R152, [R1+0x3d18] ;  /* 0x003d180001987983 */ /* 0x000f240000300a00 */
[----:B------:R-:W-:Y:S02]  /*a42d0*/  STL.64 [R1+0xae0], R148 ;  /* 0x000ae09401007387 */ /* 0x000fe40000100a00 */
[----:B------:R1:W-:Y:S02]  /*a42e0*/  STL.64 [R1+0xae8], R150 ;  /* 0x000ae89601007387 */ /* 0x0003e40000100a00 */
[C---:B------:R-:W-:Y:S01]  /*a42f0*/  HMMA.1688.F32.TF32 R112, R236.reuse, R46, R112 ;  /* 0x0000002eec70723c */ /* 0x040fe20000081070 */
[----:B-1----:R-:W5:Y:S01]  /*a4300*/  LDL.LU.64 R150, [R1+0x3d10] ;  /* 0x003d100001967983 */ /* 0x002f620000300a00 */
[----:B------:R-:W5:Y:S02]  /*a4310*/  LDL.LU.64 R148, [R1+0x3d08] ;  /* 0x003d080001947983 */ /* 0x000f640000300a00 */
[----:B------:R-:W-:Y:S02]  /*a4320*/  STL.64 [R1+0xad0], R144 ;  /* 0x000ad09001007387 */ /* 0x000fe40000100a00 */
[----:B------:R1:W-:Y:S02]  /*a4330*/  STL.64 [R1+0xad8], R146 ;  /* 0x000ad89201007387 */ /* 0x0003e40000100a00 */
[C---:B------:R-:W-:Y:S01]  /*a4340*/  HMMA.1688.F32.TF32 R108, R236.reuse, R42, R108 ;  /* 0x0000002aec6c723c */ /* 0x040fe2000008106c */
[----:B-1----:R-:W3:Y:S01]  /*a4350*/  LDL.LU.64 R146, [R1+0x3d00] ;  /* 0x003d000001927983 */ /* 0x002ee20000300a00 */
[----:B------:R-:W3:Y:S02]  /*a4360*/  LDL.LU.64 R144, [R1+0x3cf8] ;  /* 0x003cf80001907983 */ /* 0x000ee40000300a00 */
[----:B------:R-:W-:Y:S02]  /*a4370*/  STL.64 [R1+0xac0], R140 ;  /* 0x000ac08c01007387 */ /* 0x000fe40000100a00 */
[----:B------:R1:W-:Y:S02]  /*a4380*/  STL.64 [R1+0xac8], R142 ;  /* 0x000ac88e01007387 */ /* 0x0003e40000100a00 */
[C---:B------:R-:W-:Y:S01]  /*a4390*/  HMMA.1688.F32.TF32 R104, R236.reuse, R38, R104 ;  /* 0x00000026ec68723c */ /* 0x040fe20000081068 */
[----:B-1----:R-:W3:Y:S01]  /*a43a0*/  LDL.LU.64 R142, [R1+0x3cf0] ;  /* 0x003cf000018e7983 */ /* 0x002ee20000300a00 */
[----:B------:R-:W3:Y:S02]  /*a43b0*/  LDL.LU.64 R140, [R1+0x3ce8] ;  /* 0x003ce800018c7983 */ /* 0x000ee40000300a00 */
[----:B------:R-:W3:Y:S02]  /*a43c0*/  LDL.LU.64 R138, [R1+0x3ce0] ;  /* 0x003ce000018a7983 */ /* 0x000ee40000300a00 */
[----:B------:R-:W3:Y:S01]  /*a43d0*/  LDL.LU.64 R136, [R1+0x3cd8] ;  /* 0x003cd80001887983 */ /* 0x000ee20000300a00 */
[----:B------:R-:W-:Y:S01]  /*a43e0*/  STL.64 [R1+0xab0], R240 ;  /* 0x000ab0f001007387 */ /* 0x000fe20000100a00 */
[----:B------:R-:W-:Y:S02]  /*a43f0*/  STL.64 [R1+0xab8], R242 ;  /* 0x000ab8f201007387 */ /* 0x000fe40000100a00 */
[----:B------:R-:W-:Y:S02]  /*a4400*/  STL.64 [R1+0xaa0], R132 ;  /* 0x000aa08401007387 */ /* 0x000fe40000100a00 */
[----:B------:R1:W-:Y:S01]  /*a4410*/  STL.64 [R1+0xaa8], R134 ;  /* 0x000aa88601007387 */ /* 0x0003e20000100a00 */
[C---:B------:R-:W-:Y:S08]  /*a4420*/  HMMA.1688.F32.TF32 R100, R236.reuse, R34, R100 ;  /* 0x00000022ec64723c */ /* 0x040ff00000081064 */
[C---:B------:R-:W-:Y:S08]  /*a4430*/  HMMA.1688.F32.TF32 R228, R236.reuse, R30, R228 ;  /* 0x0000001eece4723c */ /* 0x040ff000000810e4 */
[C---:B------:R-:W-:Y:S08]  /*a4440*/  HMMA.1688.F32.TF32 R224, R236.reuse, R26, R224 ;  /* 0x0000001aece0723c */ /* 0x040ff000000810e0 */
[C---:B------:R-:W-:Y:S08]  /*a4450*/  HMMA.1688.F32.TF32 R96, R236.reuse, R22, R96 ;  /* 0x00000016ec60723c */ /* 0x040ff00000081060 */
[C---:B------:R-:W-:Y:S08]  /*a4460*/  HMMA.1688.F32.TF32 R92, R236.reuse, R18, R92 ;  /* 0x00000012ec5c723c */ /* 0x040ff0000008105c */
[C---:B------:R-:W-:Y:S08]  /*a4470*/  HMMA.1688.F32.TF32 R88, R236.reuse, R14, R88 ;  /* 0x0000000eec58723c */ /* 0x040ff00000081058 */
[----:B------:R-:W-:Y:S08]  /*a4480*/  HMMA.1688.F32.TF32 R84, R236, R10, R84 ;  /* 0x0000000aec54723c */ /* 0x000ff00000081054 */
[----:B--2---:R-:W-:Y:S01]  /*a4490*/  HMMA.1688.F32.TF32 R76, R232, R66, R76 ;  /* 0x00000042e84c723c */ /* 0x004fe2000008104c */
[----:B------:R-:W-:Y:S04]  /*a44a0*/  LDS R240, [R161+0x24600] ;  /* 0x02460000a1f07984 */ /* 0x000fe80000000800 */
[----:B-1----:R-:W2:Y:S01]  /*a44b0*/  LDL.LU.64 R134, [R1+0x3cd0] ;  /* 0x003cd00001867983 */ /* 0x002ea20000300a00 */
[----:B------:R-:W2:Y:S02]  /*a44c0*/  LDL.LU.64 R132, [R1+0x3cc8] ;  /* 0x003cc80001847983 */ /* 0x000ea40000300a00 */
[----:B------:R-:W-:Y:S02]  /*a44d0*/  STL.64 [R1+0xa90], R128 ;  /* 0x000a908001007387 */ /* 0x000fe40000100a00 */
[----:B------:R1:W-:Y:S01]  /*a44e0*/  STL.64 [R1+0xa98], R130 ;  /* 0x000a988201007387 */ /* 0x0003e20000100a00 */
[----:B------:R-:W-:Y:S04]  /*a44f0*/  LDS R242, [R161+0x26600] ;  /* 0x02660000a1f27984 */ /* 0x000fe80000000800 */
[----:B------:R-:W-:Y:S04]  /*a4500*/  LDS R241, [R189+0x24600] ;  /* 0x02460000bdf17984 */ /* 0x000fe80000000800 */
[----:B------:R-:W3:Y:S04]  /*a4510*/  LDS R243, [R189+0x26600] ;  /* 0x02660000bdf37984 */ /* 0x000ee80000000800 */
[----:B-1----:R-:W2:Y:S01]  /*a4520*/  LDL.LU.64 R130, [R1+0x3cc0] ;  /* 0x003cc00001827983 */ /* 0x002ea20000300a00 */
[----:B------:R-:W2:Y:S02]  /*a4530*/  LDL.LU.64 R128, [R1+0x3cb8] ;  /* 0x003cb80001807983 */ /* 0x000ea40000300a00 */
[----:B------:R-:W-:Y:S02]  /*a4540*/  STL.64 [R1+0xa80], R124 ;  /* 0x000a807c01007387 */ /* 0x000fe40000100a00 */
[----:B------:R1:W-:Y:S02]  /*a4550*/  STL.64 [R1+0xa88], R126 ;  /* 0x000a887e01007387 */ /* 0x0003e40000100a00 */
        /* <DEDUP_REMOVED lines=19> */
[----:B------:R1:W-:Y:S01]  /*a4690*/  STL.64 [R1+0xa28], R106 ;  /* 0x000a286a01007387 */ /* 0x0003e20000100a00 */
[----:B------:R-:W-:Y:S01]  /*a46a0*/  HMMA.1688.F32.TF32 R236, R236, R6, R80 ;  /* 0x00000006ecec723c */ /* 0x000fe20000081050 */
        /* <DEDUP_REMOVED lines=30> */
[----:B------:R-:W2:Y:S02]  /*a4890*/  LDL.LU.64 R82, [R1+0x3be0] ;  /* 0x003be00001527983 */ /* 0x000ea40000300a00 */
[----:B------:R-:W2:Y:S01]  /*a48a0*/  LDL.LU.64 R80, [R1+0x3bd8] ;  /* 0x003bd80001507983 */ /* 0x000ea20000300a00 */
[----:B------:R1:W-:Y:S01]  /*a48b0*/  STL.64 [R1+0x9a0], R236 ;  /* 0x0009a0ec01007387 */ /* 0x0003e20000100a00 */
[----:B------:R1:W-:Y:S03]  /*a48c0*/  STL.64 [R1+0x9a8], R238 ;  /* 0x0009a8ee01007387 */ /* 0x0003e60000100a00 */
[----:B-1----:R-:W2:Y:S01]  /*a48d0*/  LDL.LU R236, [R1+0x2a0] ;  /* 0x0002a00001ec7983 */ /* 0x002ea20000300800 */
[----:B------:R-:W2:Y:S02]  /*a48e0*/  LDL.LU R237, [R1+0x2a4] ;  /* 0x0002a40001ed7983 */ /* 0x000ea40000300800 */
[----:B------:R-:W2:Y:S02]  /*a48f0*/  LDL.LU R238, [R1+0x2a8] ;  /* 0x0002a80001ee7983 */ /* 0x000ea40000300800 */
[----:B------:R-:W-:Y:S01]  /*a4900*/  STL.64 [R1+0x990], R76 ;  /* 0x0009904c01007387 */ /* 0x000fe20000100a00 */
[----:B------:R1:W-:Y:S04]  /*a4910*/  STL.64 [R1+0x998], R78 ;  /* 0x0009984e01007387 */ /* 0x0003e80000100a00 */
[----:B-1----:R-:W3:Y:S01]  /*a4920*/  LDL.LU.64 R78, [R1+0x3bd0] ;  /* 0x003bd000014e7983 */ /* 0x002ee20000300a00 */
[----:B------:R-:W3:Y:S01]  /*a4930*/  LDL.LU.64 R76, [R1+0x3bc8] ;  /* 0x003bc800014c7983 */ /* 0x000ee20000300a00 */
[----:B------:R-:W-:-:S07]  /*a4940*/  MOV R239, R188 ;  /* 0x000000bc00ef7202 */ /* 0x000fce0000000f00 */
[C---:B--2---:R-:W-:Y:S08]  /*a4950*/  HMMA.1688.F32.TF32 R236, R232.reuse, R62, R236 ;  /* 0x0000003ee8ec723c */ /* 0x044ff000000810ec */
[C---:B---3--:R-:W-:Y:S11]  /*a4960*/  HMMA.1688.F32.TF32 R76, R232.reuse, R54, R76 ;  /* 0x00000036e84c723c */ /* 0x048ff6000008104c */
[----:B------:R-:W-:Y:S04]  /*a4970*/  @!UPT UIADD3 URZ, URZ, URZ, URZ ;  /* 0x0000003f3f3ff290 */ /* 0x000fe8000fffe03f */
[----:B------:R-:W-:Y:S01]  /*a4980*/  STL.64 [R1+0x980], R236 ;  /* 0x000980ec01007387 */ /* 0x000fe20000100a00 */
[----:B------:R1:W-:Y:S02]  /*a4990*/  STL.64 [R1+0x988], R238 ;  /* 0x000988ee01007387 */ /* 0x0003e40000100a00 */
[C---:B-1----:R-:W-:Y:S08]  /*a49a0*/  HMMA.1688.F32.TF32 R236, R232.reuse, R58, R248 ;  /* 0x0000003ae8ec723c */ /* 0x042ff000000810f8 */
[C---:B------:R-:W-:Y:S08]  /*a49b0*/  HMMA.1688.F32.TF32 R80, R232.reuse, R50, R80 ;  /* 0x00000032e850723c */ /* 0x040ff00000081050 */
[C---:B------:R-:W-:Y:S07]  /*a49c0*/  HMMA.1688.F32.TF32 R84, R232.reuse, R46, R84 ;  /* 0x0000002ee854723c */ /* 0x040fee0000081054 */
[----:B------:R-:W-:Y:S01]  /*a49d0*/  STL.64 [R1+0x970], R236 ;  /* 0x000970ec01007387 */ /* 0x000fe20000100a00 */
[----:B------:R-:W-:Y:S02]  /*a49e0*/  STL.64 [R1+0x978], R238 ;  /* 0x000978ee01007387 */ /* 0x000fe40000100a00 */
[----:B------:R-:W-:Y:S02]  /*a49f0*/  STL.64 [R1+0x960], R76 ;  /* 0x0009604c01007387 */ /* 0x000fe40000100a00 */
[----:B------:R1:W-:Y:S02]  /*a4a00*/  STL.64 [R1+0x968], R78 ;  /* 0x0009684e01007387 */ /* 0x0003e40000100a00 */
[C---:B-1----:R-:W-:Y:S01]  /*a4a10*/  HMMA.1688.F32.TF32 R76, R232.reuse, R42, R88 ;  /* 0x0000002ae84c723c */ /* 0x042fe20000081058 */
[----:B------:R-:W-:Y:S01]  /*a4a20*/  STL.64 [R1+0x950], R80 ;  /* 0x0009505001007387 */ /* 0x000fe20000100a00 */
[----:B------:R1:W-:Y:S07]  /*a4a30*/  STL.64 [R1+0x958], R82 ;  /* 0x0009585201007387 */ /* 0x0003ee0000100a00 */
[----:B------:R-:W-:Y:S02]  /*a4a40*/  STL.64 [R1+0x940], R84 ;  /* 0x0009405401007387 */ /* 0x000fe40000100a00 */
[----:B------:R2:W-:Y:S01]  /*a4a50*/  STL.64 [R1+0x948], R86 ;  /* 0x0009485601007387 */ /* 0x0005e20000100a00 */
[C---:B-1----:R-:W-:Y:S08]  /*a4a60*/  HMMA.1688.F32.TF32 R80, R232.reuse, R38, R92 ;  /* 0x00000026e850723c */ /* 0x042ff0000008105c */
[C---:B--2---:R-:W-:Y:S03]  /*a4a70*/  HMMA.1688.F32.TF32 R84, R232.reuse, R34, R96 ;  /* 0x00000022e854723c */ /* 0x044fe60000081060 */
[----:B------:R-:W-:Y:S01]  /*a4a80*/  STL.64 [R1+0x930], R76 ;  /* 0x0009304c01007387 */ /* 0x000fe20000100a00 */
[----:B------:R1:W-:Y:S04]  /*a4a90*/  STL.64 [R1+0x938], R78 ;  /* 0x0009384e01007387 */ /* 0x0003e80000100a00 */
        /* <DEDUP_REMOVED lines=8> */
[----:B------:R1:W-:Y:S06]  /*a4b20*/  STL.64 [R1+0x908], R78 ;  /* 0x0009084e01007387 */ /* 0x0003ec0000100a00 */
[C---:B-1----:R-:W-:Y:S07]  /*a4b30*/  HMMA.1688.F32.TF32 R76, R232.reuse, R18, R104 ;  /* 0x00000012e84c723c */ /* 0x042fee0000081068 */
[----:B------:R-:W-:Y:S01]  /*a4b40*/  STL.64 [R1+0x8f0], R80 ;  /* 0x0008f05001007387 */ /* 0x000fe20000100a00 */
[----:B------:R1:W-:Y:S07]  /*a4b50*/  STL.64 [R1+0x8f8], R82 ;  /* 0x0008f85201007387 */ /* 0x0003ee0000100a00 */
[----:B------:R-:W-:Y:S02]  /*a4b60*/  STL.64 [R1+0x8e0], R84 ;  /* 0x0008e05401007387 */ /* 0x000fe40000100a00 */
[----:B------:R2:W-:Y:S01]  /*a4b70*/  STL.64 [R1+0x8e8], R86 ;  /* 0x0008e85601007387 */ /* 0x0005e20000100a00 */
[C---:B-1----:R-:W-:Y:S08]  /*a4b80*/  HMMA.1688.F32.TF32 R80, R232.reuse, R14, R108 ;  /* 0x0000000ee850723c */ /* 0x042ff0000008106c */
[----:B--2---:R-:W-:Y:S08]  /*a4b90*/  HMMA.1688.F32.TF32 R84, R232, R10, R112 ;  /* 0x0000000ae854723c */ /* 0x004ff00000081070 */
[----:B------:R-:W-:Y:S01]  /*a4ba0*/  HMMA.1688.F32.TF32 R88, R240, R42, R144 ;  /* 0x0000002af058723c */ /* 0x000fe20000081090 */
[----:B------:R-:W-:Y:S01]  /*a4bb0*/  IMAD.MOV.U32 R92, RZ, RZ, R218 ;  /* 0x000000ffff5c7224 */ /* 0x000fe200078e00da */
[----:B------:R-:W-:Y:S01]  /*a4bc0*/  MOV R93, R219 ;  /* 0x000000db005d7202 */ /* 0x000fe20000000f00 */
[----:B------:R-:W-:-:S02]  /*a4bd0*/  IMAD.MOV.U32 R100, RZ, RZ, R216 ;  /* 0x000000ffff647224 */ /* 0x000fc400078e00d8 */
[----:B------:R-:W-:Y:S02]  /*a4be0*/  IMAD.MOV.U32 R101, RZ, RZ, R217 ;  /* 0x000000ffff657224 */ /* 0x000fe400078e00d9 */
[----:B------:R-:W-:Y:S01]  /*a4bf0*/  IMAD.MOV.U32 R227, RZ, RZ, R220 ;  /* 0x000000ffffe37224 */ /* 0x000fe200078e00dc */
[----:B------:R-:W-:Y:S01]  /*a4c00*/  MOV R96, R221 ;  /* 0x000000dd00607202 */ /* 0x000fe20000000f00 */
[----:B------:R-:W-:Y:S01]  /*a4c10*/  STL.64 [R1+0x8d0], R76 ;  /* 0x0008d04c01007387 */ /* 0x000fe20000100a00 */
[----:B------:R1:W-:Y:S02]  /*a4c20*/  STL.64 [R1+0x8d8], R78 ;  /* 0x0008d84e01007387 */ /* 0x0003e40000100a00 */
[----:B------:R-:W-:Y:S02]  /*a4c30*/  IMAD.MOV.U32 R97, RZ, RZ, R222 ;  /* 0x000000ffff617224 */ /* 0x000fe400078e00de */
[----:B------:R-:W-:Y:S01]  /*a4c40*/  IMAD.MOV.U32 R98, RZ, RZ, R223 ;  /* 0x000000ffff627224 */ /* 0x000fe200078e00df */
[----:B------:R-:W-:Y:S04]  /*a4c50*/  LDS R112, [R161+0x24700] ;  /* 0x02470000a1707984 */ /* 0x000fe80000000800 */
[----:B------:R-:W-:Y:S04]  /*a4c60*/  LDS R114, [R161+0x26700] ;  /* 0x02670000a1727984 */ /* 0x000fe80000000800 */
[----:B------:R-:W-:Y:S04]  /*a4c70*/  LDS R113, [R189+0x24700] ;  /* 0x02470000bd717984 */ /* 0x000fe80000000800 */
[----:B------:R-:W-:Y:S01]  /*a4c80*/  LDS R115, [R189+0x26700] ;  /* 0x02670000bd737984 */ /* 0x000fe20000000800 */
[----:B-1----:R-:W-:Y:S03]  /*a4c90*/  HMMA.1688.F32.TF32 R76, R232, R6, R116 ;  /* 0x00000006e84c723c */ /* 0x002fe60000081074 */
[----:B------:R-:W-:Y:S01]  /*a4ca0*/  STL.64 [R1+0x8c0], R80 ;  /* 0x0008c05001007387 */ /* 0x000fe20000100a00 */
[----:B------:R1:W-:Y:S02]  /*a4cb0*/  STL.64 [R1+0x8c8], R82 ;  /* 0x0008c85201007387 */ /* 0x0003e40000100a00 */
[----:B------:R-:W-:Y:S02]  /*a4cc0*/  STL.64 [R1+0x8b0], R84 ;  /* 0x0008b05401007387 */ /* 0x000fe40000100a00 */
[----:B------:R2:W-:Y:S01]  /*a4cd0*/  STL.64 [R1+0x8b8], R86 ;  /* 0x0008b85601007387 */ /* 0x0005e20000100a00 */
[C---:B-1----:R-:W-:Y:S08]  /*a4ce0*/  HMMA.1688.F32.TF32 R80, R240.reuse, R66, R120 ;  /* 0x00000042f050723c */ /* 0x042ff00000081078 */
[C---:B--2---:R-:W-:Y:S06]  /*a4cf0*/  HMMA.1688.F32.TF32 R84, R240.reuse, R62, R124 ;  /* 0x0000003ef054723c */ /* 0x044fec000008107c */
[----:B------:R-:W-:Y:S01]  /*a4d00*/  STL.64 [R1+0x890], R76 ;  /* 0x0008904c01007387 */ /* 0x000fe20000100a00 */
[----:B------:R1:W-:Y:S02]  /*a4d10*/  STL.64 [R1+0x898], R78 ;  /* 0x0008984e01007387 */ /* 0x0003e40000100a00 */
[C---:B-1----:R-:W-:Y:S06]  /*a4d20*/  HMMA.1688.F32.TF32 R76, R240.reuse, R58, R128 ;  /* 0x0000003af04c723c */ /* 0x042fec0000081080 */
[----:B------:R-:W-:Y:S01]  /*a4d30*/  STL.64 [R1+0x880], R80 ;  /* 0x0008805001007387 */ /* 0x000fe20000100a00 */
[----:B------:R-:W-:Y:S07]  /*a4d40*/  STL.64 [R1+0x888], R82 ;  /* 0x0008885201007387 */ /* 0x000fee0000100a00 */
[----:B------:R-:W-:Y:S02]  /*a4d50*/  STL.64 [R1+0x870], R84 ;  /* 0x0008705401007387 */ /* 0x000fe40000100a00 */
[----:B------:R1:W-:Y:S01]  /*a4d60*/  STL.64 [R1+0x878], R86 ;  /* 0x0008785601007387 */ /* 0x0003e20000100a00 */
[----:B------:R-:W-:Y:S04]  /*a4d70*/  LDS R80, [R161+0x24680] ;  /* 0x02468000a1507984 */ /* 0x000fe80000000800 */
[----:B------:R-:W-:Y:S04]  /*a4d80*/  LDS R82, [R161+0x26680] ;  /* 0x02668000a1527984 */ /* 0x000fe80000000800 */
[----:B------:R-:W-:Y:S04]  /*a4d90*/  LDS R81, [R189+0x24680] ;  /* 0x02468000bd517984 */ /* 0x000fe80000000800 */
[----:B------:R-:W2:Y:S01]  /*a4da0*/  LDS R83, [R189+0x26680] ;  /* 0x02668000bd537984 */ /* 0x000ea20000000800 */
[C---:B-1----:R-:W-:Y:S03]  /*a4db0*/  HMMA.1688.F32.TF32 R84, R240.reuse, R50, R136 ;  /* 0x00000032f054723c */ /* 0x042fe60000081088 */
[----:B------:R-:W-:Y:S01]  /*a4dc0*/  STL.64 [R1+0x860], R76 ;  /* 0x0008604c01007387 */ /* 0x000fe20000100a00 */
[----:B------:R1:W-:Y:S04]  /*a4dd0*/  STL.64 [R1+0x868], R78 ;  /* 0x0008684e01007387 */ /* 0x0003e80000100a00 */
[C---:B-1----:R-:W-:Y:S11]  /*a4de0*/  HMMA.1688.F32.TF32 R76, R240.reuse, R54, R132 ;  /* 0x00000036f04c723c */ /* 0x042ff60000081084 */
[----:B------:R-:W-:Y:S11]  /*a4df0*/  @!UPT UIADD3 URZ, URZ, URZ, URZ ;  /* 0x0000003f3f3ff290 */ /* 0x000ff6000fffe03f */
[----:B------:R-:W-:Y:S01]  /*a4e00*/  @!UPT UIADD3 URZ, URZ, URZ, URZ ;  /* 0x0000003f3f3ff290 */ /* 0x000fe2000fffe03f */
[----:B------:R-:W-:Y:S01]  /*a4e10*/  STL.64 [R1+0x850], R76 ;  /* 0x0008504c01007387 */ /* 0x000fe20000100a00 */
[----:B------:R1:W-:Y:S02]  /*a4e20*/  STL.64 [R1+0x858], R78 ;  /* 0x0008584e01007387 */ /* 0x0003e40000100a00 */
[----:B------:R-:W-:Y:S02]  /*a4e30*/  STL.64 [R1+0x840], R84 ;  /* 0x0008405401007387 */ /* 0x000fe40000100a00 */
[----:B------:R5:W-:Y:S01]  /*a4e40*/  STL.64 [R1+0x848], R86 ;  /* 0x0008485601007387 */ /* 0x000be20000100a00 */
[C---:B-1----:R-:W-:Y:S08]  /*a4e50*/  HMMA.1688.F32.TF32 R76, R240.reuse, R46, R140 ;  /* 0x0000002ef04c723c */ /* 0x042ff0000008108c */
[C---:B-----5:R-:W-:Y:S11]  /*a4e60*/  HMMA.1688.F32.TF32 R84, R240.reuse, R38, R148 ;  /* 0x00000026f054723c */ /* 0x060ff60000081094 */
[----:B------:R-:W-:Y:S04]  /*a4e70*/  @!UPT UIADD3 URZ, URZ, URZ, URZ ;  /* 0x0000003f3f3ff290 */ /* 0x000fe8000fffe03f */
[----:B------:R-:W-:Y:S01]  /*a4e80*/  STL.64 [R1+0x820], R76 ;  /* 0x0008204c01007387 */ /* 0x000fe20000100a00 */
[----:B------:R4:W-:Y:S02]  /*a4e90*/  STL.64 [R1+0x828], R78 ;  /* 0x0008284e01007387 */ /* 0x0009e40000100a00 */
[----:B------:R-:W-:Y:S02]  /*a4ea0*/  STL.64 [R1+0x810], R88 ;  /* 0x0008105801007387 */ /* 0x000fe40000100a00 */
[----:B------:R-:W-:Y:S03]  /*a4eb0*/  STL.64 [R1+0x818], R90 ;  /* 0x0008185a01007387 */ /* 0x000fe60000100a00 */
[----:B------:R-:W-:Y:S01]  /*a4ec0*/  STL.64 [R1+0x800], R84 ;  /* 0x0008005401007387 */ /* 0x000fe20000100a00 */
[----:B------:R1:W-:Y:S01]  /*a4ed0*/  STL.64 [R1+0x808], R86 ;  /* 0x0008085601007387 */ /* 0x0003e20000100a00 */
[C---:B----4-:R-:W-:Y:S08]  /*a4ee0*/  HMMA.1688.F32.TF32 R76, R240.reuse, R34, R152 ;  /* 0x00000022f04c723c */ /* 0x050ff00000081098 */
[C---:B-1----:R-:W-:Y:S08]  /*a4ef0*/  HMMA.1688.F32.TF32 R84, R240.reuse, R30, R156 ;  /* 0x0000001ef054723c */ /* 0x042ff0000008109c */
[----:B------:R-:W-:Y:S08]  /*a4f00*/  HMMA.1688.F32.TF32 R88, R240, R22, R168 ;  /* 0x00000016f058723c */ /* 0x000ff000000810a8 */
[----:B--2---:R-:W-:Y:S01]  /*a4f10*/  HMMA.1688.F32.TF32 R72, R80, R66, R72 ;  /* 0x000000425048723c */ /* 0x004fe20000081048 */
[----:B------:R-:W-:Y:S04]  /*a4f20*/  LDS R168, [R161+0x28000] ;  /* 0x02800000a1a87984 */ /* 0x000fe80000000800 */
[----:B------:R-:W-:Y:S04]  /*a4f30*/  LDS R170, [R161+0x2a000] ;  /* 0x02a00000a1aa7984 */ /* 0x000fe80000000800 */
[----:B------:R-:W-:Y:S04]  /*a4f40*/  LDS R169, [R189+0x28000] ;  /* 0x02800000bda97984 */ /* 0x000fe80000000800 */
[----:B------:R-:W-:Y:S04]  /*a4f50*/  LDS R171, [R189+0x2a000] ;  /* 0x02a00000bdab7984 */ /* 0x000fe80000000800 */
[----:B------:R-:W-:Y:S01]  /*a4f60*/  STL.64 [R1+0x7f0], R76 ;  /* 0x0007f04c01007387 */ /* 0x000fe20000100a00 */
[----:B------:R1:W-:Y:S02]  /*a4f70*/  STL.64 [R1+0x7f8], R78 ;  /* 0x0007f84e01007387 */ /* 0x0003e40000100a00 */
[----:B------:R-:W-:Y:S02]  /*a4f80*/  STL.64 [R1+0x7e0], R84 ;  /* 0x0007e05401007387 */ /* 0x000fe40000100a00 */
[----:B------:R2:W-:Y:S01]  /*a4f90*/  STL.64 [R1+0x7e8], R86 ;  /* 0x0007e85601007387 */ /* 0x0005e20000100a00 */
[C---:B-1----:R-:W-:Y:S08]  /*a4fa0*/  HMMA.1688.F32.TF32 R76, R240.reuse, R26, R164 ;  /* 0x0000001af04c723c */ /* 0x042ff000000810a4 */
[C---:B--2---:R-:W-:Y:S01]  /*a4fb0*/  HMMA.1688.F32.TF32 R84, R240.reuse, R18, R172 ;  /* 0x00000012f054723c */ /* 0x044fe200000810ac */
        /* <DEDUP_REMOVED lines=8> */
[----:B------:R-:W-:Y:S01]  /*a5040*/  STL.64 [R1+0x7b0], R84 ;  /* 0x0007b05401007387 */ /* 0x000fe20000100a00 */
[----:B------:R3:W-:Y:S01]  /*a5050*/  STL.64 [R1+0x7b8], R86 ;  /* 0x0007b85601007387 */ /* 0x0007e20000100a00 */
[C---:B-1----:R-:W-:Y:S08]  /*a5060*/  HMMA.1688.F32.TF32 R76, R240.reuse, R14, R176 ;  /* 0x0000000ef04c723c */ /* 0x042ff000000810b0 */
[C---:B--2---:R-:W-:Y:S08]  /*a5070*/  HMMA.1688.F32.TF32 R88, R240.reuse, R10, R180 ;  /* 0x0000000af058723c */ /* 0x044ff000000810b4 */
[----:B---3--:R-:W-:Y:S07]  /*a5080*/  HMMA.1688.F32.TF32 R84, R240, R6, R184 ;  /* 0x00000006f054723c */ /* 0x008fee00000810b8 */
[----:B------:R-:W-:Y:S01]  /*a5090*/  STL.64 [R1+0x7a0], R76 ;  /* 0x0007a04c01007387 */ /* 0x000fe20000100a00 */
[----:B------:R-:W-:Y:S07]  /*a50a0*/  STL.64 [R1+0x7a8], R78 ;  /* 0x0007a84e01007387 */ /* 0x000fee0000100a00 */
[----:B------:R-:W-:Y:S02]  /*a50b0*/  STL.64 [R1+0x790], R88 ;  /* 0x0007905801007387 */ /* 0x000fe40000100a00 */
[----:B------:R1:W-:Y:S06]  /*a50c0*/  STL.64 [R1+0x798], R90 ;  /* 0x0007985a01007387 */ /* 0x0003ec0000100a00 */
[----:B------:R-:W-:Y:S01]  /*a50d0*/  STL.64 [R1+0x780], R84 ;  /* 0x0007805401007387 */ /* 0x000fe20000100a00 */
[----:B------:R2:W-:Y:S02]  /*a50e0*/  STL.64 [R1+0x788], R86 ;  /* 0x0007885601007387 */ /* 0x0005e40000100a00 */
[----:B------:R-:W-:Y:S02]  /*a50f0*/  STL.64 [R1+0x770], R72 ;  /* 0x0007704801007387 */ /* 0x000fe40000100a00 */
[----:B------:R3:W-:Y:S01]  /*a5100*/  STL.64 [R1+0x778], R74 ;  /* 0x0007784a01007387 */ /* 0x0007e20000100a00 */
[----:B------:R-:W-:Y:S04]  /*a5110*/  LDS R76, [R161+0x24780] ;  /* 0x02478000a14c7984 */ /* 0x000fe80000000800 */
[----:B------:R-:W-:Y:S04]  /*a5120*/  LDS R78, [R161+0x26780] ;  /* 0x02678000a14e7984 */ /* 0x000fe80000000800 */
[----:B------:R-:W-:Y:S04]  /*a5130*/  LDS R77, [R189+0x24780] ;  /* 0x02478000bd4d7984 */ /* 0x000fe80000000800 */
[----:B------:R-:W4:Y:S01]  /*a5140*/  LDS R79, [R189+0x26780] ;  /* 0x02678000bd4f7984 */ /* 0x000f220000000800 */
[C---:B-1----:R-:W-:Y:S08]  /*a5150*/  HMMA.1688.F32.TF32 R88, R80.reuse, R62, R192 ;  /* 0x0000003e5058723c */ /* 0x042ff000000810c0 */
[C---:B--2---:R-:W-:Y:S08]  /*a5160*/  HMMA.1688.F32.TF32 R84, R80.reuse, R58, R196 ;  /* 0x0000003a5054723c */ /* 0x044ff000000810c4 */
[C---:B---3--:R-:W-:Y:S07]  /*a5170*/  HMMA.1688.F32.TF32 R72, R80.reuse, R54, R200 ;  /* 0x000000365048723c */ /* 0x048fee00000810c8 */
[----:B------:R-:W-:Y:S01]  /*a5180*/  STL.64 [R1+0x760], R88 ;  /* 0x0007605801007387 */ /* 0x000fe20000100a00 */
[----:B------:R1:W-:Y:S07]  /*a5190*/  STL.64 [R1+0x768], R90 ;  /* 0x0007685a01007387 */ /* 0x0003ee0000100a00 */
[----:B------:R-:W-:Y:S02]  /*a51a0*/  STL.64 [R1+0x750], R84 ;  /* 0x0007505401007387 */ /* 0x000fe40000100a00 */
[----:B------:R-:W-:Y:S06]  /*a51b0*/  STL.64 [R1+0x758], R86 ;  /* 0x0007585601007387 */ /* 0x000fec0000100a00 */
[----:B------:R-:W-:Y:S01]  /*a51c0*/  STL.64 [R1+0x740], R72 ;  /* 0x0007404801007387 */ /* 0x000fe20000100a00 */
[----:B------:R2:W-:Y:S01]  /*a51d0*/  STL.64 [R1+0x748], R74 ;  /* 0x0007484a01007387 */ /* 0x0005e20000100a00 */
[C---:B-1----:R-:W-:Y:S08]  /*a51e0*/  HMMA.1688.F32.TF32 R88, R80.reuse, R50, R204 ;  /* 0x000000325058723c */ /* 0x042ff000000810cc */
[C---:B--2---:R-:W-:Y:S08]  /*a51f0*/  HMMA.1688.F32.TF32 R72, R80.reuse, R42, R212 ;  /* 0x0000002a5048723c */ /* 0x044ff000000810d4 */
[----:B------:R-:W-:Y:S07]  /*a5200*/  HMMA.1688.F32.TF32 R84, R80, R46, R208 ;  /* 0x0000002e5054723c */ /* 0x000fee00000810d0 */
[----:B------:R1:W-:Y:S01]  /*a5210*/  STL.64 [R1+0x730], R88 ;  /* 0x0007305801007387 */ /* 0x0003e20000100a00 */
[----:B------:R2:W-:Y:S07]  /*a5220*/  STL.64 [R1+0x738], R90 ;  /* 0x0007385a01007387 */ /* 0x0005ee0000100a00 */
[----:B------:R-:W-:Y:S08]  /*a5230*/  STL.64 [R1+0x710], R72 ;  /* 0x0007104801007387 */ /* 0x000ff00000100a00 */
[----:B------:R-:W-:Y:S01]  /*a5240*/  STL.64 [R1+0x720], R84 ;  /* 0x0007205401007387 */ /* 0x000fe20000100a00 */
[----:B------:R-:W-:Y:S01]  /*a5250*/  STL.64 [R1+0x728], R86 ;  /* 0x0007285601007387 */ /* 0x000fe20000100a00 */
[----:B------:R3:W-:Y:S02]  /*a5260*/  STL [R1+0x718], R74 ;  /* 0x0007184a01007387 */ /* 0x0007e40000100800 */
[----:B------:R-:W5:Y:S02]  /*a5270*/  LDL.LU R218, [R1+0x3bc4] ;  /* 0x003bc40001da7983 */ /* 0x000f640000300800 */
[----:B------:R-:W2:Y:S01]  /*a5280*/  LDL.LU R219, [R1+0x3bc0] ;  /* 0x003bc00001db7983 */ /* 0x000ea20000300800 */
[----:B------:R-:W3:Y:S01]  /*a5290*/  LDL.LU R94, [R1+0xc58] ;  /* 0x000c5800015e7983 */ /* 0x000ee20000300800 */
[----:B------:R-:W3:Y:S02]  /*a52a0*/  LDL.LU R95, [R1+0xc5c] ;  /* 0x000c5c00015f7983 */ /* 0x000ee40000300800 */
[----:B------:R-:W3:Y:S02]  /*a52b0*/  LDL.LU R216, [R1+0x3bbc] ;  /* 0x003bbc0001d87983 */ /* 0x000ee40000300800 */
[----:B------:R-:W3:Y:S01]  /*a52c0*/  LDL.LU R217, [R1+0x3bb8] ;  /* 0x003bb80001d97983 */ /* 0x000ee20000300800 */
[----:B-----5:R-:W-:Y:S01]  /*a52d0*/  MOV R102, R218 ;  /* 0x000000da00667202 */ /* 0x020fe20000000f00 */
[----:B--2---:R-:W-:Y:S01]  /*a52e0*/  IMAD.MOV.U32 R103, RZ, RZ, R219 ;  /* 0x000000ffff677224 */ /* 0x004fe200078e00db */
[----:B------:R-:W3:Y:S01]  /*a52f0*/  LDL.LU R218, [R1+0x3bb4] ;  /* 0x003bb40001da7983 */ /* 0x000ee20000300800 */
[----:B------:R-:W3:Y:S02]  /*a5300*/  LDL.LU R219, [R1+0x3bb0] ;  /* 0x003bb00001db7983 */ /* 0x000ee40000300800 */
[----:B------:R-:W-:-:S02]  /*a5310*/  IMAD.MOV.U32 R188, RZ, RZ, R75 ;  /* 0x000000ffffbc7224 */ /* 0x000fc400078e004b */
[----:B------:R-:W2:Y:S01]  /*a5320*/  LDL.LU R104, [R1+0xb20] ;  /* 0x000b200001687983 */ /* 0x000ea20000300800 */
[----:B------:R-:W2:Y:S01]  /*a5330*/  LDL.LU R105, [R1+0xb24] ;  /* 0x000b240001697983 */ /* 0x000ea20000300800 */
[----:B------:R-:W2:Y:S02]  /*a5340*/  LDL.LU R106, [R1+0xb28] ;  /* 0x000b2800016a7983 */ /* 0x000ea40000300800 */
[----:B------:R-:W2:Y:S02]  /*a5350*/  LDL.LU R107, [R1+0xb2c] ;  /* 0x000b2c00016b7983 */ /* 0x000ea40000300800 */
[----:B------:R-:W5:Y:S01]  /*a5360*/  LDL.LU R228, [R1+0xc40] ;  /* 0x000c400001e47983 */ /* 0x000f620000300800 */
[----:B------:R-:W5:Y:S01]  /*a5370*/  LDL.LU R229, [R1+0xc44] ;  /* 0x000c440001e57983 */ /* 0x000f620000300800 */
[----:B------:R-:W5:Y:S02]  /*a5380*/  LDL.LU R230, [R1+0xc48] ;  /* 0x000c480001e67983 */ /* 0x000f640000300800 */
[----:B------:R-:W5:Y:S02]  /*a5390*/  LDL.LU R231, [R1+0xc4c] ;  /* 0x000c4c0001e77983 */ /* 0x000f640000300800 */
[----:B------:R-:W-:Y:S01]  /*a53a0*/  STL [R1+0x3ac0], R188 ;  /* 0x003ac0bc01007387 */ /* 0x000fe20000100800 */
[----:B------:R-:W2:Y:S01]  /*a53b0*/  LDL.LU R248, [R1+0xc70] ;  /* 0x000c700001f87983 */ /* 0x000ea20000300800 */
[----:B-1----:R-:W-:Y:S01]  /*a53c0*/  MOV R88, R68 ;  /* 0x0000004400587202 */ /* 0x002fe20000000f00 */
[----:B------:R-:W-:-:S02]  /*a53d0*/  IMAD.MOV.U32 R89, RZ, RZ, R69 ;  /* 0x000000ffff597224 */ /* 0x000fc400078e0045 */
[----:B------:R-:W-:Y:S01]  /*a53e0*/  IMAD.MOV.U32 R90, RZ, RZ, R70 ;  /* 0x000000ffff5a7224 */ /* 0x000fe200078e0046 */
[----:B------:R-:W-:Y:S01]  /*a53f0*/  MOV R91, R71 ;  /* 0x00000047005b7202 */ /* 0x000fe20000000f00 */
[C---:B---3--:R-:W-:Y:S11]  /*a5400*/  HMMA.1688.F32.TF32 R72, R80.reuse, R38, R216 ;  /* 0x000000265048723c */ /* 0x048ff600000810d8 */
[----:B------:R-:W-:Y:S11]  /*a5410*/  @!UPT UIADD3 URZ, URZ, URZ, URZ ;  /* 0x0000003f3f3ff290 */ /* 0x000ff6000fffe03f */
[----:B------:R-:W-:Y:S01]  /*a5420*/  @!UPT UIADD3 URZ, URZ, URZ, URZ ;  /* 0x0000003f3f3ff290 */ /* 0x000fe2000fffe03f */
[----:B------:R-:W-:Y:S01]  /*a5430*/  STL.64 [R1+0x700], R72 ;  /* 0x0007004801007387 */ /* 0x000fe20000100a00 */
[----:B------:R1:W-:Y:S02]  /*a5440*/  STL.64 [R1+0x708], R74 ;  /* 0x0007084a01007387 */ /* 0x0003e40000100a00 */
[----:B------:R-:W3:Y:S02]  /*a5450*/  LDL.LU R249, [R1+0xc74] ;  /* 0x000c740001f97983 */ /* 0x000ee40000300800 */
[----:B------:R-:W3:Y:S01]  /*a5460*/  LDL.LU R250, [R1+0xc78] ;  /* 0x000c780001fa7983 */ /* 0x000ee20000300800 */
[----:B------:R-:W3:Y:S01]  /*a5470*/  LDL.LU R251, [R1+0xc7c] ;  /* 0x000c7c0001fb7983 */ /* 0x000ee20000300800 */
        /* <DEDUP_REMOVED lines=12> */
[----:B------:R-:W3:Y:S01]  /*a5540*/  LDL.LU R84, [R1+0xca0] ;  /* 0x000ca00001547983 */ /* 0x000ee20000300800 */
[C---:B------:R-:W-:Y:S08]  /*a5550*/  HMMA.1688.F32.TF32 R100, R80.reuse, R22, R100 ;  /* 0x000000165064723c */ /* 0x040ff00000081064 */
[C---:B-1----:R-:W-:Y:S08]  /*a5560*/  HMMA.1688.F32.TF32 R72, R80.reuse, R34, R220 ;  /* 0x000000225048723c */ /* 0x042ff000000810dc */
[C---:B--2---:R-:W-:Y:S11]  /*a5570*/  HMMA.1688.F32.TF32 R68, R80.reuse, R30, R68 ;  /* 0x0000001e5044723c */ /* 0x044ff60000081044 */
[----:B------:R-:W-:Y:S04]  /*a5580*/  @!UPT UIADD3 URZ, URZ, URZ, URZ ;  /* 0x0000003f3f3ff290 */ /* 0x000fe8000fffe03f */
[----:B------:R-:W-:Y:S01]  /*a5590*/  STL.64 [R1+0x6f0], R72 ;  /* 0x0006f04801007387 */ /* 0x000fe20000100a00 */
[----:B------:R-:W-:Y:S02]  /*a55a0*/  STL.64 [R1+0x6f8], R74 ;  /* 0x0006f84a01007387 */ /* 0x000fe40000100a00 */
[----:B------:R-:W2:Y:S02]  /*a55b0*/  LDL.LU R85, [R1+0xca4] ;  /* 0x000ca40001557983 */ /* 0x000ea40000300800 */
[----:B------:R-:W2:Y:S01]  /*a55c0*/  LDL.LU R86, [R1+0xca8] ;  /* 0x000ca80001567983 */ /* 0x000ea20000300800 */
[----:B------:R-:W2:Y:S01]  /*a55d0*/  LDL.LU R87, [R1+0xcac] ;  /* 0x000cac0001577983 */ /* 0x000ea20000300800 */
[----:B------:R-:W4:Y:S02]  /*a55e0*/  LDL.LU R236, [R1+0xcb0] ;  /* 0x000cb00001ec7983 */ /* 0x000f240000300800 */
[----:B------:R-:W-:Y:S02]  /*a55f0*/  STL.64 [R1+0x140], R68 ;  /* 0x0001404401007387 */ /* 0x000fe40000100a00 */
[----:B------:R1:W-:Y:S01]  /*a5600*/  STL.64 [R1+0x148], R70 ;  /* 0x0001484601007387 */ /* 0x0003e20000100a00 */
[----:B------:R-:W4:Y:S01]  /*a5610*/  LDL.LU R237, [R1+0xcb4] ;  /* 0x000cb40001ed7983 */ /* 0x000f220000300800 */
[----:B------:R-:W4:Y:S02]  /*a5620*/  LDL.LU R238, [R1+0xcb8] ;  /* 0x000cb80001ee7983 */ /* 0x000f240000300800 */
[----:B------:R-:W4:Y:S01]  /*a5630*/  LDL.LU R239, [R1+0xcbc] ;  /* 0x000cbc0001ef7983 */ /* 0x000f220000300800 */
[C---:B-1----:R-:W-:Y:S08]  /*a5640*/  HMMA.1688.F32.TF32 R68, R80.reuse, R26, R104 ;  /* 0x0000001a5044723c */ /* 0x042ff00000081068 */
[C---:B-----5:R-:W-:Y:S11]  /*a5650*/  HMMA.1688.F32.TF32 R72, R80.reuse, R18, R228 ;  /* 0x000000125048723c */ /* 0x060ff600000810e4 */
[----:B------:R-:W-:Y:S04]  /*a5660*/  @!UPT UIADD3 URZ, URZ, URZ, URZ ;  /* 0x0000003f3f3ff290 */ /* 0x000fe8000fffe03f */
[----:B------:R-:W-:Y:S01]  /*a5670*/  STL.64 [R1+0x130], R68 ;  /* 0x0001304401007387 */ /* 0x000fe20000100a00 */
[----:B------:R1:W-:Y:S02]  /*a5680*/  STL.64 [R1+0x138], R70 ;  /* 0x0001384601007387 */ /* 0x0003e40000100a00 */
[C---:B-1----:R-:W-:Y:S01]  /*a5690*/  HMMA.1688.F32.TF32 R68, R80.reuse, R14, R92 ;  /* 0x0000000e5044723c */ /* 0x042fe2000008105c */
[----:B------:R-:W-:Y:S01]  /*a56a0*/  STL.64 [R1+0x120], R100 ;  /* 0x0001206401007387 */ /* 0x000fe20000100a00 */
[----:B------:R-:W-:Y:S02]  /*a56b0*/  STL.64 [R1+0x128], R102 ;  /* 0x0001286601007387 */ /* 0x000fe40000100a00 */
[----:B------:R-:W5:Y:S02]  /*a56c0*/  LDL.LU R92, [R1+0xcc0] ;  /* 0x000cc000015c7983 */ /* 0x000f640000300800 */
[----:B------:R-:W-:Y:S01]  /*a56d0*/  STL.64 [R1+0x110], R72 ;  /* 0x0001104801007387 */ /* 0x000fe20000100a00 */
[----:B------:R-:W-:Y:S11]  /*a56e0*/  STL.64 [R1+0x118], R74 ;  /* 0x0001184a01007387 */ /* 0x000ff60000100a00 */
[----:B------:R-:W-:Y:S05]  /*a56f0*/  @!UPT UIADD3 URZ, URZ, URZ, URZ ;  /* 0x0000003f3f3ff290 */ /* 0x000fea000fffe03f */
[----:B------:R-:W-:Y:S01]  /*a5700*/  STL.64 [R1+0x100], R68 ;  /* 0x0001004401007387 */ /* 0x000fe20000100a00 */
[----:B------:R3:W-:Y:S02]  /*a5710*/  STL.64 [R1+0x108], R70 ;  /* 0x0001084601007387 */ /* 0x0007e40000100a00 */
[----:B------:R-:W5:Y:S02]  /*a5720*/  LDL.LU R93, [R1+0xcc4] ;  /* 0x000cc400015d7983 */ /* 0x000f640000300800 */
[----:B------:R-:W5:Y:S01]  /*a5730*/  LDL.LU R94, [R1+0xcc8] ;  /* 0x000cc800015e7983 */ /* 0x000f620000300800 */
[----:B------:R-:W5:Y:S01]  /*a5740*/  LDL.LU R95, [R1+0xccc] ;  /* 0x000ccc00015f7983 */ /* 0x000f620000300800 */
[----:B---3--:R-:W-:Y:S11]  /*a5750*/  HMMA.1688.F32.TF32 R68, R80, R10, R248 ;  /* 0x0000000a5044723c */ /* 0x008ff600000810f8 */
[----:B------:R-:W-:Y:S11]  /*a5760*/  @!UPT UIADD3 URZ, URZ, URZ, URZ ;  /* 0x0000003f3f3ff290 */ /* 0x000ff6000fffe03f */
[----:B------:R-:W-:Y:S01]  /*a5770*/  @!UPT UIADD3 URZ, URZ, URZ, URZ ;  /* 0x0000003f3f3ff290 */ /* 0x000fe2000fffe03f */
[----:B------:R-:W-:Y:S01]  /*a5780*/  STL.64 [R1+0xf0], R68 ;  /* 0x0000f04401007387 */ /* 0x000fe20000100a00 */
[----:B------:R1:W-:Y:S02]  /*a5790*/  STL [R1+0xf8], R70 ;  /* 0x0000f84601007387 */ /* 0x0003e40000100800 */
[----:B------:R-:W3:Y:S02]  /*a57a0*/  LDL.LU R248, [R1+0xcd0] ;  /* 0x000cd00001f87983 */ /* 0x000ee40000300800 */
[----:B------:R-:W3:Y:S01]  /*a57b0*/  LDL.LU R249, [R1+0xcd4] ;  /* 0x000cd40001f97983 */ /* 0x000ee20000300800 */
[----:B------:R-:W3:Y:S01]  /*a57c0*/  LDL.LU R250, [R1+0xcd8] ;  /* 0x000cd80001fa7983 */ /* 0x000ee20000300800 */
[----:B------:R-:W3:Y:S02]  /*a57d0*/  LDL.LU R251, [R1+0xcdc] ;  /* 0x000cdc0001fb7983 */ /* 0x000ee40000300800 */
[----:B------:R-:W-:Y:S01]  /*a57e0*/  IMAD.MOV.U32 R188, RZ, RZ, R71 ;  /* 0x000000ffffbc7224 */ /* 0x000fe200078e0047 */
[----:B------:R-:W-:Y:S08]  /*a57f0*/  HMMA.1688.F32.TF32 R72, R112, R66, R96 ;  /* 0x000000427048723c */ /* 0x000ff00000081060 */
[----:B-1----:R-:W-:Y:S08]  /*a5800*/  HMMA.1688.F32.TF32 R68, R80, R6, R224 ;  /* 0x000000065044723c */ /* 0x002ff000000810e0 */
[C---:B------:R-:W-:Y:S11]  /*a5810*/  HMMA.1688.F32.TF32 R80, R112.reuse, R62, R88 ;  /* 0x0000003e7050723c */ /* 0x040ff60000081058 */
[----:B------:R-:W-:Y:S04]  /*a5820*/  @!UPT UIADD3 URZ, URZ, URZ, URZ ;  /* 0x0000003f3f3ff290 */ /* 0x000fe8000fffe03f */
[----:B------:R-:W-:Y:S01]  /*a5830*/  STL.64 [R1+0x3988], R70 ;  /* 0x0039884601007387 */ /* 0x000fe20000100a00 */
[----:B------:R1:W-:Y:S02]  /*a5840*/  STL.64 [R1+0x3980], R68 ;  /* 0x0039804401007387 */ /* 0x0003e40000100a00 */
[----:B------:R-:W-:Y:S02]  /*a5850*/  STL.64 [R1+0x3998], R74 ;  /* 0x0039984a01007387 */ /* 0x000fe40000100a00 */
[----:B------:R-:W-:Y:S03]  /*a5860*/  STL.64 [R1+0x3990], R72 ;  /* 0x0039904801007387 */ /* 0x000fe60000100a00 */
[----:B------:R-:W-:Y:S01]  /*a5870*/  STL [R1+0x3958], R80 ;  /* 0x0039585001007387 */ /* 0x000fe20000100800 */
[----:B------:R-:W-:Y:S02]  /*a5880*/  STL [R1+0x3954], R81 ;  /* 0x0039545101007387 */ /* 0x000fe40000100800 */
[----:B------:R-:W-:Y:S02]  /*a5890*/  STL [R1+0x3950], R82 ;  /* 0x0039505201007387 */ /* 0x000fe40000100800 */
[----:B------:R-:W-:Y:S01]  /*a58a0*/  STL [R1+0x394c], R83 ;  /* 0x00394c5301007387 */ /* 0x000fe20000100800 */
[C---:B--2---:R-:W-:Y:S08]  /*a58b0*/  HMMA.1688.F32.TF32 R84, R112.reuse, R58, R84 ;  /* 0x0000003a7054723c */ /* 0x044ff00000081054 */
[C---:B----4-:R-:W-:Y:S11]  /*a58c0*/  HMMA.1688.F32.TF32 R88, R112.reuse, R54, R236 ;  /* 0x000000367058723c */ /* 0x050ff600000810ec */
[----:B------:R-:W-:Y:S04]  /*a58d0*/  @!UPT UIADD3 URZ, URZ, URZ, URZ ;  /* 0x0000003f3f3ff290 */ /* 0x000fe8000fffe03f */
[----:B------:R-:W-:Y:S01]  /*a58e0*/  STL [R1+0x395c], R84 ;  /* 0x00395c5401007387 */ /* 0x000fe20000100800 */
[----:B------:R-:W-:Y:S02]  /*a58f0*/  STL [R1+0x3948], R85 ;  /* 0x0039485501007387 */ /* 0x000fe40000100800 */
[----:B------:R-:W-:Y:S02]  /*a5900*/  STL [R1+0x3944], R86 ;  /* 0x0039445601007387 */ /* 0x000fe40000100800 */
[----:B------:R-:W-:Y:S01]  /*a5910*/  STL [R1+0x3940], R87 ;  /* 0x0039405701007387 */ /* 0x000fe20000100800 */
[----:B------:R-:W2:Y:S01]  /*a5920*/  LDL.LU R236, [R1+0xce0] ;  /* 0x000ce00001ec7983 */ /* 0x000ea20000300800 */
[----:B------:R-:W2:Y:S02]  /*a5930*/  LDL.LU R237, [R1+0xce4] ;  /* 0x000ce40001ed7983 */ /* 0x000ea40000300800 */
[----:B------:R-:W2:Y:S02]  /*a5940*/  LDL.LU R238, [R1+0xce8] ;  /* 0x000ce80001ee7983 */ /* 0x000ea40000300800 */
[----:B------:R-:W2:Y:S01]  /*a5950*/  LDL.LU R239, [R1+0xcec] ;  /* 0x000cec0001ef7983 */ /* 0x000ea20000300800 */
[----:B------:R-:W-:Y:S01]  /*a5960*/  STL [R1+0x3960], R88 ;  /* 0x0039605801007387 */ /* 0x000fe20000100800 */
[----:B------:R-:W-:Y:S02]  /*a5970*/  STL [R1+0x3928], R89 ;  /* 0x0039285901007387 */ /* 0x000fe40000100800 */
[----:B------:R-:W-:Y:S02]  /*a5980*/  STL [R1+0x3924], R90 ;  /* 0x0039245a01007387 */ /* 0x000fe40000100800 */
[----:B------:R-:W-:Y:S01]  /*a5990*/  STL [R1+0x3920], R91 ;  /* 0x0039205b01007387 */ /* 0x000fe20000100800 */
[C---:B-----5:R-:W-:Y:S11]  /*a59a0*/  HMMA.1688.F32.TF32 R92, R112.reuse, R50, R92 ;  /* 0x00000032705c723c */ /* 0x060ff6000008105c */
[----:B------:R-:W-:Y:S11]  /*a59b0*/  @!UPT UIADD3 URZ, URZ, URZ, URZ ;  /* 0x0000003f3f3ff290 */ /* 0x000ff6000fffe03f */
[----:B------:R-:W-:Y:S01]  /*a59c0*/  @!UPT UIADD3 URZ, URZ, URZ, URZ ;  /* 0x0000003f3f3ff290 */ /* 0x000fe2000fffe03f */
[----:B------:R-:W-:Y:S01]  /*a59d0*/  STL [R1+0x3964], R92 ;  /* 0x0039645c01007387 */ /* 0x000fe20000100800 */
[----:B------:R-:W-:Y:S02]  /*a59e0*/  STL [R1+0x391c], R93 ;  /* 0x00391c5d01007387 */ /* 0x000fe40000100800 */
[----:B------:R-:W-:Y:S02]  /*a59f0*/  STL [R1+0x3918], R94 ;  /* 0x0039185e01007387 */ /* 0x000fe40000100800 */
[----:B------:R-:W-:Y:S01]  /*a5a00*/  STL [R1+0x3914], R95 ;  /* 0x0039145f01007387 */ /* 0x000fe20000100800 */
[C---:B---3--:R-:W-:Y:S01]  /*a5a10*/  HMMA.1688.F32.TF32 R96, R112.reuse, R46, R248 ;  /* 0x0000002e7060723c */ /* 0x048fe200000810f8 */
[----:B------:R-:W3:Y:S01]  /*a5a20*/  LDL.LU R248, [R1+0xcf0] ;  /* 0x000cf00001f87983 */ /* 0x000ee20000300800 */
[----:B------:R-:W3:Y:S02]  /*a5a30*/  LDL.LU R249, [R1+0xcf4] ;  /* 0x000cf40001f97983 */ /* 0x000ee40000300800 */
[----:B------:R-:W3:Y:S02]  /*a5a40*/  LDL.LU R250, [R1+0xcf8] ;  /* 0x000cf80001fa7983 */ /* 0x000ee40000300800 */
[----:B------:R-:W3:Y:S01]  /*a5a50*/  LDL.LU R251, [R1+0xcfc] ;  /* 0x000cfc0001fb7983 */ /* 0x000ee20000300800 */
[----:B------:R-:W1:Y:S01]  /*a5a60*/  LDL.LU R116, [R1+0xd20] ;  /* 0x000d200001747983 */ /* 0x000e620000300800 */
[----:B------:R-:W1:Y:S02]  /*a5a70*/  LDL.LU R117, [R1+0xd24] ;  /* 0x000d240001757983 */ /* 0x000e640000300800 */
[----:B------:R-:W1:Y:S02]  /*a5a80*/  LDL.LU R118, [R1+0xd28] ;  /* 0x000d280001767983 */ /* 0x000e640000300800 */
[----:B------:R-:W1:Y:S01]  /*a5a90*/  LDL.LU R119, [R1+0xd2c] ;  /* 0x000d2c0001777983 */ /* 0x000e620000300800 */
        /* <DEDUP_REMOVED lines=8> */
[----:B------:R-:W-:Y:S01]  /*a5b20*/  STL [R1+0x3968], R96 ;  /* 0x0039686001007387 */ /* 0x000fe20000100800 */
[----:B------:R-:W-:Y:S02]  /*a5b30*/  STL [R1+0x3910], R97 ;  /* 0x0039106101007387 */ /* 0x000fe40000100800 */
[----:B------:R-:W-:Y:S02]  /*a5b40*/  STL [R1+0x390c], R98 ;  /* 0x00390c6201007387 */ /* 0x000fe40000100800 */
[----:B------:R-:W-:Y:S01]  /*a5b50*/  STL [R1+0x3908], R99 ;  /* 0x0039086301007387 */ /* 0x000fe20000100800 */
        /* <DEDUP_REMOVED lines=8> */
[C---:B--2---:R-:W-:Y:S01]  /*a5be0*/  HMMA.1688.F32.TF32 R100, R112.reuse, R42, R236 ;  /* 0x0000002a7064723c */ /* 0x044fe200000810ec */
[----:B------:R-:W2:Y:S01]  /*a5bf0*/  LDL.LU R236, [R1+0xdb0] ;  /* 0x000db00001ec7983 */ /* 0x000ea20000300800 */
[----:B------:R-:W2:Y:S02]  /*a5c00*/  LDL.LU R237, [R1+0xdb4] ;  /* 0x000db40001ed7983 */ /* 0x000ea40000300800 */
[----:B------:R-:W2:Y:S02]  /*a5c10*/  LDL.LU R238, [R1+0xdb8] ;  /* 0x000db80001ee7983 */ /* 0x000ea40000300800 */
[----:B------:R-:W2:Y:S11]  /*a5c20*/  LDL.LU R239, [R1+0xdbc] ;  /* 0x000dbc0001ef7983 */ /* 0x000eb60000300800 */
[----:B------:R-:W-:Y:S06]  /*a5c30*/  @!UPT UIADD3 URZ, URZ, URZ, URZ ;  /* 0x0000003f3f3ff290 */ /* 0x000fec000fffe03f */
        /* <DEDUP_REMOVED lines=8> */
[----:B------:R-:W3:Y:S02]  /*a5cc0*/  LDL.LU R251, [R1+0xddc] ;  /* 0x000ddc0001fb7983 */ /* 0x000ee40000300800 */
[----:B-1----:R-:W-:Y:S11]  /*a5cd0*/  HMMA.1688.F32.TF32 R68, R112, R26, R116 ;  /* 0x0000001a7044723c */ /* 0x002ff60000081074 */
[----:B------:R-:W-:Y:S04]  /*a5ce0*/  @!UPT UIADD3 URZ, URZ, URZ, URZ ;  /* 0x0000003f3f3ff290 */ /* 0x000fe8000fffe03f */
[----:B------:R1:W-:Y:S01]  /*a5cf0*/  STL [R1+0x38f8], R104 ;  /* 0x0038f86801007387 */ /* 0x0003e20000100800 */
[----:B------:R4:W-:Y:S02]  /*a5d00*/  STL [R1+0x38f4], R105 ;  /* 0x0038f46901007387 */ /* 0x0009e40000100800 */
[----:B------:R5:W-:Y:S02]  /*a5d10*/  STL [R1+0x38f0], R106 ;  /* 0x0038f06a01007387 */ /* 0x000be40000100800 */
[----:B------:R5:W-:Y:S04]  /*a5d20*/  STL [R1+0x38ec], R107 ;  /* 0x0038ec6b01007387 */ /* 0x000be80000100800 */
[----:B-1----:R-:W-:Y:S01]  /*a5d30*/  IMAD.MOV.U32 R104, RZ, RZ, R68 ;  /* 0x000000ffff687224 */ /* 0x002fe200078e0044 */
[----:B----4-:R-:W-:Y:S01]  /*a5d40*/  MOV R105, R69 ;  /* 0x0000004500697202 */ /* 0x010fe20000000f00 */
[----:B-----5:R-:W-:-:S02]  /*a5d50*/  IMAD.MOV.U32 R106, RZ, RZ, R70 ;  /* 0x000000ffff6a7224 */ /* 0x020fc400078e0046 */
[----:B------:R-:W-:Y:S02]  /*a5d60*/  IMAD.MOV.U32 R107, RZ, RZ, R71 ;  /* 0x000000ffff6b7224 */ /* 0x000fe400078e0047 */
[C---:B------:R-:W-:Y:S11]  /*a5d70*/  HMMA.1688.F32.TF32 R68, R112.reuse, R22, R228 ;  /* 0x000000167044723c */ /* 0x040ff600000810e4 */
[----:B------:R-:W-:Y:S11]  /*a5d80*/  @!UPT UIADD3 URZ, URZ, URZ, URZ ;  /* 0x0000003f3f3ff290 */ /* 0x000ff6000fffe03f */
[----:B------:R-:W-:Y:S02]  /*a5d90*/  @!UPT UIADD3 URZ, URZ, URZ, URZ ;  /* 0x0000003f3f3ff290 */ /* 0x000fe4000fffe03f */
[----:B------:R-:W-:Y:S01]  /*a5da0*/  MOV R97, R68 ;  /* 0x0000004400617202 */ /* 0x000fe20000000f00 */
[----:B------:R-:W-:Y:S02]  /*a5db0*/  IMAD.MOV.U32 R98, RZ, RZ, R69 ;  /* 0x000000ffff627224 */ /* 0x000fe400078e0045 */
[----:B------:R-:W-:Y:S01]  /*a5dc0*/  IMAD.MOV.U32 R99, RZ, RZ, R70 ;  /* 0x000000ffff637224 */ /* 0x000fe200078e0046 */
[----:B------:R-:W-:Y:S02]  /*a5dd0*/  MOV R101, R71 ;  /* 0x0000004700657202 */ /* 0x000fe40000000f00 */
[C---:B------:R-:W-:Y:S08]  /*a5de0*/  HMMA.1688.F32.TF32 R68, R112.reuse, R18, R224 ;  /* 0x000000127044723c */ /* 0x040ff000000810e0 */
[C---:B------:R-:W-:Y:S08]  /*a5df0*/  HMMA.1688.F32.TF32 R108, R112.reuse, R34, R108 ;  /* 0x00000022706c723c */ /* 0x040ff0000008106c */
[----:B------:R-:W-:Y:S08]  /*a5e00*/  HMMA.1688.F32.TF32 R72, R112, R30, R232 ;  /* 0x0000001e7048723c */ /* 0x000ff000000810e8 */
[----:B------:R-:W-:-:S02]  /*a5e10*/  IMAD.MOV.U32 R89, RZ, RZ, R68 ;  /* 0x000000ffff597224 */ /* 0x000fc400078e0044 */
[----:B------:R-:W-:Y:S01]  /*a5e20*/  IMAD.MOV.U32 R90, RZ, RZ, R69 ;  /* 0x000000ffff5a7224 */ /* 0x000fe200078e0045 */
[----:B------:R-:W-:Y:S01]  /*a5e30*/  MOV R91, R70 ;  /* 0x00000046005b7202 */ /* 0x000fe20000000f00 */
[----:B------:R-:W-:-:S03]  /*a5e40*/  IMAD.MOV.U32 R93, RZ, RZ, R71 ;  /* 0x000000ffff5d7224 */ /* 0x000fc600078e0047 */
[----:B------:R-:W-:Y:S01]  /*a5e50*/  STL.64 [R1+0x3938], R110 ;  /* 0x0039386e01007387 */ /* 0x000fe20000100a00 */
[----:B------:R-:W-:Y:S07]  /*a5e60*/  STL.64 [R1+0x3930], R108 ;  /* 0x0039306c01007387 */ /* 0x000fee0000100a00 */
[----:B------:R-:W-:Y:S02]  /*a5e70*/  STL.64 [R1+0x490], R72 ;  /* 0x0004904801007387 */ /* 0x000fe40000100a00 */
[----:B------:R-:W-:Y:S01]  /*a5e80*/  STL.64 [R1+0x498], R74 ;  /* 0x0004984a01007387 */ /* 0x000fe20000100a00 */
[----:B------:R-:W-:Y:S01]  /*a5e90*/  STL.64 [R1+0x3978], R106 ;  /* 0x0039786a01007387 */ /* 0x000fe20000100a00 */
[----:B------:R-:W-:Y:S01]  /*a5ea0*/  STL.64 [R1+0x3970], R104 ;  /* 0x0039706801007387 */ /* 0x000fe20000100a00 */
[----:B------:R-:W-:Y:S01]  /*a5eb0*/  MOV R117, R64 ;  /* 0x0000004000757202 */ /* 0x000fe20000000f00 */
[----:B------:R-:W-:-:S02]  /*a5ec0*/  IMAD.MOV.U32 R118, RZ, RZ, R65 ;  /* 0x000000ffff767224 */ /* 0x000fc400078e0041 */
[----:B------:R-:W-:Y:S01]  /*a5ed0*/  IMAD.MOV.U32 R119, RZ, RZ, R3 ;  /* 0x000000ffff777224 */ /* 0x000fe200078e0003 */
[C---:B--2---:R-:W-:Y:S07]  /*a5ee0*/  HMMA.1688.F32.TF32 R68, R112.reuse, R14, R236 ;  /* 0x0000000e7044723c */ /* 0x044fee00000810ec */
[----:B------:R-:W-:Y:S01]  /*a5ef0*/  IMAD.MOV.U32 R236, RZ, RZ, R60 ;  /* 0x000000ffffec7224 */ /* 0x000fe200078e003c */
[----:B------:R-:W-:Y:S11]  /*a5f00*/  MOV R237, R61 ;  /* 0x0000003d00ed7202 */ /* 0x000ff60000000f00 */
[----:B------:R-:W-:Y:S05]  /*a5f10*/  @!UPT UIADD3 URZ, URZ, URZ, URZ ;  /* 0x0000003f3f3ff290 */ /* 0x000fea000fffe03f */
[----:B------:R-:W-:Y:S01]  /*a5f20*/  IMAD.MOV.U32 R84, RZ, RZ, R68 ;  /* 0x000000ffff547224 */ /* 0x000fe200078e0044 */
[----:B------:R-:W-:Y:S01]  /*a5f30*/  MOV R80, R69 ;  /* 0x0000004500507202 */ /* 0x000fe20000000f00 */
[----:B------:R-:W-:Y:S02]  /*a5f40*/  IMAD.MOV.U32 R81, RZ, RZ, R70 ;  /* 0x000000ffff517224 */ /* 0x000fe400078e0046 */
[----:B------:R-:W-:Y:S02]  /*a5f50*/  IMAD.MOV.U32 R82, RZ, RZ, R71 ;  /* 0x000000ffff527224 */ /* 0x000fe400078e0047 */
[----:B---3--:R-:W-:Y:S07]  /*a5f60*/  HMMA.1688.F32.TF32 R68, R112, R10, R248 ;  /* 0x0000000a7044723c */ /* 0x008fee00000810f8 */
[----:B------:R-:W-:-:S02]  /*a5f70*/  IMAD.MOV.U32 R248, RZ, RZ, R56 ;  /* 0x000000fffff87224 */ /* 0x000fc400078e0038 */
[----:B------:R-:W-:Y:S01]  /*a5f80*/  IMAD.MOV.U32 R249, RZ, RZ, R57 ;  /* 0x000000fffff97224 */ /* 0x000fe200078e0039 */
[----:B------:R-:W2:Y:S01]  /*a5f90*/  LDL.LU R56, [R1+0x3b8c] ;  /* 0x003b8c0001387983 */ /* 0x000ea20000300800 */
[----:B------:R-:W3:Y:S02]  /*a5fa0*/  LDL.LU R57, [R1+0x3b88] ;  /* 0x003b880001397983 */ /* 0x000ee40000300800 */
[----:B------:R-:W4:Y:S02]  /*a5fb0*/  LDL.LU R60, [R1+0x3b84] ;  /* 0x003b8400013c7983 */ /* 0x000f240000300800 */
        /* <DEDUP_REMOVED lines=32> */
[C---:B------:R-:W-:Y:S08]  /*a61c0*/  HMMA.1688.F32.TF32 R44, R76.reuse, R46, R228 ;  /* 0x0000002e4c2c723c */ /* 0x040ff000000810e4 */
[C---:B------:R-:W-:Y:S08]  /*a61d0*/  HMMA.1688.F32.TF32 R40, R76.reuse, R42, R224 ;  /* 0x0000002a4c28723c */ /* 0x040ff000000810e0 */
[----:B------:R-:W-:Y:S01]  /*a61e0*/  HMMA.1688.F32.TF32 R36, R76, R38, R236 ;  /* 0x000000264c24723c */ /* 0x000fe200000810ec */
[----:B------:R-:W-:Y:S01]  /*a61f0*/  MOV R250, R33 ;  /* 0x0000002100fa7202 */ /* 0x000fe20000000f00 */
[----:B------:R-:W-:-:S07]  /*a6200*/  IMAD.MOV.U32 R251, RZ, RZ, R32 ;  /* 0x000000fffffb7224 */ /* 0x000fce00078e0020 */
[----:B------:R-:W-:Y:S01]  /*a6210*/  HMMA.1688.F32.TF32 R32, R76, R34, R248 ;  /* 0x000000224c20723c */ /* 0x000fe200000810f8 */
[----:B--2---:R-:W-:Y:S02]  /*a6220*/  MOV R121, R3 ;  /* 0x0000000300797202 */ /* 0x004fe40000000f00 */
[----:B------:R-:W2:Y:S05]  /*a6230*/  LDL.LU R3, [R1+0x3b70] ;  /* 0x003b700001037983 */ /* 0x000eaa0000300800 */
[----:B------:R-:W-:Y:S01]  /*a6240*/  HMMA.1688.F32.TF32 R68, R112, R6, R132 ;  /* 0x000000067044723c */ /* 0x000fe20000081084 */
[----:B------:R-:W-:Y:S02]  /*a6250*/  IMAD.MOV.U32 R122, RZ, RZ, R65 ;  /* 0x000000ffff7a7224 */ /* 0x000fe400078e0041 */
[----:B------:R-:W-:Y:S01]  /*a6260*/  IMAD.MOV.U32 R123, RZ, RZ, R64 ;  /* 0x000000ffff7b7224 */ /* 0x000fe200078e0040 */
[----:B-----5:R-:W-:Y:S01]  /*a6270*/  MOV R232, R61 ;  /* 0x0000003d00e87202 */ /* 0x020fe20000000f00 */
[----:B----4-:R-:W-:-:S02]  /*a6280*/  IMAD.MOV.U32 R233, RZ, RZ, R60 ;  /* 0x000000ffffe97224 */ /* 0x010fc400078e003c */
[----:B---3--:R-:W-:Y:S01]  /*a6290*/  IMAD.MOV.U32 R234, RZ, RZ, R57 ;  /* 0x000000ffffea7224 */ /* 0x008fe200078e0039 */
[----:B------:R-:W-:Y:S01]  /*a62a0*/  MOV R235, R56 ;  /* 0x0000003800eb7202 */ /* 0x000fe20000000f00 */
        /* <DEDUP_REMOVED lines=8> */
[----:B------:R-:W-:Y:S02]  /*a6330*/  STL.64 [R1+0x39a0], R96 ;  /* 0x0039a06001007387 */ /* 0x000fe40000100a00 */
[----:B------:R-:W-:Y:S01]  /*a6340*/  IMAD.MOV.U32 R86, RZ, RZ, R70 ;  /* 0x000000ffff567224 */ /* 0x000fe200078e0046 */
[----:B------:R-:W-:Y:S01]  /*a6350*/  MOV R87, R71 ;  /* 0x0000004700577202 */ /* 0x000fe20000000f00 */
[----:B------:R-:W-:Y:S01]  /*a6360*/  IMAD.MOV.U32 R85, RZ, RZ, R69 ;  /* 0x000000ffff557224 */ /* 0x000fe200078e0045 */
[----:B------:R-:W-:-:S03]  /*a6370*/  MOV R83, R68 ;  /* 0x0000004400537202 */ /* 0x000fc60000000f00 */
        /* <DEDUP_REMOVED lines=21> */
[----:B------:R-:W3:Y:S02]  /*a64d0*/  LDL.LU R249, [R1+0xb84] ;  /* 0x000b840001f97983 */ /* 0x000ee40000300800 */
[----:B------:R-:W-:Y:S02]  /*a64e0*/  STL [R1+0x38e8], R35 ;  /* 0x0038e82301007387 */ /* 0x000fe40000100800 */
[----:B------:R-:W-:-:S02]  /*a64f0*/  IMAD.MOV.U32 R250, RZ, RZ, R29 ;  /* 0x000000fffffa7224 */ /* 0x000fc400078e001d */
[----:B------:R-:W-:Y:S01]  /*a6500*/  IMAD.MOV.U32 R251, RZ, RZ, R28 ;  /* 0x000000fffffb7224 */ /* 0x000fe200078e001c */
[----:B--2---:R-:W1:Y:S04]  /*a6510*/  LDSM.16.M88.4 R104, [R3+0x100100] ;  /* 0x100100000368783b */ /* 0x004e680000000200 */
[----:B------:R-:W2:Y:S04]  /*a6520*/  LDSM.16.M88.4 R108, [R3+0x102100] ;  /* 0x10210000036c783b */ /* 0x000ea80000000200 */
[----:B------:R-:W4:Y:S04]  /*a6530*/  LDSM.16.M88.4 R48, [R3+0x106100] ;  /* 0x106100000330783b */ /* 0x000f280000000200 */
[----:B------:R-:W5:Y:S04]  /*a6540*/  LDSM.16.M88.4 R52, [R3+0x104100] ;  /* 0x104100000334783b */ /* 0x000f680000000200 */
[----:B------:R-:W-:Y:S04]  /*a6550*/  LDSM.16.M88.4 R44, [R3+0x10a100] ;  /* 0x10a10000032c783b */ /* 0x000fe80000000200 */
        /* <DEDUP_REMOVED lines=9> */
[----:B------:R-:W-:Y:S01]  /*a65f0*/  LDSM.16.M88.4 R132, [R3+0x11e100] ;  /* 0x11e100000384783b */ /* 0x000fe20000000200 */
[----:B-1----:R-:W-:Y:S01]  /*a6600*/  MOV R102, R106 ;  /* 0x0000006a00667202 */ /* 0x002fe20000000f00 */
[----:B------:R-:W-:-:S02]  /*a6610*/  IMAD.MOV.U32 R103, RZ, RZ, R107 ;  /* 0x000000ffff677224 */ /* 0x000fc400078e006b */
[----:B--2---:R-:W-:Y:S01]  /*a6620*/  IMAD.MOV.U32 R94, RZ, RZ, R110 ;  /* 0x000000ffff5e7224 */ /* 0x004fe200078e006e */
[----:B------:R-:W-:Y:S02]  /*a6630*/  MOV R95, R111 ;  /* 0x0000006f005f7202 */ /* 0x000fe40000000f00 */
[----:B----4-:R-:W-:Y:S01]  /*a6640*/  MOV R35, R50 ;  /* 0x0000003200237202 */ /* 0x010fe20000000f00 */
[----:B------:R-:W-:Y:S01]  /*a6650*/  STL.64 [R1+0x3a68], R102 ;  /* 0x003a686601007387 */ /* 0x000fe20000100a00 */
[----:B------:R-:W-:Y:S02]  /*a6660*/  STL.64 [R1+0x3a60], R100 ;  /* 0x003a606401007387 */ /* 0x000fe40000100a00 */
[----:B------:R-:W-:Y:S02]  /*a6670*/  STL.64 [R1+0x1d8], R106 ;  /* 0x0001d86a01007387 */ /* 0x000fe40000100a00 */
[----:B------:R-:W-:Y:S01]  /*a6680*/  STL.64 [R1+0x3a78], R94 ;  /* 0x003a785e01007387 */ /* 0x000fe20000100a00 */
[----:B------:R-:W-:Y:S01]  /*a6690*/  STL.64 [R1+0x3a70], R92 ;  /* 0x003a705c01007387 */ /* 0x000fe20000100a00 */
[----:B------:R-:W-:Y:S02]  /*a66a0*/  STL.64 [R1+0x1c8], R110 ;  /* 0x0001c86e01007387 */ /* 0x000fe40000100a00 */
[----:B-----5:R-:W-:Y:S02]  /*a66b0*/  STL.64 [R1+0x1b8], R54 ;  /* 0x0001b83601007387 */ /* 0x020fe40000100a00 */
[----:B------:R-:W-:Y:S01]  /*a66c0*/  STL.64 [R1+0x3a88], R34 ;  /* 0x003a882201007387 */ /* 0x000fe20000100a00 */
[----:B------:R-:W-:Y:S02]  /*a66d0*/  STL.64 [R1+0x3a80], R32 ;  /* 0x003a802001007387 */ /* 0x000fe40000100a00 */
[----:B------:R-:W1:Y:S04]  /*a66e0*/  LDSM.16.M88.4 R32, [R3+0x108100] ;  /* 0x108100000320783b */ /* 0x000e680000000200 */
[----:B------:R-:W-:Y:S01]  /*a66f0*/  STL.64 [R1+0x1a8], R50 ;  /* 0x0001a83201007387 */ /* 0x000fe20000100a00 */
[C---:B---3--:R-:W-:Y:S01]  /*a6700*/  HMMA.1688.F32.TF32 R28, R76.reuse, R30, R248 ;  /* 0x0000001e4c1c723c */ /* 0x048fe200000810f8 */
[----:B-1----:R-:W-:Y:S01]  /*a6710*/  STL.64 [R1+0x198], R34 ;  /* 0x0001982201007387 */ /* 0x002fe20000100a00 */
[----:B------:R-:W-:Y:S02]  /*a6720*/  STL.64 [R1+0x180], R44 ;  /* 0x0001802c01007387 */ /* 0x000fe40000100a00 */
[----:B------:R-:W-:Y:S02]  /*a6730*/  STL.64 [R1+0x188], R46 ;  /* 0x0001882e01007387 */ /* 0x000fe40000100a00 */
[----:B------:R-:W-:Y:S01]  /*a6740*/  STL.64 [R1+0x170], R40 ;  /* 0x0001702801007387 */ /* 0x000fe20000100a00 */
[----:B------:R-:W-:Y:S01]  /*a6750*/  STL.64 [R1+0x178], R42 ;  /* 0x0001782a01007387 */ /* 0x000fe20000100a00 */
[----:B------:R-:W-:Y:S02]  /*a6760*/  STL.64 [R1+0x168], R86 ;  /* 0x0001685601007387 */ /* 0x000fe40000100a00 */
        /* <DEDUP_REMOVED lines=8> */
[----:B------:R-:W4:Y:S02]  /*a67f0*/  LDL.LU R248, [R1+0x1580] ;  /* 0x0015800001f87983 */ /* 0x000f240000300800 */
[----:B------:R-:W4:Y:S01]  /*a6800*/  LDL.LU R249, [R1+0x1584] ;  /* 0x0015840001f97983 */ /* 0x000f220000300800 */
[----:B------:R-:W4:Y:S01]  /*a6810*/  LDL.LU R250, [R1+0x1588] ;  /* 0x0015880001fa7983 */ /* 0x000f220000300800 */
[----:B------:R-:W4:Y:S02]  /*a6820*/  LDL.LU R251, [R1+0x158c] ;  /* 0x00158c0001fb7983 */ /* 0x000f240000300800 */
        /* <DEDUP_REMOVED lines=16> */
[----:B------:R-:W-:Y:S02]  /*a6930*/  STL.64 [R1+0x3a98], R30 ;  /* 0x003a981e01007387 */ /* 0x000fe40000100a00 */
[----:B------:R1:W-:Y:S01]  /*a6940*/  STL.64 [R1+0x3a90], R28 ;  /* 0x003a901c01007387 */ /* 0x0003e20000100a00 */
[----:B------:R-:W-:Y:S01]  /*a6950*/  STL.64 [R1+0x150], R36 ;  /* 0x0001502401007387 */ /* 0x000fe20000100a00 */
[----:B------:R-:W-:Y:S02]  /*a6960*/  STL.64 [R1+0x158], R38 ;  /* 0x0001582601007387 */ /* 0x000fe40000100a00 */
        /* <DEDUP_REMOVED lines=15> */
[C---:B--2---:R-:W-:Y:S08]  /*a6a60*/  HMMA.1688.F32.TF32 R112, R76.reuse, R26, R116 ;  /* 0x0000001a4c70723c */ /* 0x044ff00000081074 */
[C---:B------:R-:W-:Y:S08]  /*a6a70*/  HMMA.1688.F32.TF32 R116, R76.reuse, R22, R224 ;  /* 0x000000164c74723c */ /* 0x040ff000000810e0 */
[C---:B------:R-:W-:Y:S08]  /*a6a80*/  HMMA.1688.F32.TF32 R120, R76.reuse, R18, R120 ;  /* 0x000000124c78723c */ /* 0x040ff00000081078 */
[C---:B-----5:R-:W-:Y:S08]  /*a6a90*/  HMMA.1688.F32.TF32 R124, R76.reuse, R14, R236 ;  /* 0x0000000e4c7c723c */ /* 0x060ff000000810ec */
[C---:B----4-:R-:W-:Y:S01]  /*a6aa0*/  HMMA.1688.F32.TF32 R128, R76.reuse, R10, R248 ;  /* 0x0000000a4c80723c */ /* 0x050fe200000810f8 */
[----:B------:R-:W-:Y:S01]  /*a6ab0*/  MOV R90, R9 ;  /* 0x00000009005a7202 */ /* 0x000fe20000000f00 */
[----:B------:R-:W-:Y:S01]  /*a6ac0*/  IMAD.MOV.U32 R91, RZ, RZ, R8 ;  /* 0x000000ffff5b7224 */ /* 0x000fe200078e0008 */
[----:B------:R-:W-:Y:S04]  /*a6ad0*/  LDS R26, [R161+0x2a200] ;  /* 0x02a20000a11a7984 */ /* 0x000fe80000000800 */
[----:B------:R-:W-:Y:S04]  /*a6ae0*/  LDS R27, [R189+0x2a200] ;  /* 0x02a20000bd1b7984 */ /* 0x000fe80000000800 */
[----:B------:R-:W-:Y:S01]  /*a6af0*/  STL.64 [R1+0x3aa8], R114 ;  /* 0x003aa87201007387 */ /* 0x000fe20000100a00 */
[----:B------:R-:W-:Y:S02]  /*a6b00*/  STL.64 [R1+0x3aa0], R112 ;  /* 0x003aa07001007387 */ /* 0x000fe40000100a00 */
[----:B------:R-:W2:Y:S02]  /*a6b10*/  LDL.LU R224, [R1+0x1200] ;  /* 0x0012000001e07983 */ /* 0x000ea40000300800 */
[----:B------:R-:W2:Y:S01]  /*a6b20*/  LDL.LU R225, [R1+0x1204] ;  /* 0x0012040001e17983 */ /* 0x000ea20000300800 */
[----:B------:R-:W2:Y:S01]  /*a6b30*/  LDL.LU R226, [R1+0x1208] ;  /* 0x0012080001e27983 */ /* 0x000ea20000300800 */
[----:B------:R-:W2:Y:S02]  /*a6b40*/  LDL.LU R227, [R1+0x120c] ;  /* 0x00120c0001e37983 */ /* 0x000ea40000300800 */
[----:B------:R-:W-:Y:S02]  /*a6b50*/  STL.64 [R1+0x3ab8], R118 ;  /* 0x003ab87601007387 */ /* 0x000fe40000100a00 */
[----:B------:R-:W-:Y:S01]  /*a6b60*/  STL.64 [R1+0x3ab0], R116 ;  /* 0x003ab07401007387 */ /* 0x000fe20000100a00 */
[----:B------:R-:W-:Y:S01]  /*a6b70*/  STL.64 [R1+0x3ad0], R122 ;  /* 0x003ad07a01007387 */ /* 0x000fe20000100a00 */
[----:B------:R-:W-:Y:S02]  /*a6b80*/  STL.64 [R1+0x3ac8], R120 ;  /* 0x003ac87801007387 */ /* 0x000fe40000100a00 */
[----:B------:R-:W4:Y:S02]  /*a6b90*/  LDL.LU R236, [R1+0x11f0] ;  /* 0x0011f00001ec7983 */ /* 0x000f240000300800 */
[----:B------:R-:W4:Y:S01]  /*a6ba0*/  LDL.LU R237, [R1+0x11f4] ;  /* 0x0011f40001ed7983 */ /* 0x000f220000300800 */
[----:B------:R-:W4:Y:S01]  /*a6bb0*/  LDL.LU R238, [R1+0x11f8] ;  /* 0x0011f80001ee7983 */ /* 0x000f220000300800 */
[----:B------:R-:W4:Y:S02]  /*a6bc0*/  LDL.LU R239, [R1+0x11fc] ;  /* 0x0011fc0001ef7983 */ /* 0x000f240000300800 */
[----:B------:R-:W-:Y:S02]  /*a6bd0*/  STL.64 [R1+0x3ae0], R126 ;  /* 0x003ae07e01007387 */ /* 0x000fe40000100a00 */
[----:B------:R-:W-:Y:S01]  /*a6be0*/  STL.64 [R1+0x3ad8], R124 ;  /* 0x003ad87c01007387 */ /* 0x000fe20000100a00 */
[----:B------:R-:W5:Y:S01]  /*a6bf0*/  LDL.LU R248, [R1+0x11e0] ;  /* 0x0011e00001f87983 */ /* 0x000f620000300800 */
[----:B------:R-:W5:Y:S02]  /*a6c00*/  LDL.LU R249, [R1+0x11e4] ;  /* 0x0011e40001f97983 */ /* 0x000f640000300800 */
[----:B------:R-:W5:Y:S02]  /*a6c10*/  LDL.LU R250, [R1+0x11e8] ;  /* 0x0011e80001fa7983 */ /* 0x000f640000300800 */
[----:B------:R-:W5:Y:S01]  /*a6c20*/  LDL.LU R251, [R1+0x11ec] ;  /* 0x0011ec0001fb7983 */ /* 0x000f620000300800 */
[----:B---3--:R-:W-:Y:S01]  /*a6c30*/  HMMA.1688.F32.TF32 R76, R76, R6, R232 ;  /* 0x000000064c4c723c */ /* 0x008fe200000810e8 */
[----:B------:R-:W-:Y:S01]  /*a6c40*/  STL.64 [R1+0x3af0], R130 ;  /* 0x003af08201007387 */ /* 0x000fe20000100a00 */
[----:B------:R-:W-:Y:S06]  /*a6c50*/  STL.64 [R1+0x3ae8], R128 ;  /* 0x003ae88001007387 */ /* 0x000fec0000100a00 */
[C---:B------:R-:W-:Y:S01]  /*a6c60*/  HMMA.1688.F32.TF32 R232, R168.reuse, R104, R228 ;  /* 0x00000068a8e8723c */ /* 0x040fe200000810e4 */
[----:B------:R-:W-:Y:S04]  /*a6c70*/  LDS R6, [R161+0x2a100] ;  /* 0x02a10000a1067984 */ /* 0x000fe80000000800 */
[----:B------:R-:W-:Y:S04]  /*a6c80*/  LDS R7, [R189+0x2a100] ;  /* 0x02a10000bd077984 */ /* 0x000fe80000000800 */
[----:B------:R-:W-:Y:S04]  /*a6c90*/  LDS R8, [R161+0x28180] ;  /* 0x02818000a1087984 */ /* 0x000fe80000000800 */
[----:B------:R-:W-:Y:S04]  /*a6ca0*/  LDS R10, [R161+0x2a180] ;  /* 0x02a18000a10a7984 */ /* 0x000fe80000000800 */
[----:B------:R-:W-:Y:S04]  /*a6cb0*/  LDS R9, [R189+0x28180] ;  /* 0x02818000bd097984 */ /* 0x000fe80000000800 */
[----:B------:R-:W-:Y:S04]  /*a6cc0*/  LDS R11, [R189+0x2a180] ;  /* 0x02a18000bd0b7984 */ /* 0x000fe80000000800 */
[----:B------:R-:W-:Y:S01]  /*a6cd0*/  STL.64 [R1+0x3b00], R78 ;  /* 0x003b004e01007387 */ /* 0x000fe20000100a00 */
[----:B------:R-:W-:Y:S02]  /*a6ce0*/  STL.64 [R1+0x3af8], R76 ;  /* 0x003af84c01007387 */ /* 0x000fe40000100a00 */
[----:B------:R-:W3:Y:S02]  /*a6cf0*/  LDL.LU R176, [R1+0x11d0] ;  /* 0x0011d00001b07983 */ /* 0x000ee40000300800 */
[----:B------:R-:W3:Y:S01]  /*a6d00*/  LDL.LU R177, [R1+0x11d4] ;  /* 0x0011d40001b17983 */ /* 0x000ee20000300800 */
[----:B------:R-:W3:Y:S01]  /*a6d10*/  LDL.LU R178, [R1+0x11d8] ;  /* 0x0011d80001b27983 */ /* 0x000ee20000300800 */
[----:B------:R-:W3:Y:S02]  /*a6d20*/  LDL.LU R179, [R1+0x11dc] ;  /* 0x0011dc0001b37983 */ /* 0x000ee40000300800 */
[----:B------:R-:W-:Y:S02]  /*a6d30*/  STL [R1+0x37bc], R232 ;  /* 0x0037bce801007387 */ /* 0x000fe40000100800 */
[----:B------:R-:W-:Y:S01]  /*a6d40*/  STL [R1+0x37b8], R233 ;  /* 0x0037b8e901007387 */ /* 0x000fe20000100800 */
[----:B------:R-:W-:Y:S01]  /*a6d50*/  STL [R1+0x37b4], R234 ;  /* 0x0037b4ea01007387 */ /* 0x000fe20000100800 */
[----:B------:R-:W-:Y:S02]  /*a6d60*/  STL [R1+0x37b0], R235 ;  /* 0x0037b0eb01007387 */ /* 0x000fe40000100800 */
[----:B------:R-:W3:Y:S02]  /*a6d70*/  LDL.LU R172, [R1+0x11c0] ;  /* 0x0011c00001ac7983 */ /* 0x000ee40000300800 */
[----:B------:R-:W3:Y:S01]  /*a6d80*/  LDL.LU R173, [R1+0x11c4] ;  /* 0x0011c40001ad7983 */ /* 0x000ee20000300800 */
[----:B------:R-:W3:Y:S01]  /*a6d90*/  LDL.LU R174, [R1+0x11c8] ;  /* 0x0011c80001ae7983 */ /* 0x000ee20000300800 */
[----:B------:R-:W3:Y:S01]  /*a6da0*/  LDL.LU R175, [R1+0x11cc] ;  /* 0x0011cc0001af7983 */ /* 0x000ee20000300800 */
        /* <DEDUP_REMOVED lines=15> */
[C---:B-----5:R-:W-:Y:S01]  /*a6ea0*/  HMMA.1688.F32.TF32 R220, R168.reuse, R48, R248 ;  /* 0x00000030a8dc723c */ /* 0x060fe200000810f8 */
[----:B------:R-:W4:Y:S01]  /*a6eb0*/  LDL.LU R248, [R1+0x11a0] ;  /* 0x0011a00001f87983 */ /* 0x000f220000300800 */
[----:B------:R-:W4:Y:S02]  /*a6ec0*/  LDL.LU R249, [R1+0x11a4] ;  /* 0x0011a40001f97983 */ /* 0x000f240000300800 */
[----:B------:R-:W4:Y:S02]  /*a6ed0*/  LDL.LU R250, [R1+0x11a8] ;  /* 0x0011a80001fa7983 */ /* 0x000f240000300800 */
[----:B------:R-:W4:Y:S02]  /*a6ee0*/  LDL.LU R251, [R1+0x11ac] ;  /* 0x0011ac0001fb7983 */ /* 0x000f240000300800 */
[C---:B---3--:R-:W-:Y:S11]  /*a6ef0*/  HMMA.1688.F32.TF32 R216, R168.reuse, R32, R176 ;  /* 0x00000020a8d8723c */ /* 0x048ff600000810b0 */
[----:B------:R-:W-:Y:S04]  /*a6f00*/  @!UPT UIADD3 URZ, URZ, URZ, URZ ;  /* 0x0000003f3f3ff290 */ /* 0x000fe8000fffe03f */
[----:B------:R-:W-:Y:S01]  /*a6f10*/  STL [R1+0x37ec], R220 ;  /* 0x0037ecdc01007387 */ /* 0x000fe20000100800 */
[----:B------:R-:W-:Y:S02]  /*a6f20*/  STL [R1+0x37e8], R221 ;  /* 0x0037e8dd01007387 */ /* 0x000fe40000100800 */
[----:B------:R-:W-:Y:S02]  /*a6f30*/  STL [R1+0x37e4], R222 ;  /* 0x0037e4de01007387 */ /* 0x000fe40000100800 */
[----:B------:R-:W-:Y:S01]  /*a6f40*/  STL [R1+0x37e0], R223 ;  /* 0x0037e0df01007387 */ /* 0x000fe20000100800 */
[----:B------:R-:W3:Y:S01]  /*a6f50*/  LDL.LU R176, [R1+0x1570] ;  /* 0x0015700001b07983 */ /* 0x000ee20000300800 */
[----:B------:R-:W3:Y:S02]  /*a6f60*/  LDL.LU R177, [R1+0x1574] ;  /* 0x0015740001b17983 */ /* 0x000ee40000300800 */
[----:B------:R-:W3:Y:S02]  /*a6f70*/  LDL.LU R178, [R1+0x1578] ;  /* 0x0015780001b27983 */ /* 0x000ee40000300800 */
[----:B------:R-:W3:Y:S01]  /*a6f80*/  LDL.LU R179, [R1+0x157c] ;  /* 0x00157c0001b37983 */ /* 0x000ee20000300800 */
[----:B------:R-:W-:Y:S01]  /*a6f90*/  STL [R1+0x37fc], R216 ;  /* 0x0037fcd801007387 */ /* 0x000fe20000100800 */
[----:B------:R-:W-:Y:S02]  /*a6fa0*/  STL [R1+0x37f8], R217 ;  /* 0x0037f8d901007387 */ /* 0x000fe40000100800 */
[----:B------:R-:W-:Y:S02]  /*a6fb0*/  STL [R1+0x37f4], R218 ;  /* 0x0037f4da01007387 */ /* 0x000fe40000100800 */
[----:B------:R-:W-:Y:S01]  /*a6fc0*/  STL [R1+0x37f0], R219 ;  /* 0x0037f0db01007387 */ /* 0x000fe20000100800 */
[C---:B------:R-:W-:Y:S01]  /*a6fd0*/  HMMA.1688.F32.TF32 R212, R168.reuse, R44, R172 ;  /* 0x0000002ca8d4723c */ /* 0x040fe200000810ac */
[----:B------:R-:W5:Y:S01]  /*a6fe0*/  LDL.LU R172, [R1+0x1560] ;  /* 0x0015600001ac7983 */ /* 0x000f620000300800 */
[----:B------:R-:W5:Y:S02]  /*a6ff0*/  LDL.LU R173, [R1+0x1564] ;  /* 0x0015640001ad7983 */ /* 0x000f640000300800 */
[----:B------:R-:W5:Y:S02]  /*a7000*/  LDL.LU R174, [R1+0x1568] ;  /* 0x0015680001ae7983 */ /* 0x000f640000300800 */
[----:B------:R-:W5:Y:S11]  /*a7010*/  LDL.LU R175, [R1+0x156c] ;  /* 0x00156c0001af7983 */ /* 0x000f760000300800 */
[----:B------:R-:W-:Y:S06]  /*a7020*/  @!UPT UIADD3 URZ, URZ, URZ, URZ ;  /* 0x0000003f3f3ff290 */ /* 0x000fec000fffe03f */
[----:B------:R-:W-:Y:S01]  /*a7030*/  STL [R1+0x380c], R212 ;  /* 0x00380cd401007387 */ /* 0x000fe20000100800 */
[----:B------:R-:W-:Y:S02]  /*a7040*/  STL [R1+0x3808], R213 ;  /* 0x003808d501007387 */ /* 0x000fe40000100800 */
[----:B------:R-:W-:Y:S02]  /*a7050*/  STL [R1+0x3804], R214 ;  /* 0x003804d601007387 */ /* 0x000fe40000100800 */
[----:B------:R-:W-:Y:S01]  /*a7060*/  STL [R1+0x3800], R215 ;  /* 0x003800d701007387 */ /* 0x000fe20000100800 */
[C---:B--2---:R-:W-:Y:S01]  /*a7070*/  HMMA.1688.F32.TF32 R208, R168.reuse, R40, R236 ;  /* 0x00000028a8d0723c */ /* 0x044fe200000810ec */
[----:B------:R-:W2:Y:S01]  /*a7080*/  LDL.LU R236, [R1+0x1550] ;  /* 0x0015500001ec7983 */ /* 0x000ea20000300800 */
[----:B------:R-:W2:Y:S02]  /*a7090*/  LDL.LU R237, [R1+0x1554] ;  /* 0x0015540001ed7983 */ /* 0x000ea40000300800 */
[----:B------:R-:W2:Y:S02]  /*a70a0*/  LDL.LU R238, [R1+0x1558] ;  /* 0x0015580001ee7983 */ /* 0x000ea40000300800 */
[----:B------:R-:W2:Y:S02]  /*a70b0*/  LDL.LU R239, [R1+0x155c] ;  /* 0x00155c0001ef7983 */ /* 0x000ea40000300800 */
[C---:B----4-:R-:W-:Y:S11]  /*a70c0*/  HMMA.1688.F32.TF32 R204, R168.reuse, R84, R248 ;  /* 0x00000054a8cc723c */ /* 0x050ff600000810f8 */
[----:B------:R-:W-:Y:S04]  /*a70d0*/  @!UPT UIADD3 URZ, URZ, URZ, URZ ;  /* 0x0000003f3f3ff290 */ /* 0x000fe8000fffe03f */
[----:B------:R-:W-:Y:S01]  /*a70e0*/  STL [R1+0x381c], R208 ;  /* 0x00381cd001007387 */ /* 0x000fe20000100800 */
[----:B------:R-:W-:Y:S02]  /*a70f0*/  STL [R1+0x3818], R209 ;  /* 0x003818d101007387 */ /* 0x000fe40000100800 */
[----:B------:R-:W-:Y:S02]  /*a7100*/  STL [R1+0x3814], R210 ;  /* 0x003814d201007387 */ /* 0x000fe40000100800 */
[----:B------:R-:W-:Y:S01]  /*a7110*/  STL [R1+0x3810], R211 ;  /* 0x003810d301007387 */ /* 0x000fe20000100800 */
[----:B------:R-:W4:Y:S01]  /*a7120*/  LDL.LU R248, [R1+0x1540] ;  /* 0x0015400001f87983 */ /* 0x000f220000300800 */
[----:B------:R-:W4:Y:S01]  /*a7130*/  LDL.LU R249, [R1+0x1544] ;  /* 0x0015440001f97983 */ /* 0x000f220000300800 */
[C---:B---3--:R-:W-:Y:S02]  /*a7140*/  HMMA.1688.F32.TF32 R200, R168.reuse, R36, R176 ;  /* 0x00000024a8c8723c */ /* 0x048fe400000810b0 */
[----:B------:R-:W-:Y:S01]  /*a7150*/  STL [R1+0x382c], R204 ;  /* 0x00382ccc01007387 */ /* 0x000fe20000100800 */
[----:B------:R-:W-:Y:S02]  /*a7160*/  STL [R1+0x3828], R205 ;  /* 0x003828cd01007387 */ /* 0x000fe40000100800 */
[----:B------:R-:W-:Y:S02]  /*a7170*/  STL [R1+0x3824], R206 ;  /* 0x003824ce01007387 */ /* 0x000fe40000100800 */
[----:B------:R-:W-:Y:S01]  /*a7180*/  STL [R1+0x3820], R207 ;  /* 0x003820cf01007387 */ /* 0x000fe20000100800 */
[C---:B-----5:R-:W-:Y:S11]  /*a7190*/  HMMA.1688.F32.TF32 R196, R168.reuse, R156, R172 ;  /* 0x0000009ca8c4723c */ /* 0x060ff600000810ac */
        /* <DEDUP_REMOVED lines=13> */
[----:B------:R-:W-:Y:S01]  /*a7270*/  MOV R250, R5 ;  /* 0x0000000500fa7202 */ /* 0x000fe20000000f00 */
[----:B------:R-:W-:Y:S01]  /*a7280*/  IMAD.MOV.U32 R251, RZ, RZ, R4 ;  /* 0x000000fffffb7224 */ /* 0x000fe200078e0004 */
[----:B------:R-:W-:Y:S04]  /*a7290*/  LDS R5, [R189+0x28100] ;  /* 0x02810000bd057984 */ /* 0x000fe80000000800 */
[----:B------:R-:W5:Y:S01]  /*a72a0*/  LDS R4, [R161+0x28100] ;  /* 0x02810000a1047984 */ /* 0x000f620000000800 */
[C---:B--2---:R-:W-:Y:S03]  /*a72b0*/  HMMA.1688.F32.TF32 R192, R168.reuse, R152, R236 ;  /* 0x00000098a8c0723c */ /* 0x044fe600000810ec */
[----:B------:R-:W2:Y:S01]  /*a72c0*/  LDL.LU R236, [R1+0x1520] ;  /* 0x0015200001ec7983 */ /* 0x000ea20000300800 */
[----:B------:R-:W2:Y:S02]  /*a72d0*/  LDL.LU R237, [R1+0x1524] ;  /* 0x0015240001ed7983 */ /* 0x000ea40000300800 */
[----:B------:R-:W2:Y:S02]  /*a72e0*/  LDL.LU R238, [R1+0x1528] ;  /* 0x0015280001ee7983 */ /* 0x000ea40000300800 */
[----:B------:R-:W2:Y:S11]  /*a72f0*/  LDL.LU R239, [R1+0x152c] ;  /* 0x00152c0001ef7983 */ /* 0x000eb60000300800 */
[----:B------:R-:W-:Y:S04]  /*a7300*/  @!UPT UIADD3 URZ, URZ, URZ, URZ ;  /* 0x0000003f3f3ff290 */ /* 0x000fe8000fffe03f */
[----:B------:R-:W-:Y:S01]  /*a7310*/  STL [R1+0x385c], R192 ;  /* 0x00385cc001007387 */ /* 0x000fe20000100800 */
[----:B------:R-:W-:Y:S02]  /*a7320*/  STL [R1+0x3858], R193 ;  /* 0x003858c101007387 */ /* 0x000fe40000100800 */
[----:B------:R-:W-:Y:S02]  /*a7330*/  STL [R1+0x3854], R194 ;  /* 0x003854c201007387 */ /* 0x000fe40000100800 */
[----:B------:R-:W-:Y:S01]  /*a7340*/  STL [R1+0x3850], R195 ;  /* 0x003850c301007387 */ /* 0x000fe20000100800 */
        /* <DEDUP_REMOVED lines=8> */
[----:B------:R-:W1:Y:S01]  /*a73d0*/  LDL.LU R240, [R1+0x1180] ;  /* 0x0011800001f07983 */ /* 0x000e620000300800 */
[----:B------:R-:W1:Y:S02]  /*a73e0*/  LDL.LU R241, [R1+0x1184] ;  /* 0x0011840001f17983 */ /* 0x000e640000300800 */
[----:B------:R-:W1:Y:S02]  /*a73f0*/  LDL.LU R242, [R1+0x1188] ;  /* 0x0011880001f27983 */ /* 0x000e640000300800 */
[----:B------:R-:W1:Y:S01]  /*a7400*/  LDL.LU R243, [R1+0x118c] ;  /* 0x00118c0001f37983 */ /* 0x000e620000300800 */
[C---:B----4-:R-:W-:Y:S01]  /*a7410*/  HMMA.1688.F32.TF32 R184, R168.reuse, R148, R248 ;  /* 0x00000094a8b8723c */ /* 0x050fe200000810f8 */
        /* <DEDUP_REMOVED lines=19> */
[C---:B-----5:R-:W-:Y:S08]  /*a7550*/  HMMA.1688.F32.TF32 R172, R168.reuse, R136, R172 ;  /* 0x00000088a8ac723c */ /* 0x060ff000000810ac */
[----:B------:R-:W-:Y:S08]  /*a7560*/  HMMA.1688.F32.TF32 R168, R168, R132, R68 ;  /* 0x00000084a8a8723c */ /* 0x000ff00000081044 */
[C---:B-1----:R-:W-:Y:S01]  /*a7570*/  HMMA.1688.F32.TF32 R28, R164.reuse, R104, R240 ;  /* 0x00000068a41c723c */ /* 0x042fe200000810f0 */
[----:B------:R-:W-:Y:S01]  /*a7580*/  STL [R1+0x388c], R176 ;  /* 0x00388cb001007387 */ /* 0x000fe20000100800 */
[----:B------:R-:W-:Y:S02]  /*a7590*/  STL [R1+0x3888], R177 ;  /* 0x003888b101007387 */ /* 0x000fe40000100800 */
[----:B------:R-:W-:Y:S02]  /*a75a0*/  STL [R1+0x3884], R178 ;  /* 0x003884b201007387 */ /* 0x000fe40000100800 */
[----:B------:R-:W-:Y:S01]  /*a75b0*/  STL [R1+0x3880], R179 ;  /* 0x003880b301007387 */ /* 0x000fe20000100800 */
        /* <DEDUP_REMOVED lines=8> */
[----:B------:R-:W3:Y:S02]  /*a7640*/  LDL.LU R72, [R1+0x1150] ;  /* 0x0011500001487983 */ /* 0x000ee40000300800 */
[----:B------:R-:W-:Y:S02]  /*a7650*/  STL.64 [R1+0x420], R28 ;  /* 0x0004201c01007387 */ /* 0x000fe40000100a00 */
[----:B------:R4:W-:Y:S02]  /*a7660*/  STL.64 [R1+0x428], R30 ;  /* 0x0004281e01007387 */ /* 0x0009e40000100a00 */
[----:B------:R-:W3:Y:S01]  /*a7670*/  LDL.LU R73, [R1+0x1154] ;  /* 0x0011540001497983 */ /* 0x000ee20000300800 */
[----:B------:R-:W3:Y:S01]  /*a7680*/  LDL.LU R74, [R1+0x1158] ;  /* 0x00115800014a7983 */ /* 0x000ee20000300800 */
[----:B------:R-:W3:Y:S01]  /*a7690*/  LDL.LU R75, [R1+0x115c] ;  /* 0x00115c00014b7983 */ /* 0x000ee20000300800 */
[C---:B----4-:R-:W-:Y:S02]  /*a76a0*/  HMMA.1688.F32.TF32 R28, R164.reuse, R108, R248 ;  /* 0x0000006ca41c723c */ /* 0x050fe400000810f8 */
[----:B------:R-:W4:Y:S01]  /*a76b0*/  LDL.LU R248, [R1+0x1140] ;  /* 0x0011400001f87983 */ /* 0x000f220000300800 */
[----:B------:R-:W4:Y:S02]  /*a76c0*/  LDL.LU R249, [R1+0x1144] ;  /* 0x0011440001f97983 */ /* 0x000f240000300800 */
[----:B------:R-:W4:Y:S02]  /*a76d0*/  LDL.LU R250, [R1+0x1148] ;  /* 0x0011480001fa7983 */ /* 0x000f240000300800 */
[----:B------:R-:W4:Y:S11]  /*a76e0*/  LDL.LU R251, [R1+0x114c] ;  /* 0x00114c0001fb7983 */ /* 0x000f360000300800 */
[----:B------:R-:W-:Y:S06]  /*a76f0*/  @!UPT UIADD3 URZ, URZ, URZ, URZ ;  /* 0x0000003f3f3ff290 */ /* 0x000fec000fffe03f */
[----:B------:R-:W-:Y:S02]  /*a7700*/  IMAD.MOV.U32 R135, RZ, RZ, R31 ;  /* 0x000000ffff877224 */ /* 0x000fe400078e001f */
[----:B------:R-:W-:Y:S01]  /*a7710*/  IMAD.MOV.U32 R134, RZ, RZ, R30 ;  /* 0x000000ffff867224 */ /* 0x000fe200078e001e */
[----:B------:R-:W-:Y:S01]  /*a7720*/  MOV R235, R29 ;  /* 0x0000001d00eb7202 */ /* 0x000fe20000000f00 */
[----:B------:R-:W-:Y:S01]  /*a7730*/  IMAD.MOV.U32 R234, RZ, RZ, R28 ;  /* 0x000000ffffea7224 */ /* 0x000fe200078e001c */
[----:B------:R-:W-:Y:S02]  /*a7740*/  STL [R1+0x38bc], R135 ;  /* 0x0038bc8701007387 */ /* 0x000fe40000100800 */
[----:B------:R-:W-:Y:S02]  /*a7750*/  STL [R1+0x38b8], R134 ;  /* 0x0038b88601007387 */ /* 0x000fe40000100800 */
[----:B------:R1:W-:Y:S02]  /*a7760*/  STL [R1+0x38b4], R235 ;  /* 0x0038b4eb01007387 */ /* 0x0003e40000100800 */
[----:B------:R5:W-:Y:S01]  /*a7770*/  STL [R1+0x38b0], R234 ;  /* 0x0038b0ea01007387 */ /* 0x000be20000100800 */
[----:B------:R-:W5:Y:S01]  /*a7780*/  LDL.LU R68, [R1+0x1130] ;  /* 0x0011300001447983 */ /* 0x000f620000300800 */
[----:B------:R-:W5:Y:S02]  /*a7790*/  LDL.LU R69, [R1+0x1134] ;  /* 0x0011340001457983 */ /* 0x000f640000300800 */
[----:B------:R-:W5:Y:S02]  /*a77a0*/  LDL.LU R70, [R1+0x1138] ;  /* 0x0011380001467983 */ /* 0x000f640000300800 */
[----:B------:R-:W5:Y:S01]  /*a77b0*/  LDL.LU R71, [R1+0x113c] ;  /* 0x00113c0001477983 */ /* 0x000f620000300800 */
[----:B--2---:R-:W-:Y:S01]  /*a77c0*/  HMMA.1688.F32.TF32 R28, R164, R52, R236 ;  /* 0x00000034a41c723c */ /* 0x004fe200000810ec */
[----:B------:R-:W2:Y:S01]  /*a77d0*/  LDL.LU R236, [R1+0x1120] ;  /* 0x0011200001ec7983 */ /* 0x000ea20000300800 */
[----:B------:R-:W2:Y:S02]  /*a77e0*/  LDL.LU R237, [R1+0x1124] ;  /* 0x0011240001ed7983 */ /* 0x000ea40000300800 */
[----:B------:R-:W2:Y:S02]  /*a77f0*/  LDL.LU R238, [R1+0x1128] ;  /* 0x0011280001ee7983 */ /* 0x000ea40000300800 */
[----:B------:R-:W2:Y:S01]  /*a7800*/  LDL.LU R239, [R1+0x112c] ;  /* 0x00112c0001ef7983 */ /* 0x000ea20000300800 */
[----:B------:R-:W2:Y:S01]  /*a7810*/  LDL.LU R240, [R1+0x1110] ;  /* 0x0011100001f07983 */ /* 0x000ea20000300800 */
[----:B------:R-:W2:Y:S02]  /*a7820*/  LDL.LU R241, [R1+0x1114] ;  /* 0x0011140001f17983 */ /* 0x000ea40000300800 */
[----:B------:R-:W2:Y:S02]  /*a7830*/  LDL.LU R242, [R1+0x1118] ;  /* 0x0011180001f27983 */ /* 0x000ea40000300800 */
[----:B------:R-:W2:Y:S11]  /*a7840*/  LDL.LU R243, [R1+0x111c] ;  /* 0x00111c0001f37983 */ /* 0x000eb60000300800 */
[----:B------:R-:W-:Y:S01]  /*a7850*/  @!UPT UIADD3 URZ, URZ, URZ, URZ ;  /* 0x0000003f3f3ff290 */ /* 0x000fe2000fffe03f */
[----:B------:R-:W-:Y:S01]  /*a7860*/  MOV R138, R28 ;  /* 0x0000001c008a7202 */ /* 0x000fe20000000f00 */
[----:B------:R-:W-:Y:S02]  /*a7870*/  IMAD.MOV.U32 R139, RZ, RZ, R29 ;  /* 0x000000ffff8b7224 */ /* 0x000fe400078e001d */
[----:B------:R-:W-:Y:S01]  /*a7880*/  IMAD.MOV.U32 R142, RZ, RZ, R30 ;  /* 0x000000ffff8e7224 */ /* 0x000fe200078e001e */
[----:B------:R-:W-:-:S05]  /*a7890*/  MOV R143, R31 ;  /* 0x0000001f008f7202 */ /* 0x000fca0000000f00 */
[----:B------:R-:W-:Y:S01]  /*a78a0*/  STL [R1+0x38cc], R143 ;  /* 0x0038cc8f01007387 */ /* 0x000fe20000100800 */
[C---:B---3--:R-:W-:Y:S03]  /*a78b0*/  HMMA.1688.F32.TF32 R28, R164.reuse, R48, R72 ;  /* 0x00000030a41c723c */ /* 0x048fe60000081048 */
[----:B------:R-:W-:Y:S01]  /*a78c0*/  STL [R1+0x38c8], R142 ;  /* 0x0038c88e01007387 */ /* 0x000fe20000100800 */
[----:B------:R3:W-:Y:S02]  /*a78d0*/  STL [R1+0x38c4], R139 ;  /* 0x0038c48b01007387 */ /* 0x0007e40000100800 */
[----:B------:R1:W-:Y:S11]  /*a78e0*/  STL [R1+0x38c0], R138 ;  /* 0x0038c08a01007387 */ /* 0x0003f60000100800 */
[----:B------:R-:W-:Y:S07]  /*a78f0*/  @!UPT UIADD3 URZ, URZ, URZ, URZ ;  /* 0x0000003f3f3ff290 */ /* 0x000fee000fffe03f */
[----:B------:R-:W-:Y:S01]  /*a7900*/  IMAD.MOV.U32 R233, RZ, RZ, R31 ;  /* 0x000000ffffe97224 */ /* 0x000fe200078e001f */
[----:B------:R-:W-:Y:S01]  /*a7910*/  MOV R232, R30 ;  /* 0x0000001e00e87202 */ /* 0x000fe20000000f00 */
[----:B------:R-:W-:Y:S02]  /*a7920*/  IMAD.MOV.U32 R231, RZ, RZ, R29 ;  /* 0x000000ffffe77224 */ /* 0x000fe400078e001d */
[----:B------:R-:W-:Y:S01]  /*a7930*/  IMAD.MOV.U32 R230, RZ, RZ, R28 ;  /* 0x000000ffffe67224 */ /* 0x000fe200078e001c */
[----:B------:R-:W-:Y:S01]  /*a7940*/  STL [R1+0x38dc], R233 ;  /* 0x0038dce901007387 */ /* 0x000fe20000100800 */
[----:B------:R-:W-:Y:S02]  /*a7950*/  STL [R1+0x38d8], R232 ;  /* 0x0038d8e801007387 */ /* 0x000fe40000100800 */
[----:B------:R-:W-:Y:S02]  /*a7960*/  STL [R1+0x38d4], R231 ;  /* 0x0038d4e701007387 */ /* 0x000fe40000100800 */
[----:B------:R-:W-:Y:S01]  /*a7970*/  STL [R1+0x38d0], R230 ;  /* 0x0038d0e601007387 */ /* 0x000fe20000100800 */
[C---:B----4-:R-:W-:Y:S01]  /*a7980*/  HMMA.1688.F32.TF32 R28, R164.reuse, R32, R248 ;  /* 0x00000020a41c723c */ /* 0x050fe200000810f8 */
[----:B------:R-:W4:Y:S01]  /*a7990*/  LDL.LU R248, [R1+0x1500] ;  /* 0x0015000001f87983 */ /* 0x000f220000300800 */
[----:B------:R-:W4:Y:S02]  /*a79a0*/  LDL.LU R249, [R1+0x1504] ;  /* 0x0015040001f97983 */ /* 0x000f240000300800 */
[----:B------:R-:W4:Y:S02]  /*a79b0*/  LDL.LU R250, [R1+0x1508] ;  /* 0x0015080001fa7983 */ /* 0x000f240000300800 */
[----:B------:R-:W4:Y:S11]  /*a79c0*/  LDL.LU R251, [R1+0x150c] ;  /* 0x00150c0001fb7983 */ /* 0x000f360000300800 */
[----:B------:R-:W-:Y:S07]  /*a79d0*/  @!UPT UIADD3 URZ, URZ, URZ, URZ ;  /* 0x0000003f3f3ff290 */ /* 0x000fee000fffe03f */
[----:B------:R-:W-:Y:S01]  /*a79e0*/  IMAD.MOV.U32 R226, RZ, RZ, R28 ;  /* 0x000000ffffe27224 */ /* 0x000fe200078e001c */
[----:B------:R-:W-:Y:S01]  /*a79f0*/  MOV R227, R29 ;  /* 0x0000001d00e37202 */ /* 0x000fe20000000f00 */
[----:B------:R-:W-:Y:S02]  /*a7a00*/  IMAD.MOV.U32 R228, RZ, RZ, R30 ;  /* 0x000000ffffe47224 */ /* 0x000fe400078e001e */
[----:B------:R-:W-:Y:S02]  /*a7a10*/  IMAD.MOV.U32 R229, RZ, RZ, R31 ;  /* 0x000000ffffe57224 */ /* 0x000fe400078e001f */
[C---:B-----5:R-:W-:Y:S01]  /*a7a20*/  HMMA.1688.F32.TF32 R28, R164.reuse, R44, R68 ;  /* 0x0000002ca41c723c */ /* 0x060fe20000081044 */
[----:B------:R-:W-:Y:S01]  /*a7a30*/  STL [R1+0x38e4], R227 ;  /* 0x0038e4e301007387 */ /* 0x000fe20000100800 */
[----:B------:R-:W-:Y:S11]  /*a7a40*/  STL [R1+0x38e0], R226 ;  /* 0x0038e0e201007387 */ /* 0x000ff60000100800 */
[----:B------:R-:W-:Y:S11]  /*a7a50*/  @!UPT UIADD3 URZ, URZ, URZ, URZ ;  /* 0x0000003f3f3ff290 */ /* 0x000ff6000fffe03f */
[----:B------:R-:W-:Y:S01]  /*a7a60*/  MOV R222, R28 ;  /* 0x0000001c00de7202 */ /* 0x000fe20000000f00 */
[----:B------:R-:W-:Y:S02]  /*a7a70*/  IMAD.MOV.U32 R223, RZ, RZ, R29 ;  /* 0x000000ffffdf7224 */ /* 0x000fe400078e001d */
[----:B------:R-:W-:Y:S01]  /*a7a80*/  IMAD.MOV.U32 R224, RZ, RZ, R30 ;  /* 0x000000ffffe07224 */ /* 0x000fe200078e001e */
[----:B------:R-:W-:Y:S02]  /*a7a90*/  MOV R225, R31 ;  /* 0x0000001f00e17202 */ /* 0x000fe40000000f00 */
[----:B--2---:R-:W-:Y:S01]  /*a7aa0*/  HMMA.1688.F32.TF32 R28, R164, R40, R236 ;  /* 0x00000028a41c723c */ /* 0x004fe200000810ec */
        /* <DEDUP_REMOVED lines=8> */
[----:B------:R-:W3:Y:S01]  /*a7b30*/  LDL.LU R88, [R1+0x14e0] ;  /* 0x0014e00001587983 */ /* 0x000ee20000300800 */
[----:B------:R-:W3:Y:S10]  /*a7b40*/  LDL.LU R89, [R1+0x14e4] ;  /* 0x0014e40001597983 */ /* 0x000ef40000300800 */
[----:B------:R-:W-:-:S02]  /*a7b50*/  IMAD.MOV.U32 R146, RZ, RZ, R28 ;  /* 0x000000ffff927224 */ /* 0x000fc400078e001c */
[----:B------:R-:W-:Y:S01]  /*a7b60*/  IMAD.MOV.U32 R147, RZ, RZ, R29 ;  /* 0x000000ffff937224 */ /* 0x000fe200078e001d */
[----:B------:R-:W-:Y:S01]  /*a7b70*/  MOV R150, R30 ;  /* 0x0000001e00967202 */ /* 0x000fe20000000f00 */
[----:B------:R-:W-:Y:S02]  /*a7b80*/  IMAD.MOV.U32 R151, RZ, RZ, R31 ;  /* 0x000000ffff977224 */ /* 0x000fe400078e001f */
[----:B------:R-:W-:Y:S01]  /*a7b90*/  HMMA.1688.F32.TF32 R28, R164, R84, R240 ;  /* 0x00000054a41c723c */ /* 0x000fe200000810f0 */
[----:B------:R-:W-:Y:S11]  /*a7ba0*/  STL.64 [R1+0x3b10], R222 ;  /* 0x003b10de01007387 */ /* 0x000ff60000100a00 */
[----:B------:R-:W-:Y:S11]  /*a7bb0*/  @!UPT UIADD3 URZ, URZ, URZ, URZ ;  /* 0x0000003f3f3ff290 */ /* 0x000ff6000fffe03f */
[----:B------:R-:W-:Y:S01]  /*a7bc0*/  @!UPT UIADD3 URZ, URZ, URZ, URZ ;  /* 0x0000003f3f3ff290 */ /* 0x000fe2000fffe03f */
[----:B------:R-:W-:Y:S02]  /*a7bd0*/  IMAD.MOV.U32 R220, RZ, RZ, R30 ;  /* 0x000000ffffdc7224 */ /* 0x000fe400078e001e */
[----:B------:R-:W-:-:S05]  /*a7be0*/  IMAD.MOV.U32 R221, RZ, RZ, R31 ;  /* 0x000000ffffdd7224 */ /* 0x000fca00078e001f */
[----:B------:R1:W-:Y:S01]  /*a7bf0*/  STL.64 [R1+0x3b08], R220 ;  /* 0x003b08dc01007387 */ /* 0x0003e20000100a00 */
[----:B------:R-:W5:Y:S02]  /*a7c00*/  LDL.LU R68, [R1+0x14c0] ;  /* 0x0014c00001447983 */ /* 0x000f640000300800 */
[----:B------:R-:W5:Y:S02]  /*a7c10*/  LDL.LU R69, [R1+0x14c4] ;  /* 0x0014c40001457983 */ /* 0x000f640000300800 */
[----:B------:R-:W5:Y:S01]  /*a7c20*/  LDL.LU R70, [R1+0x14c8] ;  /* 0x0014c80001467983 */ /* 0x000f620000300800 */
[----:B------:R-:W5:Y:S01]  /*a7c30*/  LDL.LU R71, [R1+0x14cc] ;  /* 0x0014cc0001477983 */ /* 0x000f620000300800 */
[----:B------:R-:W-:Y:S01]  /*a7c40*/  IMAD.MOV.U32 R218, RZ, RZ, R28 ;  /* 0x000000ffffda7224 */ /* 0x000fe200078e001c */
[----:B------:R-:W-:Y:S02]  /*a7c50*/  MOV R219, R29 ;  /* 0x0000001d00db7202 */ /* 0x000fe40000000f00 */
[C---:B----4-:R-:W-:Y:S01]  /*a7c60*/  HMMA.1688.F32.TF32 R28, R164.reuse, R36, R248 ;  /* 0x00000024a41c723c */ /* 0x050fe200000810f8 */
[----:B------:R-:W4:Y:S01]  /*a7c70*/  LDL.LU R248, [R1+0x14b0] ;  /* 0x0014b00001f87983 */ /* 0x000f220000300800 */
[----:B------:R-:W4:Y:S02]  /*a7c80*/  LDL.LU R249, [R1+0x14b4] ;  /* 0x0014b40001f97983 */ /* 0x000f240000300800 */
[----:B------:R-:W4:Y:S02]  /*a7c90*/  LDL.LU R250, [R1+0x14b8] ;  /* 0x0014b80001fa7983 */ /* 0x000f240000300800 */
[----:B------:R-:W4:Y:S01]  /*a7ca0*/  LDL.LU R251, [R1+0x14bc] ;  /* 0x0014bc0001fb7983 */ /* 0x000f220000300800 */
[----:B------:R-:W4:Y:S01]  /*a7cb0*/  LDL.LU R240, [R1+0x14a0] ;  /* 0x0014a00001f07983 */ /* 0x000f220000300800 */
[----:B------:R-:W4:Y:S02]  /*a7cc0*/  LDL.LU R241, [R1+0x14a4] ;  /* 0x0014a40001f17983 */ /* 0x000f240000300800 */
[----:B------:R-:W4:Y:S02]  /*a7cd0*/  LDL.LU R242, [R1+0x14a8] ;  /* 0x0014a80001f27983 */ /* 0x000f240000300800 */
[----:B------:R-:W4:Y:S11]  /*a7ce0*/  LDL.LU R243, [R1+0x14ac] ;  /* 0x0014ac0001f37983 */ /* 0x000f360000300800 */
[----:B------:R-:W-:Y:S01]  /*a7cf0*/  @!UPT UIADD3 URZ, URZ, URZ, URZ ;  /* 0x0000003f3f3ff290 */ /* 0x000fe2000fffe03f */
[----:B------:R-:W-:Y:S01]  /*a7d00*/  IMAD.MOV.U32 R154, RZ, RZ, R28 ;  /* 0x000000ffff9a7224 */ /* 0x000fe200078e001c */
[----:B------:R-:W-:Y:S01]  /*a7d10*/  MOV R155, R29 ;  /* 0x0000001d009b7202 */ /* 0x000fe20000000f00 */
[----:B------:R-:W-:Y:S02]  /*a7d20*/  IMAD.MOV.U32 R158, RZ, RZ, R30 ;  /* 0x000000ffff9e7224 */ /* 0x000fe400078e001e */
[----:B------:R-:W-:Y:S02]  /*a7d30*/  IMAD.MOV.U32 R159, RZ, RZ, R31 ;  /* 0x000000ffff9f7224 */ /* 0x000fe400078e001f */
[C---:B--2---:R-:W-:Y:S01]  /*a7d40*/  HMMA.1688.F32.TF32 R28, R164.reuse, R156, R236 ;  /* 0x0000009ca41c723c */ /* 0x044fe200000810ec */
[----:B------:R-:W2:Y:S01]  /*a7d50*/  LDL.LU R236, [R1+0x1100] ;  /* 0x0011000001ec7983 */ /* 0x000ea20000300800 */
[----:B------:R-:W2:Y:S02]  /*a7d60*/  LDL.LU R237, [R1+0x1104] ;  /* 0x0011040001ed7983 */ /* 0x000ea40000300800 */
[----:B------:R-:W2:Y:S02]  /*a7d70*/  LDL.LU R238, [R1+0x1108] ;  /* 0x0011080001ee7983 */ /* 0x000ea40000300800 */
[----:B------:R-:W2:Y:S11]  /*a7d80*/  LDL.LU R239, [R1+0x110c] ;  /* 0x00110c0001ef7983 */ /* 0x000eb60000300800 */
[----:B------:R-:W-:Y:S07]  /*a7d90*/  @!UPT UIADD3 URZ, URZ, URZ, URZ ;  /* 0x0000003f3f3ff290 */ /* 0x000fee000fffe03f */
        /* <DEDUP_REMOVED lines=19> */
[----:B------:R-:W-:Y:S01]  /*a7ed0*/  STL.64 [R1+0x3b20], R218 ;  /* 0x003b20da01007387 */ /* 0x000fe20000100a00 */
[----:B------:R3:W-:Y:S11]  /*a7ee0*/  STL.64 [R1+0x3b18], R216 ;  /* 0x003b18d801007387 */ /* 0x0007f60000100a00 */
[----:B------:R-:W-:Y:S11]  /*a7ef0*/  @!UPT UIADD3 URZ, URZ, URZ, URZ ;  /* 0x0000003f3f3ff290 */ /* 0x000ff6000fffe03f */
[----:B------:R-:W-:Y:S01]  /*a7f00*/  MOV R202, R28 ;  /* 0x0000001c00ca7202 */ /* 0x000fe20000000f00 */
[----:B------:R-:W-:Y:S02]  /*a7f10*/  IMAD.MOV.U32 R203, RZ, RZ, R29 ;  /* 0x000000ffffcb7224 */ /* 0x000fe400078e001d */
[----:B------:R-:W-:Y:S01]  /*a7f20*/  IMAD.MOV.U32 R204, RZ, RZ, R30 ;  /* 0x000000ffffcc7224 */ /* 0x000fe200078e001e */
[----:B------:R-:W-:Y:S02]  /*a7f30*/  MOV R205, R31 ;  /* 0x0000001f00cd7202 */ /* 0x000fe40000000f00 */
[----:B----4-:R-:W-:Y:S01]  /*a7f40*/  HMMA.1688.F32.TF32 R28, R164, R140, R248 ;  /* 0x0000008ca41c723c */ /* 0x010fe200000810f8 */
        /* <DEDUP_REMOVED lines=20> */
[----:B------:R-:W-:-:S02]  /*a8090*/  IMAD.MOV.U32 R198, RZ, RZ, R28 ;  /* 0x000000ffffc67224 */ /* 0x000fc400078e001c */
[----:B------:R-:W-:Y:S01]  /*a80a0*/  IMAD.MOV.U32 R199, RZ, RZ, R29 ;  /* 0x000000ffffc77224 */ /* 0x000fe200078e001d */
[----:B------:R-:W-:Y:S01]  /*a80b0*/  MOV R200, R30 ;  /* 0x0000001e00c87202 */ /* 0x000fe20000000f00 */
[----:B------:R-:W-:Y:S02]  /*a80c0*/  IMAD.MOV.U32 R201, RZ, RZ, R31 ;  /* 0x000000ffffc97224 */ /* 0x000fe400078e001f */
[C---:B------:R-:W-:Y:S01]  /*a80d0*/  HMMA.1688.F32.TF32 R28, R164.reuse, R136, R240 ;  /* 0x00000088a41c723c */ /* 0x040fe200000810f0 */
[----:B------:R-:W3:Y:S01]  /*a80e0*/  LDL.LU R240, [R1+0x10a0] ;  /* 0x0010a00001f07983 */ /* 0x000ee20000300800 */
[----:B------:R-:W3:Y:S02]  /*a80f0*/  LDL.LU R241, [R1+0x10a4] ;  /* 0x0010a40001f17983 */ /* 0x000ee40000300800 */
[----:B------:R-:W3:Y:S02]  /*a8100*/  LDL.LU R242, [R1+0x10a8] ;  /* 0x0010a80001f27983 */ /* 0x000ee40000300800 */
[----:B------:R-:W3:Y:S11]  /*a8110*/  LDL.LU R243, [R1+0x10ac] ;  /* 0x0010ac0001f37983 */ /* 0x000ef60000300800 */
[----:B------:R-:W-:Y:S07]  /*a8120*/  @!UPT UIADD3 URZ, URZ, URZ, URZ ;  /* 0x0000003f3f3ff290 */ /* 0x000fee000fffe03f */
[----:B------:R-:W-:Y:S01]  /*a8130*/  IMAD.MOV.U32 R194, RZ, RZ, R28 ;  /* 0x000000ffffc27224 */ /* 0x000fe200078e001c */
[----:B------:R-:W-:Y:S01]  /*a8140*/  MOV R195, R29 ;  /* 0x0000001d00c37202 */ /* 0x000fe20000000f00 */
[----:B------:R-:W-:Y:S02]  /*a8150*/  IMAD.MOV.U32 R196, RZ, RZ, R30 ;  /* 0x000000ffffc47224 */ /* 0x000fe400078e001e */
[----:B------:R-:W-:Y:S02]  /*a8160*/  IMAD.MOV.U32 R197, RZ, RZ, R31 ;  /* 0x000000ffffc57224 */ /* 0x000fe400078e001f */
[----:B--2---:R-:W-:Y:S01]  /*a8170*/  HMMA.1688.F32.TF32 R28, R164, R132, R236 ;  /* 0x00000084a41c723c */ /* 0x004fe200000810ec */
        /* <DEDUP_REMOVED lines=9> */
[C---:B----4-:R-:W-:Y:S01]  /*a8210*/  HMMA.1688.F32.TF32 R28, R4.reuse, R104, R248 ;  /* 0x00000068041c723c */ /* 0x050fe200000810f8 */
[----:B------:R-:W4:Y:S01]  /*a8220*/  LDL.LU R248, [R1+0x1080] ;  /* 0x0010800001f87983 */ /* 0x000f220000300800 */
[----:B------:R-:W4:Y:S02]  /*a8230*/  LDL.LU R249, [R1+0x1084] ;  /* 0x0010840001f97983 */ /* 0x000f240000300800 */
[----:B------:R-:W4:Y:S02]  /*a8240*/  LDL.LU R250, [R1+0x1088] ;  /* 0x0010880001fa7983 */ /* 0x000f240000300800 */
[----:B------:R-:W4:Y:S11]  /*a8250*/  LDL.LU R251, [R1+0x108c] ;  /* 0x00108c0001fb7983 */ /* 0x000f360000300800 */
[----:B------:R-:W-:Y:S07]  /*a8260*/  @!UPT UIADD3 URZ, URZ, URZ, URZ ;  /* 0x0000003f3f3ff290 */ /* 0x000fee000fffe03f */
        /* <DEDUP_REMOVED lines=15> */
[----:B------:R-:W-:Y:S02]  /*a8360*/  IMAD.MOV.U32 R175, RZ, RZ, R29 ;  /* 0x000000ffffaf7224 */ /* 0x000fe400078e001d */
[----:B------:R-:W-:Y:S01]  /*a8370*/  IMAD.MOV.U32 R176, RZ, RZ, R30 ;  /* 0x000000ffffb07224 */ /* 0x000fe200078e001e */
[----:B------:R-:W-:Y:S02]  /*a8380*/  MOV R177, R31 ;  /* 0x0000001f00b17202 */ /* 0x000fe40000000f00 */
[C---:B------:R-:W-:Y:S11]  /*a8390*/  HMMA.1688.F32.TF32 R28, R4.reuse, R48, R72 ;  /* 0x00000030041c723c */ /* 0x040ff60000081048 */
[----:B------:R-:W-:Y:S11]  /*a83a0*/  @!UPT UIADD3 URZ, URZ, URZ, URZ ;  /* 0x0000003f3f3ff290 */ /* 0x000ff6000fffe03f */
[----:B------:R-:W-:Y:S02]  /*a83b0*/  @!UPT UIADD3 URZ, URZ, URZ, URZ ;  /* 0x0000003f3f3ff290 */ /* 0x000fe4000fffe03f */
[----:B------:R-:W-:Y:S02]  /*a83c0*/  IMAD.MOV.U32 R170, RZ, RZ, R28 ;  /* 0x000000ffffaa7224 */ /* 0x000fe400078e001c */
[----:B------:R-:W-:Y:S01]  /*a83d0*/  IMAD.MOV.U32 R171, RZ, RZ, R29 ;  /* 0x000000ffffab7224 */ /* 0x000fe200078e001d */
[----:B------:R-:W-:Y:S01]  /*a83e0*/  MOV R172, R30 ;  /* 0x0000001e00ac7202 */ /* 0x000fe20000000f00 */
[----:B------:R-:W-:Y:S02]  /*a83f0*/  IMAD.MOV.U32 R173, RZ, RZ, R31 ;  /* 0x000000ffffad7224 */ /* 0x000fe400078e001f */
[C---:B------:R-:W-:Y:S11]  /*a8400*/  HMMA.1688.F32.TF32 R28, R4.reuse, R32, R68 ;  /* 0x00000020041c723c */ /* 0x040ff60000081044 */
[----:B------:R-:W-:Y:S11]  /*a8410*/  @!UPT UIADD3 URZ, URZ, URZ, URZ ;  /* 0x0000003f3f3ff290 */ /* 0x000ff6000fffe03f */
[----:B------:R-:W-:Y:S02]  /*a8420*/  @!UPT UIADD3 URZ, URZ, URZ, URZ ;  /* 0x0000003f3f3ff290 */ /* 0x000fe4000fffe03f */
[----:B-1----:R-:W-:Y:S01]  /*a8430*/  IMAD.MOV.U32 R235, RZ, RZ, R28 ;  /* 0x000000ffffeb7224 */ /* 0x002fe200078e001c */
[----:B------:R-:W-:Y:S01]  /*a8440*/  MOV R234, R29 ;  /* 0x0000001d00ea7202 */ /* 0x000fe20000000f00 */
[----:B------:R-:W-:Y:S02]  /*a8450*/  IMAD.MOV.U32 R168, RZ, RZ, R30 ;  /* 0x000000ffffa87224 */ /* 0x000fe400078e001e */
[----:B------:R-:W-:Y:S02]  /*a8460*/  IMAD.MOV.U32 R169, RZ, RZ, R31 ;  /* 0x000000ffffa97224 */ /* 0x000fe400078e001f */
[----:B------:R-:W-:Y:S01]  /*a8470*/  HMMA.1688.F32.TF32 R28, R4, R44, R240 ;  /* 0x0000002c041c723c */ /* 0x000fe200000810f0 */
        /* <DEDUP_REMOVED lines=37> */
[----:B------:R-:W3:Y:S01]  /*a86d0*/  LDL.LU R113, [R1+0x1054] ;  /* 0x0010540001717983 */ /* 0x000ee20000300800 */
[----:B------:R-:W3:Y:S02]  /*a86e0*/  LDL.LU R114, [R1+0x1058] ;  /* 0x0010580001727983 */ /* 0x000ee40000300800 */
[----:B------:R-:W3:Y:S02]  /*a86f0*/  LDL.LU R115, [R1+0x105c] ;  /* 0x00105c0001737983 */ /* 0x000ee40000300800 */
[----:B------:R-:W3:Y:S01]  /*a8700*/  LDL.LU R116, [R1+0x1060] ;  /* 0x0010600001747983 */ /* 0x000ee20000300800 */
[----:B------:R-:W3:Y:S01]  /*a8710*/  LDL.LU R117, [R1+0x1064] ;  /* 0x0010640001757983 */ /* 0x000ee20000300800 */
[----:B--2---:R-:W-:Y:S01]  /*a8720*/  HMMA.1688.F32.TF32 R28, R4, R40, R236 ;  /* 0x00000028041c723c */ /* 0x004fe200000810ec */
        /* <DEDUP_REMOVED lines=22> */
[----:B------:R-:W-:-:S02]  /*a8890*/  IMAD.MOV.U32 R231, RZ, RZ, R28 ;  /* 0x000000ffffe77224 */ /* 0x000fc400078e001c */
[----:B------:R-:W-:Y:S01]  /*a88a0*/  IMAD.MOV.U32 R230, RZ, RZ, R29 ;  /* 0x000000ffffe67224 */ /* 0x000fe200078e001d */
[----:B------:R-:W-:Y:S01]  /*a88b0*/  MOV R143, R30 ;  /* 0x0000001e008f7202 */ /* 0x000fe20000000f00 */
[----:B------:R-:W-:Y:S02]  /*a88c0*/  IMAD.MOV.U32 R142, RZ, RZ, R31 ;  /* 0x000000ffff8e7224 */ /* 0x000fe400078e001f */
        /* <DEDUP_REMOVED lines=9> */
[----:B------:R-:W3:Y:S01]  /*a8960*/  LDL.LU R124, [R1+0x1430] ;  /* 0x00143000017c7983 */ /* 0x000ee20000300800 */
[----:B------:R-:W3:Y:S02]  /*a8970*/  LDL.LU R125, [R1+0x1434] ;  /* 0x00143400017d7983 */ /* 0x000ee40000300800 */
[----:B------:R-:W3:Y:S02]  /*a8980*/  LDL.LU R126, [R1+0x1438] ;  /* 0x00143800017e7983 */ /* 0x000ee40000300800 */
[----:B------:R-:W3:Y:S06]  /*a8990*/  LDL.LU R127, [R1+0x143c] ;  /* 0x00143c00017f7983 */ /* 0x000eec0000300800 */
[----:B------:R-:W-:Y:S01]  /*a89a0*/  IMAD.MOV.U32 R227, RZ, RZ, R28 ;  /* 0x000000ffffe37224 */ /* 0x000fe200078e001c */
[----:B------:R-:W-:Y:S01]  /*a89b0*/  MOV R226, R29 ;  /* 0x0000001d00e27202 */ /* 0x000fe20000000f00 */
[----:B------:R-:W3:Y:S01]  /*a89c0*/  LDL.LU R28, [R1+0x1040] ;  /* 0x00104000011c7983 */ /* 0x000ee20000300800 */
[----:B------:R-:W-:-:S02]  /*a89d0*/  IMAD.MOV.U32 R233, RZ, RZ, R30 ;  /* 0x000000ffffe97224 */ /* 0x000fc400078e001e */
[----:B------:R-:W3:Y:S02]  /*a89e0*/  LDL.LU R29, [R1+0x1044] ;  /* 0x00104400011d7983 */ /* 0x000ee40000300800 */
[----:B------:R-:W-:Y:S01]  /*a89f0*/  IMAD.MOV.U32 R232, RZ, RZ, R31 ;  /* 0x000000ffffe87224 */ /* 0x000fe200078e001f */
        /* <DEDUP_REMOVED lines=16> */
[C---:B--2---:R-:W-:Y:S08]  /*a8b00*/  HMMA.1688.F32.TF32 R164, R4.reuse, R156, R164 ;  /* 0x0000009c04a4723c */ /* 0x044ff000000810a4 */
[C---:B----4-:R-:W-:Y:S11]  /*a8b10*/  HMMA.1688.F32.TF32 R248, R4.reuse, R36, R248 ;  /* 0x0000002404f8723c */ /* 0x050ff600000810f8 */
[----:B------:R-:W-:Y:S11]  /*a8b20*/  @!UPT UIADD3 URZ, URZ, URZ, URZ ;  /* 0x0000003f3f3ff290 */ /* 0x000ff6000fffe03f */
[----:B------:R-:W-:Y:S01]  /*a8b30*/  @!UPT UIADD3 URZ, URZ, URZ, URZ ;  /* 0x0000003f3f3ff290 */ /* 0x000fe2000fffe03f */
[----:B------:R-:W-:Y:S01]  /*a8b40*/  STL.64 [R1+0x670], R248 ;  /* 0x000670f801007387 */ /* 0x000fe20000100a00 */
[----:B------:R1:W-:Y:S03]  /*a8b50*/  STL.64 [R1+0x678], R250 ;  /* 0x000678fa01007387 */ /* 0x0003e60000100a00 */
[----:B-1----:R-:W2:Y:S01]  /*a8b60*/  LDL.LU.64 R250, [R1+0x3b68] ;  /* 0x003b680001fa7983 */ /* 0x002ea20000300a00 */
[----:B------:R-:W4:Y:S02]  /*a8b70*/  LDL.LU.64 R248, [R1+0x3b60] ;  /* 0x003b600001f87983 */ /* 0x000f240000300a00 */
[----:B------:R-:W-:Y:S02]  /*a8b80*/  STL.64 [R1+0x660], R164 ;  /* 0x000660a401007387 */ /* 0x000fe40000100a00 */
[----:B------:R3:W-:Y:S02]  /*a8b90*/  STL.64 [R1+0x668], R166 ;  /* 0x000668a601007387 */ /* 0x0007e40000100a00 */
[C---:B---3--:R-:W-:Y:S08]  /*a8ba0*/  HMMA.1688.F32.TF32 R164, R4.reuse, R152, R216 ;  /* 0x0000009804a4723c */ /* 0x048ff000000810d8 */
[C---:B------:R-:W-:Y:S11]  /*a8bb0*/  HMMA.1688.F32.TF32 R216, R4.reuse, R148, R220 ;  /* 0x0000009404d8723c */ /* 0x040ff600000810dc */
[----:B------:R-:W-:Y:S04]  /*a8bc0*/  @!UPT UIADD3 URZ, URZ, URZ, URZ ;  /* 0x0000003f3f3ff290 */ /* 0x000fe8000fffe03f */
[----:B------:R-:W-:Y:S01]  /*a8bd0*/  STL.64 [R1+0x650], R164 ;  /* 0x000650a401007387 */ /* 0x000fe20000100a00 */
[----:B------:R1:W-:Y:S02]  /*a8be0*/  STL.64 [R1+0x658], R166 ;  /* 0x000658a601007387 */ /* 0x0003e40000100a00 */
[C---:B-1----:R-:W-:Y:S08]  /*a8bf0*/  HMMA.1688.F32.TF32 R164, R4.reuse, R144, R76 ;  /* 0x0000009004a4723c */ /* 0x042ff0000008104c */
[C---:B------:R-:W-:Y:S01]  /*a8c00*/  HMMA.1688.F32.TF32 R76, R4.reuse, R140, R128 ;  /* 0x0000008c044c723c */ /* 0x040fe20000081080 */
[----:B------:R-:W-:Y:S01]  /*a8c10*/  STL.64 [R1+0x640], R216 ;  /* 0x000640d801007387 */ /* 0x000fe20000100a00 */
[----:B------:R-:W-:Y:S06]  /*a8c20*/  STL.64 [R1+0x648], R218 ;  /* 0x000648da01007387 */ /* 0x000fec0000100a00 */
[C---:B------:R-:W-:Y:S08]  /*a8c30*/  HMMA.1688.F32.TF32 R124, R4.reuse, R136, R124 ;  /* 0x00000088047c723c */ /* 0x040ff0000008107c */
[----:B------:R-:W-:Y:S01]  /*a8c40*/  HMMA.1688.F32.TF32 R4, R4, R132, R120 ;  /* 0x000000840404723c */ /* 0x000fe20000081078 */
[----:B------:R-:W-:Y:S01]  /*a8c50*/  STL.64 [R1+0x630], R164 ;  /* 0x000630a401007387 */ /* 0x000fe20000100a00 */
[----:B------:R-:W-:Y:S05]  /*a8c60*/  STL.64 [R1+0x638], R166 ;  /* 0x000638a601007387 */ /* 0x000fea0000100a00 */
[----:B------:R-:W-:Y:S02]  /*a8c70*/  STL.64 [R1+0x620], R76 ;  /* 0x0006204c01007387 */ /* 0x000fe40000100a00 */
[----:B------:R1:W-:Y:S01]  /*a8c80*/  STL.64 [R1+0x628], R78 ;  /* 0x0006284e01007387 */ /* 0x0003e20000100a00 */
[----:B------:R-:W-:Y:S01]  /*a8c90*/  HMMA.1688.F32.TF32 R112, R8, R108, R112 ;  /* 0x0000006c0870723c */ /* 0x000fe20000081070 */
[----:B------:R-:W-:Y:S01]  /*a8ca0*/  MOV R238, R25 ;  /* 0x0000001900ee7202 */ /* 0x000fe20000000f00 */
[----:B------:R-:W-:-:S02]  /*a8cb0*/  IMAD.MOV.U32 R239, RZ, RZ, R24 ;  /* 0x000000ffffef7224 */ /* 0x000fc400078e0018 */
[----:B------:R-:W-:Y:S01]  /*a8cc0*/  IMAD.MOV.U32 R3, RZ, RZ, R49 ;  /* 0x000000ffff037224 */ /* 0x000fe200078e0031 */
[----:B------:R-:W-:Y:S04]  /*a8cd0*/  LDS R164, [R161+0x28400] ;  /* 0x02840000a1a47984 */ /* 0x000fe80000000800 */
[----:B------:R-:W-:Y:S04]  /*a8ce0*/  LDS R166, [R161+0x2a400] ;  /* 0x02a40000a1a67984 */ /* 0x000fe80000000800 */
[----:B------:R-:W-:Y:S04]  /*a8cf0*/  LDS R165, [R189+0x28400] ;  /* 0x02840000bda57984 */ /* 0x000fe80000000800 */
[----:B------:R-:W-:Y:S01]  /*a8d00*/  LDS R167, [R189+0x2a400] ;  /* 0x02a40000bda77984 */ /* 0x000fe20000000800 */
[C---:B-1----:R-:W-:Y:S03]  /*a8d10*/  HMMA.1688.F32.TF32 R76, R8.reuse, R104, R116 ;  /* 0x00000068084c723c */ /* 0x042fe60000081074 */
[----:B------:R-:W-:Y:S01]  /*a8d20*/  STL.64 [R1+0x610], R124 ;  /* 0x0006107c01007387 */ /* 0x000fe20000100a00 */
[----:B------:R-:W-:Y:S02]  /*a8d30*/  STL.64 [R1+0x618], R126 ;  /* 0x0006187e01007387 */ /* 0x000fe40000100a00 */
[----:B------:R-:W-:Y:S02]  /*a8d40*/  STL.64 [R1+0x310], R4 ;  /* 0x0003100401007387 */ /* 0x000fe40000100a00 */
[----:B------:R1:W-:Y:S01]  /*a8d50*/  STL.64 [R1+0x318], R6 ;  /* 0x0003180601007387 */ /* 0x0003e20000100a00 */
[----:B------:R-:W-:Y:S04]  /*a8d60*/  LDS R24, [R161+0x28200] ;  /* 0x02820000a1187984 */ /* 0x000fe80000000800 */
[----:B------:R-:W3:Y:S01]  /*a8d70*/  LDS R25, [R189+0x28200] ;  /* 0x02820000bd197984 */ /* 0x000ee20000000800 */
[C---:B-1----:R-:W-:Y:S08]  /*a8d80*/  HMMA.1688.F32.TF32 R4, R8.reuse, R52, R28 ;  /* 0x000000340804723c */ /* 0x042ff0000008101c */
[C---:B------:R-:W-:Y:S01]  /*a8d90*/  HMMA.1688.F32.TF32 R28, R8.reuse, R32, R100 ;  /* 0x00000020081c723c */ /* 0x040fe20000081064 */
[----:B------:R-:W-:Y:S01]  /*a8da0*/  STL.64 [R1+0x300], R76 ;  /* 0x0003004c01007387 */ /* 0x000fe20000100a00 */
[----:B------:R1:W-:Y:S06]  /*a8db0*/  STL.64 [R1+0x308], R78 ;  /* 0x0003084e01007387 */ /* 0x0003ec0000100a00 */
[C---:B-1----:R-:W-:Y:S01]  /*a8dc0*/  HMMA.1688.F32.TF32 R76, R8.reuse, R48, R92 ;  /* 0x00000030084c723c */ /* 0x042fe2000008105c */
[----:B------:R-:W-:Y:S01]  /*a8dd0*/  STL.64 [R1+0x2f0], R112 ;  /* 0x0002f07001007387 */ /* 0x000fe20000100a00 */
[----:B------:R-:W-:Y:S05]  /*a8de0*/  STL.64 [R1+0x2f8], R114 ;  /* 0x0002f87201007387 */ /* 0x000fea0000100a00 */
[----:B------:R-:W-:Y:S02]  /*a8df0*/  STL.64 [R1+0x2e0], R4 ;  /* 0x0002e00401007387 */ /* 0x000fe40000100a00 */
[----:B------:R1:W-:Y:S02]  /*a8e00*/  STL.64 [R1+0x2e8], R6 ;  /* 0x0002e80601007387 */ /* 0x0003e40000100a00 */
[C---:B-1----:R-:W-:Y:S08]  /*a8e10*/  HMMA.1688.F32.TF32 R4, R8.reuse, R44, R56 ;  /* 0x0000002c0804723c */ /* 0x042ff00000081038 */
[C---:B------:R-:W-:Y:S04]  /*a8e20*/  HMMA.1688.F32.TF32 R56, R8.reuse, R40, R60 ;  /* 0x000000280838723c */ /* 0x040fe8000008103c */
[----:B------:R-:W-:Y:S01]  /*a8e30*/  STL.64 [R1+0x2d0], R76 ;  /* 0x0002d04c01007387 */ /* 0x000fe20000100a00 */
[----:B------:R-:W-:Y:S02]  /*a8e40*/  STL.64 [R1+0x2d8], R78 ;  /* 0x0002d84e01007387 */ /* 0x000fe40000100a00 */
[----:B------:R-:W-:Y:S02]  /*a8e50*/  STL.64 [R1+0x2c0], R28 ;  /* 0x0002c01c01007387 */ /* 0x000fe40000100a00 */
[----:B------:R1:W-:Y:S02]  /*a8e60*/  STL.64 [R1+0x2c8], R30 ;  /* 0x0002c81e01007387 */ /* 0x0003e40000100a00 */
[C---:B-1----:R-:W-:Y:S04]  /*a8e70*/  HMMA.1688.F32.TF32 R28, R8.reuse, R84, R64 ;  /* 0x00000054081c723c */ /* 0x042fe80000081040 */
[----:B------:R-:W-:Y:S01]  /*a8e80*/  STL.64 [R1+0x2b0], R4 ;  /* 0x0002b00401007387 */ /* 0x000fe20000100a00 */
[----:B------:R-:W-:Y:S07]  /*a8e90*/  STL.64 [R1+0x2b8], R6 ;  /* 0x0002b80601007387 */ /* 0x000fee0000100a00 */
[----:B------:R-:W-:Y:S02]  /*a8ea0*/  STL.64 [R1+0x2a0], R56 ;  /* 0x0002a03801007387 */ /* 0x000fe40000100a00 */
[----:B------:R-:W-:Y:S01]  /*a8eb0*/  STL.64 [R1+0x2a8], R58 ;  /* 0x0002a83a01007387 */ /* 0x000fe20000100a00 */
[C---:B------:R-:W-:Y:S01]  /*a8ec0*/  HMMA.1688.F32.TF32 R60, R8.reuse, R156, R96 ;  /* 0x0000009c083c723c */ /* 0x040fe20000081060 */
[----:B------:R-:W-:Y:S04]  /*a8ed0*/  LDS R4, [R161+0x28280] ;  /* 0x02828000a1047984 */ /* 0x000fe80000000800 */
[----:B------:R-:W-:Y:S04]  /*a8ee0*/  LDS R6, [R161+0x2a280] ;  /* 0x02a28000a1067984 */ /* 0x000fe80000000800 */
[----:B------:R-:W-:Y:S04]  /*a8ef0*/  LDS R5, [R189+0x28280] ;  /* 0x02828000bd057984 */ /* 0x000fe80000000800 */
[----:B------:R-:W1:Y:S04]  /*a8f00*/  LDS R7, [R189+0x2a280] ;  /* 0x02a28000bd077984 */ /* 0x000e680000000800 */
[----:B------:R-:W-:Y:S01]  /*a8f10*/  STL.64 [R1+0x290], R28 ;  /* 0x0002901c01007387 */ /* 0x000fe20000100a00 */
[----:B------:R3:W-:Y:S02]  /*a8f20*/  STL.64 [R1+0x298], R30 ;  /* 0x0002981e01007387 */ /* 0x0007e40000100a00 */
[C---:B---3--:R-:W-:Y:S08]  /*a8f30*/  HMMA.1688.F32.TF32 R28, R8.reuse, R36, R80 ;  /* 0x00000024081c723c */ /* 0x048ff00000081050 */
[C---:B------:R-:W-:Y:S11]  /*a8f40*/  HMMA.1688.F32.TF32 R56, R8.reuse, R152, R88 ;  /* 0x000000980838723c */ /* 0x040ff60000081058 */
[----:B------:R-:W-:Y:S04]  /*a8f50*/  @!UPT UIADD3 URZ, URZ, URZ, URZ ;  /* 0x0000003f3f3ff290 */ /* 0x000fe8000fffe03f */
[----:B------:R-:W-:Y:S01]  /*a8f60*/  STL.64 [R1+0x280], R28 ;  /* 0x0002801c01007387 */ /* 0x000fe20000100a00 */
[----:B------:R3:W-:Y:S02]  /*a8f70*/  STL.64 [R1+0x288], R30 ;  /* 0x0002881e01007387 */ /* 0x0007e40000100a00 */
[C---:B---3--:R-:W-:Y:S01]  /*a8f80*/  HMMA.1688.F32.TF32 R28, R8.reuse, R148, R72 ;  /* 0x00000094081c723c */ /* 0x048fe20000081048 */
[----:B------:R-:W-:Y:S01]  /*a8f90*/  STL.64 [R1+0x270], R60 ;  /* 0x0002703c01007387 */ /* 0x000fe20000100a00 */
[----:B------:R5:W-:Y:S03]  /*a8fa0*/  STL.64 [R1+0x278], R62 ;  /* 0x0002783e01007387 */ /* 0x000be60000100a00 */
[----:B------:R-:W-:Y:S02]  /*a8fb0*/  STL.64 [R1+0x260], R56 ;  /* 0x0002603801007387 */ /* 0x000fe40000100a00 */
[----:B------:R3:W-:Y:S01]  /*a8fc0*/  STL.64 [R1+0x268], R58 ;  /* 0x0002683a01007387 */ /* 0x0007e20000100a00 */
[C---:B-----5:R-:W-:Y:S08]  /*a8fd0*/  HMMA.1688.F32.TF32 R60, R8.reuse, R144, R68 ;  /* 0x00000090083c723c */ /* 0x060ff00000081044 */
[C---:B---3--:R-:W-:Y:S07]  /*a8fe0*/  HMMA.1688.F32.TF32 R56, R8.reuse, R140, R240 ;  /* 0x0000008c0838723c */ /* 0x048fee00000810f0 */
[----:B------:R-:W-:Y:S01]  /*a8ff0*/  STL.64 [R1+0x600], R28 ;  /* 0x0006001c01007387 */ /* 0x000fe20000100a00 */
[----:B------:R3:W-:Y:S02]  /*a9000*/  STL.64 [R1+0x608], R30 ;  /* 0x0006081e01007387 */ /* 0x0007e40000100a00 */
[C---:B---3--:R-:W-:Y:S05]  /*a9010*/  HMMA.1688.F32.TF32 R28, R8.reuse, R136, R236 ;  /* 0x00000088081c723c */ /* 0x048fea00000810ec */
[----:B------:R-:W-:Y:S01]  /*a9020*/  STL.64 [R1+0x5f0], R60 ;  /* 0x0005f03c01007387 */ /* 0x000fe20000100a00 */
[----:B------:R-:W-:Y:S02]  /*a9030*/  STL.64 [R1+0x5f8], R62 ;  /* 0x0005f83e01007387 */ /* 0x000fe40000100a00 */
[----:B------:R-:W3:Y:S05]  /*a9040*/  LDL.LU R68, [R1+0x1350] ;  /* 0x0013500001447983 */ /* 0x000eea0000300800 */
[----:B------:R-:W-:Y:S01]  /*a9050*/  STL.64 [R1+0x5e0], R56 ;  /* 0x0005e03801007387 */ /* 0x000fe20000100a00 */
[----:B------:R-:W-:Y:S09]  /*a9060*/  STL.64 [R1+0x5e8], R58 ;  /* 0x0005e83a01007387 */ /* 0x000ff20000100a00 */
[----:B------:R5:W-:Y:S01]  /*a9070*/  STL.64 [R1+0x5d0], R28 ;  /* 0x0005d01c01007387 */ /* 0x000be20000100a00 */
[----:B------:R1:W-:Y:S02]  /*a9080*/  STL.64 [R1+0x5d8], R30 ;  /* 0x0005d81e01007387 */ /* 0x0003e40000100a00 */
        /* <DEDUP_REMOVED lines=35> */
[----:B------:R-:W3:Y:S02]  /*a92c0*/  LDL.LU R116, [R1+0xfc0] ;  /* 0x000fc00001747983 */ /* 0x000ee40000300800 */
[----:B------:R-:W3:Y:S02]  /*a92d0*/  LDL.LU R117, [R1+0xfc4] ;  /* 0x000fc40001757983 */ /* 0x000ee40000300800 */
[----:B------:R-:W3:Y:S01]  /*a92e0*/  LDL.LU R118, [R1+0xfc8] ;  /* 0x000fc80001767983 */ /* 0x000ee20000300800 */
[----:B------:R-:W3:Y:S01]  /*a92f0*/  LDL.LU R119, [R1+0xfcc] ;  /* 0x000fcc0001777983 */ /* 0x000ee20000300800 */
[----:B-----5:R-:W5:Y:S02]  /*a9300*/  LDL.LU R28, [R1+0xf90] ;  /* 0x000f9000011c7983 */ /* 0x020f640000300800 */
[----:B------:R-:W5:Y:S02]  /*a9310*/  LDL.LU R29, [R1+0xf94] ;  /* 0x000f9400011d7983 */ /* 0x000f640000300800 */
[----:B-1----:R-:W5:Y:S01]  /*a9320*/  LDL.LU R30, [R1+0xf98] ;  /* 0x000f9800011e7983 */ /* 0x002f620000300800 */
[----:B------:R-:W5:Y:S01]  /*a9330*/  LDL.LU R31, [R1+0xf9c] ;  /* 0x000f9c00011f7983 */ /* 0x000f620000300800 */
        /* <DEDUP_REMOVED lines=24> */
[----:B--2---:R-:W-:Y:S08]  /*a94c0*/  HMMA.1688.F32.TF32 R76, R8, R132, R124 ;  /* 0x00000084084c723c */ /* 0x004ff0000008107c */
[C---:B------:R-:W-:Y:S08]  /*a94d0*/  HMMA.1688.F32.TF32 R8, R24.reuse, R104, R120 ;  /* 0x000000681808723c */ /* 0x040ff00000081078 */
[C---:B---3--:R-:W-:Y:S07]  /*a94e0*/  HMMA.1688.F32.TF32 R116, R24.reuse, R108, R116 ;  /* 0x0000006c1874723c */ /* 0x048fee0000081074 */
[----:B------:R-:W-:Y:S01]  /*a94f0*/  STL.64 [R1+0x250], R76 ;  /* 0x0002504c01007387 */ /* 0x000fe20000100a00 */
[----:B------:R1:W-:Y:S07]  /*a9500*/  STL.64 [R1+0x258], R78 ;  /* 0x0002584e01007387 */ /* 0x0003ee0000100a00 */
[----:B------:R-:W-:Y:S02]  /*a9510*/  STL.64 [R1+0x240], R8 ;  /* 0x0002400801007387 */ /* 0x000fe40000100a00 */
[----:B------:R2:W-:Y:S01]  /*a9520*/  STL.64 [R1+0x248], R10 ;  /* 0x0002480a01007387 */ /* 0x0005e20000100a00 */
[C---:B-1----:R-:W-:Y:S08]  /*a9530*/  HMMA.1688.F32.TF32 R76, R24.reuse, R52, R112 ;  /* 0x00000034184c723c */ /* 0x042ff00000081070 */
[----:B--2---:R-:W-:Y:S07]  /*a9540*/  HMMA.1688.F32.TF32 R8, R24, R48, R236 ;  /* 0x000000301808723c */ /* 0x004fee00000810ec */
[----:B------:R-:W-:-:S02]  /*a9550*/  IMAD.MOV.U32 R238, RZ, RZ, R13 ;  /* 0x000000ffffee7224 */ /* 0x000fc400078e000d */
[----:B------:R-:W-:Y:S02]  /*a9560*/  IMAD.MOV.U32 R239, RZ, RZ, R12 ;  /* 0x000000ffffef7224 */ /* 0x000fe400078e000c */
[C---:B-----5:R-:W-:Y:S01]  /*a9570*/  HMMA.1688.F32.TF32 R12, R24.reuse, R32, R28 ;  /* 0x00000020180c723c */ /* 0x060fe2000008101c */
[----:B------:R-:W-:Y:S01]  /*a9580*/  STL.64 [R1+0x230], R116 ;  /* 0x0002307401007387 */ /* 0x000fe20000100a00 */
[----:B------:R-:W-:Y:S06]  /*a9590*/  STL.64 [R1+0x238], R118 ;  /* 0x0002387601007387 */ /* 0x000fec0000100a00 */
[----:B----4-:R-:W-:Y:S01]  /*a95a0*/  HMMA.1688.F32.TF32 R28, R24, R44, R92 ;  /* 0x0000002c181c723c */ /* 0x010fe2000008105c */
[----:B------:R-:W-:Y:S01]  /*a95b0*/  IMAD.MOV.U32 R236, RZ, RZ, R21 ;  /* 0x000000ffffec7224 */ /* 0x000fe200078e0015 */
[----:B------:R-:W-:-:S06]  /*a95c0*/  MOV R237, R20 ;  /* 0x0000001400ed7202 */ /* 0x000fcc0000000f00 */
[C---:B------:R-:W-:Y:S01]  /*a95d0*/  HMMA.1688.F32.TF32 R20, R24.reuse, R84, R56 ;  /* 0x000000541814723c */ /* 0x040fe20000081038 */
[----:B------:R-:W-:Y:S01]  /*a95e0*/  STL.64 [R1+0x220], R76 ;  /* 0x0002204c01007387 */ /* 0x000fe20000100a00 */
[----:B------:R-:W-:Y:S02]  /*a95f0*/  STL.64 [R1+0x228], R78 ;  /* 0x0002284e01007387 */ /* 0x000fe40000100a00 */
[----:B------:R-:W-:Y:S02]  /*a9600*/  STL.64 [R1+0x210], R8 ;  /* 0x0002100801007387 */ /* 0x000fe40000100a00 */
[----:B------:R-:W-:Y:S01]  /*a9610*/  STL.64 [R1+0x218], R10 ;  /* 0x0002180a01007387 */ /* 0x000fe20000100a00 */
[----:B------:R-:W-:Y:S01]  /*a9620*/  STL.64 [R1+0x200], R12 ;  /* 0x0002000c01007387 */ /* 0x000fe20000100a00 */
[----:B------:R1:W-:Y:S02]  /*a9630*/  STL.64 [R1+0x208], R14 ;  /* 0x0002080e01007387 */ /* 0x0003e40000100a00 */
[C---:B-1----:R-:W-:Y:S05]  /*a9640*/  HMMA.1688.F32.TF32 R12, R24.reuse, R40, R100 ;  /* 0x00000028180c723c */ /* 0x042fea0000081064 */
[----:B------:R-:W-:Y:S01]  /*a9650*/  STL.64 [R1+0x1f0], R28 ;  /* 0x0001f01c01007387 */ /* 0x000fe20000100a00 */
[----:B------:R1:W-:Y:S07]  /*a9660*/  STL.64 [R1+0x1f8], R30 ;  /* 0x0001f81e01007387 */ /* 0x0003ee0000100a00 */
[----:B------:R-:W-:Y:S10]  /*a9670*/  STL [R1+0x3704], R20 ;  /* 0x0037041401007387 */ /* 0x000ff40000100800 */
[----:B------:R-:W-:Y:S01]  /*a9680*/  STL.64 [R1+0x1e0], R12 ;  /* 0x0001e00c01007387 */ /* 0x000fe20000100a00 */
[----:B------:R-:W-:Y:S02]  /*a9690*/  STL.64 [R1+0x1e8], R14 ;  /* 0x0001e80e01007387 */ /* 0x000fe40000100a00 */
[----:B------:R-:W-:Y:S02]  /*a96a0*/  STL [R1+0x3700], R21 ;  /* 0x0037001501007387 */ /* 0x000fe40000100800 */
[----:B------:R-:W-:Y:S01]  /*a96b0*/  STL [R1+0x36fc], R22 ;  /* 0x0036fc1601007387 */ /* 0x000fe20000100800 */
[----:B------:R2:W-:Y:S01]  /*a96c0*/  STL [R1+0x36f8], R23 ;  /* 0x0036f81701007387 */ /* 0x0005e20000100800 */
[----:B------:R-:W-:Y:S01]  /*a96d0*/  MOV R10, R32 ;  /* 0x00000020000a7202 */ /* 0x000fe20000000f00 */
[----:B------:R-:W-:Y:S01]  /*a96e0*/  IMAD.MOV.U32 R9, RZ, RZ, R33 ;  /* 0x000000ffff097224 */ /* 0x000fe200078e0021 */
[C---:B-1----:R-:W-:Y:S08]  /*a96f0*/  HMMA.1688.F32.TF32 R28, R24.reuse, R152, R80 ;  /* 0x00000098181c723c */ /* 0x042ff00000081050 */
[C---:B--2---:R-:W-:Y:S08]  /*a9700*/  HMMA.1688.F32.TF32 R20, R24.reuse, R36, R60 ;  /* 0x000000241814723c */ /* 0x044ff0000008103c */
[C---:B------:R-:W-:Y:S01]  /*a9710*/  HMMA.1688.F32.TF32 R32, R24.reuse, R156, R64 ;  /* 0x0000009c1820723c */ /* 0x040fe20000081040 */
[----:B------:R-:W-:Y:S01]  /*a9720*/  MOV R8, R48 ;  /* 0x0000003000087202 */ /* 0x000fe20000000f00 */
[----:B------:R-:W-:Y:S04]  /*a9730*/  LDS R12, [R161+0x28300] ;  /* 0x02830000a10c7984 */ /* 0x000fe80000000800 */
[----:B------:R-:W-:Y:S04]  /*a9740*/  LDS R14, [R161+0x2a300] ;  /* 0x02a30000a10e7984 */ /* 0x000fe80000000800 */
[----:B------:R-:W-:Y:S04]  /*a9750*/  LDS R13, [R189+0x28300] ;  /* 0x02830000bd0d7984 */ /* 0x000fe80000000800 */
[----:B------:R-:W1:Y:S04]  /*a9760*/  LDS R15, [R189+0x2a300] ;  /* 0x02a30000bd0f7984 */ /* 0x000e680000000800 */
[----:B------:R-:W-:Y:S01]  /*a9770*/  STL.64 [R1+0x5c0], R20 ;  /* 0x0005c01401007387 */ /* 0x000fe20000100a00 */
[----:B------:R2:W-:Y:S02]  /*a9780*/  STL.64 [R1+0x5c8], R22 ;  /* 0x0005c81601007387 */ /* 0x0005e40000100a00 */
[C---:B--2---:R-:W-:Y:S02]  /*a9790*/  HMMA.1688.F32.TF32 R20, R24.reuse, R148, R96 ;  /* 0x000000941814723c */ /* 0x044fe40000081060 */
[----:B------:R-:W-:Y:S01]  /*a97a0*/  STL.64 [R1+0x5b0], R32 ;  /* 0x0005b02001007387 */ /* 0x000fe20000100a00 */
[----:B------:R2:W-:Y:S02]  /*a97b0*/  STL.64 [R1+0x5b8], R34 ;  /* 0x0005b82201007387 */ /* 0x0005e40000100a00 */
[----:B------:R-:W-:Y:S02]  /*a97c0*/  STL.64 [R1+0x5a0], R28 ;  /* 0x0005a01c01007387 */ /* 0x000fe40000100a00 */
[----:B------:R3:W-:Y:S01]  /*a97d0*/  STL.64 [R1+0x5a8], R30 ;  /* 0x0005a81e01007387 */ /* 0x0007e20000100a00 */
[C---:B--2---:R-:W-:Y:S08]  /*a97e0*/  HMMA.1688.F32.TF32 R32, R24.reuse, R144, R88 ;  /* 0x000000901820723c */ /* 0x044ff00000081058 */
[C---:B---3--:R-:W-:Y:S07]  /*a97f0*/  HMMA.1688.F32.TF32 R28, R24.reuse, R140, R72 ;  /* 0x0000008c181c723c */ /* 0x048fee0000081048 */
[----:B------:R-:W-:Y:S01]  /*a9800*/  STL.64 [R1+0x590], R20 ;  /* 0x0005901401007387 */ /* 0x000fe20000100a00 */
[----:B------:R2:W-:Y:S02]  /*a9810*/  STL.64 [R1+0x598], R22 ;  /* 0x0005981601007387 */ /* 0x0005e40000100a00 */
[C---:B--2---:R-:W-:Y:S05]  /*a9820*/  HMMA.1688.F32.TF32 R20, R24.reuse, R136, R68 ;  /* 0x000000881814723c */ /* 0x044fea0000081044 */
[----:B------:R-:W-:Y:S01]  /*a9830*/  STL.64 [R1+0x580], R32 ;  /* 0x0005802001007387 */ /* 0x000fe20000100a00 */
[----:B------:R-:W-:Y:S07]  /*a9840*/  STL.64 [R1+0x588], R34 ;  /* 0x0005882201007387 */ /* 0x000fee0000100a00 */
[----:B------:R-:W-:Y:S02]  /*a9850*/  STL.64 [R1+0x570], R28 ;  /* 0x0005701c01007387 */ /* 0x000fe40000100a00 */
[----:B------:R-:W-:Y:S01]  /*a9860*/  STL.64 [R1+0x578], R30 ;  /* 0x0005781e01007387 */ /* 0x000fe20000100a00 */
[----:B------:R-:W2:Y:S01]  /*a9870*/  LDL.LU R64, [R1+0xf30] ;  /* 0x000f300001407983 */ /* 0x000ea20000300800 */
[----:B------:R-:W-:Y:S06]  /*a9880*/  HMMA.1688.F32.TF32 R24, R24, R132, R240 ;  /* 0x000000841818723c */ /* 0x000fec00000810f0 */
[----:B------:R-:W-:Y:S01]  /*a9890*/  STL.64 [R1+0x560], R20 ;  /* 0x0005601401007387 */ /* 0x000fe20000100a00 */
[----:B------:R3:W-:Y:S02]  /*a98a0*/  STL.64 [R1+0x568], R22 ;  /* 0x0005681601007387 */ /* 0x0007e40000100a00 */
[----:B------:R-:W2:Y:S02]  /*a98b0*/  LDL.LU R65, [R1+0xf34] ;  /* 0x000f340001417983 */ /* 0x000ea40000300800 */
[----:B------:R-:W2:Y:S01]  /*a98c0*/  LDL.LU R66, [R1+0xf38] ;  /* 0x000f380001427983 */ /* 0x000ea20000300800 */
[----:B------:R-:W2:Y:S01]  /*a98d0*/  LDL.LU R67, [R1+0xf3c] ;  /* 0x000f3c0001437983 */ /* 0x000ea20000300800 */
[C---:B---3--:R-:W-:Y:S10]  /*a98e0*/  HMMA.1688.F32.TF32 R20, R4.reuse, R104, R236 ;  /* 0x000000680414723c */ /* 0x048ff400000810ec */
[----:B------:R-:W-:Y:S01]  /*a98f0*/  STL [R1+0x3714], R24 ;  /* 0x0037141801007387 */ /* 0x000fe20000100800 */
[----:B------:R-:W-:Y:S02]  /*a9900*/  STL [R1+0x3710], R25 ;  /* 0x0037101901007387 */ /* 0x000fe40000100800 */
[----:B------:R-:W-:Y:S02]  /*a9910*/  STL [R1+0x370c], R26 ;  /* 0x00370c1a01007387 */ /* 0x000fe40000100800 */
[----:B------:R-:W-:Y:S01]  /*a9920*/  STL [R1+0x3708], R27 ;  /* 0x0037081b01007387 */ /* 0x000fe20000100800 */
[----:B------:R-:W3:Y:S07]  /*a9930*/  LDL.LU R80, [R1+0xf20] ;  /* 0x000f200001507983 */ /* 0x000eee0000300800 */
[----:B------:R-:W-:Y:S01]  /*a9940*/  STL.64 [R1+0x550], R20 ;  /* 0x0005501401007387 */ /* 0x000fe20000100a00 */
[----:B------:R2:W-:Y:S02]  /*a9950*/  STL.64 [R1+0x558], R22 ;  /* 0x0005581601007387 */ /* 0x0005e40000100a00 */
        /* <DEDUP_REMOVED lines=27> */
[C---:B--2---:R-:W-:Y:S11]  /*a9b10*/  HMMA.1688.F32.TF32 R20, R4.reuse, R108, R64 ;  /* 0x0000006c0414723c */ /* 0x044ff60000081040 */
        /* <DEDUP_REMOVED lines=10> */
[C---:B----4-:R-:W-:Y:S08]  /*a9bc0*/  HMMA.1688.F32.TF32 R20, R4.reuse, R48, R96 ;  /* 0x000000300414723c */ /* 0x050ff00000081060 */
[C---:B---3--:R-:W-:Y:S08]  /*a9bd0*/  HMMA.1688.F32.TF32 R24, R4.reuse, R52, R80 ;  /* 0x000000340418723c */ /* 0x048ff00000081050 */
[----:B-----5:R-:W-:Y:S11]  /*a9be0*/  HMMA.1688.F32.TF32 R28, R4, R44, R72 ;  /* 0x0000002c041c723c */ /* 0x020ff60000081048 */
[----:B------:R-:W-:Y:S04]  /*a9bf0*/  @!UPT UIADD3 URZ, URZ, URZ, URZ ;  /* 0x0000003f3f3ff290 */ /* 0x000fe8000fffe03f */
[----:B------:R2:W-:Y:S01]  /*a9c00*/  STL.64 [R1+0x530], R24 ;  /* 0x0005301801007387 */ /* 0x0005e20000100a00 */
[----:B------:R3:W-:Y:S02]  /*a9c10*/  STL.64 [R1+0x538], R26 ;  /* 0x0005381a01007387 */ /* 0x0007e40000100a00 */
[----:B--2---:R-:W-:Y:S02]  /*a9c20*/  IMAD.MOV.U32 R25, RZ, RZ, R22 ;  /* 0x000000ffff197224 */ /* 0x004fe400078e0016 */
[----:B---3--:R-:W-:Y:S01]  /*a9c30*/  IMAD.MOV.U32 R27, RZ, RZ, R20 ;  /* 0x000000ffff1b7224 */ /* 0x008fe200078e0014 */
[----:B------:R-:W-:Y:S01]  /*a9c40*/  MOV R26, R21 ;  /* 0x00000015001a7202 */ /* 0x000fe20000000f00 */
[----:B------:R-:W-:-:S04]  /*a9c50*/  IMAD.MOV.U32 R24, RZ, RZ, R23 ;  /* 0x000000ffff187224 */ /* 0x000fc800078e0017 */
[----:B------:R-:W-:Y:S01]  /*a9c60*/  STL.64 [R1+0x3730], R26 ;  /* 0x0037301a01007387 */ /* 0x000fe20000100a00 */
[----:B------:R2:W-:Y:S02]  /*a9c70*/  STL.64 [R1+0x3728], R24 ;  /* 0x0037281801007387 */ /* 0x0005e40000100a00 */
[----:B--2---:R-:W-:Y:S01]  /*a9c80*/  MOV R24, R10 ;  /* 0x0000000a00187202 */ /* 0x004fe20000000f00 */
[----:B------:R-:W-:-:S07]  /*a9c90*/  IMAD.MOV.U32 R25, RZ, RZ, R9 ;  /* 0x000000ffff197224 */ /* 0x000fce00078e0009 */
[C---:B------:R-:W-:Y:S01]  /*a9ca0*/  HMMA.1688.F32.TF32 R32, R4.reuse, R24, R88 ;  /* 0x000000180420723c */ /* 0x040fe20000081058 */
[----:B------:R-:W-:Y:S02]  /*a9cb0*/  IMAD.MOV.U32 R22, RZ, RZ, R30 ;  /* 0x000000ffff167224 */ /* 0x000fe400078e001e */
[----:B------:R-:W-:Y:S02]  /*a9cc0*/  IMAD.MOV.U32 R23, RZ, RZ, R31 ;  /* 0x000000ffff177224 */ /* 0x000fe400078e001f */
[----:B------:R-:W-:Y:S01]  /*a9cd0*/  IMAD.MOV.U32 R20, RZ, RZ, R28 ;  /* 0x000000ffff147224 */ /* 0x000fe200078e001c */
[----:B------:R-:W-:Y:S02]  /*a9ce0*/  MOV R21, R29 ;  /* 0x0000001d00157202 */ /* 0x000fe40000000f00 */
[C---:B------:R-:W-:Y:S11]  /*a9cf0*/  HMMA.1688.F32.TF32 R28, R4.reuse, R40, R68 ;  /* 0x00000028041c723c */ /* 0x040ff60000081044 */
[----:B------:R-:W-:Y:S04]  /*a9d00*/  @!UPT UIADD3 URZ, URZ, URZ, URZ ;  /* 0x0000003f3f3ff290 */ /* 0x000fe8000fffe03f */
[----:B------:R-:W-:Y:S01]  /*a9d10*/  STL.64 [R1+0x510], R32 ;  /* 0x0005102001007387 */ /* 0x000fe20000100a00 */
[----:B------:R-:W-:Y:S02]  /*a9d20*/  STL.64 [R1+0x518], R34 ;  /* 0x0005182201007387 */ /* 0x000fe40000100a00 */
[----:B------:R-:W-:Y:S02]  /*a9d30*/  STL.64 [R1+0x3740], R22 ;  /* 0x0037401601007387 */ /* 0x000fe40000100a00 */
[----:B------:R2:W-:Y:S02]  /*a9d40*/  STL.64 [R1+0x3738], R20 ;  /* 0x0037381401007387 */ /* 0x0005e40000100a00 */
[----:B--2---:R-:W-:Y:S02]  /*a9d50*/  MOV R20, R8 ;  /* 0x0000000800147202 */ /* 0x004fe40000000f00 */
[C---:B------:R-:W-:Y:S01]  /*a9d60*/  HMMA.1688.F32.TF32 R8, R4.reuse, R84, R240 ;  /* 0x000000540408723c */ /* 0x040fe200000810f0 */
[----:B------:R-:W-:Y:S01]  /*a9d70*/  STL.64 [R1+0x4f0], R28 ;  /* 0x0004f01c01007387 */ /* 0x000fe20000100a00 */
[----:B------:R-:W-:Y:S02]  /*a9d80*/  STL.64 [R1+0x4f8], R30 ;  /* 0x0004f81e01007387 */ /* 0x000fe40000100a00 */
[----:B------:R-:W-:Y:S01]  /*a9d90*/  IMAD.MOV.U32 R21, RZ, RZ, R3 ;  /* 0x000000ffff157224 */ /* 0x000fe200078e0003 */
[----:B------:R-:W-:Y:S04]  /*a9da0*/  LDS R240, [R161+0x28380] ;  /* 0x02838000a1f07984 */ /* 0x000fe80000000800 */
[----:B------:R-:W-:Y:S04]  /*a9db0*/  LDS R242, [R161+0x2a380] ;  /* 0x02a38000a1f27984 */ /* 0x000fe80000000800 */
[----:B------:R-:W-:Y:S04]  /*a9dc0*/  LDS R241, [R189+0x28380] ;  /* 0x02838000bdf17984 */ /* 0x000fe80000000800 */
[----:B------:R-:W2:Y:S06]  /*a9dd0*/  LDS R243, [R189+0x2a380] ;  /* 0x02a38000bdf37984 */ /* 0x000eac0000000800 */
[----:B------:R-:W-:Y:S01]  /*a9de0*/  STL.64 [R1+0x4e0], R8 ;  /* 0x0004e00801007387 */ /* 0x000fe20000100a00 */
[----:B------:R3:W-:Y:S02]  /*a9df0*/  STL.64 [R1+0x4e8], R10 ;  /* 0x0004e80a01007387 */ /* 0x0007e40000100a00 */
[----:B------:R-:W1:Y:S01]  /*a9e00*/  LDL.LU R96, [R1+0x60] ;  /* 0x0000600001607983 */ /* 0x000e620000300800 */
[C---:B---3--:R-:W-:Y:S11]  /*a9e10*/  HMMA.1688.F32.TF32 R8, R4.reuse, R36, R236 ;  /* 0x000000240408723c */ /* 0x048ff600000810ec */
[----:B------:R-:W-:Y:S11]  /*a9e20*/  @!UPT UIADD3 URZ, URZ, URZ, URZ ;  /* 0x0000003f3f3ff290 */ /* 0x000ff6000fffe03f */
[----:B------:R-:W-:Y:S01]  /*a9e30*/  @!UPT UIADD3 URZ, URZ, URZ, URZ ;  /* 0x0000003f3f3ff290 */ /* 0x000fe2000fffe03f */
[----:B------:R-:W-:Y:S01]  /*a9e40*/  STL.64 [R1+0x4d0], R8 ;  /* 0x0004d00801007387 */ /* 0x000fe20000100a00 */
[----:B------:R3:W-:Y:S02]  /*a9e50*/  STL.64 [R1+0x4d8], R10 ;  /* 0x0004d80a01007387 */ /* 0x0007e40000100a00 */
[----:B------:R-:W1:Y:S02]  /*a9e60*/  LDL.LU R97, [R1+0x64] ;  /* 0x0000640001617983 */ /* 0x000e640000300800 */
[----:B------:R-:W1:Y:S01]  /*a9e70*/  LDL.LU R98, [R1+0x68] ;  /* 0x0000680001627983 */ /* 0x000e620000300800 */
[----:B------:R-:W1:Y:S01]  /*a9e80*/  LDL.LU R99, [R1+0x6c] ;  /* 0x00006c0001637983 */ /* 0x000e620000300800 */
        /* <DEDUP_REMOVED lines=48> */
[----:B------:R-:W4:Y:S02]  /*aa190*/  LDL.LU R236, [R1] ;  /* 0x0000000001ec7983 */ /* 0x000f240000300800 */
[----:B------:R-:W4:Y:S02]  /*aa1a0*/  LDL.LU R237, [R1+0x4] ;  /* 0x0000040001ed7983 */ /* 0x000f240000300800 */
[----:B------:R-:W4:Y:S01]  /*aa1b0*/  LDL.LU R238, [R1+0x8] ;  /* 0x0000080001ee7983 */ /* 0x000f220000300800 */
[----:B------:R-:W4:Y:S01]  /*aa1c0*/  LDL.LU R239, [R1+0xc] ;  /* 0x00000c0001ef7983 */ /* 0x000f220000300800 */
[C---:B---3--:R-:W-:Y:S08]  /*aa1d0*/  HMMA.1688.F32.TF32 R8, R4.reuse, R156, R28 ;  /* 0x0000009c0408723c */ /* 0x048ff0000008101c */
[C---:B--2---:R-:W-:Y:S08]  /*aa1e0*/  HMMA.1688.F32.TF32 R32, R4.reuse, R152, R32 ;  /* 0x000000980420723c */ /* 0x044ff00000081020 */
[C---:B------:R-:W-:Y:S07]  /*aa1f0*/  HMMA.1688.F32.TF32 R28, R4.reuse, R148, R92 ;  /* 0x00000094041c723c */ /* 0x040fee000008105c */
[----:B------:R-:W-:Y:S01]  /*aa200*/  STL.64 [R1+0x4c0], R8 ;  /* 0x0004c00801007387 */ /* 0x000fe20000100a00 */
[----:B------:R2:W-:Y:S02]  /*aa210*/  STL.64 [R1+0x4c8], R10 ;  /* 0x0004c80a01007387 */ /* 0x0005e40000100a00 */
[C---:B--2---:R-:W-:Y:S05]  /*aa220*/  HMMA.1688.F32.TF32 R8, R4.reuse, R144, R100 ;  /* 0x000000900408723c */ /* 0x044fea0000081064 */
[----:B------:R-:W-:Y:S01]  /*aa230*/  STL.64 [R1+0x4b0], R32 ;  /* 0x0004b02001007387 */ /* 0x000fe20000100a00 */
[----:B------:R5:W-:Y:S07]  /*aa240*/  STL.64 [R1+0x4b8], R34 ;  /* 0x0004b82201007387 */ /* 0x000bee0000100a00 */
[----:B------:R-:W-:Y:S02]  /*aa250*/  STL.64 [R1+0x4a0], R28 ;  /* 0x0004a01c01007387 */ /* 0x000fe40000100a00 */
[----:B------:R4:W-:Y:S01]  /*aa260*/  STL.64 [R1+0x4a8], R30 ;  /* 0x0004a81e01007387 */ /* 0x0009e20000100a00 */
[C---:B-----5:R-:W-:Y:S08]  /*aa270*/  HMMA.1688.F32.TF32 R32, R4.reuse, R140, R60 ;  /* 0x0000008c0420723c */ /* 0x060ff0000008103c */
[C---:B----4-:R-:W-:Y:S01]  /*aa280*/  HMMA.1688.F32.TF32 R28, R4.reuse, R136, R64 ;  /* 0x00000088041c723c */ /* 0x050fe20000081040 */
[----:B------:R-:W-:Y:S01]  /*aa290*/  STL.64 [R1+0xe0], R8 ;  /* 0x0000e00801007387 */ /* 0x000fe20000100a00 */
[----:B------:R2:W-:Y:S06]  /*aa2a0*/  STL.64 [R1+0xe8], R10 ;  /* 0x0000e80a01007387 */ /* 0x0005ec0000100a00 */
[----:B--2---:R-:W-:Y:S08]  /*aa2b0*/  HMMA.1688.F32.TF32 R8, R4, R132, R80 ;  /* 0x000000840408723c */ /* 0x004ff00000081050 */
[C---:B-1----:R-:W-:Y:S01]  /*aa2c0*/  HMMA.1688.F32.TF32 R4, R12.reuse, R104, R96 ;  /* 0x000000680c04723c */ /* 0x042fe20000081060 */
[----:B------:R-:W-:Y:S01]  /*aa2d0*/  STL.64 [R1+0xd0], R32 ;  /* 0x0000d02001007387 */ /* 0x000fe20000100a00 */
[----:B------:R-:W-:Y:S05]  /*aa2e0*/  STL.64 [R1+0xd8], R34 ;  /* 0x0000d82201007387 */ /* 0x000fea0000100a00 */
[----:B------:R-:W-:Y:S02]  /*aa2f0*/  STL.64 [R1+0xc0], R28 ;  /* 0x0000c01c01007387 */ /* 0x000fe40000100a00 */
[----:B------:R1:W-:Y:S01]  /*aa300*/  STL.64 [R1+0xc8], R30 ;  /* 0x0000c81e01007387 */ /* 0x0003e20000100a00 */
[----:B------:R-:W2:Y:S01]  /*aa310*/  LDL.LU R80, [R1+0x12d0] ;  /* 0x0012d00001507983 */ /* 0x000ea20000300800 */
[C---:B-1----:R-:W-:Y:S04]  /*aa320*/  HMMA.1688.F32.TF32 R28, R12.reuse, R108, R48 ;  /* 0x0000006c0c1c723c */ /* 0x042fe80000081030 */
[----:B------:R-:W-:Y:S01]  /*aa330*/  STL.64 [R1+0xb0], R8 ;  /* 0x0000b00801007387 */ /* 0x000fe20000100a00 */
[----:B------:R1:W-:Y:S07]  /*aa340*/  STL.64 [R1+0xb8], R10 ;  /* 0x0000b80a01007387 */ /* 0x0003ee0000100a00 */
[----:B------:R-:W-:Y:S02]  /*aa350*/  STL.64 [R1+0xa0], R4 ;  /* 0x0000a00401007387 */ /* 0x000fe40000100a00 */
[----:B------:R3:W-:Y:S01]  /*aa360*/  STL.64 [R1+0xa8], R6 ;  /* 0x0000a80601007387 */ /* 0x0007e20000100a00 */
[----:B------:R-:W2:Y:S01]  /*aa370*/  LDL.LU R81, [R1+0x12d4] ;  /* 0x0012d40001517983 */ /* 0x000ea20000300800 */
[----:B------:R-:W2:Y:S02]  /*aa380*/  LDL.LU R82, [R1+0x12d8] ;  /* 0x0012d80001527983 */ /* 0x000ea40000300800 */
[----:B------:R-:W2:Y:S02]  /*aa390*/  LDL.LU R83, [R1+0x12dc] ;  /* 0x0012dc0001537983 */ /* 0x000ea40000300800 */
[----:B------:R-:W4:Y:S01]  /*aa3a0*/  LDL.LU R64, [R1+0x12e0] ;  /* 0x0012e00001407983 */ /* 0x000f220000300800 */
[----:B------:R-:W4:Y:S01]  /*aa3b0*/  LDL.LU R65, [R1+0x12e4] ;  /* 0x0012e40001417983 */ /* 0x000f220000300800 */
[----:B------:R-:W4:Y:S02]  /*aa3c0*/  LDL.LU R66, [R1+0x12e8] ;  /* 0x0012e80001427983 */ /* 0x000f240000300800 */
[----:B------:R-:W4:Y:S02]  /*aa3d0*/  LDL.LU R67, [R1+0x12ec] ;  /* 0x0012ec0001437983 */ /* 0x000f240000300800 */
[----:B------:R-:W5:Y:S01]  /*aa3e0*/  LDL.LU R60, [R1+0x12f0] ;  /* 0x0012f000013c7983 */ /* 0x000f620000300800 */
[----:B------:R-:W5:Y:S01]  /*aa3f0*/  LDL.LU R61, [R1+0x12f4] ;  /* 0x0012f400013d7983 */ /* 0x000f620000300800 */
[C---:B-1----:R-:W-:Y:S08]  /*aa400*/  HMMA.1688.F32.TF32 R8, R12.reuse, R52, R56 ;  /* 0x000000340c08723c */ /* 0x042ff00000081038 */
[C---:B---3--:R-:W-:Y:S01]  /*aa410*/  HMMA.1688.F32.TF32 R4, R12.reuse, R20, R88 ;  /* 0x000000140c04723c */ /* 0x048fe20000081058 */
[----:B------:R-:W5:Y:S01]  /*aa420*/  LDL.LU R62, [R1+0x12f8] ;  /* 0x0012f800013e7983 */ /* 0x000f620000300800 */
[----:B------:R-:W5:Y:S01]  /*aa430*/  LDL.LU R63, [R1+0x12fc] ;  /* 0x0012fc00013f7983 */ /* 0x000f620000300800 */
[----:B------:R-:W3:Y:S02]  /*aa440*/  LDL.LU R96, [R1+0x12c0] ;  /* 0x0012c00001607983 */ /* 0x000ee40000300800 */
[----:B------:R-:W3:Y:S02]  /*aa450*/  LDL.LU R97, [R1+0x12c4] ;  /* 0x0012c40001617983 */ /* 0x000ee40000300800 */
[----:B------:R-:W3:Y:S01]  /*aa460*/  LDL.LU R98, [R1+0x12c8] ;  /* 0x0012c80001627983 */ /* 0x000ee20000300800 */
[----:B------:R-:W3:Y:S01]  /*aa470*/  LDL.LU R99, [R1+0x12cc] ;  /* 0x0012cc0001637983 */ /* 0x000ee20000300800 */
[----:B------:R-:W-:Y:S02]  /*aa480*/  STL.64 [R1+0x90], R28 ;  /* 0x0000901c01007387 */ /* 0x000fe40000100a00 */
[----:B------:R1:W-:Y:S02]  /*aa490*/  STL.64 [R1+0x98], R30 ;  /* 0x0000981e01007387 */ /* 0x0003e40000100a00 */
[C---:B-1----:R-:W-:Y:S02]  /*aa4a0*/  HMMA.1688.F32.TF32 R28, R12.reuse, R24, R72 ;  /* 0x000000180c1c723c */ /* 0x042fe40000081048 */
[----:B------:R-:W-:Y:S01]  /*aa4b0*/  STL.64 [R1+0x80], R8 ;  /* 0x0000800801007387 */ /* 0x000fe20000100a00 */
[----:B------:R1:W-:Y:S07]  /*aa4c0*/  STL.64 [R1+0x88], R10 ;  /* 0x0000880a01007387 */ /* 0x0003ee0000100a00 */
[----:B------:R-:W-:Y:S02]  /*aa4d0*/  STL.64 [R1+0x70], R4 ;  /* 0x0000700401007387 */ /* 0x000fe40000100a00 */
[----:B------:R1:W-:Y:S02]  /*aa4e0*/  STL.64 [R1+0x78], R6 ;  /* 0x0000780601007387 */ /* 0x0003e40000100a00 */
[C---:B-1----:R-:W-:Y:S08]  /*aa4f0*/  HMMA.1688.F32.TF32 R8, R12.reuse, R44, R68 ;  /* 0x0000002c0c08723c */ /* 0x042ff00000081044 */
[----:B------:R-:W-:Y:S01]  /*aa500*/  HMMA.1688.F32.TF32 R4, R12, R40, R236 ;  /* 0x000000280c04723c */ /* 0x000fe200000810ec */
[----:B------:R-:W-:Y:S01]  /*aa510*/  STL.64 [R1+0x60], R28 ;  /* 0x0000601c01007387 */ /* 0x000fe20000100a00 */
[----:B------:R-:W-:Y:S02]  /*aa520*/  STL.64 [R1+0x68], R30 ;  /* 0x0000681e01007387 */ /* 0x000fe40000100a00 */
[----:B------:R-:W2:Y:S02]  /*aa530*/  LDL.LU R88, [R1+0x12b0] ;  /* 0x0012b00001587983 */ /* 0x000ea40000300800 */
[----:B------:R-:W-:Y:S01]  /*aa540*/  IMAD.MOV.U32 R74, RZ, RZ, R248 ;  /* 0x000000ffff4a7224 */ /* 0x000fe200078e00f8 */
[----:B------:R-:W-:Y:S01]  /*aa550*/  MOV R75, R249 ;  /* 0x000000f9004b7202 */ /* 0x000fe20000000f00 */
[----:B------:R-:W-:-:S07]  /*aa560*/  IMAD.MOV.U32 R68, RZ, RZ, R250 ;  /* 0x000000ffff447224 */ /* 0x000fce00078e00fa */
[----:B------:R-:W-:Y:S01]  /*aa570*/  STL.64 [R1+0x50], R8 ;  /* 0x0000500801007387 */ /* 0x000fe20000100a00 */
[----:B------:R4:W-:Y:S07]  /*aa580*/  STL.64 [R1+0x58], R10 ;  /* 0x0000580a01007387 */ /* 0x0009ee0000100a00 */
[----:B------:R-:W-:Y:S02]  /*aa590*/  STL.64 [R1+0x40], R4 ;  /* 0x0000400401007387 */ /* 0x000fe40000100a00 */
[----:B------:R1:W-:Y:S01]  /*aa5a0*/  STL.64 [R1+0x48], R6 ;  /* 0x0000480601007387 */ /* 0x0003e20000100a00 */
[----:B------:R-:W2:Y:S01]  /*aa5b0*/  LDL.LU R89, [R1+0x12b4] ;  /* 0x0012b40001597983 */ /* 0x000ea20000300800 */
[----:B------:R-:W2:Y:S02]  /*aa5c0*/  LDL.LU R90, [R1+0x12b8] ;  /* 0x0012b800015a7983 */ /* 0x000ea40000300800 */
[----:B------:R-:W2:Y:S02]  /*aa5d0*/  LDL.LU R91, [R1+0x12bc] ;  /* 0x0012bc00015b7983 */ /* 0x000ea40000300800 */
[----:B------:R-:W2:Y:S01]  /*aa5e0*/  LDL.LU R72, [R1+0x12a0] ;  /* 0x0012a00001487983 */ /* 0x000ea20000300800 */
[----:B------:R-:W2:Y:S01]  /*aa5f0*/  LDL.LU R73, [R1+0x12a4] ;  /* 0x0012a40001497983 */ /* 0x000ea20000300800 */
[----:B------:R-:W1:Y:S02]  /*aa600*/  LDL.LU R248, [R1+0x3b5c] ;  /* 0x003b5c0001f87983 */ /* 0x000e640000300800 */
[----:B------:R-:W1:Y:S02]  /*aa610*/  LDL.LU R249, [R1+0x3b58] ;  /* 0x003b580001f97983 */ /* 0x000e640000300800 */
[----:B------:R-:W1:Y:S02]  /*aa620*/  LDL.LU R250, [R1+0x3b54] ;  /* 0x003b540001fa7983 */ /* 0x000e640000300800 */
[----:B------:R-:W-:-:S02]  /*aa630*/  IMAD.MOV.U32 R69, RZ, RZ, R251 ;  /* 0x000000ffff457224 */ /* 0x000fc400078e00fb */
[----:B------:R-:W1:Y:S01]  /*aa640*/  LDL.LU R251, [R1+0x3b50] ;  /* 0x003b500001fb7983 */ /* 0x000e620000300800 */
[----:B------:R-:W-:Y:S02]  /*aa650*/  MOV R70, R244 ;  /* 0x000000f400467202 */ /* 0x000fe40000000f00 */
[----:B------:R-:W2:Y:S02]  /*aa660*/  LDL.LU R244, [R1+0x3b4c] ;  /* 0x003b4c0001f47983 */ /* 0x000ea40000300800 */
[----:B------:R-:W-:Y:S02]  /*aa670*/  IMAD.MOV.U32 R71, RZ, RZ, R245 ;  /* 0x000000ffff477224 */ /* 0x000fe400078e00f5 */
[----:B------:R-:W-:Y:S01]  /*aa680*/  IMAD.MOV.U32 R236, RZ, RZ, R246 ;  /* 0x000000ffffec7224 */ /* 0x000fe200078e00f6 */
[----:B------:R-:W2:Y:S01]  /*aa690*/  LDL.LU R245, [R1+0x3b48] ;  /* 0x003b480001f57983 */ /* 0x000ea20000300800 */
[----:B------:R-:W2:Y:S01]  /*aa6a0*/  LDL.LU R246, [R1+0x3b44] ;  /* 0x003b440001f67983 */ /* 0x000ea20000300800 */
[----:B------:R-:W-:-:S02]  /*aa6b0*/  MOV R237, R247 ;  /* 0x000000f700ed7202 */ /* 0x000fc40000000f00 */
[----:B------:R-:W2:Y:S01]  /*aa6c0*/  LDL.LU R247, [R1+0x3b40] ;  /* 0x003b400001f77983 */ /* 0x000ea20000300800 */
[C---:B----4-:R-:W-:Y:S08]  /*aa6d0*/  HMMA.1688.F32.TF32 R8, R12.reuse, R156, R64 ;  /* 0x0000009c0c08723c */ /* 0x050ff00000081040 */
[C---:B-1----:R-:W-:Y:S11]  /*aa6e0*/  HMMA.1688.F32.TF32 R4, R12.reuse, R84, R248 ;  /* 0x000000540c04723c */ /* 0x042ff600000810f8 */
[----:B------:R-:W-:Y:S11]  /*aa6f0*/  @!UPT UIADD3 URZ, URZ, URZ, URZ ;  /* 0x0000003f3f3ff290 */ /* 0x000ff6000fffe03f */
[----:B------:R-:W-:Y:S01]  /*aa700*/  @!UPT UIADD3 URZ, URZ, URZ, URZ ;  /* 0x0000003f3f3ff290 */ /* 0x000fe2000fffe03f */
[----:B------:R-:W-:Y:S01]  /*aa710*/  STL.64 [R1+0x30], R4 ;  /* 0x0000300401007387 */ /* 0x000fe20000100a00 */
[----:B------:R5:W-:Y:S02]  /*aa720*/  STL.64 [R1+0x38], R6 ;  /* 0x0000380601007387 */ /* 0x000be40000100a00 */
[C---:B-----5:R-:W-:Y:S08]  /*aa730*/  HMMA.1688.F32.TF32 R4, R12.reuse, R36, R60 ;  /* 0x000000240c04723c */ /* 0x060ff0000008103c */
[C---:B---3--:R-:W-:Y:S11]  /*aa740*/  HMMA.1688.F32.TF32 R248, R12.reuse, R148, R96 ;  /* 0x000000940cf8723c */ /* 0x048ff60000081060 */
[----:B------:R-:W-:Y:S04]  /*aa750*/  @!UPT UIADD3 URZ, URZ, URZ, URZ ;  /* 0x0000003f3f3ff290 */ /* 0x000fe8000fffe03f */
[----:B------:R-:W-:Y:S01]  /*aa760*/  STL.64 [R1+0x20], R4 ;  /* 0x0000200401007387 */ /* 0x000fe20000100a00 */
[----:B------:R2:W-:Y:S02]  /*aa770*/  STL.64 [R1+0x28], R6 ;  /* 0x0000280601007387 */ /* 0x0005e40000100a00 */
[C---:B--2---:R-:W-:Y:S01]  /*aa780*/  HMMA.1688.F32.TF32 R4, R12.reuse, R152, R80 ;  /* 0x000000980c04723c */ /* 0x044fe20000081050 */
[----:B------:R-:W-:Y:S01]  /*aa790*/  STL.64 [R1+0x10], R8 ;  /* 0x0000100801007387 */ /* 0x000fe20000100a00 */
[----:B------:R1:W-:Y:S06]  /*aa7a0*/  STL.64 [R1+0x18], R10 ;  /* 0x0000180a01007387 */ /* 0x0003ec0000100a00 */
[C---:B------:R-:W-:Y:S01]  /*aa7b0*/  HMMA.1688.F32.TF32 R244, R12.reuse, R144, R244 ;  /* 0x000000900cf4723c */ /* 0x040fe200000810f4 */
[----:B------:R-:W-:Y:S07]  /*aa7c0*/  STL.64 [R1+0x36e0], R250 ;  /* 0x0036e0fa01007387 */ /* 0x000fee0000100a00 */
[C---:B-1----:R-:W-:Y:S07]  /*aa7d0*/  HMMA.1688.F32.TF32 R8, R12.reuse, R136, R72 ;  /* 0x000000880c08723c */ /* 0x042fee0000081048 */
[----:B------:R-:W-:Y:S01]  /*aa7e0*/  STL.64 [R1], R4 ;  /* 0x0000000401007387 */ /* 0x000fe20000100a00 */
[----:B------:R1:W-:Y:S02]  /*aa7f0*/  STL.64 [R1+0x8], R6 ;  /* 0x0000080601007387 */ /* 0x0003e40000100a00 */
[C---:B-1----:R-:W-:Y:S08]  /*aa800*/  HMMA.1688.F32.TF32 R4, R12.reuse, R140, R88 ;  /* 0x0000008c0c04723c */ /* 0x042ff00000081058 */
[----:B------:R-:W-:Y:S01]  /*aa810*/  HMMA.1688.F32.TF32 R12, R12, R132, R68 ;  /* 0x000000840c0c723c */ /* 0x000fe20000081044 */
[----:B------:R1:W-:Y:S04]  /*aa820*/  STL.64 [R1+0x36d8], R248 ;  /* 0x0036d8f801007387 */ /* 0x0003e80000100a00 */
[----:B-1----:R-:W2:Y:S01]  /*aa830*/  LDL.LU.64 R248, [R1+0x170] ;  /* 0x0001700001f87983 */ /* 0x002ea20000300a00 */
[----:B------:R-:W3:Y:S02]  /*aa840*/  LDL.64 R250, [R1+0x178] ;  /* 0x0001780001fa7983 */ /* 0x000ee40000100a00 */
[----:B------:R-:W-:Y:S02]  /*aa850*/  STL.64 [R1+0x36d0], R246 ;  /* 0x0036d0f601007387 */ /* 0x000fe40000100a00 */
[----:B------:R1:W-:Y:S01]  /*aa860*/  STL.64 [R1+0x36c8], R244 ;  /* 0x0036c8f401007387 */ /* 0x0003e20000100a00 */
[----:B------:R-:W-:Y:S01]  /*aa870*/  MOV R68, R191 ;  /* 0x000000bf00447202 */ /* 0x000fe20000000f00 */
[----:B-1----:R-:W4:Y:S01]  /*aa880*/  LDL.LU.64 R244, [R1+0x150] ;  /* 0x0001500001f47983 */ /* 0x002f220000300a00 */
[----:B------:R-:W5:Y:S02]  /*aa890*/  LDL.64 R246, [R1+0x158] ;  /* 0x0001580001f67983 */ /* 0x000f640000100a00 */
[----:B------:R-:W-:Y:S02]  /*aa8a0*/  STL.64 [R1+0x36f0], R6 ;  /* 0x0036f00601007387 */ /* 0x000fe40000100a00 */
[----:B------:R1:W-:Y:S02]  /*aa8b0*/  STL.64 [R1+0x36e8], R4 ;  /* 0x0036e80401007387 */ /* 0x0003e40000100a00 */
[----:B------:R-:W-:Y:S01]  /*aa8c0*/  IMAD.MOV.U32 R69, RZ, RZ, R252 ;  /* 0x000000ffff457224 */ /* 0x000fe200078e00fc */
[----:B-1----:R-:W2:Y:S01]  /*aa8d0*/  LDL.LU.64 R4, [R1+0x180] ;  /* 0x0001800001047983 */ /* 0x002ea20000300a00 */
[----:B------:R-:W2:Y:S02]  /*aa8e0*/  LDL.64 R6, [R1+0x188] ;  /* 0x0001880001067983 */ /* 0x000ea40000100a00 */
[----:B------:R-:W-:Y:S02]  /*aa8f0*/  STL [R1+0x36c4], R9 ;  /* 0x0036c40901007387 */ /* 0x000fe40000100800 */
[----:B------:R-:W-:Y:S01]  /*aa900*/  STL [R1+0x36c0], R10 ;  /* 0x0036c00a01007387 */ /* 0x000fe20000100800 */
[----:B------:R-:W-:Y:S01]  /*aa910*/  STL [R1+0x36bc], R11 ;  /* 0x0036bc0b01007387 */ /* 0x000fe20000100800 */
[----:B------:R-:W-:Y:S02]  /*aa920*/  STL.64 [R1+0x3750], R14 ;  /* 0x0037500e01007387 */ /* 0x000fe40000100a00 */
[----:B------:R1:W-:Y:S02]  /*aa930*/  STL.64 [R1+0x3748], R12 ;  /* 0x0037480c01007387 */ /* 0x0003e40000100a00 */
[----:B------:R-:W2:Y:S01]  /*aa940*/  LDL.LU R191, [R1+0x3b3c] ;  /* 0x003b3c0001bf7983 */ /* 0x000ea20000300800 */
[----:B------:R-:W3:Y:S01]  /*aa950*/  LDL.LU R252, [R1+0x3b38] ;  /* 0x003b380001fc7983 */ /* 0x000ee20000300800 */
[----:B------:R-:W4:Y:S02]  /*aa960*/  LDL.LU R70, [R1+0x1258] ;  /* 0x0012580001467983 */ /* 0x000f240000300800 */
[----:B------:R-:W4:Y:S02]  /*aa970*/  LDL.LU R71, [R1+0x125c] ;  /* 0x00125c0001477983 */ /* 0x000f240000300800 */
[----:B------:R-:W-:Y:S01]  /*aa980*/  IMAD.MOV.U32 R88, RZ, RZ, R163 ;  /* 0x000000ffff587224 */ /* 0x000fe200078e00a3 */
[----:B------:R-:W-:Y:S01]  /*aa990*/  MOV R89, R190 ;  /* 0x000000be00597202 */ /* 0x000fe20000000f00 */
[----:B------:R-:W4:Y:S01]  /*aa9a0*/  LDL.LU R163, [R1+0x3b34] ;  /* 0x003b340001a37983 */ /* 0x000f220000300800 */
[----:B------:R-:W4:Y:S02]  /*aa9b0*/  LDL.LU R190, [R1+0x3b30] ;  /* 0x003b300001be7983 */ /* 0x000f240000300800 */
[----:B------:R-:W-:-:S02]  /*aa9c0*/  IMAD.MOV.U32 R238, RZ, RZ, R17 ;  /* 0x000000ffffee7224 */ /* 0x000fc400078e0011 */
[----:B------:R-:W-:-:S07]  /*aa9d0*/  IMAD.MOV.U32 R239, RZ, RZ, R16 ;  /* 0x000000ffffef7224 */ /* 0x000fce00078e0010 */
[----:B------:R-:W-:Y:S01]  /*aa9e0*/  HMMA.1688.F32.TF32 R16, R240, R104, R236 ;  /* 0x00000068f010723c */ /* 0x000fe200000810ec */
[----:B--2---:R-:W-:Y:S02]  /*aa9f0*/  IMAD.MOV.U32 R90, RZ, RZ, R191 ;  /* 0x000000ffff5a7224 */ /* 0x004fe400078e00bf */
[----:B---3--:R-:W-:Y:S01]  /*aaa00*/  IMAD.MOV.U32 R91, RZ, RZ, R252 ;  /* 0x000000ffff5b7224 */ /* 0x008fe200078e00fc */
[----:B------:R-:W2:Y:S01]  /*aaa10*/  LDL.LU R191, [R1+0x3b2c] ;  /* 0x003b2c0001bf7983 */ /* 0x000ea20000300800 */
[----:B------:R-:W3:Y:S02]  /*aaa20*/  LDL.LU R252, [R1+0x3b28] ;  /* 0x003b280001fc7983 */ /* 0x000ee40000300800 */
[----:B------:R-:W2:Y:S02]  /*aaa30*/  LDL.LU R96, [R1+0x1280] ;  /* 0x0012800001607983 */ /* 0x000ea40000300800 */
[----:B------:R-:W2:Y:S01]  /*aaa40*/  LDL.LU R97, [R1+0x1284] ;  /* 0x0012840001617983 */ /* 0x000ea20000300800 */
[----:B------:R-:W2:Y:S01]  /*aaa50*/  LDL.LU R98, [R1+0x1288] ;  /* 0x0012880001627983 */ /* 0x000ea20000300800 */
[----:B------:R-:W2:Y:S02]  /*aaa60*/  LDL.LU R99, [R1+0x128c] ;  /* 0x00128c0001637983 */ /* 0x000ea40000300800 */
[----:B------:R-:W1:Y:S02]  /*aaa70*/  LDL.LU R44, [R1+0x8a0] ;  /* 0x0008a000012c7983 */ /* 0x000e640000300800 */
[----:B------:R-:W1:Y:S01]  /*aaa80*/  LDL.LU R45, [R1+0x8a4] ;  /* 0x0008a400012d7983 */ /* 0x000e620000300800 */
[----:B------:R-:W1:Y:S01]  /*aaa90*/  LDL.LU R46, [R1+0x8a8] ;  /* 0x0008a800012e7983 */ /* 0x000e620000300800 */
[----:B------:R-:W1:Y:S02]  /*aaaa0*/  LDL.LU R47, [R1+0x8ac] ;  /* 0x0008ac00012f7983 */ /* 0x000e640000300800 */
        /* <DEDUP_REMOVED lines=24> */
[----:B------:R-:W-:Y:S02]  /*aac30*/  STL.64 [R1+0x3760], R18 ;  /* 0x0037601201007387 */ /* 0x000fe40000100a00 */
[----:B------:R2:W-:Y:S02]  /*aac40*/  STL.64 [R1+0x3758], R16 ;  /* 0x0037581001007387 */ /* 0x0005e40000100a00 */
[----:B----4-:R-:W-:Y:S01]  /*aac50*/  IMAD.MOV.U32 R82, RZ, RZ, R190 ;  /* 0x000000ffff527224 */ /* 0x010fe200078e00be */
[----:B------:R-:W-:Y:S01]  /*aac60*/  MOV R83, R163 ;  /* 0x000000a300537202 */ /* 0x000fe20000000f00 */
[----:B------:R-:W-:-:S02]  /*aac70*/  IMAD.MOV.U32 R73, RZ, RZ, R160 ;  /* 0x000000ffff497224 */ /* 0x000fc400078e00a0 */
[----:B------:R-:W-:Y:S01]  /*aac80*/  IMAD.MOV.U32 R72, RZ, RZ, R162 ;  /* 0x000000ffff487224 */ /* 0x000fe200078e00a2 */
[----:B------:R-:W-:Y:S01]  /*aac90*/  MOV R74, R2 ;  /* 0x00000002004a7202 */ /* 0x000fe20000000f00 */
[----:B------:R-:W-:Y:S01]  /*aaca0*/  IMAD.MOV.U32 R75, RZ, RZ, R0 ;  /* 0x000000ffff4b7224 */ /* 0x000fe200078e0000 */
[C---:B-1----:R-:W-:Y:S08]  /*aacb0*/  HMMA.1688.F32.TF32 R12, R240.reuse, R52, R44 ;  /* 0x00000034f00c723c */ /* 0x042ff0000008102c */
[----:B--2---:R-:W-:Y:S11]  /*aacc0*/  HMMA.1688.F32.TF32 R16, R240, R108, R40 ;  /* 0x0000006cf010723c */ /* 0x004ff60000081028 */
[----:B------:R-:W-:Y:S05]  /*aacd0*/  @!UPT UIADD3 URZ, URZ, URZ, URZ ;  /* 0x0000003f3f3ff290 */ /* 0x000fea000fffe03f */
[----:B------:R-:W-:Y:S01]  /*aace0*/  MOV R10, R13 ;  /* 0x0000000d000a7202 */ /* 0x000fe20000000f00 */
[----:B------:R-:W-:Y:S02]  /*aacf0*/  IMAD.MOV.U32 R11, RZ, RZ, R14 ;  /* 0x000000ffff0b7224 */ /* 0x000fe400078e000e */
[----:B------:R-:W-:-:S04]  /*aad00*/  IMAD.MOV.U32 R9, RZ, RZ, R12 ;  /* 0x000000ffff097224 */ /* 0x000fc800078e000c */
[----:B------:R-:W-:Y:S01]  /*aad10*/  STL.64 [R1+0x830], R16 ;  /* 0x0008301001007387 */ /* 0x000fe20000100a00 */
[----:B------:R-:W-:Y:S02]  /*aad20*/  STL.64 [R1+0x838], R18 ;  /* 0x0008381201007387 */ /* 0x000fe40000100a00 */
[----:B------:R-:W-:Y:S02]  /*aad30*/  IMAD.MOV.U32 R3, RZ, RZ, R15 ;  /* 0x000000ffff037224 */ /* 0x000fe400078e000f */
[----:B------:R-:W-:Y:S01]  /*aad40*/  STL.64 [R1+0x3770], R10 ;  /* 0x0037700a01007387 */ /* 0x000fe20000100a00 */
[C---:B---3--:R-:W-:Y:S01]  /*aad50*/  HMMA.1688.F32.TF32 R12, R240.reuse, R20, R48 ;  /* 0x00000014f00c723c */ /* 0x048fe20000081030 */
[----:B------:R1:W-:Y:S07]  /*aad60*/  STL.64 [R1+0x3768], R8 ;  /* 0x0037680801007387 */ /* 0x0003ee0000100a00 */
[----:B-1----:R-:W-:Y:S01]  /*aad70*/  HMMA.1688.F32.TF32 R8, R240, R24, R56 ;  /* 0x00000018f008723c */ /* 0x002fe20000081038 */
[----:B------:R-:W-:-:S07]  /*aad80*/  IMAD.MOV.U32 R81, RZ, RZ, R191 ;  /* 0x000000ffff517224 */ /* 0x000fce00078e00bf */
[----:B------:R-:W-:Y:S01]  /*aad90*/  HMMA.1688.F32.TF32 R16, R240, R4, R60 ;  /* 0x00000004f010723c */ /* 0x000fe2000008103c */
[----:B------:R-:W-:-:S07]  /*aada0*/  MOV R80, R252 ;  /* 0x000000fc00507202 */ /* 0x000fce0000000f00 */
[----:B------:R-:W-:Y:S01]  /*aadb0*/  MOV R160, R12 ;  /* 0x0000000c00a07202 */ /* 0x000fe20000000f00 */
[----:B------:R-:W-:Y:S02]  /*aadc0*/  IMAD.MOV.U32 R191, RZ, RZ, R13 ;  /* 0x000000ffffbf7224 */ /* 0x000fe400078e000d */
[----:B------:R-:W-:Y:S01]  /*aadd0*/  IMAD.MOV.U32 R190, RZ, RZ, R14 ;  /* 0x000000ffffbe7224 */ /* 0x000fe200078e000e */
[----:B------:R-:W-:Y:S02]  /*aade0*/  MOV R163, R15 ;  /* 0x0000000f00a37202 */ /* 0x000fe40000000f00 */
[----:B------:R-:W-:Y:S02]  /*aadf0*/  HMMA.1688.F32.TF32 R12, R240, R248, R64 ;  /* 0x000000f8f00c723c */ /* 0x000fe40000081040 */
[----:B------:R-:W-:Y:S02]  /*aae00*/  IMAD.MOV.U32 R162, RZ, RZ, R8 ;  /* 0x000000ffffa27224 */ /* 0x000fe400078e0008 */
[----:B------:R-:W-:Y:S01]  /*aae10*/  IMAD.MOV.U32 R2, RZ, RZ, R9 ;  /* 0x000000ffff027224 */ /* 0x000fe200078e0009 */
[----:B------:R-:W-:Y:S01]  /*aae20*/  MOV R0, R10 ;  /* 0x0000000a00007202 */ /* 0x000fe20000000f00 */
[----:B------:R-:W-:-:S02]  /*aae30*/  IMAD.MOV.U32 R252, RZ, RZ, R11 ;  /* 0x000000fffffc7224 */ /* 0x000fc400078e000b */
[C---:B------:R-:W-:Y:S01]  /*aae40*/  HMMA.1688.F32.TF32 R8, R240.reuse, R84, R236 ;  /* 0x00000054f008723c */ /* 0x040fe200000810ec */
[----:B------:R-:W-:Y:S01]  /*aae50*/  STL.64 [R1+0xb80], R16 ;  /* 0x000b801001007387 */ /* 0x000fe20000100a00 */
[----:B------:R-:W-:Y:S03]  /*aae60*/  STL.64 [R1+0xb88], R18 ;  /* 0x000b881201007387 */ /* 0x000fe60000100a00 */
[----:B------:R-:W-:Y:S04]  /*aae70*/  LDS R236, [R161+0x28480] ;  /* 0x02848000a1ec7984 */ /* 0x000fe80000000800 */
[----:B------:R-:W-:Y:S04]  /*aae80*/  LDS R238, [R161+0x2a480] ;  /* 0x02a48000a1ee7984 */ /* 0x000fe80000000800 */
[----:B------:R-:W-:Y:S04]  /*aae90*/  LDS R237, [R189+0x28480] ;  /* 0x02848000bded7984 */ /* 0x000fe80000000800 */
[----:B------:R-:W1:Y:S04]  /*aaea0*/  LDS R239, [R189+0x2a480] ;  /* 0x02a48000bdef7984 */ /* 0x000e680000000800 */
[----:B------:R-:W-:Y:S01]  /*aaeb0*/  STL.64 [R1+0xb70], R12 ;  /* 0x000b700c01007387 */ /* 0x000fe20000100a00 */
[----:B------:R2:W-:Y:S03]  /*aaec0*/  STL.64 [R1+0xb78], R14 ;  /* 0x000b780e01007387 */ /* 0x0005e60000100a00 */
[----:B------:R-:W-:Y:S01]  /*aaed0*/  STL.64 [R1+0xb60], R8 ;  /* 0x000b600801007387 */ /* 0x000fe20000100a00 */
[C---:B--2---:R-:W-:Y:S01]  /*aaee0*/  HMMA.1688.F32.TF32 R12, R240.reuse, R244, R80 ;  /* 0x000000f4f00c723c */ /* 0x044fe20000081050 */
[----:B------:R2:W-:Y:S07]  /*aaef0*/  STL.64 [R1+0xb68], R10 ;  /* 0x000b680a01007387 */ /* 0x0005ee0000100a00 */
[C---:B--2---:R-:W-:Y:S08]  /*aaf00*/  HMMA.1688.F32.TF32 R8, R240.reuse, R156, R96 ;  /* 0x0000009cf008723c */ /* 0x044ff00000081060 */
[C---:B------:R-:W-:Y:S07]  /*aaf10*/  HMMA.1688.F32.TF32 R16, R240.reuse, R152, R88 ;  /* 0x00000098f010723c */ /* 0x040fee0000081058 */
[----:B------:R-:W-:Y:S01]  /*aaf20*/  STL.64 [R1+0xbf0], R12 ;  /* 0x000bf00c01007387 */ /* 0x000fe20000100a00 */
[----:B------:R2:W-:Y:S02]  /*aaf30*/  STL.64 [R1+0xbf8], R14 ;  /* 0x000bf80e01007387 */ /* 0x0005e40000100a00 */
[C---:B--2---:R-:W-:Y:S05]  /*aaf40*/  HMMA.1688.F32.TF32 R12, R240.reuse, R148, R72 ;  /* 0x00000094f00c723c */ /* 0x044fea0000081048 */
[----:B------:R-:W-:Y:S01]  /*aaf50*/  STL.64 [R1+0xbe0], R8 ;  /* 0x000be00801007387 */ /* 0x000fe20000100a00 */
[----:B------:R2:W-:Y:S02]  /*aaf60*/  STL.64 [R1+0xbe8], R10 ;  /* 0x000be80a01007387 */ /* 0x0005e40000100a00 */
[C---:B--2---:R-:W-:Y:S05]  /*aaf70*/  HMMA.1688.F32.TF32 R8, R240.reuse, R144, R68 ;  /* 0x00000090f008723c */ /* 0x044fea0000081044 */
[----:B------:R-:W-:Y:S01]  /*aaf80*/  STL.64 [R1+0xbd0], R16 ;  /* 0x000bd01001007387 */ /* 0x000fe20000100a00 */
[----:B------:R-:W-:Y:S02]  /*aaf90*/  STL.64 [R1+0xbd8], R18 ;  /* 0x000bd81201007387 */ /* 0x000fe40000100a00 */
[----:B------:R-:W2:Y:S07]  /*aafa0*/  LDL.LU R72, [R1+0xc00] ;  /* 0x000c000001487983 */ /* 0x000eae0000300800 */
[----:B------:R3:W-:Y:S01]  /*aafb0*/  STL.64 [R1+0xbc0], R12 ;  /* 0x000bc00c01007387 */ /* 0x0007e20000100a00 */
[----:B------:R4:W-:Y:S07]  /*aafc0*/  STL.64 [R1+0xbc8], R14 ;  /* 0x000bc80e01007387 */ /* 0x0009ee0000100a00 */
        /* <DEDUP_REMOVED lines=61> */
[----:B---3--:R-:W3:Y:S02]  /*ab3a0*/  LDL.LU R12, [R1+0xec0] ;  /* 0x000ec000010c7983 */ /* 0x008ee40000300800 */
[----:B------:R-:W3:Y:S02]  /*ab3b0*/  LDL.LU R13, [R1+0xec4] ;  /* 0x000ec400010d7983 */ /* 0x000ee40000300800 */
[----:B----4-:R-:W3:Y:S01]  /*ab3c0*/  LDL.LU R14, [R1+0xec8] ;  /* 0x000ec800010e7983 */ /* 0x010ee20000300800 */
[----:B------:R-:W3:Y:S01]  /*ab3d0*/  LDL.LU R15, [R1+0xecc] ;  /* 0x000ecc00010f7983 */ /* 0x000ee20000300800 */
[----:B------:R-:W4:Y:S02]  /*ab3e0*/  LDL.LU R16, [R1+0xed0] ;  /* 0x000ed00001107983 */ /* 0x000f240000300800 */
[----:B------:R-:W4:Y:S02]  /*ab3f0*/  LDL.LU R17, [R1+0xed4] ;  /* 0x000ed40001117983 */ /* 0x000f240000300800 */
[----:B------:R-:W4:Y:S01]  /*ab400*/  LDL.LU R18, [R1+0xed8] ;  /* 0x000ed80001127983 */ /* 0x000f220000300800 */
[----:B------:R-:W4:Y:S01]  /*ab410*/  LDL.LU R19, [R1+0xedc] ;  /* 0x000edc0001137983 */ /* 0x000f220000300800 */
[----:B------:R-:W2:Y:S02]  /*ab420*/  LDL.LU R220, [R1+0x1230] ;  /* 0x0012300001dc7983 */ /* 0x000ea40000300800 */
[----:B------:R-:W2:Y:S02]  /*ab430*/  LDL.LU R221, [R1+0x1234] ;  /* 0x0012340001dd7983 */ /* 0x000ea40000300800 */
[----:B------:R-:W2:Y:S01]  /*ab440*/  LDL.LU R222, [R1+0x1238] ;  /* 0x0012380001de7983 */ /* 0x000ea20000300800 */
[----:B------:R-:W2:Y:S01]  /*ab450*/  LDL.LU R223, [R1+0x123c] ;  /* 0x00123c0001df7983 */ /* 0x000ea20000300800 */
[----:B------:R-:W3:Y:S02]  /*ab460*/  LDL.LU R216, [R1+0x1240] ;  /* 0x0012400001d87983 */ /* 0x000ee40000300800 */
[----:B------:R-:W3:Y:S02]  /*ab470*/  LDL.LU R217, [R1+0x1244] ;  /* 0x0012440001d97983 */ /* 0x000ee40000300800 */
[----:B------:R-:W3:Y:S01]  /*ab480*/  LDL R218, [R1+0x1248] ;  /* 0x0012480001da7983 */ /* 0x000ee20000100800 */
[----:B------:R-:W3:Y:S01]  /*ab490*/  LDL R219, [R1+0x124c] ;  /* 0x00124c0001db7983 */ /* 0x000ee20000100800 */
[----:B-1----:R-:W3:Y:S02]  /*ab4a0*/  LDL.LU R8, [R1+0xb50] ;  /* 0x000b500001087983 */ /* 0x002ee40000300800 */
[----:B------:R-:W3:Y:S02]  /*ab4b0*/  LDL.LU R9, [R1+0xb54] ;  /* 0x000b540001097983 */ /* 0x000ee40000300800 */
[----:B------:R-:W3:Y:S01]  /*ab4c0*/  LDL.LU R10, [R1+0xb58] ;  /* 0x000b5800010a7983 */ /* 0x000ee20000300800 */
[----:B------:R-:W3:Y:S01]  /*ab4d0*/  LDL.LU R11, [R1+0xb5c] ;  /* 0x000b5c00010b7983 */ /* 0x000ee20000300800 */
        /* <DEDUP_REMOVED lines=28> */
[C---:B--2---:R-:W-:Y:S08]  /*ab6a0*/  HMMA.1688.F32.TF32 R220, R240.reuse, R136, R220 ;  /* 0x00000088f0dc723c */ /* 0x044ff000000810dc */
[C---:B---3--:R-:W-:Y:S08]  /*ab6b0*/  HMMA.1688.F32.TF32 R216, R240.reuse, R140, R216 ;  /* 0x0000008cf0d8723c */ /* 0x048ff000000810d8 */
[----:B------:R-:W-:Y:S08]  /*ab6c0*/  HMMA.1688.F32.TF32 R8, R240, R132, R8 ;  /* 0x00000084f008723c */ /* 0x000ff00000081008 */
[C---:B----4-:R-:W-:Y:S07]  /*ab6d0*/  HMMA.1688.F32.TF32 R240, R164.reuse, R104, R16 ;  /* 0x00000068a4f0723c */ /* 0x050fee0000081010 */
[----:B------:R-:W-:Y:S01]  /*ab6e0*/  STL.64 [R1+0xba0], R216 ;  /* 0x000ba0d801007387 */ /* 0x000fe20000100a00 */
[----:B------:R1:W-:Y:S03]  /*ab6f0*/  STL.64 [R1+0xba8], R218 ;  /* 0x000ba8da01007387 */ /* 0x0003e60000100a00 */
[----:B-1----:R-:W2:Y:S01]  /*ab700*/  LDL.LU.64 R218, [R1+0x3b20] ;  /* 0x003b200001da7983 */ /* 0x002ea20000300a00 */
[----:B------:R-:W3:Y:S02]  /*ab710*/  LDL.LU.64 R216, [R1+0x3b18] ;  /* 0x003b180001d87983 */ /* 0x000ee40000300a00 */
[----:B------:R-:W-:Y:S02]  /*ab720*/  STL.64 [R1+0xb90], R220 ;  /* 0x000b90dc01007387 */ /* 0x000fe40000100a00 */
[----:B------:R1:W-:Y:S02]  /*ab730*/  STL.64 [R1+0xb98], R222 ;  /* 0x000b98de01007387 */ /* 0x0003e40000100a00 */
[----:B-1----:R-:W4:Y:S01]  /*ab740*/  LDL.LU.64 R222, [R1+0x3b10] ;  /* 0x003b100001de7983 */ /* 0x002f220000300a00 */
[----:B------:R-:W2:Y:S02]  /*ab750*/  LDL.LU.64 R220, [R1+0x3b08] ;  /* 0x003b080001dc7983 */ /* 0x000ea40000300a00 */
[----:B------:R-:W-:Y:S02]  /*ab760*/  STL.64 [R1+0xb50], R8 ;  /* 0x000b500801007387 */ /* 0x000fe40000100a00 */
[----:B------:R1:W-:Y:S02]  /*ab770*/  STL.64 [R1+0xb58], R10 ;  /* 0x000b580a01007387 */ /* 0x0003e40000100a00 */
[C---:B-1----:R-:W-:Y:S08]  /*ab780*/  HMMA.1688.F32.TF32 R8, R164.reuse, R108, R12 ;  /* 0x0000006ca408723c */ /* 0x042ff0000008100c */
[C---:B------:R-:W-:Y:S01]  /*ab790*/  HMMA.1688.F32.TF32 R16, R164.reuse, R52, R76 ;  /* 0x00000034a410723c */ /* 0x040fe2000008104c */
[----:B------:R-:W-:Y:S01]  /*ab7a0*/  STL.64 [R1+0xcb0], R240 ;  /* 0x000cb0f001007387 */ /* 0x000fe20000100a00 */
[----:B------:R-:W-:Y:S06]  /*ab7b0*/  STL.64 [R1+0xcb8], R242 ;  /* 0x000cb8f201007387 */ /* 0x000fec0000100a00 */
[C---:B-----5:R-:W-:Y:S01]  /*ab7c0*/  HMMA.1688.F32.TF32 R12, R164.reuse, R20, R128 ;  /* 0x00000014a40c723c */ /* 0x060fe20000081080 */
[----:B------:R-:W-:Y:S01]  /*ab7d0*/  LDS R240, [R161+0x28500] ;  /* 0x02850000a1f07984 */ /* 0x000fe20000000800 */
[----:B------:R-:W-:Y:S04]  /*ab7e0*/  LDS R242, [R161+0x2a500] ;  /* 0x02a50000a1f27984 */ /* 0x000fe80000000800 */
[----:B------:R-:W-:Y:S04]  /*ab7f0*/  LDS R241, [R189+0x28500] ;  /* 0x02850000bdf17984 */ /* 0x000fe80000000800 */
[----:B------:R-:W1:Y:S04]  /*ab800*/  LDS R243, [R189+0x2a500] ;  /* 0x02a50000bdf37984 */ /* 0x000e680000000800 */
[----:B------:R-:W-:Y:S01]  /*ab810*/  STL.64 [R1+0xca0], R8 ;  /* 0x000ca00801007387 */ /* 0x000fe20000100a00 */
[----:B------:R5:W-:Y:S02]  /*ab820*/  STL.64 [R1+0xca8], R10 ;  /* 0x000ca80a01007387 */ /* 0x000be40000100a00 */
[C---:B-----5:R-:W-:Y:S01]  /*ab830*/  HMMA.1688.F32.TF32 R8, R164.reuse, R24, R124 ;  /* 0x00000018a408723c */ /* 0x060fe2000008107c */
[----:B------:R-:W-:Y:S01]  /*ab840*/  STL.64 [R1+0xc90], R16 ;  /* 0x000c901001007387 */ /* 0x000fe20000100a00 */
[----:B------:R5:W-:Y:S04]  /*ab850*/  STL.64 [R1+0xc98], R18 ;  /* 0x000c981201007387 */ /* 0x000be80000100a00 */
[----:B------:R-:W-:Y:S02]  /*ab860*/  STL.64 [R1+0xc80], R12 ;  /* 0x000c800c01007387 */ /* 0x000fe40000100a00 */
[----:B------:R1:W-:Y:S01]  /*ab870*/  STL.64 [R1+0xc88], R14 ;  /* 0x000c880e01007387 */ /* 0x0003e20000100a00 */
[C---:B-----5:R-:W-:Y:S08]  /*ab880*/  HMMA.1688.F32.TF32 R16, R164.reuse, R4, R120 ;  /* 0x00000004a410723c */ /* 0x060ff00000081078 */
[C---:B-1----:R-:W-:Y:S06]  /*ab890*/  HMMA.1688.F32.TF32 R12, R164.reuse, R248, R116 ;  /* 0x000000f8a40c723c */ /* 0x042fec0000081074 */
[----:B------:R-:W-:Y:S01]  /*ab8a0*/  STL.64 [R1+0xc70], R8 ;  /* 0x000c700801007387 */ /* 0x000fe20000100a00 */
[----:B------:R1:W-:Y:S02]  /*ab8b0*/  STL.64 [R1+0xc78], R10 ;  /* 0x000c780a01007387 */ /* 0x0003e40000100a00 */
[C---:B-1----:R-:W-:Y:S06]  /*ab8c0*/  HMMA.1688.F32.TF32 R8, R164.reuse, R84, R112 ;  /* 0x00000054a408723c */ /* 0x042fec0000081070 */
[----:B------:R-:W-:Y:S01]  /*ab8d0*/  STL.64 [R1+0xc60], R16 ;  /* 0x000c601001007387 */ /* 0x000fe20000100a00 */
[----:B------:R-:W-:Y:S07]  /*ab8e0*/  STL.64 [R1+0xc68], R18 ;  /* 0x000c681201007387 */ /* 0x000fee0000100a00 */
[----:B------:R-:W-:Y:S02]  /*ab8f0*/  STL.64 [R1+0xc50], R12 ;  /* 0x000c500c01007387 */ /* 0x000fe40000100a00 */
[----:B------:R-:W-:Y:S07]  /*ab900*/  STL.64 [R1+0xc58], R14 ;  /* 0x000c580e01007387 */ /* 0x000fee0000100a00 */
[----:B------:R-:W-:Y:S01]  /*ab910*/  STL.64 [R1+0xc40], R8 ;  /* 0x000c400801007387 */ /* 0x000fe20000100a00 */
[----:B------:R1:W-:Y:S02]  /*ab920*/  STL.64 [R1+0xc48], R10 ;  /* 0x000c480a01007387 */ /* 0x0003e40000100a00 */
[C---:B-1----:R-:W-:Y:S08]  /*ab930*/  HMMA.1688.F32.TF32 R8, R164.reuse, R244, R28 ;  /* 0x000000f4a408723c */ /* 0x042ff0000008101c */
[C---:B------:R-:W-:Y:S08]  /*ab940*/  HMMA.1688.F32.TF32 R16, R164.reuse, R156, R32 ;  /* 0x0000009ca410723c */ /* 0x040ff00000081020 */
[C---:B------:R-:W-:Y:S07]  /*ab950*/  HMMA.1688.F32.TF32 R12, R164.reuse, R152, R92 ;  /* 0x00000098a40c723c */ /* 0x040fee000008105c */
[----:B------:R-:W-:Y:S01]  /*ab960*/  STL.64 [R1+0xd20], R8 ;  /* 0x000d200801007387 */ /* 0x000fe20000100a00 */
[----:B------:R1:W-:Y:S02]  /*ab970*/  STL.64 [R1+0xd28], R10 ;  /* 0x000d280a01007387 */ /* 0x0003e40000100a00 */
[C---:B-1----:R-:W-:Y:S05]  /*ab980*/  HMMA.1688.F32.TF32 R8, R164.reuse, R148, R100 ;  /* 0x00000094a408723c */ /* 0x042fea0000081064 */
[----:B------:R-:W-:Y:S01]  /*ab990*/  STL.64 [R1+0xd10], R16 ;  /* 0x000d101001007387 */ /* 0x000fe20000100a00 */
[----:B------:R1:W-:Y:S07]  /*ab9a0*/  STL.64 [R1+0xd18], R18 ;  /* 0x000d181201007387 */ /* 0x0003ee0000100a00 */
[----:B------:R-:W-:Y:S02]  /*ab9b0*/  STL.64 [R1+0xd00], R12 ;  /* 0x000d000c01007387 */ /* 0x000fe40000100a00 */
[----:B------:R5:W-:Y:S01]  /*ab9c0*/  STL.64 [R1+0xd08], R14 ;  /* 0x000d080e01007387 */ /* 0x000be20000100a00 */
[C---:B-1----:R-:W-:Y:S08]  /*ab9d0*/  HMMA.1688.F32.TF32 R16, R164.reuse, R144, R36 ;  /* 0x00000090a410723c */ /* 0x042ff00000081024 */
[C---:B-----5:R-:W-:Y:S01]  /*ab9e0*/  HMMA.1688.F32.TF32 R12, R164.reuse, R140, R40 ;  /* 0x0000008ca40c723c */ /* 0x060fe20000081028 */
[----:B------:R-:W-:Y:S01]  /*ab9f0*/  STL.64 [R1+0xcf0], R8 ;  /* 0x000cf00801007387 */ /* 0x000fe20000100a00 */
[----:B------:R1:W-:Y:S06]  /*aba00*/  STL.64 [R1+0xcf8], R10 ;  /* 0x000cf80a01007387 */ /* 0x0003ec0000100a00 */
[C---:B-1----:R-:W-:Y:S07]  /*aba10*/  HMMA.1688.F32.TF32 R8, R164.reuse, R136, R44 ;  /* 0x00000088a408723c */ /* 0x042fee000008102c */
[----:B------:R-:W-:Y:S01]  /*aba20*/  STL.64 [R1+0xce0], R16 ;  /* 0x000ce01001007387 */ /* 0x000fe20000100a00 */
[----:B------:R1:W-:Y:S07]  /*aba30*/  STL.64 [R1+0xce8], R18 ;  /* 0x000ce81201007387 */ /* 0x0003ee0000100a00 */
[----:B------:R-:W-:Y:S02]  /*aba40*/  STL.64 [R1+0xcd0], R12 ;  /* 0x000cd00c01007387 */ /* 0x000fe40000100a00 */
[----:B------:R5:W-:Y:S01]  /*aba50*/  STL.64 [R1+0xcd8], R14 ;  /* 0x000cd80e01007387 */ /* 0x000be20000100a00 */
[----:B-1----:R-:W-:Y:S08]  /*aba60*/  HMMA.1688.F32.TF32 R16, R164, R132, R48 ;  /* 0x00000084a410723c */ /* 0x002ff00000081030 */
[C---:B-----5:R-:W-:Y:S01]  /*aba70*/  HMMA.1688.F32.TF32 R12, R236.reuse, R104, R56 ;  /* 0x00000068ec0c723c */ /* 0x060fe20000081038 */
[----:B------:R-:W-:Y:S04]  /*aba80*/  LDS R164, [R161+0x28580] ;  /* 0x02858000a1a47984 */ /* 0x000fe80000000800 */
[----:B------:R-:W-:Y:S04]  /*aba90*/  LDS R166, [R161+0x2a580] ;  /* 0x02a58000a1a67984 */ /* 0x000fe80000000800 */
[----:B------:R-:W-:Y:S04]  /*abaa0*/  LDS R165, [R189+0x28580] ;  /* 0x02858000bda57984 */ /* 0x000fe80000000800 */
[----:B------:R-:W1:Y:S04]  /*abab0*/  LDS R167, [R189+0x2a580] ;  /* 0x02a58000bda77984 */ /* 0x000e680000000800 */
[----:B------:R-:W-:Y:S01]  /*abac0*/  STL.64 [R1+0xcc0], R8 ;  /* 0x000cc00801007387 */ /* 0x000fe20000100a00 */
[----:B------:R5:W-:Y:S02]  /*abad0*/  STL.64 [R1+0xcc8], R10 ;  /* 0x000cc80a01007387 */ /* 0x000be40000100a00 */
[C---:B-----5:R-:W-:Y:S01]  /*abae0*/  HMMA.1688.F32.TF32 R8, R236.reuse, R108, R60 ;  /* 0x0000006cec08723c */ /* 0x060fe2000008103c */
[----:B------:R-:W-:Y:S01]  /*abaf0*/  STL.64 [R1+0xc20], R16 ;  /* 0x000c201001007387 */ /* 0x000fe20000100a00 */
[----:B------:R5:W-:Y:S02]  /*abb00*/  STL.64 [R1+0xc28], R18 ;  /* 0x000c281201007387 */ /* 0x000be40000100a00 */
[----:B------:R-:W-:Y:S02]  /*abb10*/  STL.64 [R1+0xd80], R12 ;  /* 0x000d800c01007387 */ /* 0x000fe40000100a00 */
[----:B------:R5:W-:Y:S02]  /*abb20*/  STL.64 [R1+0xd88], R14 ;  /* 0x000d880e01007387 */ /* 0x000be40000100a00 */
[C---:B-----5:R-:W-:Y:S08]  /*abb30*/  HMMA.1688.F32.TF32 R16, R236.reuse, R52, R64 ;  /* 0x00000034ec10723c */ /* 0x060ff00000081040 */
[C---:B------:R-:W-:Y:S07]  /*abb40*/  HMMA.1688.F32.TF32 R12, R236.reuse, R20, R80 ;  /* 0x00000014ec0c723c */ /* 0x040fee0000081050 */
[----:B------:R-:W-:Y:S01]  /*abb50*/  STL.64 [R1+0xd60], R8 ;  /* 0x000d600801007387 */ /* 0x000fe20000100a00 */
[----:B------:R5:W-:Y:S02]  /*abb60*/  STL.64 [R1+0xd68], R10 ;  /* 0x000d680a01007387 */ /* 0x000be40000100a00 */
[C---:B-----5:R-:W-:Y:S05]  /*abb70*/  HMMA.1688.F32.TF32 R8, R236.reuse, R24, R96 ;  /* 0x00000018ec08723c */ /* 0x060fea0000081060 */
[----:B------:R-:W-:Y:S01]  /*abb80*/  STL.64 [R1+0xd40], R16 ;  /* 0x000d401001007387 */ /* 0x000fe20000100a00 */
[----:B------:R5:W-:Y:S07]  /*abb90*/  STL.64 [R1+0xd48], R18 ;  /* 0x000d481201007387 */ /* 0x000bee0000100a00 */
[----:B------:R-:W-:Y:S02]  /*abba0*/  STL.64 [R1+0xd30], R12 ;  /* 0x000d300c01007387 */ /* 0x000fe40000100a00 */
[----:B------:R1:W-:Y:S01]  /*abbb0*/  STL.64 [R1+0xd38], R14 ;  /* 0x000d380e01007387 */ /* 0x0003e20000100a00 */
[C---:B-----5:R-:W-:Y:S08]  /*abbc0*/  HMMA.1688.F32.TF32 R16, R236.reuse, R4, R88 ;  /* 0x00000004ec10723c */ /* 0x060ff00000081058 */
[C---:B-1----:R-:W-:Y:S01]  /*abbd0*/  HMMA.1688.F32.TF32 R12, R236.reuse, R248, R72 ;  /* 0x000000f8ec0c723c */ /* 0x042fe20000081048 */
[----:B------:R-:W-:Y:S01]  /*abbe0*/  STL.64 [R1+0xc30], R8 ;  /* 0x000c300801007387 */ /* 0x000fe20000100a00 */
[----:B------:R1:W-:Y:S06]  /*abbf0*/  STL.64 [R1+0xc38], R10 ;  /* 0x000c380a01007387 */ /* 0x0003ec0000100a00 */
[C---:B-1----:R-:W-:Y:S07]  /*abc00*/  HMMA.1688.F32.TF32 R8, R236.reuse, R84, R68 ;  /* 0x00000054ec08723c */ /* 0x042fee0000081044 */
[----:B------:R-:W-:Y:S01]  /*abc10*/  STL.64 [R1+0xc10], R16 ;  /* 0x000c101001007387 */ /* 0x000fe20000100a00 */
[----:B------:R-:W-:Y:S02]  /*abc20*/  STL.64 [R1+0xc18], R18 ;  /* 0x000c181201007387 */ /* 0x000fe40000100a00 */
[----:B------:R-:W5:Y:S05]  /*abc30*/  LDL.LU R68, [R1+0x990] ;  /* 0x0009900001447983 */ /* 0x000f6a0000300800 */
[----:B------:R1:W-:Y:S01]  /*abc40*/  STL.64 [R1+0xc00], R12 ;  /* 0x000c000c01007387 */ /* 0x0003e20000100a00 */
[----:B------:R1:W-:Y:S07]  /*abc50*/  STL.64 [R1+0xc08], R14 ;  /* 0x000c080e01007387 */ /* 0x0003ee0000100a00 */
[----:B------:R1:W-:Y:S01]  /*abc60*/  STL.64 [R1+0xb40], R8 ;  /* 0x000b400801007387 */ /* 0x0003e20000100a00 */
[----:B------:R1:W-:Y:S02]  /*abc70*/  STL.64 [R1+0xb48], R10 ;  /* 0x000b480a01007387 */ /* 0x0003e40000100a00 */
        /* <DEDUP_REMOVED lines=99> */
[C---:B--2---:R-:W-:Y:S08]  /*ac2b0*/  HMMA.1688.F32.TF32 R128, R236.reuse, R156, R128 ;  /* 0x0000009cec80723c */ /* 0x044ff00000081080 */
[C---:B---3--:R-:W-:Y:S08]  /*ac2c0*/  HMMA.1688.F32.TF32 R76, R236.reuse, R244, R76 ;  /* 0x000000f4ec4c723c */ /* 0x048ff0000008104c */
[C---:B------:R-:W-:Y:S11]  /*ac2d0*/  HMMA.1688.F32.TF32 R8, R236.reuse, R152, R8 ;  /* 0x00000098ec08723c */ /* 0x040ff60000081008 */
[----:B------:R-:W-:Y:S04]  /*ac2e0*/  @!UPT UIADD3 URZ, URZ, URZ, URZ ;  /* 0x0000003f3f3ff290 */ /* 0x000fe8000fffe03f */
        /* <DEDUP_REMOVED lines=9> */
[----:B------:R1:W-:Y:S02]  /*ac380*/  STL.64 [R1+0xb08], R10 ;  /* 0x000b080a01007387 */ /* 0x0003e40000100a00 */
[C---:B-1----:R-:W-:Y:S08]  /*ac390*/  HMMA.1688.F32.TF32 R8, R236.reuse, R148, R16 ;  /* 0x00000094ec08723c */ /* 0x042ff00000081010 */
[C---:B------:R-:W-:Y:S08]  /*ac3a0*/  HMMA.1688.F32.TF32 R16, R236.reuse, R144, R12 ;  /* 0x00000090ec10723c */ /* 0x040ff0000008100c */
[C---:B------:R-:W-:Y:S07]  /*ac3b0*/  HMMA.1688.F32.TF32 R12, R236.reuse, R140, R124 ;  /* 0x0000008cec0c723c */ /* 0x040fee000008107c */
[----:B------:R-:W-:Y:S01]  /*ac3c0*/  STL.64 [R1+0xaf0], R8 ;  /* 0x000af00801007387 */ /* 0x000fe20000100a00 */
[----:B------:R4:W-:Y:S02]  /*ac3d0*/  STL.64 [R1+0xaf8], R10 ;  /* 0x000af80a01007387 */ /* 0x0009e40000100a00 */
[C---:B----4-:R-:W-:Y:S05]  /*ac3e0*/  HMMA.1688.F32.TF32 R8, R236.reuse, R136, R120 ;  /* 0x00000088ec08723c */ /* 0x050fea0000081078 */
[----:B------:R-:W-:Y:S01]  /*ac3f0*/  STL.64 [R1+0xae0], R16 ;  /* 0x000ae01001007387 */ /* 0x000fe20000100a00 */
[----:B------:R1:W-:Y:S07]  /*ac400*/  STL.64 [R1+0xae8], R18 ;  /* 0x000ae81201007387 */ /* 0x0003ee0000100a00 */
[----:B------:R-:W-:Y:S02]  /*ac410*/  STL.64 [R1+0xad0], R12 ;  /* 0x000ad00c01007387 */ /* 0x000fe40000100a00 */
[----:B------:R4:W-:Y:S01]  /*ac420*/  STL.64 [R1+0xad8], R14 ;  /* 0x000ad80e01007387 */ /* 0x0009e20000100a00 */
[----:B-1----:R-:W-:Y:S08]  /*ac430*/  HMMA.1688.F32.TF32 R16, R236, R132, R116 ;  /* 0x00000084ec10723c */ /* 0x002ff00000081074 */
[C---:B----4-:R-:W-:Y:S01]  /*ac440*/  HMMA.1688.F32.TF32 R12, R240.reuse, R104, R112 ;  /* 0x00000068f00c723c */ /* 0x050fe20000081070 */
[----:B------:R-:W-:Y:S04]  /*ac450*/  LDS R236, [R161+0x28600] ;  /* 0x02860000a1ec7984 */ /* 0x000fe80000000800 */
[----:B------:R-:W-:Y:S04]  /*ac460*/  LDS R238, [R161+0x2a600] ;  /* 0x02a60000a1ee7984 */ /* 0x000fe80000000800 */
[----:B------:R-:W-:Y:S04]  /*ac470*/  LDS R237, [R189+0x28600] ;  /* 0x02860000bded7984 */ /* 0x000fe80000000800 */
[----:B------:R-:W1:Y:S04]  /*ac480*/  LDS R239, [R189+0x2a600] ;  /* 0x02a60000bdef7984 */ /* 0x000e680000000800 */
[----:B------:R-:W-:Y:S01]  /*ac490*/  STL.64 [R1+0xac0], R8 ;  /* 0x000ac00801007387 */ /* 0x000fe20000100a00 */
[----:B------:R4:W-:Y:S02]  /*ac4a0*/  STL.64 [R1+0xac8], R10 ;  /* 0x000ac80a01007387 */ /* 0x0009e40000100a00 */
[C---:B----4-:R-:W-:Y:S01]  /*ac4b0*/  HMMA.1688.F32.TF32 R8, R240.reuse, R108, R28 ;  /* 0x0000006cf008723c */ /* 0x050fe2000008101c */
[----:B------:R-:W-:Y:S01]  /*ac4c0*/  STL.64 [R1+0xab0], R16 ;  /* 0x000ab01001007387 */ /* 0x000fe20000100a00 */
[----:B------:R4:W-:Y:S02]  /*ac4d0*/  STL.64 [R1+0xab8], R18 ;  /* 0x000ab81201007387 */ /* 0x0009e40000100a00 */
[----:B------:R-:W-:Y:S02]  /*ac4e0*/  STL.64 [R1+0xaa0], R12 ;  /* 0x000aa00c01007387 */ /* 0x000fe40000100a00 */
[----:B------:R5:W-:Y:S02]  /*ac4f0*/  STL.64 [R1+0xaa8], R14 ;  /* 0x000aa80e01007387 */ /* 0x000be40000100a00 */
[C---:B----4-:R-:W-:Y:S08]  /*ac500*/  HMMA.1688.F32.TF32 R16, R240.reuse, R52, R32 ;  /* 0x00000034f010723c */ /* 0x050ff00000081020 */
[C---:B-----5:R-:W-:Y:S07]  /*ac510*/  HMMA.1688.F32.TF32 R12, R240.reuse, R20, R92 ;  /* 0x00000014f00c723c */ /* 0x060fee000008105c */
[----:B------:R-:W-:Y:S01]  /*ac520*/  STL.64 [R1+0xa90], R8 ;  /* 0x000a900801007387 */ /* 0x000fe20000100a00 */
[----:B------:R4:W-:Y:S02]  /*ac530*/  STL.64 [R1+0xa98], R10 ;  /* 0x000a980a01007387 */ /* 0x0009e40000100a00 */
[C---:B----4-:R-:W-:Y:S05]  /*ac540*/  HMMA.1688.F32.TF32 R8, R240.reuse, R24, R100 ;  /* 0x00000018f008723c */ /* 0x050fea0000081064 */
        /* <DEDUP_REMOVED lines=10> */
[----:B------:R-:W-:Y:S07]  /*ac5f0*/  STL.64 [R1+0xa58], R18 ;  /* 0x000a581201007387 */ /* 0x000fee0000100a00 */
[----:B------:R-:W-:Y:S02]  /*ac600*/  STL.64 [R1+0xa40], R12 ;  /* 0x000a400c01007387 */ /* 0x000fe40000100a00 */
[----:B------:R-:W-:Y:S06]  /*ac610*/  STL.64 [R1+0xa48], R14 ;  /* 0x000a480e01007387 */ /* 0x000fec0000100a00 */
[----:B------:R-:W-:Y:S01]  /*ac620*/  STL.64 [R1+0xa20], R8 ;  /* 0x000a200801007387 */ /* 0x000fe20000100a00 */
[----:B------:R4:W-:Y:S02]  /*ac630*/  STL.64 [R1+0xa28], R10 ;  /* 0x000a280a01007387 */ /* 0x0009e40000100a00 */
[C---:B----4-:R-:W-:Y:S08]  /*ac640*/  HMMA.1688.F32.TF32 R8, R240.reuse, R244, R48 ;  /* 0x000000f4f008723c */ /* 0x050ff00000081030 */
[C---:B------:R-:W-:Y:S11]  /*ac650*/  HMMA.1688.F32.TF32 R12, R240.reuse, R156, R56 ;  /* 0x0000009cf00c723c */ /* 0x040ff60000081038 */
[----:B------:R-:W-:Y:S04]  /*ac660*/  @!UPT UIADD3 URZ, URZ, URZ, URZ ;  /* 0x0000003f3f3ff290 */ /* 0x000fe8000fffe03f */
[----:B------:R-:W-:Y:S01]  /*ac670*/  STL.64 [R1+0xa10], R8 ;  /* 0x000a100801007387 */ /* 0x000fe20000100a00 */
[----:B------:R4:W-:Y:S02]  /*ac680*/  STL.64 [R1+0xa18], R10 ;  /* 0x000a180a01007387 */ /* 0x0009e40000100a00 */
[C---:B----4-:R-:W-:Y:S08]  /*ac690*/  HMMA.1688.F32.TF32 R8, R240.reuse, R152, R60 ;  /* 0x00000098f008723c */ /* 0x050ff0000008103c */
[C---:B------:R-:W-:Y:S01]  /*ac6a0*/  HMMA.1688.F32.TF32 R16, R240.reuse, R148, R64 ;  /* 0x00000094f010723c */ /* 0x040fe20000081040 */
[----:B------:R-:W-:Y:S01]  /*ac6b0*/  STL.64 [R1+0xa00], R12 ;  /* 0x000a000c01007387 */ /* 0x000fe20000100a00 */
[----:B------:R4:W-:Y:S06]  /*ac6c0*/  STL.64 [R1+0xa08], R14 ;  /* 0x000a080e01007387 */ /* 0x0009ec0000100a00 */
[C---:B----4-:R-:W-:Y:S07]  /*ac6d0*/  HMMA.1688.F32.TF32 R12, R240.reuse, R144, R80 ;  /* 0x00000090f00c723c */ /* 0x050fee0000081050 */
        /* <DEDUP_REMOVED lines=8> */
[----:B-----5:R-:W-:Y:S01]  /*ac760*/  HMMA.1688.F32.TF32 R12, R240, R132, R72 ;  /* 0x00000084f00c723c */ /* 0x020fe20000081048 */
[----:B------:R-:W-:Y:S01]  /*ac770*/  STL.64 [R1+0x9c0], R8 ;  /* 0x0009c00801007387 */ /* 0x000fe20000100a00 */
[----:B------:R4:W-:Y:S06]  /*ac780*/  STL.64 [R1+0x9c8], R10 ;  /* 0x0009c80a01007387 */ /* 0x0009ec0000100a00 */
[C---:B----4-:R-:W-:Y:S07]  /*ac790*/  HMMA.1688.F32.TF32 R8, R164.reuse, R104, R68 ;  /* 0x00000068a408723c */ /* 0x050fee0000081044 */
[----:B------:R-:W-:Y:S01]  /*ac7a0*/  STL.64 [R1+0x9b0], R16 ;  /* 0x0009b01001007387 */ /* 0x000fe20000100a00 */
[----:B------:R-:W-:Y:S02]  /*ac7b0*/  STL.64 [R1+0x9b8], R18 ;  /* 0x0009b81201007387 */ /* 0x000fe40000100a00 */
[----:B------:R-:W4:Y:S05]  /*ac7c0*/  LDL.LU R88, [R1+0x810] ;  /* 0x0008100001587983 */ /* 0x000f2a0000300800 */
[----:B------:R5:W-:Y:S01]  /*ac7d0*/  STL.64 [R1+0x9a0], R12 ;  /* 0x0009a00c01007387 */ /* 0x000be20000100a00 */
[----:B------:R1:W-:Y:S07]  /*ac7e0*/  STL.64 [R1+0x9a8], R14 ;  /* 0x0009a80e01007387 */ /* 0x0003ee0000100a00 */
[----:B------:R1:W-:Y:S01]  /*ac7f0*/  STL.64 [R1+0x990], R8 ;  /* 0x0009900801007387 */ /* 0x0003e20000100a00 */
        /* <DEDUP_REMOVED lines=44> */
[----:B-----5:R-:W5:Y:S02]  /*acac0*/  LDL.LU R12, [R1+0x930] ;  /* 0x00093000010c7983 */ /* 0x020f640000300800 */
[----:B------:R-:W5:Y:S02]  /*acad0*/  LDL.LU R13, [R1+0x934] ;  /* 0x00093400010d7983 */ /* 0x000f640000300800 */
[----:B-1----:R-:W5:Y:S01]  /*acae0*/  LDL.LU R14, [R1+0x938] ;  /* 0x00093800010e7983 */ /* 0x002f620000300800 */
        /* <DEDUP_REMOVED lines=51> */
[C---:B------:R-:W-:Y:S08]  /*ace20*/  HMMA.1688.F32.TF32 R240, R164.reuse, R20, R240 ;  /* 0x00000014a4f0723c */ /* 0x040ff000000810f0 */
[C---:B------:R-:W-:Y:S08]  /*ace30*/  HMMA.1688.F32.TF32 R8, R164.reuse, R24, R8 ;  /* 0x00000018a408723c */ /* 0x040ff00000081008 */
[C---:B------:R-:W-:Y:S08]  /*ace40*/  HMMA.1688.F32.TF32 R16, R164.reuse, R4, R16 ;  /* 0x00000004a410723c */ /* 0x040ff00000081010 */
[C---:B-----5:R-:W-:Y:S01]  /*ace50*/  HMMA.1688.F32.TF32 R12, R164.reuse, R248, R12 ;  /* 0x000000f8a40c723c */ /* 0x060fe2000008100c */
        /* <DEDUP_REMOVED lines=11> */
[----:B------:R4:W-:Y:S03]  /*acf10*/  STL.64 [R1+0x958], R10 ;  /* 0x0009580a01007387 */ /* 0x0009e60000100a00 */
[----:B------:R-:W-:Y:S04]  /*acf20*/  LDS R240, [R161+0x28680] ;  /* 0x02868000a1f07984 */ /* 0x000fe80000000800 */
[----:B------:R-:W-:Y:S04]  /*acf30*/  LDS R242, [R161+0x2a680] ;  /* 0x02a68000a1f27984 */ /* 0x000fe80000000800 */
[----:B------:R-:W-:Y:S04]  /*acf40*/  LDS R241, [R189+0x28680] ;  /* 0x02868000bdf17984 */ /* 0x000fe80000000800 */
[----:B------:R-:W1:Y:S01]  /*acf50*/  LDS R243, [R189+0x2a680] ;  /* 0x02a68000bdf37984 */ /* 0x000e620000000800 */
[C---:B----4-:R-:W-:Y:S03]  /*acf60*/  HMMA.1688.F32.TF32 R8, R164.reuse, R84, R116 ;  /* 0x00000054a408723c */ /* 0x050fe60000081074 */
[----:B------:R-:W-:Y:S01]  /*acf70*/  STL.64 [R1+0x940], R16 ;  /* 0x0009401001007387 */ /* 0x000fe20000100a00 */
[----:B------:R-:W-:Y:S02]  /*acf80*/  STL.64 [R1+0x948], R18 ;  /* 0x0009481201007387 */ /* 0x000fe40000100a00 */
[----:B------:R-:W-:Y:S02]  /*acf90*/  STL.64 [R1+0x930], R12 ;  /* 0x0009300c01007387 */ /* 0x000fe40000100a00 */
[----:B------:R-:W-:Y:S11]  /*acfa0*/  STL.64 [R1+0x938], R14 ;  /* 0x0009380e01007387 */ /* 0x000ff60000100a00 */
[----:B------:R-:W-:Y:S04]  /*acfb0*/  @!UPT UIADD3 URZ, URZ, URZ, URZ ;  /* 0x0000003f3f3ff290 */ /* 0x000fe8000fffe03f */
[----:B------:R-:W-:Y:S01]  /*acfc0*/  STL.64 [R1+0x920], R8 ;  /* 0x0009200801007387 */ /* 0x000fe20000100a00 */
[----:B------:R4:W-:Y:S02]  /*acfd0*/  STL.64 [R1+0x928], R10 ;  /* 0x0009280a01007387 */ /* 0x0009e40000100a00 */
[C---:B----4-:R-:W-:Y:S08]  /*acfe0*/  HMMA.1688.F32.TF32 R8, R164.reuse, R244, R112 ;  /* 0x000000f4a408723c */ /* 0x050ff00000081070 */
        /* <DEDUP_REMOVED lines=19> */
[----:B-----5:R-:W-:Y:S01]  /*ad120*/  HMMA.1688.F32.TF32 R12, R236, R104, R48 ;  /* 0x00000068ec0c723c */ /* 0x020fe20000081030 */
[----:B------:R-:W-:-:S02]  /*ad130*/  IMAD.MOV.U32 R111, RZ, RZ, R54 ;  /* 0x000000ffff6f7224 */ /* 0x000fc400078e0036 */
[----:B------:R-:W-:Y:S02]  /*ad140*/  IMAD.MOV.U32 R110, RZ, RZ, R55 ;  /* 0x000000ffff6e7224 */ /* 0x000fe400078e0037 */
[----:B------:R-:W-:Y:S02]  /*ad150*/  IMAD.MOV.U32 R27, RZ, RZ, R52 ;  /* 0x000000ffff1b7224 */ /* 0x000fe400078e0034 */
[----:B------:R-:W-:Y:S02]  /*ad160*/  IMAD.MOV.U32 R26, RZ, RZ, R53 ;  /* 0x000000ffff1a7224 */ /* 0x000fe400078e0035 */
[----:B------:R-:W-:Y:S02]  /*ad170*/  IMAD.MOV.U32 R107, RZ, RZ, R86 ;  /* 0x000000ffff6b7224 */ /* 0x000fe400078e0056 */
[----:B------:R-:W-:Y:S01]  /*ad180*/  IMAD.MOV.U32 R106, RZ, RZ, R87 ;  /* 0x000000ffff6a7224 */ /* 0x000fe200078e0057 */
[----:B------:R-:W-:Y:S04]  /*ad190*/  LDS R164, [R161+0x28700] ;  /* 0x02870000a1a47984 */ /* 0x000fe80000000800 */
[----:B------:R-:W-:Y:S01]  /*ad1a0*/  STL.64 [R1+0x8b0], R8 ;  /* 0x0008b00801007387 */ /* 0x000fe20000100a00 */
[----:B------:R4:W-:Y:S03]  /*ad1b0*/  STL.64 [R1+0x8b8], R10 ;  /* 0x0008b80a01007387 */ /* 0x0009e60000100a00 */
[----:B------:R-:W-:Y:S04]  /*ad1c0*/  LDS R166, [R161+0x2a700] ;  /* 0x02a70000a1a67984 */ /* 0x000fe80000000800 */
[----:B------:R-:W-:Y:S04]  /*ad1d0*/  LDS R165, [R189+0x28700] ;  /* 0x02870000bda57984 */ /* 0x000fe80000000800 */
[----:B------:R-:W5:Y:S01]  /*ad1e0*/  LDS R167, [R189+0x2a700] ;  /* 0x02a70000bda77984 */ /* 0x000f620000000800 */
[C---:B----4-:R-:W-:Y:S03]  /*ad1f0*/  HMMA.1688.F32.TF32 R8, R236.reuse, R108, R56 ;  /* 0x0000006cec08723c */ /* 0x050fe60000081038 */
[----:B------:R-:W-:Y:S01]  /*ad200*/  STL.64 [R1+0x890], R16 ;  /* 0x0008901001007387 */ /* 0x000fe20000100a00 */
[----:B------:R4:W-:Y:S02]  /*ad210*/  STL.64 [R1+0x898], R18 ;  /* 0x0008981201007387 */ /* 0x0009e40000100a00 */
[----:B------:R-:W-:Y:S02]  /*ad220*/  STL.64 [R1+0x880], R12 ;  /* 0x0008800c01007387 */ /* 0x000fe40000100a00 */
[----:B------:R1:W-:Y:S01]  /*ad230*/  STL.64 [R1+0x888], R14 ;  /* 0x0008880e01007387 */ /* 0x0003e20000100a00 */
[C---:B----4-:R-:W-:Y:S08]  /*ad240*/  HMMA.1688.F32.TF32 R16, R236.reuse, R52, R60 ;  /* 0x00000034ec10723c */ /* 0x050ff0000008103c */
[C---:B-1----:R-:W-:Y:S06]  /*ad250*/  HMMA.1688.F32.TF32 R12, R236.reuse, R20, R64 ;  /* 0x00000014ec0c723c */ /* 0x042fec0000081040 */
[----:B------:R-:W-:Y:S01]  /*ad260*/  STL.64 [R1+0x870], R8 ;  /* 0x0008700801007387 */ /* 0x000fe20000100a00 */
[----:B------:R1:W-:Y:S02]  /*ad270*/  STL.64 [R1+0x878], R10 ;  /* 0x0008780a01007387 */ /* 0x0003e40000100a00 */
[C---:B-1----:R-:W-:Y:S06]  /*ad280*/  HMMA.1688.F32.TF32 R8, R236.reuse, R24, R80 ;  /* 0x00000018ec08723c */ /* 0x042fec0000081050 */
[----:B------:R-:W-:Y:S01]  /*ad290*/  STL.64 [R1+0x860], R16 ;  /* 0x0008601001007387 */ /* 0x000fe20000100a00 */
[----:B------:R1:W-:Y:S07]  /*ad2a0*/  STL.64 [R1+0x868], R18 ;  /* 0x0008681201007387 */ /* 0x0003ee0000100a00 */
[----:B------:R-:W-:Y:S02]  /*ad2b0*/  STL.64 [R1+0x850], R12 ;  /* 0x0008500c01007387 */ /* 0x000fe40000100a00 */
[----:B------:R4:W-:Y:S01]  /*ad2c0*/  STL.64 [R1+0x858], R14 ;  /* 0x0008580e01007387 */ /* 0x0009e20000100a00 */
[C---:B-1----:R-:W-:Y:S08]  /*ad2d0*/  HMMA.1688.F32.TF32 R16, R236.reuse, R4, R96 ;  /* 0x00000004ec10723c */ /* 0x042ff00000081060 */
[C---:B----4-:R-:W-:Y:S01]  /*ad2e0*/  HMMA.1688.F32.TF32 R12, R236.reuse, R248, R88 ;  /* 0x000000f8ec0c723c */ /* 0x050fe20000081058 */
[----:B------:R-:W-:Y:S01]  /*ad2f0*/  STL.64 [R1+0x840], R8 ;  /* 0x0008400801007387 */ /* 0x000fe20000100a00 */
[----:B------:R1:W-:Y:S06]  /*ad300*/  STL.64 [R1+0x848], R10 ;  /* 0x0008480a01007387 */ /* 0x0003ec0000100a00 */
[C---:B-1----:R-:W-:Y:S07]  /*ad310*/  HMMA.1688.F32.TF32 R8, R236.reuse, R84, R72 ;  /* 0x00000054ec08723c */ /* 0x042fee0000081048 */
[----:B------:R1:W-:Y:S01]  /*ad320*/  STL.64 [R1+0x820], R16 ;  /* 0x0008201001007387 */ /* 0x0003e20000100a00 */
[----:B------:R-:W-:Y:S07]  /*ad330*/  STL.64 [R1+0x828], R18 ;  /* 0x0008281201007387 */ /* 0x000fee0000100a00 */
[----:B------:R-:W-:Y:S02]  /*ad340*/  STL.64 [R1+0x810], R12 ;  /* 0x0008100c01007387 */ /* 0x000fe40000100a00 */
[----:B------:R-:W-:Y:S06]  /*ad350*/  STL.64 [R1+0x818], R14 ;  /* 0x0008180e01007387 */ /* 0x000fec0000100a00 */
[----:B------:R-:W-:Y:S01]  /*ad360*/  STL.64 [R1+0x800], R8 ;  /* 0x0008000801007387 */ /* 0x000fe20000100a00 */
[----:B------:R4:W-:Y:S02]  /*ad370*/  STL.64 [R1+0x808], R10 ;  /* 0x0008080a01007387 */ /* 0x0009e40000100a00 */
[----:B-1----:R-:W2:Y:S01]  /*ad380*/  LDL.LU R16, [R1+0x100] ;  /* 0x0001000001107983 */ /* 0x002ea20000300800 */
[----:B----4-:R-:W-:Y:S11]  /*ad390*/  HMMA.1688.F32.TF32 R8, R236, R244, R68 ;  /* 0x000000f4ec08723c */ /* 0x010ff60000081044 */
[----:B------:R-:W-:Y:S11]  /*ad3a0*/  @!UPT UIADD3 URZ, URZ, URZ, URZ ;  /* 0x0000003f3f3ff290 */ /* 0x000ff6000fffe03f */
[----:B------:R-:W-:Y:S01]  /*ad3b0*/  @!UPT UIADD3 URZ, URZ, URZ, URZ ;  /* 0x0000003f3f3ff290 */ /* 0x000fe2000fffe03f */
        /* <DEDUP_REMOVED lines=15> */
[----:B----4-:R-:W4:Y:S01]  /*ad4b0*/  LDL.LU R10, [R1+0x708] ;  /* 0x00070800010a7983 */ /* 0x010f220000300800 */
        /* <DEDUP_REMOVED lines=67> */
[----:B------:R-:W5:Y:S02]  /*ad8f0*/  LDL.LU R14, [R1+0xf8] ;  /* 0x0000f800010e7983 */ /* 0x000f640000300800 */
[----:B------:R-:W-:-:S02]  /*ad900*/  IMAD.MOV.U32 R15, RZ, RZ, R188 ;  /* 0x000000ffff0f7224 */ /* 0x000fc400078e00bc */
[----:B------:R-:W5:Y:S01]  /*ad910*/  LDL.LU R188, [R1+0x3ac0] ;  /* 0x003ac00001bc7983 */ /* 0x000f620000300800 */
[C---:B--2---:R-:W-:Y:S08]  /*ad920*/  HMMA.1688.F32.TF32 R116, R236.reuse, R156, R116 ;  /* 0x0000009cec74723c */ /* 0x044ff00000081074 */
[C---:B---3--:R-:W-:Y:S08]  /*ad930*/  HMMA.1688.F32.TF32 R112, R236.reuse, R152, R112 ;  /* 0x00000098ec70723c */ /* 0x048ff00000081070 */
[C---:B------:R-:W-:Y:S08]  /*ad940*/  HMMA.1688.F32.TF32 R28, R236.reuse, R148, R28 ;  /* 0x00000094ec1c723c */ /* 0x040ff0000008101c */
[C---:B------:R-:W-:Y:S08]  /*ad950*/  HMMA.1688.F32.TF32 R32, R236.reuse, R144, R32 ;  /* 0x00000090ec20723c */ /* 0x040ff00000081020 */
[C---:B------:R-:W-:Y:S08]  /*ad960*/  HMMA.1688.F32.TF32 R92, R236.reuse, R140, R92 ;  /* 0x0000008cec5c723c */ /* 0x040ff0000008105c */
[C---:B----4-:R-:W-:Y:S08]  /*ad970*/  HMMA.1688.F32.TF32 R100, R236.reuse, R136, R100 ;  /* 0x00000088ec64723c */ /* 0x050ff00000081064 */
        /* <DEDUP_REMOVED lines=11> */
[----:B-1----:R-:W4:Y:S01]  /*ada30*/  LDL.LU.64 R30, [R1+0x3a98] ;  /* 0x003a9800011e7983 */ /* 0x002f220000300a00 */
[----:B------:R-:W4:Y:S02]  /*ada40*/  LDL.LU.64 R28, [R1+0x3a90] ;  /* 0x003a9000011c7983 */ /* 0x000f240000300a00 */
        /* <DEDUP_REMOVED lines=18> */
[----:B-----5:R-:W2:Y:S01]  /*adb70*/  LDL.LU R238, [R1+0x718] ;  /* 0x0007180001ee7983 */ /* 0x020ea20000300800 */
[C---:B------:R-:W-:Y:S08]  /*adb80*/  HMMA.1688.F32.TF32 R40, R240.reuse, R104, R40 ;  /* 0x00000068f028723c */ /* 0x040ff00000081028 */
[C---:B------:R-:W-:Y:S08]  /*adb90*/  HMMA.1688.F32.TF32 R44, R240.reuse, R108, R44 ;  /* 0x0000006cf02c723c */ /* 0x040ff0000008102c */
[C---:B------:R-:W-:Y:S08]  /*adba0*/  HMMA.1688.F32.TF32 R48, R240.reuse, R52, R48 ;  /* 0x00000034f030723c */ /* 0x040ff00000081030 */
[C---:B------:R-:W-:Y:S08]  /*adbb0*/  HMMA.1688.F32.TF32 R56, R240.reuse, R20, R56 ;  /* 0x00000014f038723c */ /* 0x040ff00000081038 */
[----:B------:R-:W-:Y:S01]  /*adbc0*/  HMMA.1688.F32.TF32 R60, R240, R24, R60 ;  /* 0x00000018f03c723c */ /* 0x000fe2000008103c */
[----:B------:R-:W-:-:S07]  /*adbd0*/  MOV R239, R188 ;  /* 0x000000bc00ef7202 */ /* 0x000fce0000000f00 */
[C---:B------:R-:W-:Y:S01]  /*adbe0*/  HMMA.1688.F32.TF32 R64, R240.reuse, R4, R64 ;  /* 0x00000004f040723c */ /* 0x040fe20000081040 */
[----:B------:R-:W-:Y:S01]  /*adbf0*/  STL.64 [R1+0xe10], R40 ;  /* 0x000e102801007387 */ /* 0x000fe20000100a00 */
[----:B------:R1:W-:Y:S03]  /*adc00*/  STL.64 [R1+0xe18], R42 ;  /* 0x000e182a01007387 */ /* 0x0003e60000100a00 */
[----:B-1----:R-:W5:Y:S01]  /*adc10*/  LDL.LU.64 R42, [R1+0x3a48] ;  /* 0x003a4800012a7983 */ /* 0x002f620000300a00 */
[----:B------:R-:W5:Y:S02]  /*adc20*/  LDL.LU.64 R40, [R1+0x3a40] ;  /* 0x003a400001287983 */ /* 0x000f640000300a00 */
[----:B------:R-:W-:Y:S02]  /*adc30*/  STL.64 [R1+0xe00], R44 ;  /* 0x000e002c01007387 */ /* 0x000fe40000100a00 */
[----:B------:R1:W-:Y:S02]  /*adc40*/  STL.64 [R1+0xe08], R46 ;  /* 0x000e082e01007387 */ /* 0x0003e40000100a00 */
[----:B-1----:R-:W3:Y:S01]  /*adc50*/  LDL.LU.64 R46, [R1+0x3a38] ;  /* 0x003a3800012e7983 */ /* 0x002ee20000300a00 */
[----:B------:R-:W3:Y:S02]  /*adc60*/  LDL.LU.64 R44, [R1+0x3a30] ;  /* 0x003a3000012c7983 */ /* 0x000ee40000300a00 */
[----:B------:R-:W-:Y:S02]  /*adc70*/  STL.64 [R1+0xdf0], R48 ;  /* 0x000df03001007387 */ /* 0x000fe40000100a00 */
[----:B------:R1:W-:Y:S02]  /*adc80*/  STL.64 [R1+0xdf8], R50 ;  /* 0x000df83201007387 */ /* 0x0003e40000100a00 */
[----:B-1----:R-:W3:Y:S01]  /*adc90*/  LDL.LU.64 R50, [R1+0x3a28] ;  /* 0x003a280001327983 */ /* 0x002ee20000300a00 */
[----:B------:R-:W3:Y:S02]  /*adca0*/  LDL.LU.64 R48, [R1+0x3a20] ;  /* 0x003a200001307983 */ /* 0x000ee40000300a00 */
[----:B------:R-:W3:Y:S02]  /*adcb0*/  LDL.LU.64 R54, [R1+0x3a18] ;  /* 0x003a180001367983 */ /* 0x000ee40000300a00 */
[----:B------:R-:W3:Y:S01]  /*adcc0*/  LDL.LU.64 R52, [R1+0x3a10] ;  /* 0x003a100001347983 */ /* 0x000ee20000300a00 */
[----:B------:R-:W-:Y:S01]  /*adcd0*/  STL.64 [R1+0xde0], R56 ;  /* 0x000de03801007387 */ /* 0x000fe20000100a00 */
[----:B------:R1:W-:Y:S03]  /*adce0*/  STL.64 [R1+0xde8], R58 ;  /* 0x000de83a01007387 */ /* 0x0003e60000100a00 */
[----:B-1----:R-:W3:Y:S01]  /*adcf0*/  LDL.LU.64 R58, [R1+0x3a08] ;  /* 0x003a0800013a7983 */ /* 0x002ee20000300a00 */
[----:B------:R-:W3:Y:S02]  /*add00*/  LDL.LU.64 R56, [R1+0x3a00] ;  /* 0x003a000001387983 */ /* 0x000ee40000300a00 */
[----:B------:R-:W-:Y:S02]  /*add10*/  STL.64 [R1+0xdd0], R60 ;  /* 0x000dd03c01007387 */ /* 0x000fe40000100a00 */
[----:B------:R1:W-:Y:S02]  /*add20*/  STL.64 [R1+0xdd8], R62 ;  /* 0x000dd83e01007387 */ /* 0x0003e40000100a00 */
[----:B-1----:R-:W3:Y:S01]  /*add30*/  LDL.LU.64 R62, [R1+0x39f8] ;  /* 0x0039f800013e7983 */ /* 0x002ee20000300a00 */
[----:B------:R-:W3:Y:S02]  /*add40*/  LDL.LU.64 R60, [R1+0x39f0] ;  /* 0x0039f000013c7983 */ /* 0x000ee40000300a00 */
[----:B------:R-:W-:Y:S02]  /*add50*/  STL.64 [R1+0xdc0], R64 ;  /* 0x000dc04001007387 */ /* 0x000fe40000100a00 */
[----:B------:R1:W-:Y:S01]  /*add60*/  STL.64 [R1+0xdc8], R66 ;  /* 0x000dc84201007387 */ /* 0x0003e20000100a00 */
[C---:B------:R-:W-:Y:S01]  /*add70*/  HMMA.1688.F32.TF32 R80, R240.reuse, R244, R80 ;  /* 0x000000f4f050723c */ /* 0x040fe20000081050 */
[----:B-1----:R-:W3:Y:S01]  /*add80*/  LDL.LU.64 R66, [R1+0x39e8] ;  /* 0x0039e80001427983 */ /* 0x002ee20000300a00 */
[----:B------:R-:W3:Y:S06]  /*add90*/  LDL.LU.64 R64, [R1+0x39e0] ;  /* 0x0039e00001407983 */ /* 0x000eec0000300a00 */
[C---:B------:R-:W-:Y:S08]  /*adda0*/  HMMA.1688.F32.TF32 R88, R240.reuse, R156, R88 ;  /* 0x0000009cf058723c */ /* 0x040ff00000081058 */
[C---:B------:R-:W-:Y:S08]  /*addb0*/  HMMA.1688.F32.TF32 R96, R240.reuse, R152, R96 ;  /* 0x00000098f060723c */ /* 0x040ff00000081060 */
[C---:B------:R-:W-:Y:S08]  /*addc0*/  HMMA.1688.F32.TF32 R72, R240.reuse, R148, R72 ;  /* 0x00000094f048723c */ /* 0x040ff00000081048 */
[C---:B------:R-:W-:Y:S08]  /*addd0*/  HMMA.1688.F32.TF32 R68, R240.reuse, R144, R68 ;  /* 0x00000090f044723c */ /* 0x040ff00000081044 */
[C---:B--2---:R-:W-:Y:S11]  /*adde0*/  HMMA.1688.F32.TF32 R236, R240.reuse, R248, R236 ;  /* 0x000000f8f0ec723c */ /* 0x044ff600000810ec */
[----:B------:R-:W-:Y:S11]  /*addf0*/  @!UPT UIADD3 URZ, URZ, URZ, URZ ;  /* 0x0000003f3f3ff290 */ /* 0x000ff6000fffe03f */
[----:B------:R-:W-:Y:S01]  /*ade00*/  @!UPT UIADD3 URZ, URZ, URZ, URZ ;  /* 0x0000003f3f3ff290 */ /* 0x000fe2000fffe03f */
[----:B------:R-:W-:Y:S01]  /*ade10*/  STL.64 [R1+0xdb0], R236 ;  /* 0x000db0ec01007387 */ /* 0x000fe20000100a00 */
[----:B------:R1:W-:Y:S02]  /*ade20*/  STL.64 [R1+0xdb8], R238 ;  /* 0x000db8ee01007387 */ /* 0x0003e40000100a00 */
[C---:B-1----:R-:W-:Y:S07]  /*ade30*/  HMMA.1688.F32.TF32 R236, R240.reuse, R84, R8 ;  /* 0x00000054f0ec723c */ /* 0x042fee0000081008 */
[----:B------:R-:W-:Y:S01]  /*ade40*/  MOV R9, R84 ;  /* 0x0000005400097202 */ /* 0x000fe20000000f00 */
[----:B------:R-:W-:Y:S11]  /*ade50*/  IMAD.MOV.U32 R8, RZ, RZ, R85 ;  /* 0x000000ffff087224 */ /* 0x000ff600078e0055 */
[----:B------:R-:W-:Y:S04]  /*ade60*/  @!UPT UIADD3 URZ, URZ, URZ, URZ ;  /* 0x0000003f3f3ff290 */ /* 0x000fe8000fffe03f */
[----:B------:R-:W-:Y:S01]  /*ade70*/  STL.64 [R1+0xda0], R236 ;  /* 0x000da0ec01007387 */ /* 0x000fe20000100a00 */
[----:B------:R-:W-:Y:S02]  /*ade80*/  STL.64 [R1+0xda8], R238 ;  /* 0x000da8ee01007387 */ /* 0x000fe40000100a00 */
[----:B------:R-:W2:Y:S02]  /*ade90*/  LDL.LU.64 R86, [R1+0x39d8] ;  /* 0x0039d80001567983 */ /* 0x000ea40000300a00 */
[----:B------:R-:W2:Y:S01]  /*adea0*/  LDL.LU.64 R84, [R1+0x39d0] ;  /* 0x0039d00001547983 */ /* 0x000ea20000300a00 */
[----:B------:R-:W-:Y:S01]  /*adeb0*/  STL.64 [R1+0xd90], R80 ;  /* 0x000d905001007387 */ /* 0x000fe20000100a00 */
[----:B------:R1:W-:Y:S01]  /*adec0*/  STL.64 [R1+0xd98], R82 ;  /* 0x000d985201007387 */ /* 0x0003e20000100a00 */
[C---:B------:R-:W-:Y:S01]  /*aded0*/  HMMA.1688.F32.TF32 R16, R240.reuse, R140, R16 ;  /* 0x0000008cf010723c */ /* 0x040fe20000081010 */
[----:B------:R-:W-:Y:S02]  /*adee0*/  IMAD.MOV.U32 R23, RZ, RZ, R104 ;  /* 0x000000ffff177224 */ /* 0x000fe400078e0068 */
[----:B------:R-:W-:Y:S01]  /*adef0*/  IMAD.MOV.U32 R22, RZ, RZ, R105 ;  /* 0x000000ffff167224 */ /* 0x000fe200078e0069 */
[----:B------:R-:W-:Y:S04]  /*adf00*/  LDS R236, [R161+0x28780] ;  /* 0x02878000a1ec7984 */ /* 0x000fe80000000800 */
        /* <DEDUP_REMOVED lines=23> */
[C---:B-1----:R-:W-:Y:S08]  /*ae080*/  HMMA.1688.F32.TF32 R16, R240.reuse, R136, R12 ;  /* 0x00000088f010723c */ /* 0x042ff0000008100c */
[----:B--2---:R-:W-:Y:S07]  /*ae090*/  HMMA.1688.F32.TF32 R12, R240, R132, R68 ;  /* 0x00000084f00c723c */ /* 0x004fee0000081044 */
[----:B------:R-:W-:Y:S01]  /*ae0a0*/  MOV R240, R9 ;  /* 0x0000000900f07202 */ /* 0x000fe20000000f00 */
[----:B------:R-:W-:-:S02]  /*ae0b0*/  IMAD.MOV.U32 R241, RZ, RZ, R8 ;  /* 0x000000fffff17224 */ /* 0x000fc400078e0008 */
[----:B------:R-:W-:Y:S01]  /*ae0c0*/  HMMA.1688.F32.TF32 R8, R164, R104, R72 ;  /* 0x00000068a408723c */ /* 0x000fe20000081048 */
[----:B------:R-:W-:Y:S01]  /*ae0d0*/  IMAD.MOV.U32 R242, RZ, RZ, R107 ;  /* 0x000000fffff27224 */ /* 0x000fe200078e006b */
[----:B------:R-:W-:-:S11]  /*ae0e0*/  MOV R243, R106 ;  /* 0x0000006a00f37202 */ /* 0x000fd60000000f00 */
[----:B------:R-:W-:Y:S01]  /*ae0f0*/  STL.64 [R1+0x770], R12 ;  /* 0x0007700c01007387 */ /* 0x000fe20000100a00 */
[----:B------:R1:W-:Y:S02]  /*ae100*/  STL.64 [R1+0xe20], R16 ;  /* 0x000e201001007387 */ /* 0x0003e40000100a00 */
[----:B------:R2:W-:Y:S02]  /*ae110*/  STL.64 [R1+0xe28], R18 ;  /* 0x000e281201007387 */ /* 0x0005e40000100a00 */
[----:B------:R-:W-:Y:S05]  /*ae120*/  STL.64 [R1+0x778], R14 ;  /* 0x0007780e01007387 */ /* 0x000fea0000100a00 */
[----:B------:R3:W-:Y:S01]  /*ae130*/  STL.64 [R1+0xe80], R8 ;  /* 0x000e800801007387 */ /* 0x0007e20000100a00 */
[----:B------:R4:W-:Y:S02]  /*ae140*/  STL.64 [R1+0xe88], R10 ;  /* 0x000e880a01007387 */ /* 0x0009e40000100a00 */
[----:B------:R-:W5:Y:S02]  /*ae150*/  LDL.LU.64 R106, [R1+0x3978] ;  /* 0x00397800016a7983 */ /* 0x000f640000300a00 */
[----:B------:R-:W5:Y:S01]  /*ae160*/  LDL.LU.64 R104, [R1+0x3970] ;  /* 0x0039700001687983 */ /* 0x000f620000300a00 */
[----:B-1----:R-:W-:Y:S01]  /*ae170*/  MOV R16, R100 ;  /* 0x0000006400107202 */ /* 0x002fe20000000f00 */
[----:B------:R-:W-:Y:S01]  /*ae180*/  IMAD.MOV.U32 R17, RZ, RZ, R96 ;  /* 0x000000ffff117224 */ /* 0x000fe200078e0060 */
[----:B------:R-:W5:Y:S01]  /*ae190*/  LDL.LU R100, [R1+0x396c] ;  /* 0x00396c0001647983 */ /* 0x000f620000300800 */
[----:B------:R-:W5:Y:S02]  /*ae1a0*/  LDL.LU R96, [R1+0x3968] ;  /* 0x0039680001607983 */ /* 0x000f640000300800 */
[----:B--2---:R-:W-:Y:S01]  /*ae1b0*/  IMAD.MOV.U32 R18, RZ, RZ, R92 ;  /* 0x000000ffff127224 */ /* 0x004fe200078e005c */
[----:B------:R-:W-:Y:S01]  /*ae1c0*/  MOV R19, R88 ;  /* 0x0000005800137202 */ /* 0x000fe20000000f00 */
[----:B------:R-:W2:Y:S01]  /*ae1d0*/  LDL.LU R92, [R1+0x3964] ;  /* 0x00396400015c7983 */ /* 0x000ea20000300800 */
[----:B------:R-:W2:Y:S02]  /*ae1e0*/  LDL.LU R88, [R1+0x3960] ;  /* 0x0039600001587983 */ /* 0x000ea40000300800 */
[----:B---3--:R-:W-:-:S02]  /*ae1f0*/  IMAD.MOV.U32 R8, RZ, RZ, R84 ;  /* 0x000000ffff087224 */ /* 0x008fc400078e0054 */
[----:B------:R-:W-:Y:S01]  /*ae200*/  IMAD.MOV.U32 R9, RZ, RZ, R80 ;  /* 0x000000ffff097224 */ /* 0x000fe200078e0050 */
[----:B------:R-:W3:Y:S01]  /*ae210*/  LDL.LU R84, [R1+0x395c] ;  /* 0x00395c0001547983 */ /* 0x000ee20000300800 */
[----:B------:R-:W2:Y:S01]  /*ae220*/  LDL.LU R80, [R1+0x3958] ;  /* 0x0039580001507983 */ /* 0x000ea20000300800 */
[----:B----4-:R-:W-:Y:S01]  /*ae230*/  MOV R10, R81 ;  /* 0x00000051000a7202 */ /* 0x010fe20000000f00 */
[----:B------:R-:W-:Y:S01]  /*ae240*/  IMAD.MOV.U32 R11, RZ, RZ, R82 ;  /* 0x000000ffff0b7224 */ /* 0x000fe200078e0052 */
[----:B------:R-:W2:Y:S01]  /*ae250*/  LDL.LU R81, [R1+0x3954] ;  /* 0x0039540001517983 */ /* 0x000ea20000300800 */
[----:B------:R-:W2:Y:S02]  /*ae260*/  LDL.LU R82, [R1+0x3950] ;  /* 0x0039500001527983 */ /* 0x000ea40000300800 */
[----:B------:R-:W-:Y:S02]  /*ae270*/  IMAD.MOV.U32 R12, RZ, RZ, R83 ;  /* 0x000000ffff0c7224 */ /* 0x000fe400078e0053 */
[----:B------:R-:W2:Y:S01]  /*ae280*/  LDL.LU R83, [R1+0x394c] ;  /* 0x00394c0001537983 */ /* 0x000ea20000300800 */
[----:B------:R-:W-:Y:S01]  /*ae290*/  MOV R13, R85 ;  /* 0x00000055000d7202 */ /* 0x000fe20000000f00 */
[----:B------:R-:W-:-:S02]  /*ae2a0*/  IMAD.MOV.U32 R188, RZ, RZ, R15 ;  /* 0x000000ffffbc7224 */ /* 0x000fc400078e000f */
[----:B------:R-:W3:Y:S02]  /*ae2b0*/  LDL.LU R85, [R1+0x3948] ;  /* 0x0039480001557983 */ /* 0x000ee40000300800 */
[----:B------:R-:W-:Y:S02]  /*ae2c0*/  IMAD.MOV.U32 R14, RZ, RZ, R86 ;  /* 0x000000ffff0e7224 */ /* 0x000fe400078e0056 */
[----:B------:R-:W-:Y:S01]  /*ae2d0*/  IMAD.MOV.U32 R15, RZ, RZ, R87 ;  /* 0x000000ffff0f7224 */ /* 0x000fe200078e0057 */
[----:B------:R-:W3:Y:S01]  /*ae2e0*/  LDL.LU R86, [R1+0x3944] ;  /* 0x0039440001567983 */ /* 0x000ee20000300800 */
[----:B------:R-:W3:Y:S01]  /*ae2f0*/  LDL.LU R87, [R1+0x3940] ;  /* 0x0039400001577983 */ /* 0x000ee20000300800 */
[----:B------:R-:W-:Y:S01]  /*ae300*/  MOV R72, R27 ;  /* 0x0000001b00487202 */ /* 0x000fe20000000f00 */
[----:B------:R-:W-:Y:S02]  /*ae310*/  IMAD.MOV.U32 R73, RZ, RZ, R26 ;  /* 0x000000ffff497224 */ /* 0x000fe400078e001a */
[----:B------:R-:W-:Y:S01]  /*ae320*/  IMAD.MOV.U32 R74, RZ, RZ, R111 ;  /* 0x000000ffff4a7224 */ /* 0x000fe200078e006f */
[----:B------:R-:W-:Y:S01]  /*ae330*/  MOV R75, R110 ;  /* 0x0000006e004b7202 */ /* 0x000fe20000000f00 */
[----:B------:R-:W-:-:S02]  /*ae340*/  IMAD.MOV.U32 R27, RZ, RZ, R108 ;  /* 0x000000ffff1b7224 */ /* 0x000fc400078e006c */
[----:B------:R-:W-:Y:S01]  /*ae350*/  IMAD.MOV.U32 R26, RZ, RZ, R109 ;  /* 0x000000ffff1a7224 */ /* 0x000fe200078e006d */
[C---:B--2---:R-:W-:Y:S07]  /*ae360*/  HMMA.1688.F32.TF32 R68, R164.reuse, R108, R80 ;  /* 0x0000006ca444723c */ /* 0x044fee0000081050 */
[----:B------:R-:W-:Y:S01]  /*ae370*/  MOV R80, R89 ;  /* 0x0000005900507202 */ /* 0x000fe20000000f00 */
[----:B------:R-:W-:Y:S02]  /*ae380*/  IMAD.MOV.U32 R81, RZ, RZ, R90 ;  /* 0x000000ffff517224 */ /* 0x000fe400078e005a */
[----:B------:R-:W-:Y:S11]  /*ae390*/  IMAD.MOV.U32 R82, RZ, RZ, R91 ;  /* 0x000000ffff527224 */ /* 0x000ff600078e005b */
[----:B------:R-:W-:Y:S02]  /*ae3a0*/  @!UPT UIADD3 URZ, URZ, URZ, URZ ;  /* 0x0000003f3f3ff290 */ /* 0x000fe4000fffe03f */
[----:B------:R-:W-:Y:S01]  /*ae3b0*/  STL.64 [R1+0xe70], R68 ;  /* 0x000e704401007387 */ /* 0x000fe20000100a00 */
[----:B------:R3:W-:Y:S02]  /*ae3c0*/  STL.64 [R1+0xe78], R70 ;  /* 0x000e784601007387 */ /* 0x0007e40000100a00 */
[----:B------:R-:W2:Y:S02]  /*ae3d0*/  LDL.LU.64 R110, [R1+0x3938] ;  /* 0x00393800016e7983 */ /* 0x000ea40000300a00 */
[----:B------:R-:W2:Y:S01]  /*ae3e0*/  LDL.LU.64 R108, [R1+0x3930] ;  /* 0x00393000016c7983 */ /* 0x000ea20000300a00 */
[----:B------:R-:W4:Y:S01]  /*ae3f0*/  LDL.LU R89, [R1+0x3928] ;  /* 0x0039280001597983 */ /* 0x000f220000300800 */
[----:B------:R-:W4:Y:S02]  /*ae400*/  LDL.LU R90, [R1+0x3924] ;  /* 0x00392400015a7983 */ /* 0x000f240000300800 */
[----:B------:R-:W4:Y:S01]  /*ae410*/  LDL.LU R91, [R1+0x3920] ;  /* 0x00392000015b7983 */ /* 0x000f220000300800 */
[----:B---3--:R-:W-:Y:S01]  /*ae420*/  HMMA.1688.F32.TF32 R68, R164, R72, R84 ;  /* 0x00000048a444723c */ /* 0x008fe20000081054 */
[----:B------:R-:W-:-:S02]  /*ae430*/  MOV R83, R93 ;  /* 0x0000005d00537202 */ /* 0x000fc40000000f00 */
[----:B------:R-:W3:Y:S04]  /*ae440*/  LDL.LU R93, [R1+0x391c] ;  /* 0x00391c00015d7983 */ /* 0x000ee80000300800 */
[----:B------:R-:W-:Y:S01]  /*ae450*/  MOV R86, R94 ;  /* 0x0000005e00567202 */ /* 0x000fe20000000f00 */
[----:B------:R-:W-:Y:S11]  /*ae460*/  IMAD.MOV.U32 R87, RZ, RZ, R95 ;  /* 0x000000ffff577224 */ /* 0x000ff600078e005f */
[----:B------:R-:W-:Y:S04]  /*ae470*/  @!UPT UIADD3 URZ, URZ, URZ, URZ ;  /* 0x0000003f3f3ff290 */ /* 0x000fe8000fffe03f */
[----:B------:R-:W-:Y:S01]  /*ae480*/  STL.64 [R1+0xe90], R68 ;  /* 0x000e904401007387 */ /* 0x000fe20000100a00 */
[----:B------:R4:W-:Y:S02]  /*ae490*/  STL.64 [R1+0xe98], R70 ;  /* 0x000e984601007387 */ /* 0x0009e40000100a00 */
[----:B------:R-:W3:Y:S02]  /*ae4a0*/  LDL.LU R94, [R1+0x3918] ;  /* 0x00391800015e7983 */ /* 0x000ee40000300800 */
[----:B------:R-:W3:Y:S01]  /*ae4b0*/  LDL.LU R95, [R1+0x3914] ;  /* 0x00391400015f7983 */ /* 0x000ee20000300800 */
[----:B----4-:R-:W-:Y:S07]  /*ae4c0*/  HMMA.1688.F32.TF32 R68, R164, R20, R88 ;  /* 0x00000014a444723c */ /* 0x010fee0000081058 */
[----:B------:R-:W-:-:S02]  /*ae4d0*/  IMAD.MOV.U32 R88, RZ, RZ, R97 ;  /* 0x000000ffff587224 */ /* 0x000fc400078e0061 */
[----:B------:R-:W5:Y:S01]  /*ae4e0*/  LDL.LU R97, [R1+0x3910] ;  /* 0x0039100001617983 */ /* 0x000f620000300800 */
[----:B------:R-:W-:Y:S01]  /*ae4f0*/  MOV R89, R98 ;  /* 0x0000006200597202 */ /* 0x000fe20000000f00 */
[----:B------:R-:W-:Y:S11]  /*ae500*/  IMAD.MOV.U32 R90, RZ, RZ, R99 ;  /* 0x000000ffff5a7224 */ /* 0x000ff600078e0063 */
[----:B------:R-:W-:Y:S01]  /*ae510*/  @!UPT UIADD3 URZ, URZ, URZ, URZ ;  /* 0x0000003f3f3ff290 */ /* 0x000fe2000fffe03f */
[----:B------:R-:W-:Y:S01]  /*ae520*/  STL.64 [R1+0xed0], R68 ;  /* 0x000ed04401007387 */ /* 0x000fe20000100a00 */
[----:B------:R3:W-:Y:S02]  /*ae530*/  STL.64 [R1+0xed8], R70 ;  /* 0x000ed84601007387 */ /* 0x0007e40000100a00 */
[----:B------:R-:W5:Y:S02]  /*ae540*/  LDL.LU R98, [R1+0x390c] ;  /* 0x00390c0001627983 */ /* 0x000f640000300800 */
[----:B------:R-:W5:Y:S01]  /*ae550*/  LDL.LU R99, [R1+0x3908] ;  /* 0x0039080001637983 */ /* 0x000f620000300800 */
[C---:B---3--:R-:W-:Y:S01]  /*ae560*/  HMMA.1688.F32.TF32 R68, R164.reuse, R24, R92 ;  /* 0x00000018a444723c */ /* 0x048fe2000008105c */
[----:B------:R-:W-:Y:S02]  /*ae570*/  IMAD.MOV.U32 R91, RZ, RZ, R101 ;  /* 0x000000ffff5b7224 */ /* 0x000fe400078e0065 */
[----:B------:R-:W3:Y:S04]  /*ae580*/  LDL.LU R101, [R1+0x3904] ;  /* 0x0039040001657983 */ /* 0x000ee80000300800 */
[----:B------:R-:W-:Y:S01]  /*ae590*/  IMAD.MOV.U32 R94, RZ, RZ, R102 ;  /* 0x000000ffff5e7224 */ /* 0x000fe200078e0066 */
[----:B------:R-:W-:Y:S11]  /*ae5a0*/  MOV R95, R103 ;  /* 0x00000067005f7202 */ /* 0x000ff60000000f00 */
[----:B------:R-:W-:Y:S04]  /*ae5b0*/  @!UPT UIADD3 URZ, URZ, URZ, URZ ;  /* 0x0000003f3f3ff290 */ /* 0x000fe8000fffe03f */
[----:B------:R-:W-:Y:S01]  /*ae5c0*/  STL.64 [R1+0xf10], R68 ;  /* 0x000f104401007387 */ /* 0x000fe20000100a00 */
[----:B------:R5:W-:Y:S02]  /*ae5d0*/  STL.64 [R1+0xf18], R70 ;  /* 0x000f184601007387 */ /* 0x000be40000100a00 */
[----:B------:R-:W3:Y:S02]  /*ae5e0*/  LDL.LU R102, [R1+0x3900] ;  /* 0x0039000001667983 */ /* 0x000ee40000300800 */
[----:B------:R-:W3:Y:S01]  /*ae5f0*/  LDL.LU R103, [R1+0x38fc] ;  /* 0x0038fc0001677983 */ /* 0x000ee20000300800 */
[----:B-----5:R-:W-:Y:S07]  /*ae600*/  HMMA.1688.F32.TF32 R68, R164, R4, R96 ;  /* 0x00000004a444723c */ /* 0x020fee0000081060 */
[----:B------:R-:W-:-:S02]  /*ae610*/  IMAD.MOV.U32 R96, RZ, RZ, R104 ;  /* 0x000000ffff607224 */ /* 0x000fc400078e0068 */
[----:B------:R-:W4:Y:S11]  /*ae620*/  LDL.LU R104, [R1+0x38f8] ;  /* 0x0038f80001687983 */ /* 0x000f360000300800 */
[----:B------:R-:W-:Y:S03]  /*ae630*/  @!UPT UIADD3 URZ, URZ, URZ, URZ ;  /* 0x0000003f3f3ff290 */ /* 0x000fe6000fffe03f */
[----:B------:R-:W-:Y:S01]  /*ae640*/  STL.64 [R1+0xf20], R68 ;  /* 0x000f204401007387 */ /* 0x000fe20000100a00 */
[----:B------:R3:W-:Y:S02]  /*ae650*/  STL.64 [R1+0xf28], R70 ;  /* 0x000f284601007387 */ /* 0x0007e40000100a00 */
[C---:B---3--:R-:W-:Y:S01]  /*ae660*/  HMMA.1688.F32.TF32 R68, R164.reuse, R248, R100 ;  /* 0x000000f8a444723c */ /* 0x048fe20000081064 */
[----:B------:R-:W-:Y:S01]  /*ae670*/  IMAD.MOV.U32 R97, RZ, RZ, R105 ;  /* 0x000000ffff617224 */ /* 0x000fe200078e0069 */
[----:B------:R-:W-:Y:S01]  /*ae680*/  MOV R98, R106 ;  /* 0x0000006a00627202 */ /* 0x000fe20000000f00 */
[----:B------:R-:W4:Y:S01]  /*ae690*/  LDL.LU R105, [R1+0x38f4] ;  /* 0x0038f40001697983 */ /* 0x000f220000300800 */
[----:B------:R-:W4:Y:S02]  /*ae6a0*/  LDL.LU R106, [R1+0x38f0] ;  /* 0x0038f000016a7983 */ /* 0x000f240000300800 */
[----:B------:R-:W-:Y:S02]  /*ae6b0*/  IMAD.MOV.U32 R99, RZ, RZ, R107 ;  /* 0x000000ffff637224 */ /* 0x000fe400078e006b */
[----:B------:R-:W4:Y:S01]  /*ae6c0*/  LDL.LU R107, [R1+0x38ec] ;  /* 0x0038ec00016b7983 */ /* 0x000f220000300800 */
[----:B------:R-:W3:Y:S11]  /*ae6d0*/  LDL.LU R100, [R1+0x490] ;  /* 0x0004900001647983 */ /* 0x000ef60000300800 */
[----:B------:R-:W-:Y:S03]  /*ae6e0*/  @!UPT UIADD3 URZ, URZ, URZ, URZ ;  /* 0x0000003f3f3ff290 */ /* 0x000fe6000fffe03f */
[----:B------:R-:W-:Y:S01]  /*ae6f0*/  STL.64 [R1+0xf40], R68 ;  /* 0x000f404401007387 */ /* 0x000fe20000100a00 */
[----:B------:R4:W-:Y:S02]  /*ae700*/  STL.64 [R1+0xf48], R70 ;  /* 0x000f484601007387 */ /* 0x0009e40000100a00 */
[----:B------:R-:W3:Y:S02]  /*ae710*/  LDL.LU R101, [R1+0x494] ;  /* 0x0004940001657983 */ /* 0x000ee40000300800 */
[----:B------:R-:W3:Y:S01]  /*ae720*/  LDL.LU R102, [R1+0x498] ;  /* 0x0004980001667983 */ /* 0x000ee20000300800 */
[----:B------:R-:W3:Y:S01]  /*ae730*/  LDL.LU R103, [R1+0x49c] ;  /* 0x00049c0001677983 */ /* 0x000ee20000300800 */
[C---:B------:R-:W-:Y:S08]  /*ae740*/  HMMA.1688.F32.TF32 R96, R164.reuse, R152, R96 ;  /* 0x00000098a460723c */ /* 0x040ff00000081060 */
[C---:B------:R-:W-:Y:S08]  /*ae750*/  HMMA.1688.F32.TF32 R88, R164.reuse, R148, R88 ;  /* 0x00000094a458723c */ /* 0x040ff00000081058 */
[C---:B------:R-:W-:Y:S08]  /*ae760*/  HMMA.1688.F32.TF32 R80, R164.reuse, R144, R80 ;  /* 0x00000090a450723c */ /* 0x040ff00000081050 */
[C---:B------:R-:W-:Y:S08]  /*ae770*/  HMMA.1688.F32.TF32 R8, R164.reuse, R140, R8 ;  /* 0x0000008ca408723c */ /* 0x040ff00000081008 */
[C---:B------:R-:W-:Y:S08]  /*ae780*/  HMMA.1688.F32.TF32 R16, R164.reuse, R136, R16 ;  /* 0x00000088a410723c */ /* 0x040ff00000081010 */
[----:B------:R-:W-:Y:S01]  /*ae790*/  HMMA.1688.F32.TF32 R12, R164, R132, R12 ;  /* 0x00000084a40c723c */ /* 0x000fe2000008100c */
[----:B------:R-:W-:Y:S01]  /*ae7a0*/  MOV R92, R23 ;  /* 0x00000017005c7202 */ /* 0x000fe20000000f00 */
[----:B------:R-:W-:-:S02]  /*ae7b0*/  IMAD.MOV.U32 R93, RZ, RZ, R22 ;  /* 0x000000ffff5d7224 */ /* 0x000fc400078e0016 */
[----:B------:R-:W-:Y:S02]  /*ae7c0*/  IMAD.MOV.U32 R84, RZ, RZ, R27 ;  /* 0x000000ffff547224 */ /* 0x000fe400078e001b */
[----:B------:R-:W-:Y:S02]  /*ae7d0*/  IMAD.MOV.U32 R85, RZ, RZ, R26 ;  /* 0x000000ffff557224 */ /* 0x000fe400078e001a */
[C---:B----4-:R-:W-:Y:S08]  /*ae7e0*/  HMMA.1688.F32.TF32 R68, R164.reuse, R240, R104 ;  /* 0x000000f0a444723c */ /* 0x050ff00000081068 */
[C---:B--2---:R-:W-:Y:S08]  /*ae7f0*/  HMMA.1688.F32.TF32 R104, R164.reuse, R244, R108 ;  /* 0x000000f4a468723c */ /* 0x044ff0000008106c */
[----:B---3--:R-:W-:Y:S07]  /*ae800*/  HMMA.1688.F32.TF32 R100, R164, R156, R100 ;  /* 0x0000009ca464723c */ /* 0x008fee0000081064 */
[----:B------:R-:W-:Y:S01]  /*ae810*/  STL.64 [R1+0xf30], R68 ;  /* 0x000f304401007387 */ /* 0x000fe20000100a00 */
[----:B------:R-:W-:Y:S07]  /*ae820*/  STL.64 [R1+0xf38], R70 ;  /* 0x000f384601007387 */ /* 0x000fee0000100a00 */
[----:B------:R-:W-:Y:S02]  /*ae830*/  STL.64 [R1+0xf50], R104 ;  /* 0x000f506801007387 */ /* 0x000fe40000100a00 */
[----:B------:R-:W-:Y:S02]  /*ae840*/  STL.64 [R1+0xf58], R106 ;  /* 0x000f586a01007387 */ /* 0x000fe40000100a00 */
[----:B------:R-:W-:Y:S01]  /*ae850*/  IMAD.MOV.U32 R26, RZ, RZ, R233 ;  /* 0x000000ffff1a7224 */ /* 0x000fe200078e00e9 */
[----:B------:R-:W-:-:S02]  /*ae860*/  MOV R27, R232 ;  /* 0x000000e8001b7202 */ /* 0x000fc40000000f00 */
[----:B------:R-:W-:Y:S01]  /*ae870*/  MOV R22, R143 ;  /* 0x0000008f00167202 */ /* 0x000fe20000000f00 */
[----:B------:R-:W-:Y:S02]  /*ae880*/  IMAD.MOV.U32 R23, RZ, RZ, R142 ;  /* 0x000000ffff177224 */ /* 0x000fe400078e008e */
        /* <DEDUP_REMOVED lines=23> */
[----:B------:R3:W-:Y:S03]  /*aea00*/  STL.64 [R1+0xfd8], R14 ;  /* 0x000fd80e01007387 */ /* 0x0007e60000100a00 */
        /* <DEDUP_REMOVED lines=8> */
[----:B------:R2:W-:Y:S06]  /*aea90*/  STL.64 [R1+0x1158], R18 ;  /* 0x0011581201007387 */ /* 0x0005ec0000100a00 */
[----:B------:R-:W-:Y:S01]  /*aeaa0*/  STL.64 [R1+0x1160], R12 ;  /* 0x0011600c01007387 */ /* 0x000fe20000100a00 */
[----:B------:R3:W-:Y:S01]  /*aeab0*/  STL.64 [R1+0x1168], R14 ;  /* 0x0011680e01007387 */ /* 0x0007e20000100a00 */
[----:B-1----:R-:W-:Y:S07]  /*aeac0*/  HMMA.1688.F32.TF32 R8, R236, R20, R52 ;  /* 0x00000014ec08723c */ /* 0x002fee0000081034 */
[----:B------:R-:W-:-:S02]  /*aead0*/  IMAD.MOV.U32 R54, RZ, RZ, R35 ;  /* 0x000000ffff367224 */ /* 0x000fc400078e0023 */
[----:B------:R-:W5:Y:S01]  /*aeae0*/  LDL.LU R35, [R1+0x38e8] ;  /* 0x0038e80001237983 */ /* 0x000f620000300800 */
[C---:B--2---:R-:W-:Y:S08]  /*aeaf0*/  HMMA.1688.F32.TF32 R16, R236.reuse, R24, R48 ;  /* 0x00000018ec10723c */ /* 0x044ff00000081030 */
[C---:B---3--:R-:W-:Y:S05]  /*aeb00*/  HMMA.1688.F32.TF32 R12, R236.reuse, R4, R44 ;  /* 0x00000004ec0c723c */ /* 0x048fea000008102c */
[----:B------:R-:W-:Y:S01]  /*aeb10*/  STL.64 [R1+0x1170], R8 ;  /* 0x0011700801007387 */ /* 0x000fe20000100a00 */
[----:B------:R1:W-:Y:S02]  /*aeb20*/  STL.64 [R1+0x1178], R10 ;  /* 0x0011780a01007387 */ /* 0x0003e40000100a00 */
[----:B------:R-:W2:Y:S01]  /*aeb30*/  LDL R55, [R1+0x1ac] ;  /* 0x0001ac0001377983 */ /* 0x000ea20000100800 */
[C---:B-1----:R-:W-:Y:S06]  /*aeb40*/  HMMA.1688.F32.TF32 R8, R236.reuse, R248, R40 ;  /* 0x000000f8ec08723c */ /* 0x042fec0000081028 */
[----:B------:R-:W-:Y:S01]  /*aeb50*/  STL.64 [R1+0x11a0], R16 ;  /* 0x0011a01001007387 */ /* 0x000fe20000100a00 */
[----:B------:R1:W-:Y:S07]  /*aeb60*/  STL.64 [R1+0x11a8], R18 ;  /* 0x0011a81201007387 */ /* 0x0003ee0000100a00 */
[----:B------:R-:W-:Y:S02]  /*aeb70*/  STL.64 [R1+0x11b0], R12 ;  /* 0x0011b00c01007387 */ /* 0x000fe40000100a00 */
[----:B------:R-:W-:Y:S01]  /*aeb80*/  STL.64 [R1+0x11b8], R14 ;  /* 0x0011b80e01007387 */ /* 0x000fe20000100a00 */
[----:B-1----:R-:W-:Y:S01]  /*aeb90*/  HMMA.1688.F32.TF32 R16, R236, R240, R36 ;  /* 0x000000f0ec10723c */ /* 0x002fe20000081024 */
[----:B------:R-:W-:Y:S01]  /*aeba0*/  MOV R24, R227 ;  /* 0x000000e300187202 */ /* 0x000fe20000000f00 */
[----:B------:R-:W-:-:S02]  /*aebb0*/  IMAD.MOV.U32 R25, RZ, RZ, R226 ;  /* 0x000000ffff197224 */ /* 0x000fc400078e00e2 */
[----:B------:R-:W-:Y:S02]  /*aebc0*/  IMAD.MOV.U32 R20, RZ, RZ, R231 ;  /* 0x000000ffff147224 */ /* 0x000fe400078e00e7 */
[----:B------:R-:W-:Y:S02]  /*aebd0*/  IMAD.MOV.U32 R21, RZ, RZ, R230 ;  /* 0x000000ffff157224 */ /* 0x000fe400078e00e6 */
[----:B------:R-:W-:Y:S01]  /*aebe0*/  IMAD.MOV.U32 R80, RZ, RZ, R174 ;  /* 0x000000ffff507224 */ /* 0x000fe200078e00ae */
[----:B------:R-:W-:Y:S01]  /*aebf0*/  MOV R81, R175 ;  /* 0x000000af00517202 */ /* 0x000fe20000000f00 */
[----:B------:R-:W-:Y:S01]  /*aec00*/  STL.64 [R1+0x11e0], R8 ;  /* 0x0011e00801007387 */ /* 0x000fe20000100a00 */
[----:B------:R1:W-:Y:S02]  /*aec10*/  STL.64 [R1+0x11e8], R10 ;  /* 0x0011e80a01007387 */ /* 0x0003e40000100a00 */
        /* <DEDUP_REMOVED lines=11> */
[C---:B-1----:R-:W-:Y:S01]  /*aecd0*/  HMMA.1688.F32.TF32 R8, R236.reuse, R156, R28 ;  /* 0x0000009cec08723c */ /* 0x042fe2000008101c */
[----:B------:R1:W-:Y:S01]  /*aece0*/  STL.64 [R1+0x1200], R16 ;  /* 0x0012001001007387 */ /* 0x0003e20000100a00 */
[----:B------:R3:W-:Y:S06]  /*aecf0*/  STL.64 [R1+0x1208], R18 ;  /* 0x0012081201007387 */ /* 0x0007ec0000100a00 */
[----:B-----5:R-:W-:Y:S01]  /*aed00*/  HMMA.1688.F32.TF32 R12, R236, R244, R32 ;  /* 0x000000f4ec0c723c */ /* 0x020fe20000081020 */
[----:B-1----:R-:W-:Y:S01]  /*aed10*/  MOV R16, R235 ;  /* 0x000000eb00107202 */ /* 0x002fe20000000f00 */
[----:B------:R-:W-:-:S02]  /*aed20*/  IMAD.MOV.U32 R17, RZ, RZ, R234 ;  /* 0x000000ffff117224 */ /* 0x000fc400078e00ea */
[----:B---3--:R-:W-:Y:S01]  /*aed30*/  IMAD.MOV.U32 R18, RZ, RZ, R168 ;  /* 0x000000ffff127224 */ /* 0x008fe200078e00a8 */
[----:B------:R-:W-:Y:S02]  /*aed40*/  MOV R19, R169 ;  /* 0x000000a900137202 */ /* 0x000fe40000000f00 */
[----:B------:R-:W-:Y:S01]  /*aed50*/  MOV R101, R187 ;  /* 0x000000bb00657202 */ /* 0x000fe20000000f00 */
[----:B------:R-:W-:Y:S02]  /*aed60*/  IMAD.MOV.U32 R102, RZ, RZ, R192 ;  /* 0x000000ffff667224 */ /* 0x000fe400078e00c0 */
[----:B------:R-:W-:Y:S01]  /*aed70*/  IMAD.MOV.U32 R103, RZ, RZ, R193 ;  /* 0x000000ffff677224 */ /* 0x000fe200078e00c1 */
[----:B------:R-:W-:Y:S01]  /*aed80*/  MOV R104, R194 ;  /* 0x000000c200687202 */ /* 0x000fe20000000f00 */
[----:B------:R-:W-:Y:S02]  /*aed90*/  IMAD.MOV.U32 R105, RZ, RZ, R195 ;  /* 0x000000ffff697224 */ /* 0x000fe400078e00c3 */
[----:B------:R-:W-:Y:S01]  /*aeda0*/  IMAD.MOV.U32 R106, RZ, RZ, R196 ;  /* 0x000000ffff6a7224 */ /* 0x000fe200078e00c4 */
[----:B------:R-:W-:-:S02]  /*aedb0*/  MOV R107, R197 ;  /* 0x000000c5006b7202 */ /* 0x000fc40000000f00 */
[----:B------:R-:W-:Y:S01]  /*aedc0*/  MOV R64, R206 ;  /* 0x000000ce00407202 */ /* 0x000fe20000000f00 */
[----:B------:R-:W-:Y:S02]  /*aedd0*/  IMAD.MOV.U32 R65, RZ, RZ, R207 ;  /* 0x000000ffff417224 */ /* 0x000fe400078e00cf */
        /* <DEDUP_REMOVED lines=9> */
[----:B------:R-:W-:Y:S01]  /*aee70*/  STL.64 [R1+0x1220], R12 ;  /* 0x0012200c01007387 */ /* 0x000fe20000100a00 */
[----:B------:R-:W-:Y:S02]  /*aee80*/  STL.64 [R1+0x1228], R14 ;  /* 0x0012280e01007387 */ /* 0x000fe40000100a00 */
[----:B------:R-:W-:Y:S02]  /*aee90*/  STL.64 [R1+0x1230], R8 ;  /* 0x0012300801007387 */ /* 0x000fe40000100a00 */
[----:B------:R1:W-:Y:S02]  /*aeea0*/  STL.64 [R1+0x1238], R10 ;  /* 0x0012380a01007387 */ /* 0x0003e40000100a00 */
        /* <DEDUP_REMOVED lines=11> */
[C---:B-1----:R-:W-:Y:S08]  /*aef60*/  HMMA.1688.F32.TF32 R8, R236.reuse, R152, R112 ;  /* 0x00000098ec08723c */ /* 0x042ff00000081070 */
[----:B------:R-:W-:Y:S01]  /*aef70*/  HMMA.1688.F32.TF32 R12, R236, R148, R116 ;  /* 0x00000094ec0c723c */ /* 0x000fe20000081074 */
[----:B------:R-:W-:Y:S01]  /*aef80*/  IMAD.MOV.U32 R42, RZ, RZ, R150 ;  /* 0x000000ffff2a7224 */ /* 0x000fe200078e0096 */
[----:B------:R-:W-:Y:S01]  /*aef90*/  MOV R43, R151 ;  /* 0x00000097002b7202 */ /* 0x000fe20000000f00 */
[----:B------:R-:W-:-:S02]  /*aefa0*/  IMAD.MOV.U32 R48, RZ, RZ, R154 ;  /* 0x000000ffff307224 */ /* 0x000fc400078e009a */
[----:B------:R-:W-:Y:S01]  /*aefb0*/  IMAD.MOV.U32 R49, RZ, RZ, R155 ;  /* 0x000000ffff317224 */ /* 0x000fe200078e009b */
[----:B------:R-:W-:Y:S01]  /*aefc0*/  MOV R50, R158 ;  /* 0x0000009e00327202 */ /* 0x000fe20000000f00 */
[----:B------:R-:W-:Y:S01]  /*aefd0*/  IMAD.MOV.U32 R51, RZ, RZ, R159 ;  /* 0x000000ffff337224 */ /* 0x000fe200078e009f */
[----:B------:R-:W-:Y:S04]  /*aefe0*/  LDS R28, [R161+0x2c080] ;  /* 0x02c08000a11c7984 */ /* 0x000fe80000000800 */
[----:B------:R-:W-:Y:S04]  /*aeff0*/  LDS R30, [R161+0x2e080] ;  /* 0x02e08000a11e7984 */ /* 0x000fe80000000800 */
[----:B------:R-:W-:Y:S04]  /*af000*/  LDS R29, [R189+0x2c080] ;  /* 0x02c08000bd1d7984 */ /* 0x000fe80000000800 */
[----:B------:R-:W1:Y:S04]  /*af010*/  LDS R31, [R189+0x2e080] ;  /* 0x02e08000bd1f7984 */ /* 0x000e680000000800 */
[----:B------:R-:W-:Y:S04]  /*af020*/  LDS R32, [R161+0x2c100] ;  /* 0x02c10000a1207984 */ /* 0x000fe80000000800 */
[----:B------:R-:W-:Y:S04]  /*af030*/  LDS R34, [R161+0x2e100] ;  /* 0x02e10000a1227984 */ /* 0x000fe80000000800 */
[----:B------:R-:W-:Y:S04]  /*af040*/  LDS R33, [R189+0x2c100] ;  /* 0x02c10000bd217984 */ /* 0x000fe80000000800 */
[----:B------:R-:W3:Y:S04]  /*af050*/  LDS R35, [R189+0x2e100] ;  /* 0x02e10000bd237984 */ /* 0x000ee80000000800 */
[----:B------:R-:W-:Y:S04]  /*af060*/  LDS R240, [R161+0x34000] ;  /* 0x03400000a1f07984 */ /* 0x000fe80000000800 */
[----:B------:R-:W-:Y:S04]  /*af070*/  LDS R241, [R189+0x34000] ;  /* 0x03400000bdf17984 */ /* 0x000fe80000000800 */
[----:B------:R5:W-:Y:S01]  /*af080*/  STL.64 [R1+0x1240], R8 ;  /* 0x0012400801007387 */ /* 0x000be20000100a00 */
[----:B------:R-:W-:Y:S01]  /*af090*/  MOV R157, R10 ;  /* 0x0000000a009d7202 */ /* 0x000fe20000000f00 */
[----:B------:R-:W-:-:S02]  /*af0a0*/  IMAD.MOV.U32 R156, RZ, RZ, R11 ;  /* 0x000000ffff9c7224 */ /* 0x000fc400078e000b */
[C---:B-----5:R-:W-:Y:S01]  /*af0b0*/  HMMA.1688.F32.TF32 R8, R236.reuse, R144, R120 ;  /* 0x00000090ec08723c */ /* 0x060fe20000081078 */
[----:B------:R-:W-:Y:S01]  /*af0c0*/  STL.64 [R1+0x1250], R12 ;  /* 0x0012500c01007387 */ /* 0x000fe20000100a00 */
[----:B------:R5:W-:Y:S06]  /*af0d0*/  STL.64 [R1+0x1258], R14 ;  /* 0x0012580e01007387 */ /* 0x000bec0000100a00 */
[C---:B-----5:R-:W-:Y:S11]  /*af0e0*/  HMMA.1688.F32.TF32 R12, R236.reuse, R140, R124 ;  /* 0x0000008cec0c723c */ /* 0x060ff6000008107c */
[----:B------:R-:W-:Y:S04]  /*af0f0*/  @!UPT UIADD3 URZ, URZ, URZ, URZ ;  /* 0x0000003f3f3ff290 */ /* 0x000fe8000fffe03f */
[----:B------:R5:W-:Y:S01]  /*af100*/  STL.64 [R1+0x1260], R8 ;  /* 0x0012600801007387 */ /* 0x000be20000100a00 */
[----:B------:R-:W-:Y:S01]  /*af110*/  IMAD.MOV.U32 R149, RZ, RZ, R10 ;  /* 0x000000ffff957224 */ /* 0x000fe200078e000a */
[----:B------:R-:W-:Y:S01]  /*af120*/  MOV R148, R11 ;  /* 0x0000000b00947202 */ /* 0x000fe20000000f00 */
[----:B------:R-:W2:Y:S01]  /*af130*/  LDL.64 R122, [R1+0x198] ;  /* 0x00019800017a7983 */ /* 0x000ea20000100a00 */
[C---:B-----5:R-:W-:Y:S04]  /*af140*/  HMMA.1688.F32.TF32 R8, R236.reuse, R136, R128 ;  /* 0x00000088ec08723c */ /* 0x060fe80000081080 */
[----:B------:R-:W-:Y:S01]  /*af150*/  STL.64 [R1+0x1270], R12 ;  /* 0x0012700c01007387 */ /* 0x000fe20000100a00 */
[----:B------:R-:W-:Y:S11]  /*af160*/  STL.64 [R1+0x1278], R14 ;  /* 0x0012780e01007387 */ /* 0x000ff60000100a00 */
[----:B------:R-:W-:Y:S07]  /*af170*/  @!UPT UIADD3 URZ, URZ, URZ, URZ ;  /* 0x0000003f3f3ff290 */ /* 0x000fee000fffe03f */
[----:B------:R5:W-:Y:S01]  /*af180*/  STL.64 [R1+0x1290], R8 ;  /* 0x0012900801007387 */ /* 0x000be20000100a00 */
[----:B------:R-:W-:Y:S02]  /*af190*/  IMAD.MOV.U32 R141, RZ, RZ, R10 ;  /* 0x000000ffff8d7224 */ /* 0x000fe400078e000a */
[----:B------:R-:W-:Y:S02]  /*af1a0*/  IMAD.MOV.U32 R140, RZ, RZ, R11 ;  /* 0x000000ffff8c7224 */ /* 0x000fe400078e000b */
[----:B------:R-:W2:Y:S01]  /*af1b0*/  LDL.LU R227, [R1+0x38e4] ;  /* 0x0038e40001e37983 */ /* 0x000ea20000300800 */
[----:B-----5:R-:W-:Y:S01]  /*af1c0*/  HMMA.1688.F32.TF32 R8, R236, R132, R76 ;  /* 0x00000084ec08723c */ /* 0x020fe2000008104c */
[----:B------:R-:W-:Y:S01]  /*af1d0*/  IMAD.MOV.U32 R12, RZ, RZ, R139 ;  /* 0x000000ffff0c7224 */ /* 0x000fe200078e008b */
[----:B------:R-:W-:Y:S01]  /*af1e0*/  MOV R13, R138 ;  /* 0x0000008a000d7202 */ /* 0x000fe20000000f00 */
[----:B------:R-:W-:Y:S02]  /*af1f0*/  IMAD.MOV.U32 R14, RZ, RZ, R135 ;  /* 0x000000ffff0e7224 */ /* 0x000fe400078e0087 */
[----:B------:R-:W-:Y:S11]  /*af200*/  IMAD.MOV.U32 R15, RZ, RZ, R134 ;  /* 0x000000ffff0f7224 */ /* 0x000ff600078e0086 */
[----:B------:R-:W-:Y:S07]  /*af210*/  @!UPT UIADD3 URZ, URZ, URZ, URZ ;  /* 0x0000003f3f3ff290 */ /* 0x000fee000fffe03f */
[----:B------:R5:W-:Y:S01]  /*af220*/  STL.64 [R1+0x12b0], R8 ;  /* 0x0012b00801007387 */ /* 0x000be20000100a00 */
[----:B------:R1:W-:Y:S02]  /*af230*/  STL.64 [R1+0x12b8], R10 ;  /* 0x0012b80a01007387 */ /* 0x0003e40000100a00 */
[----:B------:R-:W3:Y:S02]  /*af240*/  LDL.LU R226, [R1+0x38e0] ;  /* 0x0038e00001e27983 */ /* 0x000ee40000300800 */
        /* <DEDUP_REMOVED lines=14> */
[----:B-----5:R-:W-:-:S02]  /*af330*/  IMAD.MOV.U32 R8, RZ, RZ, R170 ;  /* 0x000000ffff087224 */ /* 0x020fc400078e00aa */
[----:B------:R-:W5:Y:S02]  /*af340*/  LDL.LU R170, [R1+0x38a4] ;  /* 0x0038a40001aa7983 */ /* 0x000f640000300800 */
[----:B------:R-:W-:Y:S01]  /*af350*/  IMAD.MOV.U32 R9, RZ, RZ, R171 ;  /* 0x000000ffff097224 */ /* 0x000fe200078e00ab */
[----:B-1----:R-:W-:Y:S01]  /*af360*/  MOV R10, R172 ;  /* 0x000000ac000a7202 */ /* 0x002fe20000000f00 */
[----:B------:R-:W5:Y:S01]  /*af370*/  LDL.LU R171, [R1+0x38a0] ;  /* 0x0038a00001ab7983 */ /* 0x000f620000300800 */
[----:B------:R-:W5:Y:S02]  /*af380*/  LDL.LU R172, [R1+0x389c] ;  /* 0x00389c0001ac7983 */ /* 0x000f640000300800 */
[----:B------:R-:W-:Y:S02]  /*af390*/  IMAD.MOV.U32 R11, RZ, RZ, R173 ;  /* 0x000000ffff0b7224 */ /* 0x000fe400078e00ad */
        /* <DEDUP_REMOVED lines=49> */
[----:B------:R-:W-:-:S02]  /*af6b0*/  IMAD.MOV.U32 R114, RZ, RZ, R228 ;  /* 0x000000ffff727224 */ /* 0x000fc400078e00e4 */
[----:B------:R-:W-:Y:S01]  /*af6c0*/  IMAD.MOV.U32 R115, RZ, RZ, R229 ;  /* 0x000000ffff737224 */ /* 0x000fe200078e00e5 */
[----:B--2---:R-:W-:Y:S01]  /*af6d0*/  MOV R113, R227 ;  /* 0x000000e300717202 */ /* 0x004fe20000000f00 */
[----:B---3--:R-:W-:Y:S02]  /*af6e0*/  IMAD.MOV.U32 R112, RZ, RZ, R226 ;  /* 0x000000ffff707224 */ /* 0x008fe400078e00e2 */
[----:B------:R-:W2:Y:S01]  /*af6f0*/  LDL.LU R226, [R1+0x37d4] ;  /* 0x0037d40001e27983 */ /* 0x000ea20000300800 */
[----:B------:R-:W2:Y:S02]  /*af700*/  LDL.LU R227, [R1+0x37d0] ;  /* 0x0037d00001e37983 */ /* 0x000ea40000300800 */
[----:B------:R-:W3:Y:S02]  /*af710*/  LDL.LU R228, [R1+0x37cc] ;  /* 0x0037cc0001e47983 */ /* 0x000ee40000300800 */
[----:B------:R-:W3:Y:S01]  /*af720*/  LDL.LU R229, [R1+0x37c8] ;  /* 0x0037c80001e57983 */ /* 0x000ee20000300800 */
[----:B----4-:R-:W-:Y:S01]  /*af730*/  MOV R116, R230 ;  /* 0x000000e600747202 */ /* 0x010fe20000000f00 */
[----:B------:R-:W-:Y:S01]  /*af740*/  IMAD.MOV.U32 R117, RZ, RZ, R231 ;  /* 0x000000ffff757224 */ /* 0x000fe200078e00e7 */
[----:B------:R-:W3:Y:S01]  /*af750*/  LDL.LU R230, [R1+0x37c4] ;  /* 0x0037c40001e67983 */ /* 0x000ee20000300800 */
[----:B------:R-:W3:Y:S02]  /*af760*/  LDL.LU R231, [R1+0x37c0] ;  /* 0x0037c00001e77983 */ /* 0x000ee40000300800 */
[----:B------:R-:W-:Y:S01]  /*af770*/  IMAD.MOV.U32 R118, RZ, RZ, R232 ;  /* 0x000000ffff767224 */ /* 0x000fe200078e00e8 */
[----:B------:R-:W-:Y:S01]  /*af780*/  MOV R119, R233 ;  /* 0x000000e900777202 */ /* 0x000fe20000000f00 */
[----:B------:R-:W4:Y:S01]  /*af790*/  LDL.LU R232, [R1+0x37bc] ;  /* 0x0037bc0001e87983 */ /* 0x000f220000300800 */
[----:B------:R-:W4:Y:S02]  /*af7a0*/  LDL.LU R233, [R1+0x37b8] ;  /* 0x0037b80001e97983 */ /* 0x000f240000300800 */
[----:B------:R-:W-:-:S02]  /*af7b0*/  IMAD.MOV.U32 R128, RZ, RZ, R234 ;  /* 0x000000ffff807224 */ /* 0x000fc400078e00ea */
[----:B------:R-:W-:Y:S01]  /*af7c0*/  IMAD.MOV.U32 R129, RZ, RZ, R235 ;  /* 0x000000ffff817224 */ /* 0x000fe200078e00eb */
[----:B------:R-:W4:Y:S01]  /*af7d0*/  LDL.LU R234, [R1+0x37b4] ;  /* 0x0037b40001ea7983 */ /* 0x000f220000300800 */
[----:B------:R-:W4:Y:S01]  /*af7e0*/  LDL.LU R235, [R1+0x37b0] ;  /* 0x0037b00001eb7983 */ /* 0x000f220000300800 */
[----:B------:R-:W-:Y:S01]  /*af7f0*/  MOV R130, R134 ;  /* 0x0000008600827202 */ /* 0x000fe20000000f00 */
[----:B------:R-:W-:Y:S01]  /*af800*/  IMAD.MOV.U32 R131, RZ, RZ, R135 ;  /* 0x000000ffff837224 */ /* 0x000fe200078e0087 */
[----:B------:R-:W4:Y:S01]  /*af810*/  LDL.LU R134, [R1+0x37ac] ;  /* 0x0037ac0001867983 */ /* 0x000f220000300800 */
[----:B------:R-:W4:Y:S02]  /*af820*/  LDL.LU R135, [R1+0x37a8] ;  /* 0x0037a80001877983 */ /* 0x000f240000300800 */
[----:B------:R-:W4:Y:S02]  /*af830*/  LDL.LU R76, [R1+0x420] ;  /* 0x00042000014c7983 */ /* 0x000f240000300800 */
[----:B------:R-:W4:Y:S01]  /*af840*/  LDL.LU R77, [R1+0x424] ;  /* 0x00042400014d7983 */ /* 0x000f220000300800 */
[----:B------:R-:W4:Y:S01]  /*af850*/  LDL.LU R78, [R1+0x428] ;  /* 0x00042800014e7983 */ /* 0x000f220000300800 */
[----:B------:R-:W4:Y:S02]  /*af860*/  LDL.LU R79, [R1+0x42c] ;  /* 0x00042c00014f7983 */ /* 0x000f240000300800 */
[----:B------:R-:W-:Y:S01]  /*af870*/  IMAD.MOV.U32 R124, RZ, RZ, R138 ;  /* 0x000000ffff7c7224 */ /* 0x000fe200078e008a */
[----:B------:R-:W-:Y:S01]  /*af880*/  MOV R125, R139 ;  /* 0x0000008b007d7202 */ /* 0x000fe20000000f00 */
[----:B------:R-:W4:Y:S01]  /*af890*/  LDL.LU R138, [R1+0x37a4] ;  /* 0x0037a400018a7983 */ /* 0x000f220000300800 */
[----:B------:R-:W4:Y:S02]  /*af8a0*/  LDL.LU R139, [R1+0x37a0] ;  /* 0x0037a000018b7983 */ /* 0x000f240000300800 */
[----:B------:R-:W-:-:S02]  /*af8b0*/  IMAD.MOV.U32 R126, RZ, RZ, R142 ;  /* 0x000000ffff7e7224 */ /* 0x000fc400078e008e */
        /* <DEDUP_REMOVED lines=11> */
[C---:B-----5:R-:W-:Y:S08]  /*af970*/  HMMA.1688.F32.TF32 R200, R68.reuse, R246, R200 ;  /* 0x000000f644c8723c */ /* 0x060ff000000810c8 */
[C---:B------:R-:W-:Y:S08]  /*af980*/  HMMA.1688.F32.TF32 R204, R68.reuse, R242, R204 ;  /* 0x000000f244cc723c */ /* 0x040ff000000810cc */
[C---:B------:R-:W-:Y:S08]  /*af990*/  HMMA.1688.F32.TF32 R208, R68.reuse, R250, R208 ;  /* 0x000000fa44d0723c */ /* 0x040ff000000810d0 */
[C---:B------:R-:W-:Y:S08]  /*af9a0*/  HMMA.1688.F32.TF32 R212, R68.reuse, R6, R212 ;  /* 0x0000000644d4723c */ /* 0x040ff000000810d4 */
[C---:B------:R-:W-:Y:S08]  /*af9b0*/  HMMA.1688.F32.TF32 R216, R68.reuse, R122, R216 ;  /* 0x0000007a44d8723c */ /* 0x040ff000000810d8 */
[----:B------:R-:W-:Y:S08]  /*af9c0*/  HMMA.1688.F32.TF32 R220, R68, R54, R220 ;  /* 0x0000003644dc723c */ /* 0x000ff000000810dc */
[C---:B------:R-:W-:Y:S08]  /*af9d0*/  HMMA.1688.F32.TF32 R124, R28.reuse, R74, R124 ;  /* 0x0000004a1c7c723c */ /* 0x040ff0000008107c */
[----:B------:R-:W-:Y:S08]  /*af9e0*/  HMMA.1688.F32.TF32 R36, R28, R6, R36 ;  /* 0x000000061c24723c */ /* 0x000ff00000081024 */
[C---:B--2---:R-:W-:Y:S08]  /*af9f0*/  HMMA.1688.F32.TF32 R224, R68.reuse, R74, R224 ;  /* 0x0000004a44e0723c */ /* 0x044ff000000810e0 */
[C---:B---3--:R-:W-:Y:S08]  /*afa00*/  HMMA.1688.F32.TF32 R228, R68.reuse, R86, R228 ;  /* 0x0000005644e4723c */ /* 0x048ff000000810e4 */
[C---:B----4-:R-:W-:Y:S08]  /*afa10*/  HMMA.1688.F32.TF32 R232, R68.reuse, R94, R232 ;  /* 0x0000005e44e8723c */ /* 0x050ff000000810e8 */
        /* <DEDUP_REMOVED lines=8> */
[C---:B------:R-:W-:Y:S11]  /*afaa0*/  HMMA.1688.F32.TF32 R76, R28.reuse, R86, R128 ;  /* 0x000000561c4c723c */ /* 0x040ff60000081080 */
[----:B------:R-:W-:Y:S04]  /*afab0*/  @!UPT UIADD3 URZ, URZ, URZ, URZ ;  /* 0x0000003f3f3ff290 */ /* 0x000fe8000fffe03f */
[----:B------:R-:W-:Y:S01]  /*afac0*/  STL.64 [R1+0x420], R68 ;  /* 0x0004204401007387 */ /* 0x000fe20000100a00 */
[----:B------:R1:W-:Y:S02]  /*afad0*/  STL.64 [R1+0x428], R70 ;  /* 0x0004284601007387 */ /* 0x0003e40000100a00 */
[C---:B-1----:R-:W-:Y:S05]  /*afae0*/  HMMA.1688.F32.TF32 R68, R28.reuse, R54, R116 ;  /* 0x000000361c44723c */ /* 0x042fea0000081074 */
[----:B------:R-:W-:Y:S01]  /*afaf0*/  STL.64 [R1+0x410], R76 ;  /* 0x0004104c01007387 */ /* 0x000fe20000100a00 */
[----:B------:R1:W-:Y:S02]  /*afb00*/  STL.64 [R1+0x418], R78 ;  /* 0x0004184e01007387 */ /* 0x0003e40000100a00 */
[----:B------:R-:W-:Y:S02]  /*afb10*/  STL.64 [R1+0x400], R124 ;  /* 0x0004007c01007387 */ /* 0x000fe40000100a00 */
[----:B------:R-:W-:Y:S01]  /*afb20*/  STL.64 [R1+0x408], R126 ;  /* 0x0004087e01007387 */ /* 0x000fe20000100a00 */
[C---:B-1----:R-:W-:Y:S11]  /*afb30*/  HMMA.1688.F32.TF32 R76, R28.reuse, R122, R112 ;  /* 0x0000007a1c4c723c */ /* 0x042ff60000081070 */
[----:B------:R-:W-:Y:S01]  /*afb40*/  @!UPT UIADD3 URZ, URZ, URZ, URZ ;  /* 0x0000003f3f3ff290 */ /* 0x000fe2000fffe03f */
[----:B------:R-:W-:Y:S01]  /*afb50*/  STL.64 [R1+0x140], R68 ;  /* 0x0001404401007387 */ /* 0x000fe20000100a00 */
[----:B------:R1:W-:Y:S02]  /*afb60*/  STL.64 [R1+0x148], R70 ;  /* 0x0001484601007387 */ /* 0x0003e40000100a00 */
[C---:B-1----:R-:W-:Y:S08]  /*afb70*/  HMMA.1688.F32.TF32 R68, R28.reuse, R250, R40 ;  /* 0x000000fa1c44723c */ /* 0x042ff00000081028 */
[C---:B------:R-:W-:Y:S01]  /*afb80*/  HMMA.1688.F32.TF32 R40, R28.reuse, R242, R44 ;  /* 0x000000f21c28723c */ /* 0x040fe2000008102c */
[----:B------:R-:W-:Y:S01]  /*afb90*/  STL.64 [R1+0x130], R76 ;  /* 0x0001304c01007387 */ /* 0x000fe20000100a00 */
[----:B------:R-:W-:Y:S02]  /*afba0*/  STL.64 [R1+0x138], R78 ;  /* 0x0001384e01007387 */ /* 0x000fe40000100a00 */
[----:B------:R-:W-:Y:S02]  /*afbb0*/  STL.64 [R1+0x120], R36 ;  /* 0x0001202401007387 */ /* 0x000fe40000100a00 */
[----:B------:R-:W-:Y:S02]  /*afbc0*/  STL.64 [R1+0x128], R38 ;  /* 0x0001282601007387 */ /* 0x000fe40000100a00 */
        /* <DEDUP_REMOVED lines=9> */
[C---:B--2---:R-:W-:Y:S01]  /*afc60*/  HMMA.1688.F32.TF32 R40, R28.reuse, R158, R56 ;  /* 0x0000009e1c28723c */ /* 0x044fe20000081038 */
[----:B------:R-:W-:Y:S07]  /*afc70*/  STL.64 [R1+0x440], R44 ;  /* 0x0004402c01007387 */ /* 0x000fee0000100a00 */
[C---:B------:R-:W-:Y:S01]  /*afc80*/  HMMA.1688.F32.TF32 R48, R28.reuse, R154, R60 ;  /* 0x0000009a1c30723c */ /* 0x040fe2000008103c */
[----:B------:R2:W-:Y:S07]  /*afc90*/  STL.64 [R1+0x448], R46 ;  /* 0x0004482e01007387 */ /* 0x0005ee0000100a00 */
[C---:B--2---:R-:W-:Y:S07]  /*afca0*/  HMMA.1688.F32.TF32 R44, R28.reuse, R150, R64 ;  /* 0x000000961c2c723c */ /* 0x044fee0000081040 */
[----:B------:R-:W-:Y:S01]  /*afcb0*/  STL.64 [R1+0x430], R40 ;  /* 0x0004302801007387 */ /* 0x000fe20000100a00 */
[----:B------:R2:W-:Y:S02]  /*afcc0*/  STL.64 [R1+0x438], R42 ;  /* 0x0004382a01007387 */ /* 0x0005e40000100a00 */
[C---:B--2---:R-:W-:Y:S05]  /*afcd0*/  HMMA.1688.F32.TF32 R40, R28.reuse, R146, R164 ;  /* 0x000000921c28723c */ /* 0x044fea00000810a4 */
[----:B------:R-:W-:Y:S01]  /*afce0*/  STL.64 [R1+0x3f0], R48 ;  /* 0x0003f03001007387 */ /* 0x000fe20000100a00 */
[----:B------:R2:W-:Y:S07]  /*afcf0*/  STL.64 [R1+0x3f8], R50 ;  /* 0x0003f83201007387 */ /* 0x0005ee0000100a00 */
[----:B------:R-:W-:Y:S02]  /*afd00*/  STL.64 [R1+0x3e0], R44 ;  /* 0x0003e02c01007387 */ /* 0x000fe40000100a00 */
[----:B------:R3:W-:Y:S01]  /*afd10*/  STL.64 [R1+0x3e8], R46 ;  /* 0x0003e82e01007387 */ /* 0x0007e20000100a00 */
[C---:B--2---:R-:W-:Y:S08]  /*afd20*/  HMMA.1688.F32.TF32 R48, R28.reuse, R142, R108 ;  /* 0x0000008e1c30723c */ /* 0x044ff0000008106c */
[C---:B---3--:R-:W-:Y:S01]  /*afd30*/  HMMA.1688.F32.TF32 R44, R28.reuse, R138, R104 ;  /* 0x0000008a1c2c723c */ /* 0x048fe20000081068 */
[----:B------:R-:W-:Y:S01]  /*afd40*/  STL.64 [R1+0x3d0], R40 ;  /* 0x0003d02801007387 */ /* 0x000fe20000100a00 */
[----:B------:R2:W-:Y:S06]  /*afd50*/  STL.64 [R1+0x3d8], R42 ;  /* 0x0003d82a01007387 */ /* 0x0005ec0000100a00 */
[----:B--2---:R-:W-:Y:S08]  /*afd60*/  HMMA.1688.F32.TF32 R40, R28, R134, R100 ;  /* 0x000000861c28723c */ /* 0x004ff00000081064 */
[C---:B------:R-:W-:Y:S01]  /*afd70*/  HMMA.1688.F32.TF32 R28, R32.reuse, R94, R96 ;  /* 0x0000005e201c723c */ /* 0x040fe20000081060 */
[----:B------:R-:W-:Y:S01]  /*afd80*/  STL.64 [R1+0x3c0], R48 ;  /* 0x0003c03001007387 */ /* 0x000fe20000100a00 */
[----:B------:R-:W-:Y:S05]  /*afd90*/  STL.64 [R1+0x3c8], R50 ;  /* 0x0003c83201007387 */ /* 0x000fea0000100a00 */
[----:B------:R-:W-:Y:S02]  /*afda0*/  STL.64 [R1+0x3b0], R44 ;  /* 0x0003b02c01007387 */ /* 0x000fe40000100a00 */
[----:B------:R2:W-:Y:S02]  /*afdb0*/  STL.64 [R1+0x3b8], R46 ;  /* 0x0003b82e01007387 */ /* 0x0005e40000100a00 */
[C---:B--2---:R-:W-:Y:S04]  /*afdc0*/  HMMA.1688.F32.TF32 R44, R32.reuse, R86, R88 ;  /* 0x00000056202c723c */ /* 0x044fe80000081058 */
[----:B------:R-:W-:Y:S01]  /*afdd0*/  STL.64 [R1+0xf0], R40 ;  /* 0x0000f02801007387 */ /* 0x000fe20000100a00 */
[----:B------:R2:W-:Y:S07]  /*afde0*/  STL.64 [R1+0xf8], R42 ;  /* 0x0000f82a01007387 */ /* 0x0005ee0000100a00 */
[----:B------:R-:W-:Y:S02]  /*afdf0*/  STL.64 [R1+0x390], R28 ;  /* 0x0003901c01007387 */ /* 0x000fe40000100a00 */
[----:B------:R3:W-:Y:S01]  /*afe00*/  STL.64 [R1+0x398], R30 ;  /* 0x0003981e01007387 */ /* 0x0007e20000100a00 */
[C---:B--2---:R-:W-:Y:S08]  /*afe10*/  HMMA.1688.F32.TF32 R40, R32.reuse, R74, R80 ;  /* 0x0000004a2028723c */ /* 0x044ff00000081050 */
[C---:B---3--:R-:W-:Y:S08]  /*afe20*/  HMMA.1688.F32.TF32 R28, R32.reuse, R54, R8 ;  /* 0x00000036201c723c */ /* 0x048ff00000081008 */
[C---:B------:R-:W-:Y:S01]  /*afe30*/  HMMA.1688.F32.TF32 R8, R32.reuse, R122, R16 ;  /* 0x0000007a2008723c */ /* 0x040fe20000081010 */
[----:B------:R-:W-:Y:S01]  /*afe40*/  STL.64 [R1+0x380], R44 ;  /* 0x0003802c01007387 */ /* 0x000fe20000100a00 */
[----:B------:R-:W-:Y:S06]  /*afe50*/  STL.64 [R1+0x388], R46 ;  /* 0x0003882e01007387 */ /* 0x000fec0000100a00 */
[C---:B------:R-:W-:Y:S08]  /*afe60*/  HMMA.1688.F32.TF32 R16, R32.reuse, R6, R12 ;  /* 0x000000062010723c */ /* 0x040ff0000008100c */
[C---:B------:R-:W-:Y:S01]  /*afe70*/  HMMA.1688.F32.TF32 R12, R32.reuse, R250, R20 ;  /* 0x000000fa200c723c */ /* 0x040fe20000081014 */
        /* <DEDUP_REMOVED lines=8> */
[----:B------:R-:W-:Y:S04]  /*aff00*/  LDS R29, [R189+0x2c200] ;  /* 0x02c20000bd1d7984 */ /* 0x000fe80000000800 */
[----:B------:R-:W3:Y:S01]  /*aff10*/  LDS R31, [R189+0x2e200] ;  /* 0x02e20000bd1f7984 */ /* 0x000ee20000000800 */
[C---:B--2---:R-:W-:Y:S03]  /*aff20*/  HMMA.1688.F32.TF32 R8, R32.reuse, R242, R24 ;  /* 0x000000f22008723c */ /* 0x044fe60000081018 */
[----:B------:R2:W-:Y:S01]  /*aff30*/  STL.64 [R1+0x340], R16 ;  /* 0x0003401001007387 */ /* 0x0005e20000100a00 */
[----:B------:R4:W-:Y:S02]  /*aff40*/  STL.64 [R1+0x348], R18 ;  /* 0x0003481201007387 */ /* 0x0009e40000100a00 */
[----:B------:R-:W3:Y:S02]  /*aff50*/  LDL.LU R80, [R1+0x240] ;  /* 0x0002400001507983 */ /* 0x000ee40000300800 */
[----:B------:R-:W-:Y:S01]  /*aff60*/  STL.64 [R1+0x330], R12 ;  /* 0x0003300c01007387 */ /* 0x000fe20000100a00 */
[----:B------:R-:W-:Y:S11]  /*aff70*/  STL.64 [R1+0x338], R14 ;  /* 0x0003380e01007387 */ /* 0x000ff60000100a00 */
[----:B------:R-:W-:Y:S03]  /*aff80*/  @!UPT UIADD3 URZ, URZ, URZ, URZ ;  /* 0x0000003f3f3ff290 */ /* 0x000fe6000fffe03f */
[----:B------:R5:W-:Y:S01]  /*aff90*/  STL.64 [R1+0x320], R8 ;  /* 0x0003200801007387 */ /* 0x000be20000100a00 */
[----:B------:R1:W-:Y:S02]  /*affa0*/  STL.64 [R1+0x328], R10 ;  /* 0x0003280a01007387 */ /* 0x0003e40000100a00 */
        /* <DEDUP_REMOVED lines=63> */
[----:B--2---:R-:W2:Y:S02]  /*b03a0*/  LDL.LU R16, [R1+0x660] ;  /* 0x0006600001107983 */ /* 0x004ea40000300800 */
[----:B------:R-:W2:Y:S02]  /*b03b0*/  LDL.LU R17, [R1+0x664] ;  /* 0x0006640001117983 */ /* 0x000ea40000300800 */
[----:B----4-:R-:W2:Y:S01]  /*b03c0*/  LDL.LU R18, [R1+0x668] ;  /* 0x0006680001127983 */ /* 0x010ea20000300800 */
[----:B------:R-:W2:Y:S01]  /*b03d0*/  LDL.LU R19, [R1+0x66c] ;  /* 0x00066c0001137983 */ /* 0x000ea20000300800 */
[----:B-----5:R-:W4:Y:S02]  /*b03e0*/  LDL.LU R8, [R1+0x670] ;  /* 0x0006700001087983 */ /* 0x020f240000300800 */
[----:B------:R-:W4:Y:S02]  /*b03f0*/  LDL.LU R9, [R1+0x674] ;  /* 0x0006740001097983 */ /* 0x000f240000300800 */
[----:B-1----:R-:W4:Y:S01]  /*b0400*/  LDL.LU R10, [R1+0x678] ;  /* 0x00067800010a7983 */ /* 0x002f220000300800 */
        /* <DEDUP_REMOVED lines=30> */
[C---:B----4-:R-:W-:Y:S08]  /*b05f0*/  HMMA.1688.F32.TF32 R8, R32.reuse, R246, R8 ;  /* 0x000000f62008723c */ /* 0x050ff00000081008 */
[C---:B-----5:R-:W-:Y:S08]  /*b0600*/  HMMA.1688.F32.TF32 R12, R32.reuse, R154, R12 ;  /* 0x0000009a200c723c */ /* 0x060ff0000008100c */
[C---:B---3--:R-:W-:Y:S08]  /*b0610*/  HMMA.1688.F32.TF32 R20, R32.reuse, R150, R20 ;  /* 0x000000962014723c */ /* 0x048ff00000081014 */
[C---:B------:R-:W-:Y:S01]  /*b0620*/  HMMA.1688.F32.TF32 R24, R32.reuse, R146, R24 ;  /* 0x000000922018723c */ /* 0x040fe20000081018 */
[----:B------:R-:W-:Y:S01]  /*b0630*/  STL.64 [R1+0x670], R8 ;  /* 0x0006700801007387 */ /* 0x000fe20000100a00 */
[----:B------:R1:W-:Y:S03]  /*b0640*/  STL.64 [R1+0x678], R10 ;  /* 0x0006780a01007387 */ /* 0x0003e60000100a00 */
[----:B-1----:R-:W2:Y:S01]  /*b0650*/  LDL.LU.64 R10, [R1+0x3770] ;  /* 0x00377000010a7983 */ /* 0x002ea20000300a00 */
[----:B------:R-:W3:Y:S02]  /*b0660*/  LDL.LU.64 R8, [R1+0x3768] ;  /* 0x0037680001087983 */ /* 0x000ee40000300a00 */
[----:B------:R-:W-:Y:S02]  /*b0670*/  STL.64 [R1+0x490], R16 ;  /* 0x0004901001007387 */ /* 0x000fe40000100a00 */
[----:B------:R1:W-:Y:S02]  /*b0680*/  STL.64 [R1+0x498], R18 ;  /* 0x0004981201007387 */ /* 0x0003e40000100a00 */
[----:B-1----:R-:W4:Y:S01]  /*b0690*/  LDL.LU.64 R18, [R1+0x3760] ;  /* 0x0037600001127983 */ /* 0x002f220000300a00 */
[----:B------:R-:W4:Y:S02]  /*b06a0*/  LDL.LU.64 R16, [R1+0x3758] ;  /* 0x0037580001107983 */ /* 0x000f240000300a00 */
[----:B------:R-:W-:Y:S02]  /*b06b0*/  STL.64 [R1+0x480], R12 ;  /* 0x0004800c01007387 */ /* 0x000fe40000100a00 */
[----:B------:R1:W-:Y:S02]  /*b06c0*/  STL.64 [R1+0x488], R14 ;  /* 0x0004880e01007387 */ /* 0x0003e40000100a00 */
[----:B-1----:R-:W5:Y:S01]  /*b06d0*/  LDL.LU.64 R14, [R1+0x3750] ;  /* 0x00375000010e7983 */ /* 0x002f620000300a00 */
[----:B------:R-:W5:Y:S02]  /*b06e0*/  LDL.LU.64 R12, [R1+0x3748] ;  /* 0x00374800010c7983 */ /* 0x000f640000300a00 */
[----:B------:R-:W-:Y:S02]  /*b06f0*/  STL.64 [R1+0x470], R20 ;  /* 0x0004701401007387 */ /* 0x000fe40000100a00 */
[----:B------:R1:W-:Y:S02]  /*b0700*/  STL.64 [R1+0x478], R22 ;  /* 0x0004781601007387 */ /* 0x0003e40000100a00 */
[----:B-1----:R-:W2:Y:S01]  /*b0710*/  LDL.LU.64 R22, [R1+0x3740] ;  /* 0x0037400001167983 */ /* 0x002ea20000300a00 */
[----:B------:R-:W2:Y:S02]  /*b0720*/  LDL.LU.64 R20, [R1+0x3738] ;  /* 0x0037380001147983 */ /* 0x000ea40000300a00 */
[----:B------:R-:W-:Y:S02]  /*b0730*/  STL.64 [R1+0x460], R24 ;  /* 0x0004601801007387 */ /* 0x000fe40000100a00 */
[----:B------:R1:W-:Y:S02]  /*b0740*/  STL.64 [R1+0x468], R26 ;  /* 0x0004681a01007387 */ /* 0x0003e40000100a00 */
[----:B-1----:R-:W2:Y:S01]  /*b0750*/  LDL.LU.64 R26, [R1+0x3730] ;  /* 0x00373000011a7983 */ /* 0x002ea20000300a00 */
[----:B------:R-:W3:Y:S01]  /*b0760*/  LDL.LU.64 R24, [R1+0x3728] ;  /* 0x0037280001187983 */ /* 0x000ee20000300a00 */
[C---:B------:R-:W-:Y:S08]  /*b0770*/  HMMA.1688.F32.TF32 R68, R32.reuse, R142, R68 ;  /* 0x0000008e2044723c */ /* 0x040ff00000081044 */
[C---:B------:R-:W-:Y:S08]  /*b0780*/  HMMA.1688.F32.TF32 R236, R32.reuse, R138, R236 ;  /* 0x0000008a20ec723c */ /* 0x040ff000000810ec */
[----:B------:R-:W-:Y:S07]  /*b0790*/  HMMA.1688.F32.TF32 R32, R32, R134, R76 ;  /* 0x000000862020723c */ /* 0x000fee000008104c */
[----:B------:R-:W-:Y:S01]  /*b07a0*/  STL.64 [R1+0x450], R68 ;  /* 0x0004504401007387 */ /* 0x000fe20000100a00 */
[----:B------:R1:W-:Y:S02]  /*b07b0*/  STL.64 [R1+0x458], R70 ;  /* 0x0004584601007387 */ /* 0x0003e40000100a00 */
[C---:B-1----:R-:W-:Y:S05]  /*b07c0*/  HMMA.1688.F32.TF32 R68, R36.reuse, R94, R128 ;  /* 0x0000005e2444723c */ /* 0x042fea0000081080 */
[----:B------:R-:W-:Y:S01]  /*b07d0*/  STL.64 [R1+0x3a0], R236 ;  /* 0x0003a0ec01007387 */ /* 0x000fe20000100a00 */
[----:B------:R-:W-:Y:S02]  /*b07e0*/  STL.64 [R1+0x3a8], R238 ;  /* 0x0003a8ee01007387 */ /* 0x000fe40000100a00 */
[C---:B------:R-:W-:Y:S05]  /*b07f0*/  HMMA.1688.F32.TF32 R76, R36.reuse, R86, R124 ;  /* 0x00000056244c723c */ /* 0x040fea000008107c */
[----:B------:R-:W-:Y:S01]  /*b0800*/  STL.64 [R1+0x310], R32 ;  /* 0x0003102001007387 */ /* 0x000fe20000100a00 */
[----:B------:R1:W-:Y:S02]  /*b0810*/  STL.64 [R1+0x318], R34 ;  /* 0x0003182201007387 */ /* 0x0003e40000100a00 */
[C---:B------:R-:W-:Y:S08]  /*b0820*/  HMMA.1688.F32.TF32 R40, R36.reuse, R122, R40 ;  /* 0x0000007a2428723c */ /* 0x040ff00000081028 */
[C---:B-1----:R-:W-:Y:S01]  /*b0830*/  HMMA.1688.F32.TF32 R32, R36.reuse, R74, R116 ;  /* 0x0000004a2420723c */ /* 0x042fe20000081074 */
[----:B------:R-:W-:Y:S01]  /*b0840*/  STL.64 [R1+0x300], R68 ;  /* 0x0003004401007387 */ /* 0x000fe20000100a00 */
[----:B------:R1:W-:Y:S06]  /*b0850*/  STL.64 [R1+0x308], R70 ;  /* 0x0003084601007387 */ /* 0x0003ec0000100a00 */
[C---:B-1----:R-:W-:Y:S01]  /*b0860*/  HMMA.1688.F32.TF32 R68, R36.reuse, R54, R112 ;  /* 0x000000362444723c */ /* 0x042fe20000081070 */
[----:B------:R-:W-:Y:S01]  /*b0870*/  STL.64 [R1+0x2f0], R76 ;  /* 0x0002f04c01007387 */ /* 0x000fe20000100a00 */
[----:B------:R-:W-:Y:S11]  /*b0880*/  STL.64 [R1+0x2f8], R78 ;  /* 0x0002f84e01007387 */ /* 0x000ff60000100a00 */
[----:B------:R-:W-:Y:S02]  /*b0890*/  @!UPT UIADD3 URZ, URZ, URZ, URZ ;  /* 0x0000003f3f3ff290 */ /* 0x000fe4000fffe03f */
[----:B------:R-:W-:Y:S02]  /*b08a0*/  STL.64 [R1+0x2e0], R32 ;  /* 0x0002e02001007387 */ /* 0x000fe40000100a00 */
[----:B------:R1:W-:Y:S02]  /*b08b0*/  STL.64 [R1+0x2e8], R34 ;  /* 0x0002e82201007387 */ /* 0x0003e40000100a00 */
[C---:B-1----:R-:W-:Y:S08]  /*b08c0*/  HMMA.1688.F32.TF32 R32, R36.reuse, R6, R44 ;  /* 0x000000062420723c */ /* 0x042ff0000008102c */
[C---:B------:R-:W-:Y:S01]  /*b08d0*/  HMMA.1688.F32.TF32 R44, R36.reuse, R250, R48 ;  /* 0x000000fa242c723c */ /* 0x040fe20000081030 */
        /* <DEDUP_REMOVED lines=8> */
[----:B------:R1:W-:Y:S02]  /*b0960*/  STL.64 [R1+0x2a8], R46 ;  /* 0x0002a82e01007387 */ /* 0x0003e40000100a00 */
[C---:B-1----:R-:W-:Y:S08]  /*b0970*/  HMMA.1688.F32.TF32 R32, R36.reuse, R246, R60 ;  /* 0x000000f62420723c */ /* 0x042ff0000008103c */
[C---:B------:R-:W-:Y:S01]  /*b0980*/  HMMA.1688.F32.TF32 R44, R36.reuse, R158, R64 ;  /* 0x0000009e242c723c */ /* 0x040fe20000081040 */
[----:B------:R-:W-:Y:S01]  /*b0990*/  STL.64 [R1+0x290], R40 ;  /* 0x0002902801007387 */ /* 0x000fe20000100a00 */
[----:B------:R1:W-:Y:S06]  /*b09a0*/  STL.64 [R1+0x298], R42 ;  /* 0x0002982a01007387 */ /* 0x0003ec0000100a00 */
[C---:B-1----:R-:W-:Y:S07]  /*b09b0*/  HMMA.1688.F32.TF32 R40, R36.reuse, R154, R164 ;  /* 0x0000009a2428723c */ /* 0x042fee00000810a4 */
        /* <DEDUP_REMOVED lines=13> */
[----:B------:R-:W-:Y:S04]  /*b0a90*/  @!UPT UIADD3 URZ, URZ, URZ, URZ ;  /* 0x0000003f3f3ff290 */ /* 0x000fe8000fffe03f */
[----:B------:R-:W-:Y:S01]  /*b0aa0*/  STL.64 [R1+0x600], R44 ;  /* 0x0006002c01007387 */ /* 0x000fe20000100a00 */
[----:B------:R1:W-:Y:S02]  /*b0ab0*/  STL.64 [R1+0x608], R46 ;  /* 0x0006082e01007387 */ /* 0x0003e40000100a00 */
[C---:B-1----:R-:W-:Y:S05]  /*b0ac0*/  HMMA.1688.F32.TF32 R44, R36.reuse, R138, R96 ;  /* 0x0000008a242c723c */ /* 0x042fea0000081060 */
[----:B------:R-:W-:Y:S01]  /*b0ad0*/  STL.64 [R1+0x280], R40 ;  /* 0x0002802801007387 */ /* 0x000fe20000100a00 */
[----:B------:R1:W-:Y:S02]  /*b0ae0*/  STL.64 [R1+0x288], R42 ;  /* 0x0002882a01007387 */ /* 0x0003e40000100a00 */
[----:B-1----:R-:W-:Y:S08]  /*b0af0*/  HMMA.1688.F32.TF32 R40, R36, R134, R88 ;  /* 0x000000862428723c */ /* 0x002ff00000081058 */
[----:B------:R-:W-:Y:S01]  /*b0b00*/  HMMA.1688.F32.TF32 R36, R28, R94, R80 ;  /* 0x0000005e1c24723c */ /* 0x000fe20000081050 */
[----:B------:R1:W-:Y:S01]  /*b0b10*/  STL.64 [R1+0x270], R48 ;  /* 0x0002703001007387 */ /* 0x0003e20000100a00 */
[----:B------:R1:W-:Y:S05]  /*b0b20*/  STL.64 [R1+0x278], R50 ;  /* 0x0002783201007387 */ /* 0x0003ea0000100a00 */
[----:B------:R-:W-:Y:S02]  /*b0b30*/  STL.64 [R1+0x260], R44 ;  /* 0x0002602c01007387 */ /* 0x000fe40000100a00 */
[----:B------:R-:W-:Y:S01]  /*b0b40*/  STL.64 [R1+0x268], R46 ;  /* 0x0002682e01007387 */ /* 0x000fe20000100a00 */
[----:B------:R-:W4:Y:S05]  /*b0b50*/  LDL.LU R88, [R1+0x510] ;  /* 0x0005100001587983 */ /* 0x000f2a0000300800 */
[----:B------:R1:W-:Y:S01]  /*b0b60*/  STL.64 [R1+0x250], R40 ;  /* 0x0002502801007387 */ /* 0x0003e20000100a00 */
[----:B------:R1:W-:Y:S07]  /*b0b70*/  STL.64 [R1+0x258], R42 ;  /* 0x0002582a01007387 */ /* 0x0003ee0000100a00 */
[----:B------:R-:W-:Y:S02]  /*b0b80*/  STL.64 [R1+0x5e0], R36 ;  /* 0x0005e02401007387 */ /* 0x000fe40000100a00 */
[----:B------:R1:W-:Y:S01]  /*b0b90*/  STL.64 [R1+0x5e8], R38 ;  /* 0x0005e82601007387 */ /* 0x0003e20000100a00 */
[----:B------:R-:W4:Y:S01]  /*b0ba0*/  LDL.LU R89, [R1+0x514] ;  /* 0x0005140001597983 */ /* 0x000f220000300800 */
[----:B------:R-:W4:Y:S02]  /*b0bb0*/  LDL.LU R90, [R1+0x518] ;  /* 0x00051800015a7983 */ /* 0x000f240000300800 */
[----:B------:R-:W4:Y:S02]  /*b0bc0*/  LDL.LU R91, [R1+0x51c] ;  /* 0x00051c00015b7983 */ /* 0x000f240000300800 */
[----:B--2---:R-:W-:Y:S01]  /*b0bd0*/  IMAD.MOV.U32 R96, RZ, RZ, R27 ;  /* 0x000000ffff607224 */ /* 0x004fe200078e001b */
[----:B------:R-:W-:Y:S01]  /*b0be0*/  MOV R97, R26 ;  /* 0x0000001a00617202 */ /* 0x000fe20000000f00 */
[----:B------:R-:W2:Y:S01]  /*b0bf0*/  LDL.LU R27, [R1+0x3724] ;  /* 0x00372400011b7983 */ /* 0x000ea20000300800 */
[----:B------:R-:W4:Y:S02]  /*b0c00*/  LDL.LU R26, [R1+0x3720] ;  /* 0x00372000011a7983 */ /* 0x000f240000300800 */
[----:B---3--:R-:W-:-:S02]  /*b0c10*/  IMAD.MOV.U32 R98, RZ, RZ, R25 ;  /* 0x000000ffff627224 */ /* 0x008fc400078e0019 */
[----:B------:R-:W-:Y:S01]  /*b0c20*/  IMAD.MOV.U32 R99, RZ, RZ, R24 ;  /* 0x000000ffff637224 */ /* 0x000fe200078e0018 */
        /* <DEDUP_REMOVED lines=18> */
[----:B-1----:R-:W5:Y:S02]  /*b0d50*/  LDL.LU R48, [R1+0x5a0] ;  /* 0x0005a00001307983 */ /* 0x002f640000300800 */
        /* <DEDUP_REMOVED lines=43> */
[----:B------:R-:W-:-:S02]  /*b1010*/  IMAD.MOV.U32 R80, RZ, RZ, R20 ;  /* 0x000000ffff507224 */ /* 0x000fc400078e0014 */
[----:B------:R-:W-:Y:S01]  /*b1020*/  IMAD.MOV.U32 R81, RZ, RZ, R21 ;  /* 0x000000ffff517224 */ /* 0x000fe200078e0015 */
[----:B------:R-:W-:Y:S01]  /*b1030*/  MOV R82, R22 ;  /* 0x0000001600527202 */ /* 0x000fe20000000f00 */
[----:B------:R-:W-:Y:S01]  /*b1040*/  IMAD.MOV.U32 R83, RZ, RZ, R23 ;  /* 0x000000ffff537224 */ /* 0x000fe200078e0017 */
[----:B--2---:R-:W-:Y:S01]  /*b1050*/  MOV R107, R27 ;  /* 0x0000001b006b7202 */ /* 0x004fe20000000f00 */
[----:B----4-:R-:W-:Y:S02]  /*b1060*/  IMAD.MOV.U32 R106, RZ, RZ, R26 ;  /* 0x000000ffff6a7224 */ /* 0x010fe400078e001a */
[----:B---3--:R-:W-:Y:S01]  /*b1070*/  IMAD.MOV.U32 R105, RZ, RZ, R25 ;  /* 0x000000ffff697224 */ /* 0x008fe200078e0019 */
[----:B-----5:R-:W-:Y:S02]  /*b1080*/  MOV R104, R24 ;  /* 0x0000001800687202 */ /* 0x020fe40000000f00 */
        /* <DEDUP_REMOVED lines=8> */
[C---:B------:R-:W-:Y:S08]  /*b1110*/  HMMA.1688.F32.TF32 R36, R28.reuse, R86, R236 ;  /* 0x000000561c24723c */ /* 0x040ff000000810ec */
        /* <DEDUP_REMOVED lines=10> */
[C---:B----4-:R-:W-:Y:S01]  /*b11c0*/  HMMA.1688.F32.TF32 R68, R28.reuse, R250, R112 ;  /* 0x000000fa1c44723c */ /* 0x050fe20000081070 */
[----:B------:R-:W-:Y:S01]  /*b11d0*/  STL.64 [R1+0x220], R36 ;  /* 0x0002202401007387 */ /* 0x000fe20000100a00 */
[----:B------:R3:W-:Y:S11]  /*b11e0*/  STL.64 [R1+0x228], R38 ;  /* 0x0002282601007387 */ /* 0x0007f60000100a00 */
[----:B------:R-:W-:Y:S02]  /*b11f0*/  @!UPT UIADD3 URZ, URZ, URZ, URZ ;  /* 0x0000003f3f3ff290 */ /* 0x000fe4000fffe03f */
[----:B------:R-:W-:Y:S01]  /*b1200*/  STL.64 [R1+0x210], R76 ;  /* 0x0002104c01007387 */ /* 0x000fe20000100a00 */
[----:B------:R-:W-:Y:S07]  /*b1210*/  STL.64 [R1+0x218], R78 ;  /* 0x0002184e01007387 */ /* 0x000fee0000100a00 */
[----:B------:R-:W-:Y:S02]  /*b1220*/  STL.64 [R1+0x200], R68 ;  /* 0x0002004401007387 */ /* 0x000fe40000100a00 */
[----:B------:R-:W-:Y:S01]  /*b1230*/  STL.64 [R1+0x208], R70 ;  /* 0x0002084601007387 */ /* 0x000fe20000100a00 */
[----:B------:R-:W-:Y:S01]  /*b1240*/  HMMA.1688.F32.TF32 R44, R28, R158, R44 ;  /* 0x0000009e1c2c723c */ /* 0x000fe2000008102c */
[----:B------:R-:W-:Y:S01]  /*b1250*/  MOV R4, R123 ;  /* 0x0000007b00047202 */ /* 0x000fe20000000f00 */
[----:B------:R-:W-:-:S06]  /*b1260*/  IMAD.MOV.U32 R5, RZ, RZ, R122 ;  /* 0x000000ffff057224 */ /* 0x000fcc00078e007a */
[C---:B---3--:R-:W-:Y:S01]  /*b1270*/  HMMA.1688.F32.TF32 R36, R28.reuse, R242, R20 ;  /* 0x000000f21c24723c */ /* 0x048fe20000081014 */
[----:B------:R-:W-:Y:S04]  /*b1280*/  LDS R20, [R161+0x2c300] ;  /* 0x02c30000a1147984 */ /* 0x000fe80000000800 */
[----:B------:R-:W-:Y:S04]  /*b1290*/  LDS R22, [R161+0x2e300] ;  /* 0x02e30000a1167984 */ /* 0x000fe80000000800 */
[----:B------:R-:W-:Y:S04]  /*b12a0*/  LDS R21, [R189+0x2c300] ;  /* 0x02c30000bd157984 */ /* 0x000fe80000000800 */
[----:B------:R-:W1:Y:S10]  /*b12b0*/  LDS R23, [R189+0x2e300] ;  /* 0x02e30000bd177984 */ /* 0x000e740000000800 */
        /* <DEDUP_REMOVED lines=12> */
[C---:B---3--:R-:W-:Y:S08]  /*b1380*/  HMMA.1688.F32.TF32 R44, R28.reuse, R146, R60 ;  /* 0x000000921c2c723c */ /* 0x048ff0000008103c */
[C---:B----4-:R-:W-:Y:S07]  /*b1390*/  HMMA.1688.F32.TF32 R40, R28.reuse, R142, R64 ;  /* 0x0000008e1c28723c */ /* 0x050fee0000081040 */
[----:B------:R-:W-:Y:S01]  /*b13a0*/  STL.64 [R1+0x590], R36 ;  /* 0x0005902401007387 */ /* 0x000fe20000100a00 */
[----:B------:R3:W-:Y:S02]  /*b13b0*/  STL.64 [R1+0x598], R38 ;  /* 0x0005982601007387 */ /* 0x0007e40000100a00 */
[C---:B---3--:R-:W-:Y:S08]  /*b13c0*/  HMMA.1688.F32.TF32 R36, R28.reuse, R138, R164 ;  /* 0x0000008a1c24723c */ /* 0x048ff000000810a4 */
[----:B--2---:R-:W-:Y:S01]  /*b13d0*/  HMMA.1688.F32.TF32 R28, R28, R134, R24 ;  /* 0x000000861c1c723c */ /* 0x004fe20000081018 */
[----:B------:R-:W-:Y:S01]  /*b13e0*/  STL.64 [R1+0x580], R44 ;  /* 0x0005802c01007387 */ /* 0x000fe20000100a00 */
[----:B------:R-:W-:Y:S03]  /*b13f0*/  STL.64 [R1+0x588], R46 ;  /* 0x0005882e01007387 */ /* 0x000fe60000100a00 */
[----:B------:R-:W-:Y:S02]  /*b1400*/  STL.64 [R1+0x570], R40 ;  /* 0x0005702801007387 */ /* 0x000fe40000100a00 */
[----:B------:R-:W-:Y:S01]  /*b1410*/  STL.64 [R1+0x578], R42 ;  /* 0x0005782a01007387 */ /* 0x000fe20000100a00 */
[----:B------:R-:W-:Y:S01]  /*b1420*/  MOV R145, R6 ;  /* 0x0000000600917202 */ /* 0x000fe20000000f00 */
[----:B------:R-:W-:-:S02]  /*b1430*/  IMAD.MOV.U32 R144, RZ, RZ, R7 ;  /* 0x000000ffff907224 */ /* 0x000fc400078e0007 */
[----:B------:R-:W-:Y:S01]  /*b1440*/  IMAD.MOV.U32 R137, RZ, RZ, R250 ;  /* 0x000000ffff897224 */ /* 0x000fe200078e00fa */
[----:B------:R-:W-:Y:S01]  /*b1450*/  MOV R136, R251 ;  /* 0x000000fb00887202 */ /* 0x000fe20000000f00 */
[----:B------:R-:W-:Y:S02]  /*b1460*/  IMAD.MOV.U32 R133, RZ, RZ, R246 ;  /* 0x000000ffff857224 */ /* 0x000fe400078e00f6 */
[----:B------:R-:W-:Y:S01]  /*b1470*/  IMAD.MOV.U32 R132, RZ, RZ, R247 ;  /* 0x000000ffff847224 */ /* 0x000fe200078e00f7 */
[----:B------:R-:W-:Y:S04]  /*b1480*/  LDS R164, [R161+0x2c380] ;  /* 0x02c38000a1a47984 */ /* 0x000fe80000000800 */
[----:B------:R-:W-:Y:S04]  /*b1490*/  LDS R166, [R161+0x2e380] ;  /* 0x02e38000a1a67984 */ /* 0x000fe80000000800 */
[----:B------:R-:W-:Y:S04]  /*b14a0*/  LDS R165, [R189+0x2c380] ;  /* 0x02c38000bda57984 */ /* 0x000fe80000000800 */
[----:B------:R-:W2:Y:S04]  /*b14b0*/  LDS R167, [R189+0x2e380] ;  /* 0x02e38000bda77984 */ /* 0x000ea80000000800 */
[----:B------:R-:W-:Y:S01]  /*b14c0*/  STL.64 [R1+0x560], R36 ;  /* 0x0005602401007387 */ /* 0x000fe20000100a00 */
[----:B------:R-:W-:Y:S02]  /*b14d0*/  STL.64 [R1+0x568], R38 ;  /* 0x0005682601007387 */ /* 0x000fe40000100a00 */
[----:B------:R-:W-:Y:S02]  /*b14e0*/  STL.64 [R1+0x1e0], R28 ;  /* 0x0001e01c01007387 */ /* 0x000fe40000100a00 */
[----:B------:R3:W-:Y:S02]  /*b14f0*/  STL.64 [R1+0x1e8], R30 ;  /* 0x0001e81e01007387 */ /* 0x0007e40000100a00 */
[C---:B---3--:R-:W-:Y:S08]  /*b1500*/  HMMA.1688.F32.TF32 R28, R32.reuse, R94, R108 ;  /* 0x0000005e201c723c */ /* 0x048ff0000008106c */
[----:B------:R-:W-:Y:S01]  /*b1510*/  HMMA.1688.F32.TF32 R36, R32, R86, R104 ;  /* 0x000000562024723c */ /* 0x000fe20000081068 */
[----:B------:R-:W-:-:S02]  /*b1520*/  IMAD.MOV.U32 R26, RZ, RZ, R5 ;  /* 0x000000ffff1a7224 */ /* 0x000fc400078e0005 */
[----:B------:R-:W-:Y:S11]  /*b1530*/  IMAD.MOV.U32 R27, RZ, RZ, R4 ;  /* 0x000000ffff1b7224 */ /* 0x000ff600078e0004 */
[----:B------:R-:W-:Y:S01]  /*b1540*/  @!UPT UIADD3 URZ, URZ, URZ, URZ ;  /* 0x0000003f3f3ff290 */ /* 0x000fe2000fffe03f */
[----:B------:R-:W-:Y:S01]  /*b1550*/  STL.64 [R1+0x550], R28 ;  /* 0x0005501c01007387 */ /* 0x000fe20000100a00 */
[----:B------:R3:W-:Y:S02]  /*b1560*/  STL.64 [R1+0x558], R30 ;  /* 0x0005581e01007387 */ /* 0x0007e40000100a00 */
[C---:B---3--:R-:W-:Y:S08]  /*b1570*/  HMMA.1688.F32.TF32 R28, R32.reuse, R74, R100 ;  /* 0x0000004a201c723c */ /* 0x048ff00000081064 */
[C---:B------:R-:W-:Y:S01]  /*b1580*/  HMMA.1688.F32.TF32 R40, R32.reuse, R54, R96 ;  /* 0x000000362028723c */ /* 0x040fe20000081060 */
[----:B------:R-:W-:Y:S01]  /*b1590*/  STL.64 [R1+0x540], R36 ;  /* 0x0005402401007387 */ /* 0x000fe20000100a00 */
[----:B------:R3:W-:Y:S06]  /*b15a0*/  STL.64 [R1+0x548], R38 ;  /* 0x0005482601007387 */ /* 0x0007ec0000100a00 */
[C---:B---3--:R-:W-:Y:S07]  /*b15b0*/  HMMA.1688.F32.TF32 R36, R32.reuse, R26, R88 ;  /* 0x0000001a2024723c */ /* 0x048fee0000081058 */
[----:B------:R-:W-:Y:S01]  /*b15c0*/  STL.64 [R1+0x530], R28 ;  /* 0x0005301c01007387 */ /* 0x000fe20000100a00 */
[----:B------:R3:W-:Y:S02]  /*b15d0*/  STL.64 [R1+0x538], R30 ;  /* 0x0005381e01007387 */ /* 0x0007e40000100a00 */
[C---:B---3--:R-:W-:Y:S05]  /*b15e0*/  HMMA.1688.F32.TF32 R28, R32.reuse, R6, R80 ;  /* 0x00000006201c723c */ /* 0x048fea0000081050 */
[----:B------:R3:W-:Y:S01]  /*b15f0*/  STL.64 [R1+0x520], R40 ;  /* 0x0005202801007387 */ /* 0x0007e20000100a00 */
[----:B------:R4:W-:Y:S02]  /*b1600*/  STL.64 [R1+0x528], R42 ;  /* 0x0005282a01007387 */ /* 0x0009e40000100a00 */
[----:B------:R-:W5:Y:S05]  /*b1610*/  LDL.LU R88, [R1+0x30] ;  /* 0x0000300001587983 */ /* 0x000f6a0000300800 */
[----:B------:R1:W-:Y:S01]  /*b1620*/  STL.64 [R1+0x510], R36 ;  /* 0x0005102401007387 */ /* 0x0003e20000100a00 */
[----:B------:R1:W-:Y:S09]  /*b1630*/  STL.64 [R1+0x518], R38 ;  /* 0x0005182601007387 */ /* 0x0003f20000100a00 */
[----:B------:R-:W-:Y:S01]  /*b1640*/  STL.64 [R1+0x500], R28 ;  /* 0x0005001c01007387 */ /* 0x000fe20000100a00 */
        /* <DEDUP_REMOVED lines=84> */
[C---:B--2---:R-:W-:Y:S08]  /*b1b90*/  HMMA.1688.F32.TF32 R28, R32.reuse, R250, R36 ;  /* 0x000000fa201c723c */ /* 0x044ff00000081024 */
[C---:B------:R-:W-:Y:S08]  /*b1ba0*/  HMMA.1688.F32.TF32 R36, R32.reuse, R242, R68 ;  /* 0x000000f22024723c */ /* 0x040ff00000081044 */
[C---:B---3--:R-:W-:Y:S01]  /*b1bb0*/  HMMA.1688.F32.TF32 R68, R32.reuse, R246, R236 ;  /* 0x000000f62044723c */ /* 0x048fe200000810ec */
[----:B------:R-:W-:Y:S04]  /*b1bc0*/  LDS R236, [R161+0x30000] ;  /* 0x03000000a1ec7984 */ /* 0x000fe80000000800 */
[----:B------:R-:W-:Y:S04]  /*b1bd0*/  LDS R238, [R161+0x32000] ;  /* 0x03200000a1ee7984 */ /* 0x000fe80000000800 */
[----:B------:R-:W-:Y:S04]  /*b1be0*/  LDS R237, [R189+0x30000] ;  /* 0x03000000bded7984 */ /* 0x000fe80000000800 */
[----:B------:R-:W-:Y:S04]  /*b1bf0*/  LDS R239, [R189+0x32000] ;  /* 0x03200000bdef7984 */ /* 0x000fe80000000800 */
[----:B------:R-:W-:Y:S01]  /*b1c00*/  STL.64 [R1+0x4f0], R28 ;  /* 0x0004f01c01007387 */ /* 0x000fe20000100a00 */
[----:B------:R1:W-:Y:S02]  /*b1c10*/  STL.64 [R1+0x4f8], R30 ;  /* 0x0004f81e01007387 */ /* 0x0003e40000100a00 */
[C---:B-1----:R-:W-:Y:S01]  /*b1c20*/  HMMA.1688.F32.TF32 R28, R32.reuse, R158, R76 ;  /* 0x0000009e201c723c */ /* 0x042fe2000008104c */
[----:B------:R-:W-:Y:S01]  /*b1c30*/  STL.64 [R1+0x4e0], R36 ;  /* 0x0004e02401007387 */ /* 0x000fe20000100a00 */
[----:B------:R1:W-:Y:S02]  /*b1c40*/  STL.64 [R1+0x4e8], R38 ;  /* 0x0004e82601007387 */ /* 0x0003e40000100a00 */
[----:B------:R-:W-:Y:S02]  /*b1c50*/  STL.64 [R1+0x4d0], R68 ;  /* 0x0004d04401007387 */ /* 0x000fe40000100a00 */
[----:B------:R2:W-:Y:S02]  /*b1c60*/  STL.64 [R1+0x4d8], R70 ;  /* 0x0004d84601007387 */ /* 0x0005e40000100a00 */
[C---:B-1----:R-:W-:Y:S08]  /*b1c70*/  HMMA.1688.F32.TF32 R36, R32.reuse, R154, R128 ;  /* 0x0000009a2024723c */ /* 0x042ff00000081080 */
[C---:B--2---:R-:W-:Y:S07]  /*b1c80*/  HMMA.1688.F32.TF32 R68, R32.reuse, R150, R124 ;  /* 0x000000962044723c */ /* 0x044fee000008107c */
[----:B------:R-:W-:Y:S01]  /*b1c90*/  STL.64 [R1+0x4c0], R28 ;  /* 0x0004c01c01007387 */ /* 0x000fe20000100a00 */
[----:B------:R4:W-:Y:S02]  /*b1ca0*/  STL.64 [R1+0x4c8], R30 ;  /* 0x0004c81e01007387 */ /* 0x0009e40000100a00 */
[C---:B----4-:R-:W-:Y:S05]  /*b1cb0*/  HMMA.1688.F32.TF32 R28, R32.reuse, R146, R120 ;  /* 0x00000092201c723c */ /* 0x050fea0000081078 */
        /* <DEDUP_REMOVED lines=8> */
[----:B-1----:R-:W-:Y:S07]  /*b1d40*/  HMMA.1688.F32.TF32 R28, R32, R134, R40 ;  /* 0x00000086201c723c */ /* 0x002fee0000081028 */
[----:B------:R-:W-:Y:S01]  /*b1d50*/  STL.64 [R1+0xd0], R36 ;  /* 0x0000d02401007387 */ /* 0x000fe20000100a00 */
[----:B------:R1:W-:Y:S07]  /*b1d60*/  STL.64 [R1+0xd8], R38 ;  /* 0x0000d82601007387 */ /* 0x0003ee0000100a00 */
[----:B------:R-:W-:Y:S02]  /*b1d70*/  STL.64 [R1+0xc0], R68 ;  /* 0x0000c04401007387 */ /* 0x000fe40000100a00 */
[----:B------:R-:W-:Y:S01]  /*b1d80*/  STL.64 [R1+0xc8], R70 ;  /* 0x0000c84601007387 */ /* 0x000fe20000100a00 */
[C---:B------:R-:W-:Y:S08]  /*b1d90*/  HMMA.1688.F32.TF32 R32, R20.reuse, R86, R48 ;  /* 0x000000561420723c */ /* 0x040ff00000081030 */
[C---:B-1----:R-:W-:Y:S01]  /*b1da0*/  HMMA.1688.F32.TF32 R36, R20.reuse, R94, R44 ;  /* 0x0000005e1424723c */ /* 0x042fe2000008102c */
[----:B------:R-:W-:Y:S01]  /*b1db0*/  STL.64 [R1+0xb0], R28 ;  /* 0x0000b01c01007387 */ /* 0x000fe20000100a00 */
[----:B------:R1:W-:Y:S06]  /*b1dc0*/  STL.64 [R1+0xb8], R30 ;  /* 0x0000b81e01007387 */ /* 0x0003ec0000100a00 */
[C---:B-1----:R-:W-:Y:S11]  /*b1dd0*/  HMMA.1688.F32.TF32 R28, R20.reuse, R74, R56 ;  /* 0x0000004a141c723c */ /* 0x042ff60000081038 */
[----:B------:R-:W-:Y:S04]  /*b1de0*/  @!UPT UIADD3 URZ, URZ, URZ, URZ ;  /* 0x0000003f3f3ff290 */ /* 0x000fe8000fffe03f */
[----:B------:R-:W-:Y:S01]  /*b1df0*/  STL.64 [R1+0xa0], R36 ;  /* 0x0000a02401007387 */ /* 0x000fe20000100a00 */
[----:B------:R1:W-:Y:S02]  /*b1e00*/  STL.64 [R1+0xa8], R38 ;  /* 0x0000a82601007387 */ /* 0x0003e40000100a00 */
        /* <DEDUP_REMOVED lines=8> */
[----:B------:R-:W-:Y:S07]  /*b1e90*/  STL.64 [R1+0x78], R38 ;  /* 0x0000782601007387 */ /* 0x000fee0000100a00 */
[----:B------:R-:W-:Y:S02]  /*b1ea0*/  STL.64 [R1+0x60], R32 ;  /* 0x0000602001007387 */ /* 0x000fe40000100a00 */
[----:B------:R-:W-:Y:S06]  /*b1eb0*/  STL.64 [R1+0x68], R34 ;  /* 0x0000682201007387 */ /* 0x000fec0000100a00 */
[----:B------:R-:W-:Y:S01]  /*b1ec0*/  STL.64 [R1+0x50], R28 ;  /* 0x0000501c01007387 */ /* 0x000fe20000100a00 */
[----:B------:R1:W-:Y:S02]  /*b1ed0*/  STL.64 [R1+0x58], R30 ;  /* 0x0000581e01007387 */ /* 0x0003e40000100a00 */
[----:B------:R-:W2:Y:S02]  /*b1ee0*/  LDL.LU.64 R6, [R1+0x36f0] ;  /* 0x0036f00001067983 */ /* 0x000ea40000300a00 */
[----:B------:R-:W2:Y:S01]  /*b1ef0*/  LDL.LU.64 R4, [R1+0x36e8] ;  /* 0x0036e80001047983 */ /* 0x000ea20000300a00 */
[C---:B-1----:R-:W-:Y:S11]  /*b1f00*/  HMMA.1688.F32.TF32 R28, R20.reuse, R250, R104 ;  /* 0x000000fa141c723c */ /* 0x042ff60000081068 */
[----:B------:R-:W-:Y:S11]  /*b1f10*/  @!UPT UIADD3 URZ, URZ, URZ, URZ ;  /* 0x0000003f3f3ff290 */ /* 0x000ff6000fffe03f */
[----:B------:R-:W-:Y:S01]  /*b1f20*/  @!UPT UIADD3 URZ, URZ, URZ, URZ ;  /* 0x0000003f3f3ff290 */ /* 0x000fe2000fffe03f */
[----:B------:R-:W-:Y:S01]  /*b1f30*/  STL.64 [R1+0x40], R28 ;  /* 0x0000401c01007387 */ /* 0x000fe20000100a00 */
[----:B------:R5:W-:Y:S02]  /*b1f40*/  STL.64 [R1+0x48], R30 ;  /* 0x0000481e01007387 */ /* 0x000be40000100a00 */
[----:B------:R-:W3:Y:S02]  /*b1f50*/  LDL.LU.64 R250, [R1+0x36e0] ;  /* 0x0036e00001fa7983 */ /* 0x000ee40000300a00 */
[----:B------:R-:W3:Y:S01]  /*b1f60*/  LDL.LU.64 R248, [R1+0x36d8] ;  /* 0x0036d80001f87983 */ /* 0x000ee20000300a00 */
[C---:B-----5:R-:W-:Y:S01]  /*b1f70*/  HMMA.1688.F32.TF32 R28, R20.reuse, R242, R88 ;  /* 0x000000f2141c723c */ /* 0x060fe20000081058 */
[----:B------:R-:W4:Y:S11]  /*b1f80*/  LDL.LU R88, [R1+0x830] ;  /* 0x0008300001587983 */ /* 0x000f360000300800 */
[----:B------:R-:W-:Y:S11]  /*b1f90*/  @!UPT UIADD3 URZ, URZ, URZ, URZ ;  /* 0x0000003f3f3ff290 */ /* 0x000ff6000fffe03f */
[----:B------:R-:W-:Y:S01]  /*b1fa0*/  STL.64 [R1+0x30], R28 ;  /* 0x0000301c01007387 */ /* 0x000fe20000100a00 */
[----:B------:R1:W-:Y:S02]  /*b1fb0*/  STL.64 [R1+0x38], R30 ;  /* 0x0000381e01007387 */ /* 0x0003e40000100a00 */
[----:B------:R-:W4:Y:S01]  /*b1fc0*/  LDL.LU R89, [R1+0x834] ;  /* 0x0008340001597983 */ /* 0x000f220000300800 */
[C---:B------:R-:W-:Y:S01]  /*b1fd0*/  HMMA.1688.F32.TF32 R36, R20.reuse, R158, R96 ;  /* 0x0000009e1424723c */ /* 0x040fe20000081060 */
[----:B------:R-:W4:Y:S01]  /*b1fe0*/  LDL.LU R90, [R1+0x838] ;  /* 0x00083800015a7983 */ /* 0x000f220000300800 */
[----:B------:R-:W4:Y:S06]  /*b1ff0*/  LDL.LU R91, [R1+0x83c] ;  /* 0x00083c00015b7983 */ /* 0x000f2c0000300800 */
[C---:B-1----:R-:W-:Y:S08]  /*b2000*/  HMMA.1688.F32.TF32 R28, R20.reuse, R246, R100 ;  /* 0x000000f6141c723c */ /* 0x042ff00000081064 */
[----:B------:R-:W-:Y:S11]  /*b2010*/  HMMA.1688.F32.TF32 R32, R20, R154, R80 ;  /* 0x0000009a1420723c */ /* 0x000ff60000081050 */
[----:B------:R-:W-:Y:S04]  /*b2020*/  @!UPT UIADD3 URZ, URZ, URZ, URZ ;  /* 0x0000003f3f3ff290 */ /* 0x000fe8000fffe03f */
[----:B------:R-:W-:Y:S01]  /*b2030*/  STL.64 [R1+0x650], R28 ;  /* 0x0006501c01007387 */ /* 0x000fe20000100a00 */
[----:B------:R3:W-:Y:S02]  /*b2040*/  STL.64 [R1+0x658], R30 ;  /* 0x0006581e01007387 */ /* 0x0007e40000100a00 */
[----:B------:R-:W5:Y:S02]  /*b2050*/  LDL.LU.64 R246, [R1+0x36d0] ;  /* 0x0036d00001f67983 */ /* 0x000f640000300a00 */
[----:B------:R-:W5:Y:S01]  /*b2060*/  LDL.LU.64 R244, [R1+0x36c8] ;  /* 0x0036c80001f47983 */ /* 0x000f620000300a00 */
[----:B------:R-:W-:Y:S01]  /*b2070*/  STL.64 [R1+0x640], R36 ;  /* 0x0006402401007387 */ /* 0x000fe20000100a00 */
[----:B------:R-:W-:Y:S02]  /*b2080*/  STL.64 [R1+0x648], R38 ;  /* 0x0006482601007387 */ /* 0x000fe40000100a00 */
[----:B------:R-:W-:Y:S01]  /*b2090*/  STL.64 [R1+0x5f0], R32 ;  /* 0x0005f02001007387 */ /* 0x000fe20000100a00 */
[----:B------:R-:W-:Y:S01]  /*b20a0*/  MOV R80, R9 ;  /* 0x0000000900507202 */ /* 0x000fe20000000f00 */
[----:B------:R-:W-:Y:S01]  /*b20b0*/  STL.64 [R1+0x5f8], R34 ;  /* 0x0005f82201007387 */ /* 0x000fe20000100a00 */
[----:B------:R-:W4:Y:S02]  /*b20c0*/  LDL.LU R9, [R1+0x36c4] ;  /* 0x0036c40001097983 */ /* 0x000f240000300800 */
        /* <DEDUP_REMOVED lines=8> */
[----:B------:R-:W4:Y:S02]  /*b2150*/  LDL.LU R10, [R1+0x36c0] ;  /* 0x0036c000010a7983 */ /* 0x000f240000300800 */
[----:B------:R-:W4:Y:S01]  /*b2160*/  LDL.LU R11, [R1+0x36bc] ;  /* 0x0036bc00010b7983 */ /* 0x000f220000300800 */
[----:B------:R-:W3:Y:S01]  /*b2170*/  LDL.LU R3, [R1+0x36b8] ;  /* 0x0036b80001037983 */ /* 0x000ee20000300800 */
[----:B--2---:R-:W-:Y:S01]  /*b2180*/  HMMA.1688.F32.TF32 R4, R20, R142, R4 ;  /* 0x0000008e1404723c */ /* 0x004fe20000081004 */
[----:B------:R-:W-:Y:S02]  /*b2190*/  IMAD.MOV.U32 R48, RZ, RZ, R160 ;  /* 0x000000ffff307224 */ /* 0x000fe400078e00a0 */
[----:B------:R-:W-:Y:S01]  /*b21a0*/  IMAD.MOV.U32 R49, RZ, RZ, R191 ;  /* 0x000000ffff317224 */ /* 0x000fe200078e00bf */
[----:B------:R-:W-:Y:S01]  /*b21b0*/  MOV R50, R190 ;  /* 0x000000be00327202 */ /* 0x000fe20000000f00 */
[----:B------:R-:W-:-:S03]  /*b21c0*/  IMAD.MOV.U32 R51, RZ, RZ, R163 ;  /* 0x000000ffff337224 */ /* 0x000fc600078e00a3 */
[----:B-----5:R-:W-:Y:S11]  /*b21d0*/  HMMA.1688.F32.TF32 R28, R20, R146, R244 ;  /* 0x00000092141c723c */ /* 0x020ff600000810f4 */
[----:B------:R-:W-:Y:S11]  /*b21e0*/  @!UPT UIADD3 URZ, URZ, URZ, URZ ;  /* 0x0000003f3f3ff290 */ /* 0x000ff6000fffe03f */
[----:B------:R-:W-:Y:S01]  /*b21f0*/  @!UPT UIADD3 URZ, URZ, URZ, URZ ;  /* 0x0000003f3f3ff290 */ /* 0x000fe2000fffe03f */
[----:B------:R-:W-:Y:S01]  /*b2200*/  STL.64 [R1+0x10], R28 ;  /* 0x0000101c01007387 */ /* 0x000fe20000100a00 */
[----:B------:R-:W-:Y:S02]  /*b2210*/  STL.64 [R1+0x18], R30 ;  /* 0x0000181e01007387 */ /* 0x000fe40000100a00 */
[----:B------:R-:W2:Y:S02]  /*b2220*/  LDL.LU R160, [R1+0x36b4] ;  /* 0x0036b40001a07983 */ /* 0x000ea40000300800 */
[----:B------:R1:W-:Y:S01]  /*b2230*/  STL.64 [R1], R4 ;  /* 0x0000000401007387 */ /* 0x0003e20000100a00 */
[----:B------:R5:W-:Y:S01]  /*b2240*/  STL.64 [R1+0x8], R6 ;  /* 0x0000080601007387 */ /* 0x000be20000100a00 */
[----:B------:R-:W2:Y:S02]  /*b2250*/  LDL.LU R191, [R1+0x36b0] ;  /* 0x0036b00001bf7983 */ /* 0x000ea40000300800 */
[----:B------:R-:W2:Y:S02]  /*b2260*/  LDL.LU R190, [R1+0x36ac] ;  /* 0x0036ac0001be7983 */ /* 0x000ea40000300800 */
[----:B------:R-:W2:Y:S02]  /*b2270*/  LDL.LU R163, [R1+0x36a8] ;  /* 0x0036a80001a37983 */ /* 0x000ea40000300800 */
[----:B-1----:R-:W-:-:S02]  /*b2280*/  IMAD.MOV.U32 R4, RZ, RZ, R162 ;  /* 0x000000ffff047224 */ /* 0x002fc400078e00a2 */
[----:B------:R-:W2:Y:S01]  /*b2290*/  LDL.LU R162, [R1+0x36a4] ;  /* 0x0036a40001a27983 */ /* 0x000ea20000300800 */
[----:B------:R-:W-:Y:S01]  /*b22a0*/  MOV R5, R2 ;  /* 0x0000000200057202 */ /* 0x000fe20000000f00 */
[----:B-----5:R-:W-:Y:S02]  /*b22b0*/  IMAD.MOV.U32 R6, RZ, RZ, R0 ;  /* 0x000000ffff067224 */ /* 0x020fe400078e0000 */
[----:B------:R-:W-:-:S07]  /*b22c0*/  IMAD.MOV.U32 R7, RZ, RZ, R252 ;  /* 0x000000ffff077224 */ /* 0x000fce00078e00fc */
[----:B------:R-:W-:Y:S08]  /*b22d0*/  HMMA.1688.F32.TF32 R4, R164, R26, R4 ;  /* 0x0000001aa404723c */ /* 0x000ff00000081004 */
[C---:B------:R-:W-:Y:S08]  /*b22e0*/  HMMA.1688.F32.TF32 R244, R20.reuse, R134, R12 ;  /* 0x0000008614f4723c */ /* 0x040ff0000008100c */
[----:B----4-:R-:W-:Y:S08]  /*b22f0*/  HMMA.1688.F32.TF32 R248, R20, R138, R8 ;  /* 0x0000008a14f8723c */ /* 0x010ff00000081008 */
[----:B------:R-:W-:Y:S01]  /*b2300*/  HMMA.1688.F32.TF32 R8, R164, R94, R16 ;  /* 0x0000005ea408723c */ /* 0x000fe20000081010 */
[----:B---3--:R-:W1:Y:S04]  /*b2310*/  LDSM.16.M88.4 R20, [R3+0x116180] ;  /* 0x116180000314783b */ /* 0x008e680000000200 */
[----:B------:R-:W3:Y:S04]  /*b2320*/  LDSM.16.M88.4 R16, [R3+0x118180] ;  /* 0x118180000310783b */ /* 0x000ee80000000200 */
[----:B------:R-:W2:Y:S01]  /*b2330*/  LDSM.16.M88.4 R12, [R3+0x11a180] ;  /* 0x11a18000030c783b */ /* 0x000ea20000000200 */
[----:B------:R-:W-:-:S03]  /*b2340*/  MOV R252, c[0x0][0x188] ;  /* 0x0000620000fc7a02 */ /* 0x000fc60000000f00 */
        /* <DEDUP_REMOVED lines=9> */
[----:B------:R-:W-:Y:S01]  /*b23e0*/  STL.64 [R1+0x6e0], R8 ;  /* 0x0006e00801007387 */ /* 0x000fe20000100a00 */
[----:B------:R5:W-:Y:S02]  /*b23f0*/  STL.64 [R1+0x6e8], R10 ;  /* 0x0006e80a01007387 */ /* 0x000be40000100a00 */
[----:B------:R-:W4:Y:S02]  /*b2400*/  LDL.LU R2, [R1+0x36a0] ;  /* 0x0036a00001027983 */ /* 0x000f240000300800 */
[----:B------:R-:W4:Y:S01]  /*b2410*/  LDL.LU R0, [R1+0x369c] ;  /* 0x00369c0001007983 */ /* 0x000f220000300800 */
[C---:B-----5:R-:W-:Y:S11]  /*b2420*/  HMMA.1688.F32.TF32 R8, R164.reuse, R86, R88 ;  /* 0x00000056a408723c */ /* 0x060ff60000081058 */
[----:B------:R-:W-:Y:S11]  /*b2430*/  @!UPT UIADD3 URZ, URZ, URZ, URZ ;  /* 0x0000003f3f3ff290 */ /* 0x000ff6000fffe03f */
[----:B------:R-:W-:Y:S01]  /*b2440*/  @!UPT UIADD3 URZ, URZ, URZ, URZ ;  /* 0x0000003f3f3ff290 */ /* 0x000fe2000fffe03f */
[----:B------:R-:W-:Y:S01]  /*b2450*/  STL.64 [R1+0x6d0], R8 ;  /* 0x0006d00801007387 */ /* 0x000fe20000100a00 */
[----:B------:R5:W-:Y:S02]  /*b2460*/  STL.64 [R1+0x6d8], R10 ;  /* 0x0006d80a01007387 */ /* 0x000be40000100a00 */
[----:B------:R-:W-:Y:S01]  /*b2470*/  IMAD.SHL.U32 R252, R252, 0x80, RZ ;  /* 0x00000080fcfc7824 */ /* 0x000fe200078e00ff */
[----:B--2---:R-:W-:Y:S04]  /*b2480*/  LDSM.16.M88.4 R128, [R160+0x100180] ;  /* 0x10018000a080783b */ /* 0x004fe80000000200 */
[----:B------:R-:W-:Y:S01]  /*b2490*/  LDSM.16.M88.4 R124, [R160+0x102180] ;  /* 0x10218000a07c783b */ /* 0x000fe20000000200 */
[----:B-----5:R-:W-:Y:S01]  /*b24a0*/  HMMA.1688.F32.TF32 R8, R164, R74, R80 ;  /* 0x0000004aa408723c */ /* 0x020fe20000081050 */
[----:B------:R-:W-:-:S02]  /*b24b0*/  IMAD.SHL.U32 R252, R252, 0x4, RZ ;  /* 0x00000004fcfc7824 */ /* 0x000fc400078e00ff */
        /* <DEDUP_REMOVED lines=10> */
[----:B------:R-:W-:Y:S03]  /*b2560*/  LDSM.16.M88.4 R80, [R160+0x118180] ;  /* 0x11818000a050783b */ /* 0x000fe60000000200 */
[----:B------:R-:W-:Y:S01]  /*b2570*/  LDSM.16.M88.4 R76, [R160+0x11a180] ;  /* 0x11a18000a04c783b */ /* 0x000fe20000000200 */
[----:B------:R-:W-:Y:S03]  /*b2580*/  LDSM.16.M88.4 R72, [R160+0x11c180] ;  /* 0x11c18000a048783b */ /* 0x000fe60000000200 */
[----:B------:R-:W-:Y:S04]  /*b2590*/  LDSM.16.M88.4 R68, [R160+0x11e180] ;  /* 0x11e18000a044783b */ /* 0x000fe80000000200 */
[----:B------:R-:W-:Y:S01]  /*b25a0*/  STL.64 [R1+0x6c0], R8 ;  /* 0x0006c00801007387 */ /* 0x000fe20000100a00 */
[----:B------:R2:W-:Y:S02]  /*b25b0*/  STL.64 [R1+0x6c8], R10 ;  /* 0x0006c80a01007387 */ /* 0x0005e40000100a00 */
[----:B--2---:R-:W-:Y:S01]  /*b25c0*/  HMMA.1688.F32.TF32 R8, R164, R54, R48 ;  /* 0x00000036a408723c */ /* 0x004fe20000081030 */
[----:B------:R-:W-:Y:S04]  /*b25d0*/  LDSM.16.M88.4 R52, [R3+0x106180] ;  /* 0x106180000334783b */ /* 0x000fe80000000200 */
[----:B------:R-:W-:Y:S11]  /*b25e0*/  LDSM.16.M88.4 R48, [R3+0x108180] ;  /* 0x108180000330783b */ /* 0x000ff60000000200 */
[----:B------:R-:W-:Y:S07]  /*b25f0*/  @!UPT UIADD3 URZ, URZ, URZ, URZ ;  /* 0x0000003f3f3ff290 */ /* 0x000fee000fffe03f */
[----:B------:R-:W-:Y:S01]  /*b2600*/  STL.64 [R1+0x6b0], R8 ;  /* 0x0006b00801007387 */ /* 0x000fe20000100a00 */
[----:B------:R-:W-:Y:S02]  /*b2610*/  STL.64 [R1+0x6b8], R10 ;  /* 0x0006b80a01007387 */ /* 0x000fe40000100a00 */
[----:B------:R-:W-:Y:S02]  /*b2620*/  STL.64 [R1+0x6a0], R4 ;  /* 0x0006a00401007387 */ /* 0x000fe40000100a00 */
[----:B------:R-:W2:Y:S01]  /*b2630*/  LDSM.16.M88.4 R8, [R3+0x11c180] ;  /* 0x11c180000308783b */ /* 0x000ea20000000200 */
[----:B------:R-:W-:Y:S03]  /*b2640*/  STL.64 [R1+0x6a8], R6 ;  /* 0x0006a80601007387 */ /* 0x000fe60000100a00 */
[----:B------:R-:W5:Y:S04]  /*b2650*/  LDSM.16.M88.4 R4, [R3+0x11e180] ;  /* 0x11e180000304783b */ /* 0x000f680000000200 */
[----:B-1----:R-:W-:Y:S02]  /*b2660*/  STL.64 [R1+0x39f8], R22 ;  /* 0x0039f81601007387 */ /* 0x002fe40000100a00 */
[----:B------:R-:W-:Y:S01]  /*b2670*/  STL.64 [R1+0x39f0], R20 ;  /* 0x0039f01401007387 */ /* 0x000fe20000100a00 */
[----:B---3--:R-:W-:Y:S01]  /*b2680*/  STL.64 [R1+0x39e8], R18 ;  /* 0x0039e81201007387 */ /* 0x008fe20000100a00 */
[----:B------:R-:W-:Y:S02]  /*b2690*/  STL.64 [R1+0x39e0], R16 ;  /* 0x0039e01001007387 */ /* 0x000fe40000100a00 */
[----:B------:R-:W-:Y:S02]  /*b26a0*/  STL.64 [R1+0x39d8], R14 ;  /* 0x0039d80e01007387 */ /* 0x000fe40000100a00 */
[----:B------:R1:W-:Y:S02]  /*b26b0*/  STL.64 [R1+0x39d0], R12 ;  /* 0x0039d00c01007387 */ /* 0x0003e40000100a00 */
[----:B-1----:R-:W3:Y:S01]  /*b26c0*/  LDL.LU R12, [R1+0xb60] ;  /* 0x000b6000010c7983 */ /* 0x002ee20000300800 */
[----:B------:R-:W3:Y:S02]  /*b26d0*/  LDL.LU R13, [R1+0xb64] ;  /* 0x000b6400010d7983 */ /* 0x000ee40000300800 */
[----:B------:R-:W3:Y:S02]  /*b26e0*/  LDL.LU R14, [R1+0xb68] ;  /* 0x000b6800010e7983 */ /* 0x000ee40000300800 */
[----:B------:R-:W3:Y:S01]  /*b26f0*/  LDL.LU R15, [R1+0xb6c] ;  /* 0x000b6c00010f7983 */ /* 0x000ee20000300800 */
[----:B------:R-:W3:Y:S01]  /*b2700*/  LDL.LU R20, [R1+0xb80] ;  /* 0x000b800001147983 */ /* 0x000ee20000300800 */
[----:B------:R-:W3:Y:S02]  /*b2710*/  LDL.LU R21, [R1+0xb84] ;  /* 0x000b840001157983 */ /* 0x000ee40000300800 */
[----:B------:R-:W3:Y:S02]  /*b2720*/  LDL.LU R22, [R1+0xb88] ;  /* 0x000b880001167983 */ /* 0x000ee40000300800 */
[----:B------:R-:W3:Y:S01]  /*b2730*/  LDL.LU R23, [R1+0xb8c] ;  /* 0x000b8c0001177983 */ /* 0x000ee20000300800 */
[----:B--2---:R-:W-:Y:S01]  /*b2740*/  STL.64 [R1+0x39c8], R10 ;  /* 0x0039c80a01007387 */ /* 0x004fe20000100a00 */
[----:B------:R-:W-:Y:S02]  /*b2750*/  STL.64 [R1+0x39c0], R8 ;  /* 0x0039c00801007387 */ /* 0x000fe40000100a00 */
[----:B-----5:R-:W-:Y:S02]  /*b2760*/  STL.64 [R1+0x39b8], R6 ;  /* 0x0039b80601007387 */ /* 0x020fe40000100a00 */
[----:B------:R-:W-:Y:S01]  /*b2770*/  STL.64 [R1+0x39b0], R4 ;  /* 0x0039b00401007387 */ /* 0x000fe20000100a00 */
[----:B------:R-:W-:Y:S01]  /*b2780*/  STL.64 [R1+0x39a8], R250 ;  /* 0x0039a8fa01007387 */ /* 0x000fe20000100a00 */
[----:B------:R1:W-:Y:S03]  /*b2790*/  STL.64 [R1+0x39a0], R248 ;  /* 0x0039a0f801007387 */ /* 0x0003e60000100a00 */
[----:B-1----:R-:W2:Y:S01]  /*b27a0*/  LDL.LU R248, [R1+0xbf0] ;  /* 0x000bf00001f87983 */ /* 0x002ea20000300800 */
[----:B------:R-:W2:Y:S02]  /*b27b0*/  LDL.LU R249, [R1+0xbf4] ;  /* 0x000bf40001f97983 */ /* 0x000ea40000300800 */
[----:B------:R-:W2:Y:S02]  /*b27c0*/  LDL.LU R250, [R1+0xbf8] ;  /* 0x000bf80001fa7983 */ /* 0x000ea40000300800 */
[----:B------:R-:W2:Y:S01]  /*b27d0*/  LDL.LU R251, [R1+0xbfc] ;  /* 0x000bfc0001fb7983 */ /* 0x000ea20000300800 */
[----:B------:R-:W-:Y:S01]  /*b27e0*/  STL.64 [R1+0x3998], R246 ;  /* 0x003998f601007387 */ /* 0x000fe20000100a00 */
[----:B------:R1:W-:Y:S03]  /*b27f0*/  STL.64 [R1+0x3990], R244 ;  /* 0x003990f401007387 */ /* 0x0003e60000100a00 */
[----:B-1----:R-:W5:Y:S01]  /*b2800*/  LDL.LU R244, [R1+0xb70] ;  /* 0x000b700001f47983 */ /* 0x002f620000300800 */
[----:B------:R-:W5:Y:S02]  /*b2810*/  LDL.LU R245, [R1+0xb74] ;  /* 0x000b740001f57983 */ /* 0x000f640000300800 */
[----:B------:R-:W5:Y:S02]  /*b2820*/  LDL.LU R246, [R1+0xb78] ;  /* 0x000b780001f67983 */ /* 0x000f640000300800 */
[----:B------:R-:W5:Y:S01]  /*b2830*/  LDL.LU R247, [R1+0xb7c] ;  /* 0x000b7c0001f77983 */ /* 0x000f620000300800 */
[----:B------:R-:W-:Y:S01]  /*b2840*/  MOV R18, R145 ;  /* 0x0000009100127202 */ /* 0x000fe20000000f00 */
[----:B------:R-:W-:-:S02]  /*b2850*/  IMAD.MOV.U32 R19, RZ, RZ, R144 ;  /* 0x000000ffff137224 */ /* 0x000fc400078e0090 */
[----:B------:R-:W-:Y:S01]  /*b2860*/  IMAD.MOV.U32 R10, RZ, RZ, R137 ;  /* 0x000000ffff0a7224 */ /* 0x000fe200078e0089 */
[----:B------:R-:W-:Y:S01]  /*b2870*/  MOV R11, R136 ;  /* 0x00000088000b7202 */ /* 0x000fe20000000f00 */
[----:B------:R-:W-:Y:S02]  /*b2880*/  IMAD.MOV.U32 R6, RZ, RZ, R133 ;  /* 0x000000ffff067224 */ /* 0x000fe400078e0085 */
[----:B------:R-:W-:Y:S01]  /*b2890*/  IMAD.MOV.U32 R7, RZ, RZ, R132 ;  /* 0x000000ffff077224 */ /* 0x000fe200078e0084 */
[----:B----4-:R-:W-:Y:S01]  /*b28a0*/  STL [R1+0x3824], R2 ;  /* 0x0038240201007387 */ /* 0x010fe20000100800 */
        /* <DEDUP_REMOVED lines=12> */
[C---:B---3--:R-:W-:Y:S03]  /*b2970*/  HMMA.1688.F32.TF32 R16, R164.reuse, R18, R20 ;  /* 0x00000012a410723c */ /* 0x048fe60000081014 */
[----:B------:R-:W3:Y:S01]  /*b2980*/  LDL.LU.64 R22, [R1+0x39f8] ;  /* 0x0039f80001167983 */ /* 0x000ee20000300a00 */
[----:B------:R-:W4:Y:S11]  /*b2990*/  LDL.LU.64 R20, [R1+0x39f0] ;  /* 0x0039f00001147983 */ /* 0x000f360000300a00 */
[----:B------:R-:W-:Y:S08]  /*b29a0*/  @!UPT UIADD3 URZ, URZ, URZ, URZ ;  /* 0x0000003f3f3ff290 */ /* 0x000ff0000fffe03f */
[----:B------:R-:W-:Y:S01]  /*b29b0*/  STL.64 [R1+0x760], R16 ;  /* 0x0007601001007387 */ /* 0x000fe20000100a00 */
[----:B------:R1:W-:Y:S03]  /*b29c0*/  STL.64 [R1+0x768], R18 ;  /* 0x0007681201007387 */ /* 0x0003e60000100a00 */
[----:B-1----:R-:W3:Y:S01]  /*b29d0*/  LDL.LU.64 R18, [R1+0x39e8] ;  /* 0x0039e80001127983 */ /* 0x002ee20000300a00 */
[----:B------:R-:W3:Y:S01]  /*b29e0*/  LDL.LU.64 R16, [R1+0x39e0] ;  /* 0x0039e00001107983 */ /* 0x000ee20000300a00 */
[C---:B-----5:R-:W-:Y:S08]  /*b29f0*/  HMMA.1688.F32.TF32 R244, R164.reuse, R10, R244 ;  /* 0x0000000aa4f4723c */ /* 0x060ff000000810f4 */
[C---:B------:R-:W-:Y:S08]  /*b2a00*/  HMMA.1688.F32.TF32 R8, R164.reuse, R242, R12 ;  /* 0x000000f2a408723c */ /* 0x040ff0000008100c */
[----:B--2---:R-:W-:Y:S01]  /*b2a10*/  HMMA.1688.F32.TF32 R4, R164, R6, R248 ;  /* 0x00000006a404723c */ /* 0x004fe200000810f8 */
[----:B------:R-:W-:Y:S04]  /*b2a20*/  LDS R242, [R161+0x36000] ;  /* 0x03600000a1f27984 */ /* 0x000fe80000000800 */
[----:B------:R-:W1:Y:S04]  /*b2a30*/  LDS R243, [R189+0x36000] ;  /* 0x03600000bdf37984 */ /* 0x000e680000000800 */
[----:B------:R2:W-:Y:S01]  /*b2a40*/  STL.64 [R1+0x680], R244 ;  /* 0x000680f401007387 */ /* 0x0005e20000100a00 */
[----:B------:R5:W-:Y:S02]  /*b2a50*/  STL.64 [R1+0x688], R246 ;  /* 0x000688f601007387 */ /* 0x000be40000100a00 */
[----:B------:R-:W3:Y:S02]  /*b2a60*/  LDL.LU R12, [R1+0xbe0] ;  /* 0x000be000010c7983 */ /* 0x000ee40000300800 */
[----:B------:R-:W3:Y:S01]  /*b2a70*/  LDL.LU R13, [R1+0xbe4] ;  /* 0x000be400010d7983 */ /* 0x000ee20000300800 */
[----:B------:R-:W3:Y:S01]  /*b2a80*/  LDL.LU R14, [R1+0xbe8] ;  /* 0x000be800010e7983 */ /* 0x000ee20000300800 */
[----:B------:R-:W3:Y:S01]  /*b2a90*/  LDL.LU R15, [R1+0xbec] ;  /* 0x000bec00010f7983 */ /* 0x000ee20000300800 */
[----:B------:R-:W-:Y:S01]  /*b2aa0*/  MOV R252, R8 ;  /* 0x0000000800fc7202 */ /* 0x000fe20000000f00 */
[----:B------:R-:W-:Y:S01]  /*b2ab0*/  IMAD.MOV.U32 R191, RZ, RZ, R9 ;  /* 0x000000ffffbf7224 */ /* 0x000fe200078e0009 */
[----:B------:R-:W4:Y:S01]  /*b2ac0*/  LDL.LU R8, [R1+0xbd0] ;  /* 0x000bd00001087983 */ /* 0x000f220000300800 */
[----:B------:R-:W-:-:S02]  /*b2ad0*/  IMAD.MOV.U32 R190, RZ, RZ, R10 ;  /* 0x000000ffffbe7224 */ /* 0x000fc400078e000a */
[----:B------:R-:W4:Y:S01]  /*b2ae0*/  LDL.LU R9, [R1+0xbd4] ;  /* 0x000bd40001097983 */ /* 0x000f220000300800 */
[----:B------:R-:W-:Y:S01]  /*b2af0*/  MOV R188, R11 ;  /* 0x0000000b00bc7202 */ /* 0x000fe20000000f00 */
[----:B------:R-:W4:Y:S01]  /*b2b00*/  LDL.LU R10, [R1+0xbd8] ;  /* 0x000bd800010a7983 */ /* 0x000f220000300800 */
[----:B------:R-:W4:Y:S03]  /*b2b10*/  LDL.LU R11, [R1+0xbdc] ;  /* 0x000bdc00010b7983 */ /* 0x000f260000300800 */
[----:B------:R-:W-:Y:S01]  /*b2b20*/  STL [R1+0x397c], R188 ;  /* 0x00397cbc01007387 */ /* 0x000fe20000100800 */
[----:B------:R-:W-:Y:S02]  /*b2b30*/  STL [R1+0x3978], R190 ;  /* 0x003978be01007387 */ /* 0x000fe40000100800 */
[----:B------:R-:W-:Y:S02]  /*b2b40*/  STL [R1+0x3974], R191 ;  /* 0x003974bf01007387 */ /* 0x000fe40000100800 */
[----:B------:R-:W-:Y:S02]  /*b2b50*/  STL [R1+0x3970], R252 ;  /* 0x003970fc01007387 */ /* 0x000fe40000100800 */
[----:B------:R-:W-:-:S02]  /*b2b60*/  IMAD.MOV.U32 R163, RZ, RZ, R4 ;  /* 0x000000ffffa37224 */ /* 0x000fc400078e0004 */
[----:B------:R-:W-:Y:S01]  /*b2b70*/  IMAD.MOV.U32 R162, RZ, RZ, R5 ;  /* 0x000000ffffa27224 */ /* 0x000fe200078e0005 */
[----:B------:R-:W4:Y:S01]  /*b2b80*/  LDL.LU R4, [R1+0xbc0] ;  /* 0x000bc00001047983 */ /* 0x000f220000300800 */
[----:B------:R-:W-:Y:S01]  /*b2b90*/  MOV R160, R6 ;  /* 0x0000000600a07202 */ /* 0x000fe20000000f00 */
[----:B------:R-:W4:Y:S02]  /*b2ba0*/  LDL.LU R5, [R1+0xbc4] ;  /* 0x000bc40001057983 */ /* 0x000f240000300800 */
[----:B------:R-:W-:Y:S01]  /*b2bb0*/  IMAD.MOV.U32 R149, RZ, RZ, R7 ;  /* 0x000000ffff957224 */ /* 0x000fe200078e0007 */
[----:B------:R-:W4:Y:S01]  /*b2bc0*/  LDL.LU R6, [R1+0xbc8] ;  /* 0x000bc80001067983 */ /* 0x000f220000300800 */
[----:B------:R-:W4:Y:S02]  /*b2bd0*/  LDL.LU R7, [R1+0xbcc] ;  /* 0x000bcc0001077983 */ /* 0x000f240000300800 */
[----:B--2---:R-:W2:Y:S02]  /*b2be0*/  LDL.LU R244, [R1+0xba0] ;  /* 0x000ba00001f47983 */ /* 0x004ea40000300800 */
[----:B------:R-:W2:Y:S01]  /*b2bf0*/  LDL.LU R245, [R1+0xba4] ;  /* 0x000ba40001f57983 */ /* 0x000ea20000300800 */
[----:B-----5:R-:W2:Y:S01]  /*b2c00*/  LDL.LU R246, [R1+0xba8] ;  /* 0x000ba80001f67983 */ /* 0x020ea20000300800 */
[----:B------:R-:W2:Y:S02]  /*b2c10*/  LDL.LU R247, [R1+0xbac] ;  /* 0x000bac0001f77983 */ /* 0x000ea40000300800 */
[----:B------:R-:W5:Y:S02]  /*b2c20*/  LDL.LU R248, [R1+0xbb0] ;  /* 0x000bb00001f87983 */ /* 0x000f640000300800 */
[----:B------:R-:W5:Y:S01]  /*b2c30*/  LDL.LU R249, [R1+0xbb4] ;  /* 0x000bb40001f97983 */ /* 0x000f620000300800 */
[----:B------:R-:W5:Y:S01]  /*b2c40*/  LDL.LU R250, [R1+0xbb8] ;  /* 0x000bb80001fa7983 */ /* 0x000f620000300800 */
[----:B------:R-:W5:Y:S02]  /*b2c50*/  LDL.LU R251, [R1+0xbbc] ;  /* 0x000bbc0001fb7983 */ /* 0x000f640000300800 */
[----:B------:R-:W-:Y:S02]  /*b2c60*/  STL [R1+0x398c], R149 ;  /* 0x00398c9501007387 */ /* 0x000fe40000100800 */
[----:B------:R-:W-:Y:S01]  /*b2c70*/  STL [R1+0x3988], R160 ;  /* 0x003988a001007387 */ /* 0x000fe20000100800 */
[----:B------:R-:W-:Y:S01]  /*b2c80*/  STL [R1+0x3984], R162 ;  /* 0x003984a201007387 */ /* 0x000fe20000100800 */
[----:B------:R-:W-:Y:S01]  /*b2c90*/  STL [R1+0x3980], R163 ;  /* 0x003980a301007387 */ /* 0x000fe20000100800 */
[C---:B---3--:R-:W-:Y:S08]  /*b2ca0*/  HMMA.1688.F32.TF32 R12, R164.reuse, R158, R12 ;  /* 0x0000009ea40c723c */ /* 0x048ff0000008100c */
[----:B----4-:R-:W-:Y:S11]  /*b2cb0*/  HMMA.1688.F32.TF32 R8, R164, R154, R8 ;  /* 0x0000009aa408723c */ /* 0x010ff60000081008 */
[----:B------:R-:W-:Y:S05]  /*b2cc0*/  @!UPT UIADD3 URZ, URZ, URZ, URZ ;  /* 0x0000003f3f3ff290 */ /* 0x000fea000fffe03f */
[----:B------:R-:W-:Y:S02]  /*b2cd0*/  IMAD.MOV.U32 R144, RZ, RZ, R14 ;  /* 0x000000ffff907224 */ /* 0x000fe400078e000e */
[----:B------:R-:W-:Y:S02]  /*b2ce0*/  IMAD.MOV.U32 R141, RZ, RZ, R15 ;  /* 0x000000ffff8d7224 */ /* 0x000fe400078e000f */
[----:B------:R-:W-:Y:S01]  /*b2cf0*/  IMAD.MOV.U32 R148, RZ, RZ, R12 ;  /* 0x000000ffff947224 */ /* 0x000fe200078e000c */
[----:B------:R-:W-:Y:S01]  /*b2d00*/  MOV R145, R13 ;  /* 0x0000000d00917202 */ /* 0x000fe20000000f00 */
[----:B------:R-:W3:Y:S01]  /*b2d10*/  LDL.LU.64 R14, [R1+0x39d8] ;  /* 0x0039d800010e7983 */ /* 0x000ee20000300a00 */
[----:B------:R-:W4:Y:S02]  /*b2d20*/  LDL.LU.64 R12, [R1+0x39d0] ;  /* 0x0039d000010c7983 */ /* 0x000f240000300a00 */
[----:B------:R1:W-:Y:S02]  /*b2d30*/  STL.64 [R1+0x3960], R158 ;  /* 0x0039609e01007387 */ /* 0x0003e40000100a00 */
[----:B------:R-:W3:Y:S01]  /*b2d40*/  LDL.LU R156, [R1+0xb90] ;  /* 0x000b9000019c7983 */ /* 0x000ee20000300800 */
[----:B------:R-:W3:Y:S01]  /*b2d50*/  LDL.LU R157, [R1+0xb94] ;  /* 0x000b9400019d7983 */ /* 0x000ee20000300800 */
[----:B------:R-:W-:Y:S01]  /*b2d60*/  IMAD.MOV.U32 R136, RZ, RZ, R10 ;  /* 0x000000ffff887224 */ /* 0x000fe200078e000a */
[----:B------:R-:W-:-:S02]  /*b2d70*/  MOV R133, R11 ;  /* 0x0000000b00857202 */ /* 0x000fc40000000f00 */
[----:B------:R-:W-:Y:S01]  /*b2d80*/  MOV R140, R8 ;  /* 0x00000008008c7202 */ /* 0x000fe20000000f00 */
[----:B------:R-:W-:Y:S01]  /*b2d90*/  IMAD.MOV.U32 R137, RZ, RZ, R9 ;  /* 0x000000ffff897224 */ /* 0x000fe200078e0009 */
[----:B-1----:R-:W3:Y:S01]  /*b2da0*/  LDL.LU R158, [R1+0xb98] ;  /* 0x000b9800019e7983 */ /* 0x002ee20000300800 */
[----:B------:R-:W3:Y:S02]  /*b2db0*/  LDL.LU R159, [R1+0xb9c] ;  /* 0x000b9c00019f7983 */ /* 0x000ee40000300800 */
[----:B------:R-:W4:Y:S02]  /*b2dc0*/  LDL.LU.64 R10, [R1+0x39c8] ;  /* 0x0039c800010a7983 */ /* 0x000f240000300a00 */
[----:B------:R-:W4:Y:S01]  /*b2dd0*/  LDL.LU.64 R8, [R1+0x39c0] ;  /* 0x0039c00001087983 */ /* 0x000f220000300a00 */
[----:B------:R1:W-:Y:S01]  /*b2de0*/  STL.64 [R1+0x3968], R154 ;  /* 0x0039689a01007387 */ /* 0x0003e20000100a00 */
[----:B------:R-:W4:Y:S02]  /*b2df0*/  LDL.LU R152, [R1+0xb50] ;  /* 0x000b500001987983 */ /* 0x000f240000300800 */
[----:B------:R-:W4:Y:S01]  /*b2e00*/  LDL.LU R153, [R1+0xb54] ;  /* 0x000b540001997983 */ /* 0x000f220000300800 */
[----:B-1----:R-:W4:Y:S01]  /*b2e10*/  LDL.LU R154, [R1+0xb58] ;  /* 0x000b5800019a7983 */ /* 0x002f220000300800 */
[----:B------:R-:W4:Y:S01]  /*b2e20*/  LDL.LU R155, [R1+0xb5c] ;  /* 0x000b5c00019b7983 */ /* 0x000f220000300800 */
[----:B------:R-:W-:Y:S11]  /*b2e30*/  HMMA.1688.F32.TF32 R4, R164, R150, R4 ;  /* 0x00000096a404723c */ /* 0x000ff60000081004 */
[----:B------:R-:W-:Y:S11]  /*b2e40*/  @!UPT UIADD3 URZ, URZ, URZ, URZ ;  /* 0x0000003f3f3ff290 */ /* 0x000ff6000fffe03f */
[----:B------:R-:W-:Y:S02]  /*b2e50*/  @!UPT UIADD3 URZ, URZ, URZ, URZ ;  /* 0x0000003f3f3ff290 */ /* 0x000fe4000fffe03f */
[----:B------:R-:W-:Y:S01]  /*b2e60*/  MOV R2, R6 ;  /* 0x0000000600027202 */ /* 0x000fe20000000f00 */
[----:B------:R-:W-:Y:S02]  /*b2e70*/  IMAD.MOV.U32 R0, RZ, RZ, R7 ;  /* 0x000000ffff007224 */ /* 0x000fe400078e0007 */
[----:B------:R-:W-:Y:S02]  /*b2e80*/  IMAD.MOV.U32 R132, RZ, RZ, R4 ;  /* 0x000000ffff847224 */ /* 0x000fe400078e0004 */
[----:B------:R-:W-:Y:S01]  /*b2e90*/  IMAD.MOV.U32 R3, RZ, RZ, R5 ;  /* 0x000000ffff037224 */ /* 0x000fe200078e0005 */
[----:B------:R-:W4:Y:S01]  /*b2ea0*/  LDL.LU.64 R6, [R1+0x39b8] ;  /* 0x0039b80001067983 */ /* 0x000f220000300a00 */
[----:B------:R-:W4:Y:S01]  /*b2eb0*/  LDL.LU.64 R4, [R1+0x39b0] ;  /* 0x0039b00001047983 */ /* 0x000f220000300a00 */
[C---:B------:R-:W-:Y:S08]  /*b2ec0*/  HMMA.1688.F32.TF32 R232, R236.reuse, R128, R232 ;  /* 0x00000080ece8723c */ /* 0x040ff000000810e8 */
[----:B------:R-:W-:Y:S08]  /*b2ed0*/  HMMA.1688.F32.TF32 R228, R236, R124, R228 ;  /* 0x0000007cece4723c */ /* 0x000ff000000810e4 */
[C---:B-----5:R-:W-:Y:S08]  /*b2ee0*/  HMMA.1688.F32.TF32 R248, R164.reuse, R146, R248 ;  /* 0x00000092a4f8723c */ /* 0x060ff000000810f8 */
[----:B--2---:R-:W-:Y:S08]  /*b2ef0*/  HMMA.1688.F32.TF32 R244, R164, R142, R244 ;  /* 0x0000008ea4f4723c */ /* 0x004ff000000810f4 */
        /* <DEDUP_REMOVED lines=33> */
[----:B------:R-:W-:Y:S01]  /*b3110*/  HMMA.1688.F32.TF32 R168, R240, R70, R168 ;  /* 0x00000046f0a8723c */ /* 0x000fe200000810a8 */
[----:B------:R-:W-:-:S02]  /*b3120*/  IMAD.MOV.U32 R162, RZ, RZ, R250 ;  /* 0x000000ffffa27224 */ /* 0x000fc400078e00fa */
[----:B------:R-:W-:Y:S02]  /*b3130*/  IMAD.MOV.U32 R163, RZ, RZ, R251 ;  /* 0x000000ffffa37224 */ /* 0x000fe400078e00fb */
[----:B------:R-:W-:Y:S01]  /*b3140*/  IMAD.MOV.U32 R149, RZ, RZ, R248 ;  /* 0x000000ffff957224 */ /* 0x000fe200078e00f8 */
[----:B------:R-:W-:Y:S01]  /*b3150*/  MOV R160, R249 ;  /* 0x000000f900a07202 */ /* 0x000fe20000000f00 */
[----:B------:R-:W2:Y:S01]  /*b3160*/  LDL.LU.64 R250, [R1+0x39a8] ;  /* 0x0039a80001fa7983 */ /* 0x000ea20000300a00 */
[----:B------:R-:W2:Y:S02]  /*b3170*/  LDL.LU.64 R248, [R1+0x39a0] ;  /* 0x0039a00001f87983 */ /* 0x000ea40000300a00 */
[----:B------:R-:W-:Y:S01]  /*b3180*/  IMAD.MOV.U32 R191, RZ, RZ, R246 ;  /* 0x000000ffffbf7224 */ /* 0x000fe200078e00f6 */
[----:B------:R-:W-:Y:S02]  /*b3190*/  MOV R252, R247 ;  /* 0x000000f700fc7202 */ /* 0x000fe40000000f00 */
[----:B------:R-:W-:Y:S01]  /*b31a0*/  MOV R188, R244 ;  /* 0x000000f400bc7202 */ /* 0x000fe20000000f00 */
[----:B------:R-:W-:Y:S01]  /*b31b0*/  IMAD.MOV.U32 R190, RZ, RZ, R245 ;  /* 0x000000ffffbe7224 */ /* 0x000fe200078e00f5 */
[----:B------:R-:W5:Y:S01]  /*b31c0*/  LDL.LU.64 R246, [R1+0x3998] ;  /* 0x0039980001f67983 */ /* 0x000f620000300a00 */
[----:B------:R-:W5:Y:S03]  /*b31d0*/  LDL.LU.64 R244, [R1+0x3990] ;  /* 0x0039900001f47983 */ /* 0x000f660000300a00 */
[----:B------:R-:W-:Y:S04]  /*b31e0*/  LDS R240, [R161+0x30080] ;  /* 0x03008000a1f07984 */ /* 0x000fe80000000800 */
[----:B------:R-:W-:Y:S04]  /*b31f0*/  LDS R242, [R161+0x32080] ;  /* 0x03208000a1f27984 */ /* 0x000fe80000000800 */
[----:B------:R-:W-:Y:S04]  /*b3200*/  LDS R241, [R189+0x30080] ;  /* 0x03008000bdf17984 */ /* 0x000fe80000000800 */
[----:B------:R-:W-:Y:S01]  /*b3210*/  LDS R243, [R189+0x32080] ;  /* 0x03208000bdf37984 */ /* 0x000fe20000000800 */
[C---:B---3--:R-:W-:Y:S08]  /*b3220*/  HMMA.1688.F32.TF32 R156, R164.reuse, R138, R156 ;  /* 0x0000008aa49c723c */ /* 0x048ff0000008109c */
[----:B----4-:R-:W-:Y:S01]  /*b3230*/  HMMA.1688.F32.TF32 R152, R164, R134, R152 ;  /* 0x00000086a498723c */ /* 0x010fe20000081098 */
[----:B------:R-:W-:Y:S04]  /*b3240*/  LDS R164, [R161+0x38000] ;  /* 0x03800000a1a47984 */ /* 0x000fe80000000800 */
[----:B------:R-:W-:Y:S04]  /*b3250*/  LDS R166, [R161+0x3a000] ;  /* 0x03a00000a1a67984 */ /* 0x000fe80000000800 */
[----:B------:R-:W-:Y:S04]  /*b3260*/  LDS R165, [R189+0x38000] ;  /* 0x03800000bda57984 */ /* 0x000fe80000000800 */
[----:B------:R-:W1:Y:S02]  /*b3270*/  LDS R167, [R189+0x3a000] ;  /* 0x03a00000bda77984 */ /* 0x000e640000000800 */
        /* <DEDUP_REMOVED lines=20> */
[----:B------:R-:W-:Y:S01]  /*b33c0*/  STL.64 [R1+0x16b0], R232 ;  /* 0x0016b0e801007387 */ /* 0x000fe20000100a00 */
[----:B------:R-:W-:Y:S05]  /*b33d0*/  STL.64 [R1+0x16b8], R234 ;  /* 0x0016b8ea01007387 */ /* 0x000fea0000100a00 */
[----:B------:R-:W-:Y:S02]  /*b33e0*/  STL.64 [R1+0x16a0], R164 ;  /* 0x0016a0a401007387 */ /* 0x000fe40000100a00 */
[----:B------:R1:W-:Y:S02]  /*b33f0*/  STL.64 [R1+0x16a8], R166 ;  /* 0x0016a8a601007387 */ /* 0x0003e40000100a00 */
[C---:B-1----:R-:W-:Y:S04]  /*b3400*/  HMMA.1688.F32.TF32 R164, R236.reuse, R50, R216 ;  /* 0x00000032eca4723c */ /* 0x042fe800000810d8 */
[----:B------:R-:W-:Y:S01]  /*b3410*/  STL.64 [R1+0x1690], R224 ;  /* 0x001690e001007387 */ /* 0x000fe20000100a00 */
[----:B------:R-:W-:Y:S03]  /*b3420*/  STL.64 [R1+0x1698], R226 ;  /* 0x001698e201007387 */ /* 0x000fe60000100a00 */
[C---:B------:R-:W-:Y:S04]  /*b3430*/  HMMA.1688.F32.TF32 R212, R236.reuse, R46, R212 ;  /* 0x0000002eecd4723c */ /* 0x040fe800000810d4 */
[----:B------:R-:W-:Y:S01]  /*b3440*/  STL.64 [R1+0x1680], R220 ;  /* 0x001680dc01007387 */ /* 0x000fe20000100a00 */
[----:B------:R-:W-:Y:S03]  /*b3450*/  STL.64 [R1+0x1688], R222 ;  /* 0x001688de01007387 */ /* 0x000fe60000100a00 */
[C---:B------:R-:W-:Y:S07]  /*b3460*/  HMMA.1688.F32.TF32 R208, R236.reuse, R42, R208 ;  /* 0x0000002aecd0723c */ /* 0x040fee00000810d0 */
[----:B------:R-:W-:Y:S01]  /*b3470*/  STL.64 [R1+0x1670], R164 ;  /* 0x001670a401007387 */ /* 0x000fe20000100a00 */
[----:B------:R1:W-:Y:S02]  /*b3480*/  STL.64 [R1+0x1678], R166 ;  /* 0x001678a601007387 */ /* 0x0003e40000100a00 */
[C---:B-1----:R-:W-:Y:S08]  /*b3490*/  HMMA.1688.F32.TF32 R164, R236.reuse, R38, R204 ;  /* 0x00000026eca4723c */ /* 0x042ff000000810cc */
[C---:B------:R-:W-:Y:S08]  /*b34a0*/  HMMA.1688.F32.TF32 R204, R236.reuse, R34, R200 ;  /* 0x00000022eccc723c */ /* 0x040ff000000810c8 */
[C---:B------:R-:W-:Y:S08]  /*b34b0*/  HMMA.1688.F32.TF32 R200, R236.reuse, R30, R196 ;  /* 0x0000001eecc8723c */ /* 0x040ff000000810c4 */
[C---:B------:R-:W-:Y:S08]  /*b34c0*/  HMMA.1688.F32.TF32 R196, R236.reuse, R26, R192 ;  /* 0x0000001aecc4723c */ /* 0x040ff000000810c0 */
[C---:B------:R-:W-:Y:S01]  /*b34d0*/  HMMA.1688.F32.TF32 R184, R236.reuse, R22, R184 ;  /* 0x00000016ecb8723c */ /* 0x040fe200000810b8 */
[----:B------:R-:W-:Y:S01]  /*b34e0*/  STL.64 [R1+0x1660], R212 ;  /* 0x001660d401007387 */ /* 0x000fe20000100a00 */
[----:B------:R-:W-:Y:S02]  /*b34f0*/  STL.64 [R1+0x1668], R214 ;  /* 0x001668d601007387 */ /* 0x000fe40000100a00 */
[----:B------:R-:W3:Y:S02]  /*b3500*/  LDL.LU R228, [R1+0xf0] ;  /* 0x0000f00001e47983 */ /* 0x000ee40000300800 */
[----:B------:R-:W-:Y:S01]  /*b3510*/  STL.64 [R1+0x1650], R208 ;  /* 0x001650d001007387 */ /* 0x000fe20000100a00 */
[----:B------:R-:W-:Y:S04]  /*b3520*/  STL.64 [R1+0x1658], R210 ;  /* 0x001658d201007387 */ /* 0x000fe80000100a00 */
[----:B------:R-:W-:Y:S01]  /*b3530*/  STL.64 [R1+0x1640], R164 ;  /* 0x001640a401007387 */ /* 0x000fe20000100a00 */
[----:B------:R-:W-:Y:S02]  /*b3540*/  STL.64 [R1+0x1648], R166 ;  /* 0x001648a601007387 */ /* 0x000fe40000100a00 */
[----:B------:R-:W3:Y:S02]  /*b3550*/  LDL.LU R229, [R1+0xf4] ;  /* 0x0000f40001e57983 */ /* 0x000ee40000300800 */
[----:B------:R-:W3:Y:S01]  /*b3560*/  LDL.LU R230, [R1+0xf8] ;  /* 0x0000f80001e67983 */ /* 0x000ee20000300800 */
[----:B------:R-:W3:Y:S01]  /*b3570*/  LDL.LU R231, [R1+0xfc] ;  /* 0x0000fc0001e77983 */ /* 0x000ee20000300800 */
[----:B------:R-:W-:Y:S02]  /*b3580*/  STL.64 [R1+0x16d0], R204 ;  /* 0x0016d0cc01007387 */ /* 0x000fe40000100a00 */
[----:B------:R-:W-:Y:S02]  /*b3590*/  STL.64 [R1+0x16d8], R206 ;  /* 0x0016d8ce01007387 */ /* 0x000fe40000100a00 */
[----:B------:R-:W4:Y:S01]  /*b35a0*/  LDL.LU R192, [R1+0x3b0] ;  /* 0x0003b00001c07983 */ /* 0x000f220000300800 */
[----:B------:R-:W-:Y:S01]  /*b35b0*/  STL.64 [R1+0x16c0], R200 ;  /* 0x0016c0c801007387 */ /* 0x000fe20000100a00 */
[----:B------:R-:W-:Y:S02]  /*b35c0*/  STL.64 [R1+0x16c8], R202 ;  /* 0x0016c8ca01007387 */ /* 0x000fe40000100a00 */
[----:B------:R1:W-:Y:S02]  /*b35d0*/  STL.64 [R1+0x1710], R196 ;  /* 0x001710c401007387 */ /* 0x0003e40000100a00 */
[----:B------:R2:W-:Y:S01]  /*b35e0*/  STL.64 [R1+0x1718], R198 ;  /* 0x001718c601007387 */ /* 0x0005e20000100a00 */
[----:B------:R-:W4:Y:S01]  /*b35f0*/  LDL.LU R193, [R1+0x3b4] ;  /* 0x0003b40001c17983 */ /* 0x000f220000300800 */
[----:B------:R-:W4:Y:S02]  /*b3600*/  LDL.LU R194, [R1+0x3b8] ;  /* 0x0003b80001c27983 */ /* 0x000f240000300800 */
[----:B------:R-:W4:Y:S01]  /*b3610*/  LDL.LU R195, [R1+0x3bc] ;  /* 0x0003bc0001c37983 */ /* 0x000f220000300800 */
[C---:B------:R-:W-:Y:S08]  /*b3620*/  HMMA.1688.F32.TF32 R180, R236.reuse, R18, R180 ;  /* 0x00000012ecb4723c */ /* 0x040ff000000810b4 */
[C---:B------:R-:W-:Y:S08]  /*b3630*/  HMMA.1688.F32.TF32 R176, R236.reuse, R14, R176 ;  /* 0x0000000eecb0723c */ /* 0x040ff000000810b0 */
[C---:B------:R-:W-:Y:S01]  /*b3640*/  HMMA.1688.F32.TF32 R172, R236.reuse, R10, R172 ;  /* 0x0000000aecac723c */ /* 0x040fe200000810ac */
[----:B------:R-:W-:Y:S04]  /*b3650*/  LDS R164, [R161+0x34080] ;  /* 0x03408000a1a47984 */ /* 0x000fe80000000800 */
[----:B------:R-:W-:Y:S04]  /*b3660*/  LDS R166, [R161+0x36080] ;  /* 0x03608000a1a67984 */ /* 0x000fe80000000800 */
[----:B-1----:R-:W3:Y:S01]  /*b3670*/  LDL.LU R196, [R1+0x430] ;  /* 0x0004300001c47983 */ /* 0x002ee20000300800 */
[----:B------:R1:W-:Y:S02]  /*b3680*/  STL.64 [R1+0x1700], R184 ;  /* 0x001700b801007387 */ /* 0x0003e40000100a00 */
[----:B------:R1:W-:Y:S02]  /*b3690*/  STL.64 [R1+0x1708], R186 ;  /* 0x001708ba01007387 */ /* 0x0003e40000100a00 */
[----:B------:R-:W3:Y:S01]  /*b36a0*/  LDL.LU R197, [R1+0x434] ;  /* 0x0004340001c57983 */ /* 0x000ee20000300800 */
[----:B--2---:R-:W3:Y:S01]  /*b36b0*/  LDL.LU R198, [R1+0x438] ;  /* 0x0004380001c67983 */ /* 0x004ee20000300800 */
        /* <DEDUP_REMOVED lines=30> */
[----:B------:R-:W5:Y:S01]  /*b38a0*/  LDL.LU R201, [R1+0x3f4] ;  /* 0x0003f40001c97983 */ /* 0x000f620000300800 */
[----:B------:R-:W5:Y:S01]  /*b38b0*/  LDL.LU R202, [R1+0x3f8] ;  /* 0x0003f80001ca7983 */ /* 0x000f620000300800 */
[----:B------:R-:W5:Y:S02]  /*b38c0*/  LDL.LU R203, [R1+0x3fc] ;  /* 0x0003fc0001cb7983 */ /* 0x000f640000300800 */
[----:B-1----:R-:W5:Y:S02]  /*b38d0*/  LDL.LU R184, [R1+0x3c0] ;  /* 0x0003c00001b87983 */ /* 0x002f640000300800 */
[----:B------:R-:W5:Y:S01]  /*b38e0*/  LDL.LU R185, [R1+0x3c4] ;  /* 0x0003c40001b97983 */ /* 0x000f620000300800 */
[----:B------:R-:W5:Y:S01]  /*b38f0*/  LDL.LU R186, [R1+0x3c8] ;  /* 0x0003c80001ba7983 */ /* 0x000f620000300800 */
[----:B------:R-:W5:Y:S02]  /*b3900*/  LDL.LU R187, [R1+0x3cc] ;  /* 0x0003cc0001bb7983 */ /* 0x000f640000300800 */
[----:B------:R1:W-:Y:S02]  /*b3910*/  STL.64 [R1+0x1750], R180 ;  /* 0x001750b401007387 */ /* 0x0003e40000100a00 */
[----:B------:R1:W-:Y:S01]  /*b3920*/  STL.64 [R1+0x1758], R182 ;  /* 0x001758b601007387 */ /* 0x0003e20000100a00 */
[----:B------:R-:W-:Y:S04]  /*b3930*/  LDS R165, [R189+0x34080] ;  /* 0x03408000bda57984 */ /* 0x000fe80000000800 */
[----:B------:R-:W2:Y:S04]  /*b3940*/  LDS R167, [R189+0x36080] ;  /* 0x03608000bda77984 */ /* 0x000ea80000000800 */
[----:B-1----:R-:W5:Y:S01]  /*b3950*/  LDL.LU R180, [R1+0x3d0] ;  /* 0x0003d00001b47983 */ /* 0x002f620000300800 */
[----:B------:R-:W5:Y:S02]  /*b3960*/  LDL.LU R181, [R1+0x3d4] ;  /* 0x0003d40001b57983 */ /* 0x000f640000300800 */
[----:B------:R-:W5:Y:S02]  /*b3970*/  LDL.LU R182, [R1+0x3d8] ;  /* 0x0003d80001b67983 */ /* 0x000f640000300800 */
[----:B------:R-:W5:Y:S01]  /*b3980*/  LDL.LU R183, [R1+0x3dc] ;  /* 0x0003dc0001b77983 */ /* 0x000f620000300800 */
[----:B------:R1:W-:Y:S01]  /*b3990*/  STL.64 [R1+0x1740], R176 ;  /* 0x001740b001007387 */ /* 0x0003e20000100a00 */
[----:B------:R1:W-:Y:S01]  /*b39a0*/  STL.64 [R1+0x1748], R178 ;  /* 0x001748b201007387 */ /* 0x0003e20000100a00 */
[----:B------:R-:W-:Y:S02]  /*b39b0*/  HMMA.1688.F32.TF32 R236, R236, R6, R168 ;  /* 0x00000006ecec723c */ /* 0x000fe400000810a8 */
[----:B-1----:R-:W5:Y:S01]  /*b39c0*/  LDL.LU R176, [R1+0x3e0] ;  /* 0x0003e00001b07983 */ /* 0x002f620000300800 */
[----:B------:R-:W5:Y:S02]  /*b39d0*/  LDL.LU R177, [R1+0x3e4] ;  /* 0x0003e40001b17983 */ /* 0x000f640000300800 */
[----:B------:R-:W5:Y:S02]  /*b39e0*/  LDL.LU R178, [R1+0x3e8] ;  /* 0x0003e80001b27983 */ /* 0x000f640000300800 */
[----:B------:R-:W5:Y:S01]  /*b39f0*/  LDL.LU R179, [R1+0x3ec] ;  /* 0x0003ec0001b37983 */ /* 0x000f620000300800 */
[----:B------:R1:W-:Y:S01]  /*b3a00*/  STL.64 [R1+0x1780], R172 ;  /* 0x001780ac01007387 */ /* 0x0003e20000100a00 */
[----:B------:R1:W-:Y:S03]  /*b3a10*/  STL.64 [R1+0x1788], R174 ;  /* 0x001788ae01007387 */ /* 0x0003e60000100a00 */
[----:B-1----:R-:W5:Y:S01]  /*b3a20*/  LDL.LU R172, [R1+0x410] ;  /* 0x0004100001ac7983 */ /* 0x002f620000300800 */
[----:B------:R-:W5:Y:S02]  /*b3a30*/  LDL.LU R173, [R1+0x414] ;  /* 0x0004140001ad7983 */ /* 0x000f640000300800 */
[----:B------:R-:W5:Y:S02]  /*b3a40*/  LDL.LU R174, [R1+0x418] ;  /* 0x0004180001ae7983 */ /* 0x000f640000300800 */
[----:B------:R-:W5:Y:S01]  /*b3a50*/  LDL.LU R175, [R1+0x41c] ;  /* 0x00041c0001af7983 */ /* 0x000f620000300800 */
[----:B------:R-:W5:Y:S05]  /*b3a60*/  LDL.LU R168, [R1+0x440] ;  /* 0x0004400001a87983 */ /* 0x000f6a0000300800 */
[----:B------:R-:W-:Y:S02]  /*b3a70*/  STL.64 [R1+0x1770], R236 ;  /* 0x001770ec01007387 */ /* 0x000fe40000100a00 */
[----:B------:R1:W-:Y:S02]  /*b3a80*/  STL.64 [R1+0x1778], R238 ;  /* 0x001778ee01007387 */ /* 0x0003e40000100a00 */
[----:B------:R-:W5:Y:S01]  /*b3a90*/  LDL.LU R169, [R1+0x444] ;  /* 0x0004440001a97983 */ /* 0x000f620000300800 */
[----:B------:R-:W5:Y:S01]  /*b3aa0*/  LDL.LU R170, [R1+0x448] ;  /* 0x0004480001aa7983 */ /* 0x000f620000300800 */
[----:B------:R-:W5:Y:S01]  /*b3ab0*/  LDL.LU R171, [R1+0x44c] ;  /* 0x00044c0001ab7983 */ /* 0x000f620000300800 */
[C---:B----4-:R-:W-:Y:S08]  /*b3ac0*/  HMMA.1688.F32.TF32 R192, R240.reuse, R72, R192 ;  /* 0x00000048f0c0723c */ /* 0x050ff000000810c0 */
[C---:B--2---:R-:W-:Y:S08]  /*b3ad0*/  HMMA.1688.F32.TF32 R232, R240.reuse, R128, R232 ;  /* 0x00000080f0e8723c */ /* 0x044ff000000810e8 */
[C---:B------:R-:W-:Y:S08]  /*b3ae0*/  HMMA.1688.F32.TF32 R204, R240.reuse, R120, R204 ;  /* 0x00000078f0cc723c */ /* 0x040ff000000810cc */
[C---:B------:R-:W-:Y:S08]  /*b3af0*/  HMMA.1688.F32.TF32 R208, R240.reuse, R116, R208 ;  /* 0x00000074f0d0723c */ /* 0x040ff000000810d0 */
[C---:B------:R-:W-:Y:S08]  /*b3b00*/  HMMA.1688.F32.TF32 R212, R240.reuse, R112, R212 ;  /* 0x00000070f0d4723c */ /* 0x040ff000000810d4 */
[C---:B------:R-:W-:Y:S08]  /*b3b10*/  HMMA.1688.F32.TF32 R216, R240.reuse, R108, R216 ;  /* 0x0000006cf0d8723c */ /* 0x040ff000000810d8 */
[C---:B---3--:R-:W-:Y:S08]  /*b3b20*/  HMMA.1688.F32.TF32 R220, R240.reuse, R104, R220 ;  /* 0x00000068f0dc723c */ /* 0x048ff000000810dc */
[C---:B------:R-:W-:Y:S08]  /*b3b30*/  HMMA.1688.F32.TF32 R224, R240.reuse, R100, R224 ;  /* 0x00000064f0e0723c */ /* 0x040ff000000810e0 */
[C---:B------:R-:W-:Y:S08]  /*b3b40*/  HMMA.1688.F32.TF32 R196, R240.reuse, R92, R196 ;  /* 0x0000005cf0c4723c */ /* 0x040ff000000810c4 */
[C---:B-----5:R-:W-:Y:S08]  /*b3b50*/  HMMA.1688.F32.TF32 R200, R240.reuse, R88, R200 ;  /* 0x00000058f0c8723c */ /* 0x060ff000000810c8 */
[----:B------:R-:W-:Y:S08]  /*b3b60*/  HMMA.1688.F32.TF32 R184, R240, R76, R184 ;  /* 0x0000004cf0b8723c */ /* 0x000ff000000810b8 */
[----:B------:R-:W-:Y:S08]  /*b3b70*/  HMMA.1688.F32.TF32 R232, R164, R130, R232 ;  /* 0x00000082a4e8723c */ /* 0x000ff000000810e8 */
[C---:B------:R-:W-:Y:S08]  /*b3b80*/  HMMA.1688.F32.TF32 R180, R240.reuse, R80, R180 ;  /* 0x00000050f0b4723c */ /* 0x040ff000000810b4 */
[C---:B-1----:R-:W-:Y:S01]  /*b3b90*/  HMMA.1688.F32.TF32 R236, R240.reuse, R124, R172 ;  /* 0x0000007cf0ec723c */ /* 0x042fe200000810ac */
[----:B------:R-:W-:Y:S04]  /*b3ba0*/  LDS R172, [R161+0x38080] ;  /* 0x03808000a1ac7984 */ /* 0x000fe80000000800 */
[----:B------:R-:W-:Y:S04]  /*b3bb0*/  LDS R174, [R161+0x3a080] ;  /* 0x03a08000a1ae7984 */ /* 0x000fe80000000800 */
[----:B------:R-:W-:Y:S04]  /*b3bc0*/  LDS R173, [R189+0x38080] ;  /* 0x03808000bdad7984 */ /* 0x000fe80000000800 */
[----:B------:R-:W1:Y:S01]  /*b3bd0*/  LDS R175, [R189+0x3a080] ;  /* 0x03a08000bdaf7984 */ /* 0x000e620000000800 */
[C---:B------:R-:W-:Y:S08]  /*b3be0*/  HMMA.1688.F32.TF32 R168, R240.reuse, R96, R168 ;  /* 0x00000060f0a8723c */ /* 0x040ff000000810a8 */
[C---:B------:R-:W-:Y:S08]  /*b3bf0*/  HMMA.1688.F32.TF32 R176, R240.reuse, R84, R176 ;  /* 0x00000054f0b0723c */ /* 0x040ff000000810b0 */
[----:B------:R-:W-:Y:S01]  /*b3c00*/  HMMA.1688.F32.TF32 R240, R240, R68, R228 ;  /* 0x00000044f0f0723c */ /* 0x000fe200000810e4 */
[----:B------:R-:W-:Y:S04]  /*b3c10*/  LDS R228, [R161+0x3c080] ;  /* 0x03c08000a1e47984 */ /* 0x000fe80000000800 */
[----:B------:R-:W-:Y:S04]  /*b3c20*/  LDS R230, [R161+0x3e080] ;  /* 0x03e08000a1e67984 */ /* 0x000fe80000000800 */
[----:B------:R-:W-:Y:S04]  /*b3c30*/  LDS R229, [R189+0x3c080] ;  /* 0x03c08000bde57984 */ /* 0x000fe80000000800 */
[----:B------:R-:W2:Y:S01]  /*b3c40*/  LDS R231, [R189+0x3e080] ;  /* 0x03e08000bde77984 */ /* 0x000ea20000000800 */
[C---:B------:R-:W-:Y:S08]  /*b3c50*/  HMMA.1688.F32.TF32 R204, R164.reuse, R122, R204 ;  /* 0x0000007aa4cc723c */ /* 0x040ff000000810cc */
[C---:B------:R-:W-:Y:S08]  /*b3c60*/  HMMA.1688.F32.TF32 R208, R164.reuse, R118, R208 ;  /* 0x00000076a4d0723c */ /* 0x040ff000000810d0 */
[----:B------:R-:W-:Y:S08]  /*b3c70*/  HMMA.1688.F32.TF32 R236, R164, R126, R236 ;  /* 0x0000007ea4ec723c */ /* 0x000ff000000810ec */
[----:B-1----:R-:W-:Y:S08]  /*b3c80*/  HMMA.1688.F32.TF32 R232, R172, R64, R232 ;  /* 0x00000040ace8723c */ /* 0x002ff000000810e8 */
        /* <DEDUP_REMOVED lines=14> */
[----:B------:R-:W-:Y:S01]  /*b3d70*/  HMMA.1688.F32.TF32 R208, R172, R52, R208 ;  /* 0x00000034acd0723c */ /* 0x000fe200000810d0 */
[----:B------:R-:W-:Y:S04]  /*b3d80*/  LDS R164, [R161+0x30100] ;  /* 0x03010000a1a47984 */ /* 0x000fe80000000800 */
[----:B------:R-:W-:Y:S04]  /*b3d90*/  LDS R166, [R161+0x32100] ;  /* 0x03210000a1a67984 */ /* 0x000fe80000000800 */
[----:B------:R-:W-:Y:S04]  /*b3da0*/  LDS R165, [R189+0x30100] ;  /* 0x03010000bda57984 */ /* 0x000fe80000000800 */
[----:B------:R-:W4:Y:S01]  /*b3db0*/  LDS R167, [R189+0x32100] ;  /* 0x03210000bda77984 */ /* 0x000f220000000800 */
        /* <DEDUP_REMOVED lines=13> */
[C---:B------:R-:W-:Y:S01]  /*b3e90*/  HMMA.1688.F32.TF32 R172, R228.reuse, R62, R236 ;  /* 0x0000003ee4ac723c */ /* 0x040fe200000810ec */
[----:B------:R-:W-:Y:S01]  /*b3ea0*/  STL.64 [R1+0x1560], R232 ;  /* 0x001560e801007387 */ /* 0x000fe20000100a00 */
[----:B------:R2:W-:Y:S06]  /*b3eb0*/  STL.64 [R1+0x1568], R234 ;  /* 0x001568ea01007387 */ /* 0x0005ec0000100a00 */
[C---:B--2---:R-:W-:Y:S08]  /*b3ec0*/  HMMA.1688.F32.TF32 R232, R228.reuse, R58, R204 ;  /* 0x0000003ae4e8723c */ /* 0x044ff000000810cc */
[C---:B------:R-:W-:Y:S07]  /*b3ed0*/  HMMA.1688.F32.TF32 R204, R228.reuse, R54, R208 ;  /* 0x00000036e4cc723c */ /* 0x040fee00000810d0 */
[----:B------:R-:W-:Y:S01]  /*b3ee0*/  STL.64 [R1+0x1550], R172 ;  /* 0x001550ac01007387 */ /* 0x000fe20000100a00 */
[----:B------:R2:W-:Y:S01]  /*b3ef0*/  STL.64 [R1+0x1558], R174 ;  /* 0x001558ae01007387 */ /* 0x0005e20000100a00 */
[C---:B------:R-:W-:Y:S08]  /*b3f00*/  HMMA.1688.F32.TF32 R208, R228.reuse, R46, R216 ;  /* 0x0000002ee4d0723c */ /* 0x040ff000000810d8 */
[C---:B--2---:R-:W-:Y:S01]  /*b3f10*/  HMMA.1688.F32.TF32 R172, R228.reuse, R50, R212 ;  /* 0x00000032e4ac723c */ /* 0x044fe200000810d4 */
[----:B------:R-:W-:Y:S01]  /*b3f20*/  STL.64 [R1+0x1540], R232 ;  /* 0x001540e801007387 */ /* 0x000fe20000100a00 */
[----:B------:R-:W-:Y:S04]  /*b3f30*/  STL.64 [R1+0x1548], R234 ;  /* 0x001548ea01007387 */ /* 0x000fe80000100a00 */
[----:B------:R-:W-:Y:S02]  /*b3f40*/  STL.64 [R1+0x15b0], R204 ;  /* 0x0015b0cc01007387 */ /* 0x000fe40000100a00 */
[----:B------:R2:W-:Y:S02]  /*b3f50*/  STL.64 [R1+0x15b8], R206 ;  /* 0x0015b8ce01007387 */ /* 0x0005e40000100a00 */
[C---:B--2---:R-:W-:Y:S11]  /*b3f60*/  HMMA.1688.F32.TF32 R204, R228.reuse, R42, R220 ;  /* 0x0000002ae4cc723c */ /* 0x044ff600000810dc */
[----:B------:R-:W-:Y:S02]  /*b3f70*/  @!UPT UIADD3 URZ, URZ, URZ, URZ ;  /* 0x0000003f3f3ff290 */ /* 0x000fe4000fffe03f */
[----:B------:R-:W-:Y:S01]  /*b3f80*/  STL.64 [R1+0x15a0], R172 ;  /* 0x0015a0ac01007387 */ /* 0x000fe20000100a00 */
[----:B------:R2:W-:Y:S02]  /*b3f90*/  STL.64 [R1+0x15a8], R174 ;  /* 0x0015a8ae01007387 */ /* 0x0005e40000100a00 */
[----:B------:R-:W-:Y:S02]  /*b3fa0*/  STL.64 [R1+0x1590], R208 ;  /* 0x001590d001007387 */ /* 0x000fe40000100a00 */
[----:B------:R-:W-:Y:S01]  /*b3fb0*/  STL.64 [R1+0x1598], R210 ;  /* 0x001598d201007387 */ /* 0x000fe20000100a00 */
[----:B------:R-:W4:Y:S01]  /*b3fc0*/  LDL.LU R232, [R1+0x310] ;  /* 0x0003100001e87983 */ /* 0x000f220000300800 */
[C---:B--2---:R-:W-:Y:S03]  /*b3fd0*/  HMMA.1688.F32.TF32 R172, R228.reuse, R38, R224 ;  /* 0x00000026e4ac723c */ /* 0x044fe600000810e0 */
[----:B------:R-:W-:Y:S01]  /*b3fe0*/  STL.64 [R1+0x1580], R204 ;  /* 0x001580cc01007387 */ /* 0x000fe20000100a00 */
[----:B------:R2:W-:Y:S04]  /*b3ff0*/  STL.64 [R1+0x1588], R206 ;  /* 0x001588ce01007387 */ /* 0x0005e80000100a00 */
[C---:B--2---:R-:W-:Y:S08]  /*b4000*/  HMMA.1688.F32.TF32 R204, R228.reuse, R34, R168 ;  /* 0x00000022e4cc723c */ /* 0x044ff000000810a8 */
[C---:B------:R-:W-:Y:S07]  /*b4010*/  HMMA.1688.F32.TF32 R168, R228.reuse, R30, R196 ;  /* 0x0000001ee4a8723c */ /* 0x040fee00000810c4 */
[----:B------:R-:W-:Y:S01]  /*b4020*/  STL.64 [R1+0x1570], R172 ;  /* 0x001570ac01007387 */ /* 0x000fe20000100a00 */
[----:B------:R-:W-:Y:S02]  /*b4030*/  STL.64 [R1+0x1578], R174 ;  /* 0x001578ae01007387 */ /* 0x000fe40000100a00 */
[----:B------:R-:W4:Y:S02]  /*b4040*/  LDL.LU R233, [R1+0x314] ;  /* 0x0003140001e97983 */ /* 0x000f240000300800 */
[----:B------:R-:W4:Y:S01]  /*b4050*/  LDL.LU R234, [R1+0x318] ;  /* 0x0003180001ea7983 */ /* 0x000f220000300800 */
[----:B------:R-:W4:Y:S01]  /*b4060*/  LDL.LU R235, [R1+0x31c] ;  /* 0x00031c0001eb7983 */ /* 0x000f220000300800 */
[C---:B------:R-:W-:Y:S08]  /*b4070*/  HMMA.1688.F32.TF32 R180, R228.reuse, R18, R180 ;  /* 0x00000012e4b4723c */ /* 0x040ff000000810b4 */
[C---:B------:R-:W-:Y:S08]  /*b4080*/  HMMA.1688.F32.TF32 R184, R228.reuse, R14, R184 ;  /* 0x0000000ee4b8723c */ /* 0x040ff000000810b8 */
[C---:B------:R-:W-:Y:S01]  /*b4090*/  HMMA.1688.F32.TF32 R192, R228.reuse, R10, R192 ;  /* 0x0000000ae4c0723c */ /* 0x040fe200000810c0 */
[----:B------:R-:W-:Y:S04]  /*b40a0*/  LDS R172, [R161+0x34100] ;  /* 0x03410000a1ac7984 */ /* 0x000fe80000000800 */
[----:B------:R-:W-:Y:S04]  /*b40b0*/  LDS R174, [R161+0x36100] ;  /* 0x03610000a1ae7984 */ /* 0x000fe80000000800 */
[----:B------:R-:W-:Y:S04]  /*b40c0*/  LDS R173, [R189+0x34100] ;  /* 0x03410000bdad7984 */ /* 0x000fe80000000800 */
[----:B------:R-:W2:Y:S04]  /*b40d0*/  LDS R175, [R189+0x36100] ;  /* 0x03610000bdaf7984 */ /* 0x000ea80000000800 */
[----:B------:R-:W-:Y:S01]  /*b40e0*/  STL.64 [R1+0x15c0], R204 ;  /* 0x0015c0cc01007387 */ /* 0x000fe20000100a00 */
[----:B------:R3:W-:Y:S02]  /*b40f0*/  STL.64 [R1+0x15c8], R206 ;  /* 0x0015c8ce01007387 */ /* 0x0007e40000100a00 */
[----:B------:R-:W4:Y:S02]  /*b4100*/  LDL.LU R196, [R1+0x3a0] ;  /* 0x0003a00001c47983 */ /* 0x000f240000300800 */
[----:B------:R-:W-:Y:S01]  /*b4110*/  STL.64 [R1+0x15d0], R168 ;  /* 0x0015d0a801007387 */ /* 0x000fe20000100a00 */
[----:B------:R5:W-:Y:S01]  /*b4120*/  STL.64 [R1+0x15d8], R170 ;  /* 0x0015d8aa01007387 */ /* 0x000be20000100a00 */
[----:B------:R-:W4:Y:S02]  /*b4130*/  LDL.LU R197, [R1+0x3a4] ;  /* 0x0003a40001c57983 */ /* 0x000f240000300800 */
[----:B------:R-:W4:Y:S02]  /*b4140*/  LDL.LU R198, [R1+0x3a8] ;  /* 0x0003a80001c67983 */ /* 0x000f240000300800 */
[----:B------:R-:W4:Y:S01]  /*b4150*/  LDL.LU R199, [R1+0x3ac] ;  /* 0x0003ac0001c77983 */ /* 0x000f220000300800 */
[C---:B---3--:R-:W-:Y:S08]  /*b4160*/  HMMA.1688.F32.TF32 R204, R228.reuse, R26, R200 ;  /* 0x0000001ae4cc723c */ /* 0x048ff000000810c8 */
[C---:B-----5:R-:W-:Y:S01]  /*b4170*/  HMMA.1688.F32.TF32 R168, R228.reuse, R22, R176 ;  /* 0x00000016e4a8723c */ /* 0x060fe200000810b0 */
[----:B------:R-:W3:Y:S11]  /*b4180*/  LDL.LU R200, [R1+0x490] ;  /* 0x0004900001c87983 */ /* 0x000ef60000300800 */
[----:B------:R-:W-:Y:S03]  /*b4190*/  @!UPT UIADD3 URZ, URZ, URZ, URZ ;  /* 0x0000003f3f3ff290 */ /* 0x000fe6000fffe03f */
[----:B------:R-:W-:Y:S01]  /*b41a0*/  STL.64 [R1+0x1610], R204 ;  /* 0x001610cc01007387 */ /* 0x000fe20000100a00 */
[----:B------:R-:W-:Y:S07]  /*b41b0*/  STL.64 [R1+0x1618], R206 ;  /* 0x001618ce01007387 */ /* 0x000fee0000100a00 */
[----:B------:R5:W-:Y:S02]  /*b41c0*/  STL.64 [R1+0x1600], R168 ;  /* 0x001600a801007387 */ /* 0x000be40000100a00 */
[----:B------:R2:W-:Y:S01]  /*b41d0*/  STL.64 [R1+0x1608], R170 ;  /* 0x001608aa01007387 */ /* 0x0005e20000100a00 */
        /* <DEDUP_REMOVED lines=31> */
[----:B-----5:R-:W5:Y:S01]  /*b43d0*/  LDL.LU R168, [R1+0x670] ;  /* 0x0006700001a87983 */ /* 0x020f620000300800 */
[----:B------:R-:W5:Y:S01]  /*b43e0*/  LDL.LU R169, [R1+0x674] ;  /* 0x0006740001a97983 */ /* 0x000f620000300800 */
[----:B--2---:R-:W5:Y:S02]  /*b43f0*/  LDL.LU R170, [R1+0x678] ;  /* 0x0006780001aa7983 */ /* 0x004f640000300800 */
[----:B------:R-:W5:Y:S02]  /*b4400*/  LDL.LU R171, [R1+0x67c] ;  /* 0x00067c0001ab7983 */ /* 0x000f640000300800 */
[----:B------:R-:W2:Y:S01]  /*b4410*/  LDL.LU R204, [R1+0x480] ;  /* 0x0004800001cc7983 */ /* 0x000ea20000300800 */
[----:B------:R-:W-:Y:S01]  /*b4420*/  HMMA.1688.F32.TF32 R228, R228, R6, R240 ;  /* 0x00000006e4e4723c */ /* 0x000fe200000810f0 */
[----:B------:R-:W2:Y:S01]  /*b4430*/  LDL.LU R205, [R1+0x484] ;  /* 0x0004840001cd7983 */ /* 0x000ea20000300800 */
[----:B------:R-:W2:Y:S02]  /*b4440*/  LDL.LU R206, [R1+0x488] ;  /* 0x0004880001ce7983 */ /* 0x000ea40000300800 */
[----:B------:R-:W2:Y:S02]  /*b4450*/  LDL.LU R207, [R1+0x48c] ;  /* 0x00048c0001cf7983 */ /* 0x000ea40000300800 */
[----:B------:R1:W-:Y:S01]  /*b4460*/  STL.64 [R1+0x16f0], R180 ;  /* 0x0016f0b401007387 */ /* 0x0003e20000100a00 */
[----:B------:R1:W-:Y:S04]  /*b4470*/  STL.64 [R1+0x16f8], R182 ;  /* 0x0016f8b601007387 */ /* 0x0003e80000100a00 */
[----:B-1----:R-:W2:Y:S01]  /*b4480*/  LDL.LU R180, [R1+0x470] ;  /* 0x0004700001b47983 */ /* 0x002ea20000300800 */
[----:B------:R-:W2:Y:S02]  /*b4490*/  LDL.LU R181, [R1+0x474] ;  /* 0x0004740001b57983 */ /* 0x000ea40000300800 */
[----:B------:R-:W2:Y:S02]  /*b44a0*/  LDL.LU R182, [R1+0x478] ;  /* 0x0004780001b67983 */ /* 0x000ea40000300800 */
[----:B------:R-:W2:Y:S01]  /*b44b0*/  LDL.LU R183, [R1+0x47c] ;  /* 0x00047c0001b77983 */ /* 0x000ea20000300800 */
[----:B------:R1:W-:Y:S01]  /*b44c0*/  STL.64 [R1+0x16e0], R184 ;  /* 0x0016e0b801007387 */ /* 0x0003e20000100a00 */
[----:B------:R1:W-:Y:S03]  /*b44d0*/  STL.64 [R1+0x16e8], R186 ;  /* 0x0016e8ba01007387 */ /* 0x0003e60000100a00 */
        /* <DEDUP_REMOVED lines=10> */
[----:B------:R-:W2:Y:S01]  /*b4580*/  LDL.LU R240, [R1+0x380] ;  /* 0x0003800001f07983 */ /* 0x000ea20000300800 */
[----:B------:R-:W-:Y:S02]  /*b4590*/  STL.64 [R1+0x1720], R228 ;  /* 0x001720e401007387 */ /* 0x000fe40000100a00 */
[----:B------:R1:W-:Y:S02]  /*b45a0*/  STL.64 [R1+0x1728], R230 ;  /* 0x001728e601007387 */ /* 0x0003e40000100a00 */
[----:B------:R-:W2:Y:S01]  /*b45b0*/  LDL.LU R241, [R1+0x384] ;  /* 0x0003840001f17983 */ /* 0x000ea20000300800 */
[----:B------:R-:W2:Y:S01]  /*b45c0*/  LDL.LU R242, [R1+0x388] ;  /* 0x0003880001f27983 */ /* 0x000ea20000300800 */
[----:B------:R-:W2:Y:S01]  /*b45d0*/  LDL.LU R243, [R1+0x38c] ;  /* 0x00038c0001f37983 */ /* 0x000ea20000300800 */
[C---:B----4-:R-:W-:Y:S08]  /*b45e0*/  HMMA.1688.F32.TF32 R232, R164.reuse, R68, R232 ;  /* 0x00000044a4e8723c */ /* 0x050ff000000810e8 */
[----:B------:R-:W-:Y:S11]  /*b45f0*/  HMMA.1688.F32.TF32 R196, R164, R72, R196 ;  /* 0x00000048a4c4723c */ /* 0x000ff600000810c4 */
[----:B------:R-:W-:Y:S05]  /*b4600*/  @!UPT UIADD3 URZ, URZ, URZ, URZ ;  /* 0x0000003f3f3ff290 */ /* 0x000fea000fffe03f */
[----:B------:R-:W-:Y:S08]  /*b4610*/  HMMA.1688.F32.TF32 R232, R172, R70, R232 ;  /* 0x00000046ace8723c */ /* 0x000ff000000810e8 */
[C---:B---3--:R-:W-:Y:S08]  /*b4620*/  HMMA.1688.F32.TF32 R236, R164.reuse, R128, R236 ;  /* 0x00000080a4ec723c */ /* 0x048ff000000810ec */
[C---:B-1----:R-:W-:Y:S01]  /*b4630*/  HMMA.1688.F32.TF32 R228, R164.reuse, R120, R176 ;  /* 0x00000078a4e4723c */ /* 0x042fe200000810b0 */
[----:B------:R-:W-:Y:S04]  /*b4640*/  LDS R176, [R161+0x38100] ;  /* 0x03810000a1b07984 */ /* 0x000fe80000000800 */
[----:B------:R-:W-:Y:S04]  /*b4650*/  LDS R178, [R161+0x3a100] ;  /* 0x03a10000a1b27984 */ /* 0x000fe80000000800 */
[----:B------:R-:W-:Y:S04]  /*b4660*/  LDS R177, [R189+0x38100] ;  /* 0x03810000bdb17984 */ /* 0x000fe80000000800 */
[----:B------:R-:W1:Y:S01]  /*b4670*/  LDS R179, [R189+0x3a100] ;  /* 0x03a10000bdb37984 */ /* 0x000e620000000800 */
[C---:B------:R-:W-:Y:S08]  /*b4680*/  HMMA.1688.F32.TF32 R208, R164.reuse, R116, R208 ;  /* 0x00000074a4d0723c */ /* 0x040ff000000810d0 */
[C---:B------:R-:W-:Y:S08]  /*b4690*/  HMMA.1688.F32.TF32 R212, R164.reuse, R112, R212 ;  /* 0x00000070a4d4723c */ /* 0x040ff000000810d4 */
[C---:B------:R-:W-:Y:S08]  /*b46a0*/  HMMA.1688.F32.TF32 R216, R164.reuse, R108, R216 ;  /* 0x0000006ca4d8723c */ /* 0x040ff000000810d8 */
[C---:B------:R-:W-:Y:S08]  /*b46b0*/  HMMA.1688.F32.TF32 R220, R164.reuse, R104, R220 ;  /* 0x00000068a4dc723c */ /* 0x040ff000000810dc */
[C---:B------:R-:W-:Y:S08]  /*b46c0*/  HMMA.1688.F32.TF32 R224, R164.reuse, R100, R224 ;  /* 0x00000064a4e0723c */ /* 0x040ff000000810e0 */
[C---:B-----5:R-:W-:Y:S08]  /*b46d0*/  HMMA.1688.F32.TF32 R168, R164.reuse, R96, R168 ;  /* 0x00000060a4a8723c */ /* 0x060ff000000810a8 */
[C---:B------:R-:W-:Y:S08]  /*b46e0*/  HMMA.1688.F32.TF32 R200, R164.reuse, R92, R200 ;  /* 0x0000005ca4c8723c */ /* 0x040ff000000810c8 */
[----:B--2---:R-:W-:Y:S08]  /*b46f0*/  HMMA.1688.F32.TF32 R204, R164, R88, R204 ;  /* 0x00000058a4cc723c */ /* 0x004ff000000810cc */
[----:B------:R-:W-:Y:S08]  /*b4700*/  HMMA.1688.F32.TF32 R236, R172, R130, R236 ;  /* 0x00000082acec723c */ /* 0x000ff000000810ec */
[C---:B------:R-:W-:Y:S08]  /*b4710*/  HMMA.1688.F32.TF32 R180, R164.reuse, R84, R180 ;  /* 0x00000054a4b4723c */ /* 0x040ff000000810b4 */
[C---:B------:R-:W-:Y:S08]  /*b4720*/  HMMA.1688.F32.TF32 R240, R164.reuse, R124, R240 ;  /* 0x0000007ca4f0723c */ /* 0x040ff000000810f0 */
[C---:B------:R-:W-:Y:S08]  /*b4730*/  HMMA.1688.F32.TF32 R184, R164.reuse, R80, R184 ;  /* 0x00000050a4b8723c */ /* 0x040ff000000810b8 */
[----:B------:R-:W-:Y:S08]  /*b4740*/  HMMA.1688.F32.TF32 R192, R164, R76, R192 ;  /* 0x0000004ca4c0723c */ /* 0x000ff000000810c0 */
[C---:B------:R-:W-:Y:S01]  /*b4750*/  HMMA.1688.F32.TF32 R164, R172.reuse, R122, R228 ;  /* 0x0000007aaca4723c */ /* 0x040fe200000810e4 */
[----:B------:R-:W-:Y:S04]  /*b4760*/  LDS R228, [R161+0x3c100] ;  /* 0x03c10000a1e47984 */ /* 0x000fe80000000800 */
[----:B------:R-:W-:Y:S04]  /*b4770*/  LDS R230, [R161+0x3e100] ;  /* 0x03e10000a1e67984 */ /* 0x000fe80000000800 */
[----:B------:R-:W-:Y:S04]  /*b4780*/  LDS R229, [R189+0x3c100] ;  /* 0x03c10000bde57984 */ /* 0x000fe80000000800 */
[----:B------:R-:W2:Y:S01]  /*b4790*/  LDS R231, [R189+0x3e100] ;  /* 0x03e10000bde77984 */ /* 0x000ea20000000800 */
        /* <DEDUP_REMOVED lines=19> */
[----:B------:R-:W4:Y:S01]  /*b48d0*/  LDS R175, [R189+0x32180] ;  /* 0x03218000bdaf7984 */ /* 0x000f220000000800 */
[----:B------:R-:W-:Y:S08]  /*b48e0*/  HMMA.1688.F32.TF32 R240, R176, R60, R240 ;  /* 0x0000003cb0f0723c */ /* 0x000ff000000810f0 */
        /* <DEDUP_REMOVED lines=15> */
[----:B------:R-:W-:Y:S01]  /*b49e0*/  STL.64 [R1+0x14b0], R236 ;  /* 0x0014b0ec01007387 */ /* 0x000fe20000100a00 */
[----:B------:R-:W-:Y:S06]  /*b49f0*/  STL.64 [R1+0x14b8], R238 ;  /* 0x0014b8ee01007387 */ /* 0x000fec0000100a00 */
        /* <DEDUP_REMOVED lines=8> */
[C---:B------:R-:W-:Y:S08]  /*b4a80*/  HMMA.1688.F32.TF32 R168, R228.reuse, R34, R168 ;  /* 0x00000022e4a8723c */ /* 0x040ff000000810a8 */
[C---:B--2---:R-:W-:Y:S08]  /*b4a90*/  HMMA.1688.F32.TF32 R164, R228.reuse, R46, R216 ;  /* 0x0000002ee4a4723c */ /* 0x044ff000000810d8 */
[C---:B---3--:R-:W-:Y:S01]  /*b4aa0*/  HMMA.1688.F32.TF32 R208, R228.reuse, R42, R220 ;  /* 0x0000002ae4d0723c */ /* 0x048fe200000810dc */
[----:B------:R-:W-:Y:S01]  /*b4ab0*/  STL.64 [R1+0x1470], R176 ;  /* 0x001470b001007387 */ /* 0x000fe20000100a00 */
[----:B------:R2:W-:Y:S06]  /*b4ac0*/  STL.64 [R1+0x1478], R178 ;  /* 0x001478b201007387 */ /* 0x0005ec0000100a00 */
[C---:B--2---:R-:W-:Y:S07]  /*b4ad0*/  HMMA.1688.F32.TF32 R176, R228.reuse, R38, R224 ;  /* 0x00000026e4b0723c */ /* 0x044fee00000810e0 */
[----:B------:R-:W-:Y:S01]  /*b4ae0*/  STL.64 [R1+0x1460], R164 ;  /* 0x001460a401007387 */ /* 0x000fe20000100a00 */
[----:B------:R-:W-:Y:S07]  /*b4af0*/  STL.64 [R1+0x1468], R166 ;  /* 0x001468a601007387 */ /* 0x000fee0000100a00 */
[----:B------:R-:W-:Y:S02]  /*b4b00*/  STL.64 [R1+0x1450], R208 ;  /* 0x001450d001007387 */ /* 0x000fe40000100a00 */
[----:B------:R-:W-:Y:S01]  /*b4b10*/  STL.64 [R1+0x1458], R210 ;  /* 0x001458d201007387 */ /* 0x000fe20000100a00 */
        /* <DEDUP_REMOVED lines=8> */
[----:B------:R-:W-:Y:S02]  /*b4ba0*/  STL.64 [R1+0x14f0], R168 ;  /* 0x0014f0a801007387 */ /* 0x000fe40000100a00 */
[----:B------:R4:W-:Y:S01]  /*b4bb0*/  STL.64 [R1+0x14f8], R170 ;  /* 0x0014f8aa01007387 */ /* 0x0009e20000100a00 */
[C---:B---3--:R-:W-:Y:S08]  /*b4bc0*/  HMMA.1688.F32.TF32 R176, R228.reuse, R30, R200 ;  /* 0x0000001ee4b0723c */ /* 0x048ff000000810c8 */
[C---:B----4-:R-:W-:Y:S11]  /*b4bd0*/  HMMA.1688.F32.TF32 R168, R228.reuse, R26, R204 ;  /* 0x0000001ae4a8723c */ /* 0x050ff600000810cc */
[----:B------:R-:W-:Y:S04]  /*b4be0*/  @!UPT UIADD3 URZ, URZ, URZ, URZ ;  /* 0x0000003f3f3ff290 */ /* 0x000fe8000fffe03f */
[----:B------:R-:W-:Y:S01]  /*b4bf0*/  STL.64 [R1+0x14e0], R176 ;  /* 0x0014e0b001007387 */ /* 0x000fe20000100a00 */
[----:B------:R3:W-:Y:S07]  /*b4c00*/  STL.64 [R1+0x14e8], R178 ;  /* 0x0014e8b201007387 */ /* 0x0007ee0000100a00 */
[----:B------:R-:W-:Y:S02]  /*b4c10*/  STL.64 [R1+0x1530], R168 ;  /* 0x001530a801007387 */ /* 0x000fe40000100a00 */
[----:B------:R4:W-:Y:S01]  /*b4c20*/  STL.64 [R1+0x1538], R170 ;  /* 0x001538aa01007387 */ /* 0x0009e20000100a00 */
[C---:B---3--:R-:W-:Y:S08]  /*b4c30*/  HMMA.1688.F32.TF32 R176, R228.reuse, R18, R184 ;  /* 0x00000012e4b0723c */ /* 0x048ff000000810b8 */
[C---:B----4-:R-:W-:Y:S01]  /*b4c40*/  HMMA.1688.F32.TF32 R168, R228.reuse, R14, R192 ;  /* 0x0000000ee4a8723c */ /* 0x050fe200000810c0 */
[----:B------:R3:W-:Y:S01]  /*b4c50*/  STL.64 [R1+0x1520], R180 ;  /* 0x001520b401007387 */ /* 0x0007e20000100a00 */
[----:B------:R4:W-:Y:S03]  /*b4c60*/  STL.64 [R1+0x1528], R182 ;  /* 0x001528b601007387 */ /* 0x0009e60000100a00 */
[----:B---3--:R-:W4:Y:S10]  /*b4c70*/  LDL.LU R180, [R1+0x600] ;  /* 0x0006000001b47983 */ /* 0x008f340000300800 */
[----:B------:R3:W-:Y:S01]  /*b4c80*/  STL.64 [R1+0x15f0], R176 ;  /* 0x0015f0b001007387 */ /* 0x0007e20000100a00 */
[----:B------:R5:W-:Y:S07]  /*b4c90*/  STL.64 [R1+0x15f8], R178 ;  /* 0x0015f8b201007387 */ /* 0x000bee0000100a00 */
[----:B------:R2:W-:Y:S02]  /*b4ca0*/  STL.64 [R1+0x15e0], R168 ;  /* 0x0015e0a801007387 */ /* 0x0005e40000100a00 */
[----:B------:R2:W-:Y:S01]  /*b4cb0*/  STL.64 [R1+0x15e8], R170 ;  /* 0x0015e8aa01007387 */ /* 0x0005e20000100a00 */
[----:B------:R-:W4:Y:S02]  /*b4cc0*/  LDL.LU R181, [R1+0x604] ;  /* 0x0006040001b57983 */ /* 0x000f240000300800 */
[----:B----4-:R-:W4:Y:S02]  /*b4cd0*/  LDL.LU R182, [R1+0x608] ;  /* 0x0006080001b67983 */ /* 0x010f240000300800 */
[----:B------:R-:W4:Y:S01]  /*b4ce0*/  LDL.LU R183, [R1+0x60c] ;  /* 0x00060c0001b77983 */ /* 0x000f220000300800 */
[----:B------:R-:W4:Y:S03]  /*b4cf0*/  LDL.LU R204, [R1+0x610] ;  /* 0x0006100001cc7983 */ /* 0x000f260000300800 */
[----:B------:R-:W4:Y:S01]  /*b4d00*/  LDL.LU R205, [R1+0x614] ;  /* 0x0006140001cd7983 */ /* 0x000f220000300800 */
[----:B------:R-:W4:Y:S02]  /*b4d10*/  LDL.LU R206, [R1+0x618] ;  /* 0x0006180001ce7983 */ /* 0x000f240000300800 */
[----:B------:R-:W4:Y:S01]  /*b4d20*/  LDL.LU R207, [R1+0x61c] ;  /* 0x00061c0001cf7983 */ /* 0x000f220000300800 */
[----:B---3--:R-:W3:Y:S01]  /*b4d30*/  LDL.LU R176, [R1+0x290] ;  /* 0x0002900001b07983 */ /* 0x008ee20000300800 */
[----:B------:R-:W3:Y:S02]  /*b4d40*/  LDL.LU R177, [R1+0x294] ;  /* 0x0002940001b17983 */ /* 0x000ee40000300800 */
[----:B-----5:R-:W3:Y:S02]  /*b4d50*/  LDL.LU R178, [R1+0x298] ;  /* 0x0002980001b27983 */ /* 0x020ee40000300800 */
        /* <DEDUP_REMOVED lines=29> */
[----:B--2---:R-:W2:Y:S01]  /*b4f30*/  LDL.LU R168, [R1+0x630] ;  /* 0x0006300001a87983 */ /* 0x004ea20000300800 */
[----:B------:R-:W-:Y:S01]  /*b4f40*/  HMMA.1688.F32.TF32 R228, R228, R6, R232 ;  /* 0x00000006e4e4723c */ /* 0x000fe200000810e8 */
        /* <DEDUP_REMOVED lines=15> */
[----:B------:R1:W-:Y:S02]  /*b5040*/  STL.64 [R1+0x1630], R196 ;  /* 0x001630c401007387 */ /* 0x0003e40000100a00 */
[----:B------:R1:W-:Y:S02]  /*b5050*/  STL.64 [R1+0x1638], R198 ;  /* 0x001638c601007387 */ /* 0x0003e40000100a00 */
        /* <DEDUP_REMOVED lines=11> */
[C---:B------:R-:W-:Y:S08]  /*b5110*/  HMMA.1688.F32.TF32 R204, R172.reuse, R88, R204 ;  /* 0x00000058accc723c */ /* 0x040ff000000810cc */
[C---:B---3--:R-:W-:Y:S08]  /*b5120*/  HMMA.1688.F32.TF32 R228, R172.reuse, R120, R224 ;  /* 0x00000078ace4723c */ /* 0x048ff000000810e0 */
[C---:B-----5:R-:W-:Y:S08]  /*b5130*/  HMMA.1688.F32.TF32 R240, R172.reuse, R124, R240 ;  /* 0x0000007cacf0723c */ /* 0x060ff000000810f0 */
[C---:B------:R-:W-:Y:S08]  /*b5140*/  HMMA.1688.F32.TF32 R236, R172.reuse, R128, R236 ;  /* 0x00000080acec723c */ /* 0x040ff000000810ec */
[C---:B------:R-:W-:Y:S01]  /*b5150*/  HMMA.1688.F32.TF32 R224, R172.reuse, R100, R176 ;  /* 0x00000064ace0723c */ /* 0x040fe200000810b0 */
        /* <DEDUP_REMOVED lines=8> */
[C---:B--2---:R-:W-:Y:S08]  /*b51e0*/  HMMA.1688.F32.TF32 R168, R172.reuse, R96, R168 ;  /* 0x00000060aca8723c */ /* 0x044ff000000810a8 */
[----:B------:R-:W-:Y:S08]  /*b51f0*/  HMMA.1688.F32.TF32 R200, R172, R92, R200 ;  /* 0x0000005cacc8723c */ /* 0x000ff000000810c8 */
[----:B------:R-:W-:Y:S08]  /*b5200*/  HMMA.1688.F32.TF32 R236, R164, R130, R236 ;  /* 0x00000082a4ec723c */ /* 0x000ff000000810ec */
[C---:B------:R-:W-:Y:S08]  /*b5210*/  HMMA.1688.F32.TF32 R184, R172.reuse, R80, R184 ;  /* 0x00000050acb8723c */ /* 0x040ff000000810b8 */
[----:B------:R-:W-:Y:S08]  /*b5220*/  HMMA.1688.F32.TF32 R192, R172, R76, R192 ;  /* 0x0000004cacc0723c */ /* 0x000ff000000810c0 */
[----:B------:R-:W-:Y:S08]  /*b5230*/  HMMA.1688.F32.TF32 R240, R164, R126, R240 ;  /* 0x0000007ea4f0723c */ /* 0x000ff000000810f0 */
[C---:B------:R-:W-:Y:S08]  /*b5240*/  HMMA.1688.F32.TF32 R196, R172.reuse, R72, R196 ;  /* 0x00000048acc4723c */ /* 0x040ff000000810c4 */
[----:B------:R-:W-:Y:S08]  /*b5250*/  HMMA.1688.F32.TF32 R232, R172, R68, R232 ;  /* 0x00000044ace8723c */ /* 0x000ff000000810e8 */
[----:B------:R-:W-:Y:S01]  /*b5260*/  HMMA.1688.F32.TF32 R172, R164, R122, R228 ;  /* 0x0000007aa4ac723c */ /* 0x000fe200000810e4 */
[----:B------:R-:W-:Y:S04]  /*b5270*/  LDS R228, [R161+0x3c180] ;  /* 0x03c18000a1e47984 */ /* 0x000fe80000000800 */
[----:B------:R-:W-:Y:S04]  /*b5280*/  LDS R230, [R161+0x3e180] ;  /* 0x03e18000a1e67984 */ /* 0x000fe80000000800 */
[----:B------:R-:W-:Y:S04]  /*b5290*/  LDS R229, [R189+0x3c180] ;  /* 0x03c18000bde57984 */ /* 0x000fe80000000800 */
[----:B------:R-:W2:Y:S01]  /*b52a0*/  LDS R231, [R189+0x3e180] ;  /* 0x03e18000bde77984 */ /* 0x000ea20000000800 */
        /* <DEDUP_REMOVED lines=28> */
[----:B--2---:R-:W-:Y:S08]  /*b5470*/  HMMA.1688.F32.TF32 R236, R228, R66, R236 ;  /* 0x00000042e4ec723c */ /* 0x004ff000000810ec */
[C---:B------:R-:W-:Y:S08]  /*b5480*/  HMMA.1688.F32.TF32 R180, R176.reuse, R20, R180 ;  /* 0x00000014b0b4723c */ /* 0x040ff000000810b4 */
[C---:B------:R-:W-:Y:S08]  /*b5490*/  HMMA.1688.F32.TF32 R184, R176.reuse, R16, R184 ;  /* 0x00000010b0b8723c */ /* 0x040ff000000810b8 */
[C---:B------:R-:W-:Y:S08]  /*b54a0*/  HMMA.1688.F32.TF32 R192, R176.reuse, R12, R192 ;  /* 0x0000000cb0c0723c */ /* 0x040ff000000810c0 */
[C---:B------:R-:W-:Y:S08]  /*b54b0*/  HMMA.1688.F32.TF32 R196, R176.reuse, R8, R196 ;  /* 0x00000008b0c4723c */ /* 0x040ff000000810c4 */
[----:B------:R-:W-:Y:S08]  /*b54c0*/  HMMA.1688.F32.TF32 R232, R176, R4, R232 ;  /* 0x00000004b0e8723c */ /* 0x000ff000000810e8 */
[C---:B------:R-:W-:Y:S08]  /*b54d0*/  HMMA.1688.F32.TF32 R176, R228.reuse, R62, R240 ;  /* 0x0000003ee4b0723c */ /* 0x040ff000000810f0 */
[C---:B------:R-:W-:Y:S08]  /*b54e0*/  HMMA.1688.F32.TF32 R172, R228.reuse, R58, R172 ;  /* 0x0000003ae4ac723c */ /* 0x040ff000000810ac */
[C---:B------:R-:W-:Y:S01]  /*b54f0*/  HMMA.1688.F32.TF32 R208, R228.reuse, R54, R208 ;  /* 0x00000036e4d0723c */ /* 0x040fe200000810d0 */
[----:B------:R-:W-:Y:S01]  /*b5500*/  STL.64 [R1+0x13b0], R236 ;  /* 0x0013b0ec01007387 */ /* 0x000fe20000100a00 */
[----:B------:R-:W-:Y:S05]  /*b5510*/  STL.64 [R1+0x13b8], R238 ;  /* 0x0013b8ee01007387 */ /* 0x000fea0000100a00 */
        /* <DEDUP_REMOVED lines=384> */
[C---:B----4-:R-:W-:Y:S01]  /*b6d20*/  HMMA.1688.F32.TF32 R168, R228.reuse, R22, R180 ;  /* 0x00000016e4a8723c */ /* 0x050fe200000810b4 */
[----:B------:R3:W-:Y:S01]  /*b6d30*/  STL.64 [R1+0x400], R200 ;  /* 0x000400c801007387 */ /* 0x0007e20000100a00 */
[----:B------:R4:W-:Y:S03]  /*b6d40*/  STL.64 [R1+0x408], R202 ;  /* 0x000408ca01007387 */ /* 0x0009e60000100a00 */
[----:B---3--:R-:W3:Y:S10]  /*b6d50*/  LDL.LU R200, [R1+0x640] ;  /* 0x0006400001c87983 */ /* 0x008ef40000300800 */
[----:B------:R5:W-:Y:S01]  /*b6d60*/  STL.64 [R1+0x430], R176 ;  /* 0x000430b001007387 */ /* 0x000be20000100a00 */
[----:B------:R1:W-:Y:S07]  /*b6d70*/  STL.64 [R1+0x438], R178 ;  /* 0x000438b201007387 */ /* 0x0003ee0000100a00 */
[----:B------:R1:W-:Y:S02]  /*b6d80*/  STL.64 [R1+0x420], R168 ;  /* 0x000420a801007387 */ /* 0x0003e40000100a00 */
[----:B------:R2:W-:Y:S01]  /*b6d90*/  STL.64 [R1+0x428], R170 ;  /* 0x000428aa01007387 */ /* 0x0005e20000100a00 */
[----:B------:R-:W3:Y:S01]  /*b6da0*/  LDL.LU R201, [R1+0x644] ;  /* 0x0006440001c97983 */ /* 0x000ee20000300800 */
[----:B----4-:R-:W3:Y:S02]  /*b6db0*/  LDL.LU R202, [R1+0x648] ;  /* 0x0006480001ca7983 */ /* 0x010ee40000300800 */
[----:B------:R-:W3:Y:S01]  /*b6dc0*/  LDL.LU R203, [R1+0x64c] ;  /* 0x00064c0001cb7983 */ /* 0x000ee20000300800 */
[----:B-----5:R-:W4:Y:S01]  /*b6dd0*/  LDL.LU R176, [R1+0x30] ;  /* 0x0000300001b07983 */ /* 0x020f220000300800 */
[----:B------:R-:W4:Y:S02]  /*b6de0*/  LDL.LU R177, [R1+0x34] ;  /* 0x0000340001b17983 */ /* 0x000f240000300800 */
[----:B-1----:R-:W4:Y:S02]  /*b6df0*/  LDL.LU R178, [R1+0x38] ;  /* 0x0000380001b27983 */ /* 0x002f240000300800 */
[----:B------:R-:W4:Y:S01]  /*b6e00*/  LDL.LU R179, [R1+0x3c] ;  /* 0x00003c0001b37983 */ /* 0x000f220000300800 */
[----:B------:R-:W5:Y:S01]  /*b6e10*/  LDL.LU R216, [R1+0x50] ;  /* 0x0000500001d87983 */ /* 0x000f620000300800 */
[----:B------:R-:W5:Y:S02]  /*b6e20*/  LDL.LU R217, [R1+0x54] ;  /* 0x0000540001d97983 */ /* 0x000f640000300800 */
[----:B------:R-:W5:Y:S02]  /*b6e30*/  LDL.LU R218, [R1+0x58] ;  /* 0x0000580001da7983 */ /* 0x000f640000300800 */
[----:B------:R-:W5:Y:S01]  /*b6e40*/  LDL.LU R219, [R1+0x5c] ;  /* 0x00005c0001db7983 */ /* 0x000f620000300800 */
        /* <DEDUP_REMOVED lines=44> */
[----:B-1----:R-:W2:Y:S01]  /*b7110*/  LDL.LU R192, [R1] ;  /* 0x0000000001c07983 */ /* 0x002ea20000300800 */
[----:B------:R-:W2:Y:S02]  /*b7120*/  LDL.LU R193, [R1+0x4] ;  /* 0x0000040001c17983 */ /* 0x000ea40000300800 */
[----:B------:R-:W2:Y:S02]  /*b7130*/  LDL.LU R194, [R1+0x8] ;  /* 0x0000080001c27983 */ /* 0x000ea40000300800 */
[----:B------:R-:W2:Y:S01]  /*b7140*/  LDL.LU R195, [R1+0xc] ;  /* 0x00000c0001c37983 */ /* 0x000ea20000300800 */
[----:B------:R-:W-:Y:S01]  /*b7150*/  STL.64 [R1+0x1310], R196 ;  /* 0x001310c401007387 */ /* 0x000fe20000100a00 */
[----:B------:R1:W-:Y:S02]  /*b7160*/  STL.64 [R1+0x1318], R198 ;  /* 0x001318c601007387 */ /* 0x0003e40000100a00 */
[----:B-1----:R-:W-:Y:S08]  /*b7170*/  HMMA.1688.F32.TF32 R196, R228, R6, R232 ;  /* 0x00000006e4c4723c */ /* 0x002ff000000810e8 */
[C---:B------:R-:W-:Y:S11]  /*b7180*/  HMMA.1688.F32.TF32 R232, R164.reuse, R68, R244 ;  /* 0x00000044a4e8723c */ /* 0x040ff600000810f4 */
[----:B------:R-:W-:Y:S04]  /*b7190*/  @!UPT UIADD3 URZ, URZ, URZ, URZ ;  /* 0x0000003f3f3ff290 */ /* 0x000fe8000fffe03f */
[----:B------:R-:W-:Y:S01]  /*b71a0*/  STL.64 [R1+0x1300], R196 ;  /* 0x001300c401007387 */ /* 0x000fe20000100a00 */
[----:B------:R1:W-:Y:S02]  /*b71b0*/  STL.64 [R1+0x1308], R198 ;  /* 0x001308c601007387 */ /* 0x0003e40000100a00 */
[----:B-1----:R-:W-:Y:S08]  /*b71c0*/  HMMA.1688.F32.TF32 R196, R164, R72, R248 ;  /* 0x00000048a4c4723c */ /* 0x002ff000000810f8 */
[C---:B------:R-:W-:Y:S11]  /*b71d0*/  HMMA.1688.F32.TF32 R232, R172.reuse, R70, R232 ;  /* 0x00000046ace8723c */ /* 0x040ff600000810e8 */
[----:B------:R-:W-:Y:S05]  /*b71e0*/  @!UPT UIADD3 URZ, URZ, URZ, URZ ;  /* 0x0000003f3f3ff290 */ /* 0x000fea000fffe03f */
[----:B------:R-:W-:Y:S01]  /*b71f0*/  HMMA.1688.F32.TF32 R196, R172, R74, R196 ;  /* 0x0000004aacc4723c */ /* 0x000fe200000810c4 */
[----:B------:R-:W-:Y:S01]  /*b7200*/  IMAD.MOV.U32 R248, RZ, RZ, R188 ;  /* 0x000000fffff87224 */ /* 0x000fe200078e00bc */
[----:B------:R-:W-:Y:S01]  /*b7210*/  MOV R249, R190 ;  /* 0x000000be00f97202 */ /* 0x000fe20000000f00 */
[----:B------:R-:W-:Y:S02]  /*b7220*/  IMAD.MOV.U32 R250, RZ, RZ, R191 ;  /* 0x000000fffffa7224 */ /* 0x000fe400078e00bf */
[----:B------:R-:W-:-:S03]  /*b7230*/  IMAD.MOV.U32 R251, RZ, RZ, R252 ;  /* 0x000000fffffb7224 */ /* 0x000fc600078e00fc */
[C---:B---3--:R-:W-:Y:S08]  /*b7240*/  HMMA.1688.F32.TF32 R200, R164.reuse, R92, R200 ;  /* 0x0000005ca4c8723c */ /* 0x048ff000000810c8 */
[C---:B----4-:R-:W-:Y:S08]  /*b7250*/  HMMA.1688.F32.TF32 R240, R164.reuse, R124, R240 ;  /* 0x0000007ca4f0723c */ /* 0x050ff000000810f0 */
        /* <DEDUP_REMOVED lines=13> */
[C---:B------:R-:W-:Y:S08]  /*b7330*/  HMMA.1688.F32.TF32 R236, R172.reuse, R130, R236 ;  /* 0x00000082acec723c */ /* 0x040ff000000810ec */
[----:B------:R-:W-:Y:S08]  /*b7340*/  HMMA.1688.F32.TF32 R240, R172, R126, R240 ;  /* 0x0000007eacf0723c */ /* 0x000ff000000810f0 */
        /* <DEDUP_REMOVED lines=9> */
[C---:B-1----:R-:W-:Y:S08]  /*b73e0*/  HMMA.1688.F32.TF32 R236, R176.reuse, R64, R236 ;  /* 0x00000040b0ec723c */ /* 0x042ff000000810ec */
[----:B------:R-:W-:Y:S08]  /*b73f0*/  HMMA.1688.F32.TF32 R240, R176, R60, R240 ;  /* 0x0000003cb0f0723c */ /* 0x000ff000000810f0 */
        /* <DEDUP_REMOVED lines=26> */
[C---:B--2---:R-:W-:Y:S08]  /*b75a0*/  HMMA.1688.F32.TF32 R244, R228.reuse, R66, R236 ;  /* 0x00000042e4f4723c */ /* 0x044ff000000810ec */
[----:B------:R-:W-:Y:S08]  /*b75b0*/  HMMA.1688.F32.TF32 R236, R228, R62, R240 ;  /* 0x0000003ee4ec723c */ /* 0x000ff000000810f0 */
[C---:B------:R-:W-:Y:S08]  /*b75c0*/  HMMA.1688.F32.TF32 R184, R176.reuse, R16, R184 ;  /* 0x00000010b0b8723c */ /* 0x040ff000000810b8 */
[----:B------:R-:W-:Y:S08]  /*b75d0*/  HMMA.1688.F32.TF32 R192, R176, R12, R192 ;  /* 0x0000000cb0c0723c */ /* 0x000ff000000810c0 */
        /* <DEDUP_REMOVED lines=9> */
[C---:B--2---:R-:W-:Y:S05]  /*b7670*/  HMMA.1688.F32.TF32 R176, R228.reuse, R46, R216 ;  /* 0x0000002ee4b0723c */ /* 0x044fea00000810d8 */
[----:B------:R-:W-:Y:S01]  /*b7680*/  STL.64 [R1+0x4a0], R164 ;  /* 0x0004a0a401007387 */ /* 0x000fe20000100a00 */
[----:B------:R2:W-:Y:S07]  /*b7690*/  STL.64 [R1+0x4a8], R166 ;  /* 0x0004a8a601007387 */ /* 0x0005ee0000100a00 */
[----:B------:R-:W-:Y:S02]  /*b76a0*/  STL.64 [R1+0x4b0], R208 ;  /* 0x0004b0d001007387 */ /* 0x000fe40000100a00 */
[----:B------:R-:W-:Y:S01]  /*b76b0*/  STL.64 [R1+0x4b8], R210 ;  /* 0x0004b8d201007387 */ /* 0x000fe20000100a00 */
[C---:B--2---:R-:W-:Y:S08]  /*b76c0*/  HMMA.1688.F32.TF32 R164, R228.reuse, R42, R220 ;  /* 0x0000002ae4a4723c */ /* 0x044ff000000810dc */
[C---:B------:R-:W-:Y:S01]  /*b76d0*/  HMMA.1688.F32.TF32 R168, R228.reuse, R34, R168 ;  /* 0x00000022e4a8723c */ /* 0x040fe200000810a8 */
[----:B------:R-:W-:Y:S01]  /*b76e0*/  STL.64 [R1+0x4c0], R176 ;  /* 0x0004c0b001007387 */ /* 0x000fe20000100a00 */
[----:B------:R2:W-:Y:S06]  /*b76f0*/  STL.64 [R1+0x4c8], R178 ;  /* 0x0004c8b201007387 */ /* 0x0005ec0000100a00 */
[----:B--2---:R-:W-:Y:S01]  /*b7700*/  HMMA.1688.F32.TF32 R176, R228, R38, R224 ;  /* 0x00000026e4b0723c */ /* 0x004fe200000810e0 */
[----:B------:R-:W-:-:S02]  /*b7710*/  IMAD.MOV.U32 R244, RZ, RZ, R149 ;  /* 0x000000fffff47224 */ /* 0x000fc400078e0095 */
[----:B------:R-:W2:Y:S04]  /*b7720*/  LDL.LU R149, [R1+0x398c] ;  /* 0x00398c0001957983 */ /* 0x000ea80000300800 */
[----:B------:R-:W-:Y:S02]  /*b7730*/  STL.64 [R1+0x4d0], R164 ;  /* 0x0004d0a401007387 */ /* 0x000fe40000100a00 */
[----:B------:R-:W-:Y:S02]  /*b7740*/  STL.64 [R1+0x4d8], R166 ;  /* 0x0004d8a601007387 */ /* 0x000fe40000100a00 */
[----:B------:R-:W-:Y:S01]  /*b7750*/  IMAD.MOV.U32 R245, RZ, RZ, R160 ;  /* 0x000000fffff57224 */ /* 0x000fe200078e00a0 */
[----:B------:R-:W-:Y:S01]  /*b7760*/  MOV R246, R162 ;  /* 0x000000a200f67202 */ /* 0x000fe20000000f00 */
[----:B------:R-:W3:Y:S01]  /*b7770*/  LDL.LU R160, [R1+0x3988] ;  /* 0x0039880001a07983 */ /* 0x000ee20000300800 */
[----:B------:R-:W4:Y:S02]  /*b7780*/  LDL.LU R162, [R1+0x3984] ;  /* 0x0039840001a27983 */ /* 0x000f240000300800 */
[----:B------:R-:W-:Y:S01]  /*b7790*/  IMAD.MOV.U32 R247, RZ, RZ, R163 ;  /* 0x000000fffff77224 */ /* 0x000fe200078e00a3 */
[C---:B------:R-:W-:Y:S01]  /*b77a0*/  HMMA.1688.F32.TF32 R200, R228.reuse, R30, R200 ;  /* 0x0000001ee4c8723c */ /* 0x040fe200000810c8 */
[----:B------:R-:W5:Y:S01]  /*b77b0*/  LDL.LU R163, [R1+0x3980] ;  /* 0x0039800001a37983 */ /* 0x000f620000300800 */
[----:B------:R-:W2:Y:S02]  /*b77c0*/  LDL.LU R188, [R1+0x397c] ;  /* 0x00397c0001bc7983 */ /* 0x000ea40000300800 */
[----:B------:R-:W3:Y:S02]  /*b77d0*/  LDL.LU R190, [R1+0x3978] ;  /* 0x0039780001be7983 */ /* 0x000ee40000300800 */
[----:B------:R-:W4:Y:S01]  /*b77e0*/  LDL.LU R191, [R1+0x3974] ;  /* 0x0039740001bf7983 */ /* 0x000f220000300800 */
[----:B------:R-:W5:Y:S01]  /*b77f0*/  LDL.LU R252, [R1+0x3970] ;  /* 0x0039700001fc7983 */ /* 0x000f620000300800 */
[C---:B------:R-:W-:Y:S08]  /*b7800*/  HMMA.1688.F32.TF32 R204, R228.reuse, R26, R204 ;  /* 0x0000001ae4cc723c */ /* 0x040ff000000810cc */
[C---:B------:R-:W-:Y:S08]  /*b7810*/  HMMA.1688.F32.TF32 R180, R228.reuse, R22, R180 ;  /* 0x00000016e4b4723c */ /* 0x040ff000000810b4 */
[C---:B------:R-:W-:Y:S01]  /*b7820*/  HMMA.1688.F32.TF32 R184, R228.reuse, R18, R184 ;  /* 0x00000012e4b8723c */ /* 0x040fe200000810b8 */
[----:B------:R-:W-:Y:S04]  /*b7830*/  LDS R164, [R161+0x34380] ;  /* 0x03438000a1a47984 */ /* 0x000fe80000000800 */
[----:B------:R1:W-:Y:S01]  /*b7840*/  STL.64 [R1+0x4e0], R176 ;  /* 0x0004e0b001007387 */ /* 0x0003e20000100a00 */
[----:B------:R1:W-:Y:S03]  /*b7850*/  STL.64 [R1+0x4e8], R178 ;  /* 0x0004e8b201007387 */ /* 0x0003e60000100a00 */
[----:B------:R-:W-:Y:S04]  /*b7860*/  LDS R166, [R161+0x36380] ;  /* 0x03638000a1a67984 */ /* 0x000fe80000000800 */
[----:B------:R-:W-:Y:S04]  /*b7870*/  LDS R165, [R189+0x34380] ;  /* 0x03438000bda57984 */ /* 0x000fe80000000800 */
[----:B------:R-:W1:Y:S04]  /*b7880*/  LDS R167, [R189+0x36380] ;  /* 0x03638000bda77984 */ /* 0x000e680000000800 */
[----:B-1----:R-:W5:Y:S01]  /*b7890*/  LDL.LU R176, [R1+0x760] ;  /* 0x0007600001b07983 */ /* 0x002f620000300800 */
[----:B------:R-:W-:Y:S02]  /*b78a0*/  STL.64 [R1+0x4f0], R168 ;  /* 0x0004f0a801007387 */ /* 0x000fe40000100a00 */
[----:B------:R-:W-:Y:S02]  /*b78b0*/  STL.64 [R1+0x4f8], R170 ;  /* 0x0004f8aa01007387 */ /* 0x000fe40000100a00 */
        /* <DEDUP_REMOVED lines=35> */
[C---:B-1----:R-:W-:Y:S08]  /*b7af0*/  HMMA.1688.F32.TF32 R184, R228.reuse, R14, R192 ;  /* 0x0000000ee4b8723c */ /* 0x042ff000000810c0 */
[C---:B------:R-:W-:Y:S01]  /*b7b00*/  HMMA.1688.F32.TF32 R192, R228.reuse, R10, R196 ;  /* 0x0000000ae4c0723c */ /* 0x040fe200000810c4 */
[----:B------:R-:W-:Y:S11]  /*b7b10*/  IMAD.MOV.U32 R200, RZ, RZ, R148 ;  /* 0x000000ffffc87224 */ /* 0x000ff600078e0094 */
[----:B------:R-:W-:Y:S03]  /*b7b20*/  @!UPT UIADD3 URZ, URZ, URZ, URZ ;  /* 0x0000003f3f3ff290 */ /* 0x000fe6000fffe03f */
[----:B------:R-:W-:Y:S01]  /*b7b30*/  STL.64 [R1+0x600], R184 ;  /* 0x000600b801007387 */ /* 0x000fe20000100a00 */
[----:B------:R1:W-:Y:S02]  /*b7b40*/  STL.64 [R1+0x608], R186 ;  /* 0x000608ba01007387 */ /* 0x0003e40000100a00 */
[----:B-1----:R-:W-:Y:S01]  /*b7b50*/  HMMA.1688.F32.TF32 R184, R228, R6, R232 ;  /* 0x00000006e4b8723c */ /* 0x002fe200000810e8 */
        /* <DEDUP_REMOVED lines=10> */
[----:B------:R-:W-:Y:S01]  /*b7c00*/  IMAD.MOV.U32 R183, RZ, RZ, R0 ;  /* 0x000000ffffb77224 */ /* 0x000fe200078e0000 */
[----:B------:R-:W-:Y:S01]  /*b7c10*/  STL.64 [R1+0x620], R192 ;  /* 0x000620c001007387 */ /* 0x000fe20000100a00 */
[----:B------:R1:W-:Y:S01]  /*b7c20*/  STL.64 [R1+0x628], R194 ;  /* 0x000628c201007387 */ /* 0x0003e20000100a00 */
[C---:B------:R-:W-:Y:S08]  /*b7c30*/  HMMA.1688.F32.TF32 R200, R172.reuse, R92, R200 ;  /* 0x0000005cacc8723c */ /* 0x040ff000000810c8 */
[C---:B------:R-:W-:Y:S08]  /*b7c40*/  HMMA.1688.F32.TF32 R204, R172.reuse, R88, R204 ;  /* 0x00000058accc723c */ /* 0x040ff000000810cc */
[C---:B------:R-:W-:Y:S08]  /*b7c50*/  HMMA.1688.F32.TF32 R180, R172.reuse, R84, R180 ;  /* 0x00000054acb4723c */ /* 0x040ff000000810b4 */
[C---:B------:R-:W-:Y:S08]  /*b7c60*/  HMMA.1688.F32.TF32 R196, R172.reuse, R72, R156 ;  /* 0x00000048acc4723c */ /* 0x040ff0000008109c */
[C---:B------:R-:W-:Y:S08]  /*b7c70*/  HMMA.1688.F32.TF32 R232, R172.reuse, R68, R152 ;  /* 0x00000044ace8723c */ /* 0x040ff00000081098 */
[C---:B-1----:R-:W-:Y:S01]  /*b7c80*/  HMMA.1688.F32.TF32 R192, R172.reuse, R76, R248 ;  /* 0x0000004cacc0723c */ /* 0x042fe200000810f8 */
[----:B------:R-:W-:Y:S01]  /*b7c90*/  STL.64 [R1+0x610], R184 ;  /* 0x000610b801007387 */ /* 0x000fe20000100a00 */
[----:B------:R1:W-:Y:S02]  /*b7ca0*/  STL.64 [R1+0x618], R186 ;  /* 0x000618ba01007387 */ /* 0x0003e40000100a00 */
[----:B------:R-:W5:Y:S02]  /*b7cb0*/  LDL.LU R156, [R1+0xc80] ;  /* 0x000c8000019c7983 */ /* 0x000f640000300800 */
[----:B------:R-:W5:Y:S01]  /*b7cc0*/  LDL.LU R157, [R1+0xc84] ;  /* 0x000c8400019d7983 */ /* 0x000f620000300800 */
[----:B------:R-:W5:Y:S01]  /*b7cd0*/  LDL.LU R158, [R1+0xc88] ;  /* 0x000c8800019e7983 */ /* 0x000f620000300800 */
[----:B------:R-:W5:Y:S01]  /*b7ce0*/  LDL.LU R159, [R1+0xc8c] ;  /* 0x000c8c00019f7983 */ /* 0x000f620000300800 */
[----:B-1----:R-:W-:Y:S08]  /*b7cf0*/  HMMA.1688.F32.TF32 R184, R172, R80, R244 ;  /* 0x00000050acb8723c */ /* 0x002ff000000810f4 */
[C---:B------:R-:W-:Y:S08]  /*b7d00*/  HMMA.1688.F32.TF32 R200, R164.reuse, R94, R200 ;  /* 0x0000005ea4c8723c */ /* 0x040ff000000810c8 */
[C---:B------:R-:W-:Y:S08]  /*b7d10*/  HMMA.1688.F32.TF32 R204, R164.reuse, R90, R204 ;  /* 0x0000005aa4cc723c */ /* 0x040ff000000810cc */
[C---:B------:R-:W-:Y:S08]  /*b7d20*/  HMMA.1688.F32.TF32 R180, R164.reuse, R86, R180 ;  /* 0x00000056a4b4723c */ /* 0x040ff000000810b4 */
[C---:B------:R-:W-:Y:S08]  /*b7d30*/  HMMA.1688.F32.TF32 R192, R164.reuse, R78, R192 ;  /* 0x0000004ea4c0723c */ /* 0x040ff000000810c0 */
[C---:B------:R-:W-:Y:S08]  /*b7d40*/  HMMA.1688.F32.TF32 R196, R164.reuse, R74, R196 ;  /* 0x0000004aa4c4723c */ /* 0x040ff000000810c4 */
[C---:B------:R-:W-:Y:S01]  /*b7d50*/  HMMA.1688.F32.TF32 R232, R164.reuse, R70, R232 ;  /* 0x00000046a4e8723c */ /* 0x040fe200000810e8 */
[----:B------:R-:W5:Y:S01]  /*b7d60*/  LDL.LU R244, [R1+0xc90] ;  /* 0x000c900001f47983 */ /* 0x000f620000300800 */
[----:B------:R-:W5:Y:S02]  /*b7d70*/  LDL.LU R245, [R1+0xc94] ;  /* 0x000c940001f57983 */ /* 0x000f640000300800 */
[----:B------:R-:W5:Y:S02]  /*b7d80*/  LDL.LU R246, [R1+0xc98] ;  /* 0x000c980001f67983 */ /* 0x000f640000300800 */
[----:B------:R-:W5:Y:S01]  /*b7d90*/  LDL.LU R247, [R1+0xc9c] ;  /* 0x000c9c0001f77983 */ /* 0x000f620000300800 */
[----:B------:R-:W5:Y:S04]  /*b7da0*/  LDL.64 R154, [R1+0x1b8] ;  /* 0x0001b800019a7983 */ /* 0x000f680000100a00 */
[----:B------:R-:W5:Y:S01]  /*b7db0*/  LDL.64 R250, [R1+0x1a8] ;  /* 0x0001a80001fa7983 */ /* 0x000f620000100a00 */
[----:B------:R-:W-:Y:S01]  /*b7dc0*/  HMMA.1688.F32.TF32 R184, R164, R82, R184 ;  /* 0x00000052a4b8723c */ /* 0x000fe200000810b8 */
[----:B--2---:R-:W-:Y:S01]  /*b7dd0*/  MOV R219, R188 ;  /* 0x000000bc00db7202 */ /* 0x004fe20000000f00 */
[----:B---3--:R-:W-:-:S02]  /*b7de0*/  IMAD.MOV.U32 R218, RZ, RZ, R190 ;  /* 0x000000ffffda7224 */ /* 0x008fc400078e00be */
[----:B----4-:R-:W-:Y:S01]  /*b7df0*/  IMAD.MOV.U32 R217, RZ, RZ, R191 ;  /* 0x000000ffffd97224 */ /* 0x010fe200078e00bf */
[----:B-----5:R-:W-:Y:S01]  /*b7e00*/  MOV R216, R252 ;  /* 0x000000fc00d87202 */ /* 0x020fe20000000f00 */
[----:B------:R-:W-:Y:S02]  /*b7e10*/  IMAD.MOV.U32 R168, RZ, RZ, R163 ;  /* 0x000000ffffa87224 */ /* 0x000fe400078e00a3 */
[----:B------:R-:W-:Y:S01]  /*b7e20*/  IMAD.MOV.U32 R169, RZ, RZ, R162 ;  /* 0x000000ffffa97224 */ /* 0x000fe200078e00a2 */
[----:B------:R-:W-:Y:S01]  /*b7e30*/  MOV R170, R160 ;  /* 0x000000a000aa7202 */ /* 0x000fe20000000f00 */
[----:B------:R-:W-:-:S07]  /*b7e40*/  IMAD.MOV.U32 R171, RZ, RZ, R149 ;  /* 0x000000ffffab7224 */ /* 0x000fce00078e0095 */
        /* <DEDUP_REMOVED lines=19> */
[----:B------:R-:W2:Y:S01]  /*b7f80*/  LDS R231, [R189+0x3e380] ;  /* 0x03e38000bde77984 */ /* 0x000ea20000000800 */
[----:B------:R-:W-:Y:S08]  /*b7f90*/  HMMA.1688.F32.TF32 R208, R164, R118, R208 ;  /* 0x00000076a4d0723c */ /* 0x000ff000000810d0 */
[C---:B-1----:R-:W-:Y:S08]  /*b7fa0*/  HMMA.1688.F32.TF32 R236, R176.reuse, R64, R236 ;  /* 0x00000040b0ec723c */ /* 0x042ff000000810ec */
[C---:B------:R-:W-:Y:S08]  /*b7fb0*/  HMMA.1688.F32.TF32 R240, R176.reuse, R60, R240 ;  /* 0x0000003cb0f0723c */ /* 0x040ff000000810f0 */
[----:B------:R-:W-:Y:S08]  /*b7fc0*/  HMMA.1688.F32.TF32 R172, R176, R56, R172 ;  /* 0x00000038b0ac723c */ /* 0x000ff000000810ac */
        /* <DEDUP_REMOVED lines=16> */
[----:B------:R-:W1:Y:S01]  /*b80d0*/  LDS R167, [R189+0x2e400] ;  /* 0x02e40000bda77984 */ /* 0x000e620000000800 */
[C---:B--2---:R-:W-:Y:S08]  /*b80e0*/  HMMA.1688.F32.TF32 R236, R228.reuse, R66, R236 ;  /* 0x00000042e4ec723c */ /* 0x044ff000000810ec */
[C---:B------:R-:W-:Y:S08]  /*b80f0*/  HMMA.1688.F32.TF32 R240, R228.reuse, R62, R240 ;  /* 0x0000003ee4f0723c */ /* 0x040ff000000810f0 */
[----:B------:R-:W-:Y:S08]  /*b8100*/  HMMA.1688.F32.TF32 R172, R228, R58, R172 ;  /* 0x0000003ae4ac723c */ /* 0x000ff000000810ac */
[C---:B------:R-:W-:Y:S08]  /*b8110*/  HMMA.1688.F32.TF32 R212, R176.reuse, R48, R212 ;  /* 0x00000030b0d4723c */ /* 0x040ff000000810d4 */
[C---:B------:R-:W-:Y:S08]  /*b8120*/  HMMA.1688.F32.TF32 R216, R176.reuse, R44, R216 ;  /* 0x0000002cb0d8723c */ /* 0x040ff000000810d8 */
[C---:B------:R-:W-:Y:S08]  /*b8130*/  HMMA.1688.F32.TF32 R220, R176.reuse, R40, R220 ;  /* 0x00000028b0dc723c */ /* 0x040ff000000810dc */
[C---:B------:R-:W-:Y:S08]  /*b8140*/  HMMA.1688.F32.TF32 R224, R176.reuse, R36, R224 ;  /* 0x00000024b0e0723c */ /* 0x040ff000000810e0 */
[----:B------:R-:W-:Y:S01]  /*b8150*/  HMMA.1688.F32.TF32 R168, R176, R32, R168 ;  /* 0x00000020b0a8723c */ /* 0x000fe200000810a8 */
[----:B------:R-:W2:Y:S07]  /*b8160*/  LDL.64 R178, [R1+0x1c8] ;  /* 0x0001c80001b27983 */ /* 0x000eae0000100a00 */
[C---:B------:R-:W-:Y:S01]  /*b8170*/  HMMA.1688.F32.TF32 R180, R228.reuse, R22, R180 ;  /* 0x00000016e4b4723c */ /* 0x040fe200000810b4 */
[----:B------:R-:W-:Y:S04]  /*b8180*/  LDS R176, [R161+0x34400] ;  /* 0x03440000a1b07984 */ /* 0x000fe80000000800 */
[----:B------:R-:W-:Y:S04]  /*b8190*/  LDS R177, [R189+0x34400] ;  /* 0x03440000bdb17984 */ /* 0x000fe80000000800 */
[----:B------:R3:W-:Y:S01]  /*b81a0*/  STL.64 [R1+0x5a0], R236 ;  /* 0x0005a0ec01007387 */ /* 0x0007e20000100a00 */
[----:B------:R4:W-:Y:S03]  /*b81b0*/  STL.64 [R1+0x5a8], R238 ;  /* 0x0005a8ee01007387 */ /* 0x0009e60000100a00 */
[----:B---3--:R-:W2:Y:S01]  /*b81c0*/  LDL.LU R236, [R1+0xca0] ;  /* 0x000ca00001ec7983 */ /* 0x008ea20000300800 */
[----:B------:R-:W2:Y:S02]  /*b81d0*/  LDL.LU R237, [R1+0xca4] ;  /* 0x000ca40001ed7983 */ /* 0x000ea40000300800 */
[----:B----4-:R-:W2:Y:S02]  /*b81e0*/  LDL.LU R238, [R1+0xca8] ;  /* 0x000ca80001ee7983 */ /* 0x010ea40000300800 */
[----:B------:R-:W2:Y:S01]  /*b81f0*/  LDL.LU R239, [R1+0xcac] ;  /* 0x000cac0001ef7983 */ /* 0x000ea20000300800 */
[----:B------:R-:W-:Y:S01]  /*b8200*/  STL.64 [R1+0x590], R240 ;  /* 0x000590f001007387 */ /* 0x000fe20000100a00 */
[----:B------:R3:W-:Y:S03]  /*b8210*/  STL.64 [R1+0x598], R242 ;  /* 0x000598f201007387 */ /* 0x0007e60000100a00 */
[----:B---3--:R-:W3:Y:S01]  /*b8220*/  LDL.64 R242, [R1+0x1d8] ;  /* 0x0001d80001f27983 */ /* 0x008ee20000100a00 */
[----:B------:R-:W-:Y:S02]  /*b8230*/  STL.64 [R1+0x510], R172 ;  /* 0x000510ac01007387 */ /* 0x000fe40000100a00 */
[----:B------:R4:W-:Y:S02]  /*b8240*/  STL.64 [R1+0x518], R174 ;  /* 0x000518ae01007387 */ /* 0x0009e40000100a00 */
[C---:B----4-:R-:W-:Y:S01]  /*b8250*/  HMMA.1688.F32.TF32 R172, R228.reuse, R54, R208 ;  /* 0x00000036e4ac723c */ /* 0x050fe200000810d0 */
[----:B------:R-:W4:Y:S11]  /*b8260*/  LDL.LU R208, [R1+0xcb0] ;  /* 0x000cb00001d07983 */ /* 0x000f360000300800 */
[----:B------:R-:W-:Y:S11]  /*b8270*/  @!UPT UIADD3 URZ, URZ, URZ, URZ ;  /* 0x0000003f3f3ff290 */ /* 0x000ff6000fffe03f */
[----:B------:R-:W-:Y:S01]  /*b8280*/  STL.64 [R1+0x5f0], R172 ;  /* 0x0005f0ac01007387 */ /* 0x000fe20000100a00 */
[----:B------:R5:W-:Y:S02]  /*b8290*/  STL.64 [R1+0x5f8], R174 ;  /* 0x0005f8ae01007387 */ /* 0x000be40000100a00 */
[----:B------:R-:W4:Y:S02]  /*b82a0*/  LDL.LU R209, [R1+0xcb4] ;  /* 0x000cb40001d17983 */ /* 0x000f240000300800 */
[----:B------:R-:W4:Y:S01]  /*b82b0*/  LDL.LU R210, [R1+0xcb8] ;  /* 0x000cb80001d27983 */ /* 0x000f220000300800 */
[----:B------:R-:W4:Y:S01]  /*b82c0*/  LDL.LU R211, [R1+0xcbc] ;  /* 0x000cbc0001d37983 */ /* 0x000f220000300800 */
[C---:B------:R-:W-:Y:S08]  /*b82d0*/  HMMA.1688.F32.TF32 R212, R228.reuse, R50, R212 ;  /* 0x00000032e4d4723c */ /* 0x040ff000000810d4 */
[C---:B-----5:R-:W-:Y:S08]  /*b82e0*/  HMMA.1688.F32.TF32 R172, R228.reuse, R46, R216 ;  /* 0x0000002ee4ac723c */ /* 0x060ff000000810d8 */
[C---:B------:R-:W-:Y:S07]  /*b82f0*/  HMMA.1688.F32.TF32 R216, R228.reuse, R42, R220 ;  /* 0x0000002ae4d8723c */ /* 0x040fee00000810dc */
[----:B------:R-:W-:Y:S01]  /*b8300*/  STL.64 [R1+0x5e0], R212 ;  /* 0x0005e0d401007387 */ /* 0x000fe20000100a00 */
[----:B------:R5:W-:Y:S02]  /*b8310*/  STL.64 [R1+0x5e8], R214 ;  /* 0x0005e8d601007387 */ /* 0x000be40000100a00 */
[----:B-----5:R-:W-:Y:S05]  /*b8320*/  HMMA.1688.F32.TF32 R212, R228, R38, R224 ;  /* 0x00000026e4d4723c */ /* 0x020fea00000810e0 */
[----:B------:R-:W-:Y:S01]  /*b8330*/  STL.64 [R1+0x5d0], R172 ;  /* 0x0005d0ac01007387 */ /* 0x000fe20000100a00 */
[----:B------:R-:W-:Y:S07]  /*b8340*/  STL.64 [R1+0x5d8], R174 ;  /* 0x0005d8ae01007387 */ /* 0x000fee0000100a00 */
[----:B------:R-:W-:Y:S02]  /*b8350*/  STL.64 [R1+0x5c0], R216 ;  /* 0x0005c0d801007387 */ /* 0x000fe40000100a00 */
[----:B------:R-:W-:Y:S01]  /*b8360*/  STL.64 [R1+0x5c8], R218 ;  /* 0x0005c8da01007387 */ /* 0x000fe20000100a00 */
[----:B------:R-:W-:Y:S01]  /*b8370*/  MOV R136, R154 ;  /* 0x0000009a00887202 */ /* 0x000fe20000000f00 */
[----:B------:R-:W-:Y:S01]  /*b8380*/  IMAD.MOV.U32 R133, RZ, RZ, R155 ;  /* 0x000000ffff857224 */ /* 0x000fe200078e009b */
[----:B-1----:R-:W-:Y:S01]  /*b8390*/  HMMA.1688.F32.TF32 R224, R164, R250, R156 ;  /* 0x000000faa4e0723c */ /* 0x002fe2000008109c */
[----:B------:R-:W-:Y:S04]  /*b83a0*/  LDS R172, [R161+0x30400] ;  /* 0x03040000a1ac7984 */ /* 0x000fe80000000800 */
[----:B------:R-:W-:Y:S04]  /*b83b0*/  LDS R174, [R161+0x32400] ;  /* 0x03240000a1ae7984 */ /* 0x000fe80000000800 */
[----:B------:R-:W-:Y:S04]  /*b83c0*/  LDS R173, [R189+0x30400] ;  /* 0x03040000bdad7984 */ /* 0x000fe80000000800 */
[----:B------:R-:W1:Y:S04]  /*b83d0*/  LDS R175, [R189+0x32400] ;  /* 0x03240000bdaf7984 */ /* 0x000e680000000800 */
[----:B------:R-:W-:Y:S01]  /*b83e0*/  STL.64 [R1+0x5b0], R212 ;  /* 0x0005b0d401007387 */ /* 0x000fe20000100a00 */
[----:B------:R5:W-:Y:S02]  /*b83f0*/  STL.64 [R1+0x5b8], R214 ;  /* 0x0005b8d601007387 */ /* 0x000be40000100a00 */
[C---:B-----5:R-:W-:Y:S08]  /*b8400*/  HMMA.1688.F32.TF32 R212, R228.reuse, R34, R168 ;  /* 0x00000022e4d4723c */ /* 0x060ff000000810a8 */
[C---:B------:R-:W-:Y:S08]  /*b8410*/  HMMA.1688.F32.TF32 R168, R228.reuse, R30, R200 ;  /* 0x0000001ee4a8723c */ /* 0x040ff000000810c8 */
[C---:B------:R-:W-:Y:S07]  /*b8420*/  HMMA.1688.F32.TF32 R200, R228.reuse, R26, R204 ;  /* 0x0000001ae4c8723c */ /* 0x040fee00000810cc */
[----:B------:R-:W-:Y:S01]  /*b8430*/  STL.64 [R1+0x1180], R212 ;  /* 0x001180d401007387 */ /* 0x000fe20000100a00 */
[----:B------:R-:W-:Y:S07]  /*b8440*/  STL.64 [R1+0x1188], R214 ;  /* 0x001188d601007387 */ /* 0x000fee0000100a00 */
[----:B------:R-:W-:Y:S02]  /*b8450*/  STL.64 [R1+0x1190], R168 ;  /* 0x001190a801007387 */ /* 0x000fe40000100a00 */
[----:B------:R5:W-:Y:S02]  /*b8460*/  STL.64 [R1+0x1198], R170 ;  /* 0x001198aa01007387 */ /* 0x000be40000100a00 */
[C---:B-----5:R-:W-:Y:S04]  /*b8470*/  HMMA.1688.F32.TF32 R168, R228.reuse, R18, R184 ;  /* 0x00000012e4a8723c */ /* 0x060fe800000810b8 */
[----:B------:R-:W-:Y:S01]  /*b8480*/  STL.64 [R1+0x11d0], R200 ;  /* 0x0011d0c801007387 */ /* 0x000fe20000100a00 */
[----:B------:R-:W-:Y:S03]  /*b8490*/  STL.64 [R1+0x11d8], R202 ;  /* 0x0011d8ca01007387 */ /* 0x000fe60000100a00 */
[C---:B------:R-:W-:Y:S01]  /*b84a0*/  HMMA.1688.F32.TF32 R184, R228.reuse, R14, R192 ;  /* 0x0000000ee4b8723c */ /* 0x040fe200000810c0 */
[----:B------:R-:W-:Y:S01]  /*b84b0*/  STL.64 [R1+0x11c0], R180 ;  /* 0x0011c0b401007387 */ /* 0x000fe20000100a00 */
[----:B------:R5:W-:Y:S06]  /*b84c0*/  STL.64 [R1+0x11c8], R182 ;  /* 0x0011c8b601007387 */ /* 0x000bec0000100a00 */
[C---:B-----5:R-:W-:Y:S07]  /*b84d0*/  HMMA.1688.F32.TF32 R180, R228.reuse, R10, R196 ;  /* 0x0000000ae4b4723c */ /* 0x060fee00000810c4 */
[----:B------:R-:W-:Y:S01]  /*b84e0*/  STL.64 [R1+0x1210], R168 ;  /* 0x001210a801007387 */ /* 0x000fe20000100a00 */
[----:B------:R5:W-:Y:S02]  /*b84f0*/  STL.64 [R1+0x1218], R170 ;  /* 0x001218aa01007387 */ /* 0x000be40000100a00 */
[----:B-----5:R-:W-:Y:S05]  /*b8500*/  HMMA.1688.F32.TF32 R168, R228, R6, R232 ;  /* 0x00000006e4a8723c */ /* 0x020fea00000810e8 */
[----:B------:R-:W-:Y:S01]  /*b8510*/  STL.64 [R1+0x11f0], R184 ;  /* 0x0011f0b801007387 */ /* 0x000fe20000100a00 */
[----:B------:R-:W-:Y:S07]  /*b8520*/  STL.64 [R1+0x11f8], R186 ;  /* 0x0011f8ba01007387 */ /* 0x000fee0000100a00 */
[----:B------:R-:W-:Y:S02]  /*b8530*/  STL.64 [R1+0x12a0], R180 ;  /* 0x0012a0b401007387 */ /* 0x000fe40000100a00 */
[----:B------:R-:W-:Y:S08]  /*b8540*/  STL.64 [R1+0x12a8], R182 ;  /* 0x0012a8b601007387 */ /* 0x000ff00000100a00 */
[----:B------:R5:W-:Y:S01]  /*b8550*/  STL.64 [R1+0x1280], R168 ;  /* 0x001280a801007387 */ /* 0x000be20000100a00 */
[----:B------:R1:W-:Y:S02]  /*b8560*/  STL.64 [R1+0x1288], R170 ;  /* 0x001288aa01007387 */ /* 0x0003e40000100a00 */
[----:B---3--:R-:W-:Y:S01]  /*b8570*/  IMAD.MOV.U32 R2, RZ, RZ, R242 ;  /* 0x000000ffff027224 */ /* 0x008fe200078e00f2 */
[----:B------:R-:W-:Y:S01]  /*b8580*/  MOV R0, R243 ;  /* 0x000000f300007202 */ /* 0x000fe20000000f00 */
[C---:B----4-:R-:W-:Y:S08]  /*b8590*/  HMMA.1688.F32.TF32 R232, R164.reuse, R242, R208 ;  /* 0x000000f2a4e8723c */ /* 0x050ff000000810d0 */
[C---:B------:R-:W-:Y:S01]  /*b85a0*/  HMMA.1688.F32.TF32 R240, R164.reuse, R154, R244 ;  /* 0x0000009aa4f0723c */ /* 0x040fe200000810f4 */
        /* <DEDUP_REMOVED lines=20> */
[----:B------:R-:W3:Y:S01]  /*b86f0*/  LDL.64 R154, [R1+0x198] ;  /* 0x00019800019a7983 */ /* 0x000ee20000100a00 */
[----:B------:R-:W4:Y:S02]  /*b8700*/  LDL.LU R212, [R1+0xc60] ;  /* 0x000c600001d47983 */ /* 0x000f240000300800 */
[----:B------:R-:W4:Y:S02]  /*b8710*/  LDL.LU R213, [R1+0xc64] ;  /* 0x000c640001d57983 */ /* 0x000f240000300800 */
[----:B------:R-:W4:Y:S01]  /*b8720*/  LDL.LU R214, [R1+0xc68] ;  /* 0x000c680001d67983 */ /* 0x000f220000300800 */
[----:B------:R-:W4:Y:S01]  /*b8730*/  LDL.LU R215, [R1+0xc6c] ;  /* 0x000c6c0001d77983 */ /* 0x000f220000300800 */
[----:B------:R-:W4:Y:S02]  /*b8740*/  LDL.64 R158, [R1+0x188] ;  /* 0x00018800019e7983 */ /* 0x000f240000100a00 */
[----:B------:R-:W4:Y:S02]  /*b8750*/  LDL.LU R216, [R1+0xc50] ;  /* 0x000c500001d87983 */ /* 0x000f240000300800 */
[----:B------:R-:W4:Y:S01]  /*b8760*/  LDL.LU R217, [R1+0xc54] ;  /* 0x000c540001d97983 */ /* 0x000f220000300800 */
[----:B------:R-:W4:Y:S01]  /*b8770*/  LDL.LU R218, [R1+0xc58] ;  /* 0x000c580001da7983 */ /* 0x000f220000300800 */
[----:B--2---:R-:W-:Y:S01]  /*b8780*/  HMMA.1688.F32.TF32 R236, R164, R178, R236 ;  /* 0x000000b2a4ec723c */ /* 0x004fe200000810ec */
[----:B------:R-:W-:-:S02]  /*b8790*/  IMAD.MOV.U32 R132, RZ, RZ, R178 ;  /* 0x000000ffff847224 */ /* 0x000fc400078e00b2 */
[----:B------:R-:W-:Y:S01]  /*b87a0*/  IMAD.MOV.U32 R3, RZ, RZ, R179 ;  /* 0x000000ffff037224 */ /* 0x000fe200078e00b3 */
[----:B------:R-:W2:Y:S01]  /*b87b0*/  LDL.LU R219, [R1+0xc5c] ;  /* 0x000c5c0001db7983 */ /* 0x000ea20000300800 */
[----:B------:R-:W2:Y:S02]  /*b87c0*/  LDL.64 R178, [R1+0x168] ;  /* 0x0001680001b27983 */ /* 0x000ea40000100a00 */
[----:B-----5:R-:W5:Y:S02]  /*b87d0*/  LDL.LU R168, [R1+0xd20] ;  /* 0x000d200001a87983 */ /* 0x020f640000300800 */
[----:B------:R-:W5:Y:S01]  /*b87e0*/  LDL.LU R169, [R1+0xd24] ;  /* 0x000d240001a97983 */ /* 0x000f620000300800 */
[----:B-1----:R-:W5:Y:S01]  /*b87f0*/  LDL.LU R170, [R1+0xd28] ;  /* 0x000d280001aa7983 */ /* 0x002f620000300800 */
[----:B------:R-:W5:Y:S02]  /*b8800*/  LDL.LU R171, [R1+0xd2c] ;  /* 0x000d2c0001ab7983 */ /* 0x000f640000300800 */
[----:B------:R-:W5:Y:S02]  /*b8810*/  LDL.64 R230, [R1+0x158] ;  /* 0x0001580001e67983 */ /* 0x000f640000100a00 */
        /* <DEDUP_REMOVED lines=16> */
[----:B------:R1:W-:Y:S02]  /*b8920*/  STL.64 [R1+0x3948], R250 ;  /* 0x003948fa01007387 */ /* 0x0003e40000100a00 */
[----:B-1----:R-:W5:Y:S01]  /*b8930*/  LDL.64 R250, [R1+0x178] ;  /* 0x0001780001fa7983 */ /* 0x002f620000100a00 */
[----:B---3--:R-:W-:Y:S01]  /*b8940*/  HMMA.1688.F32.TF32 R208, R164, R154, R208 ;  /* 0x0000009aa4d0723c */ /* 0x008fe200000810d0 */
[----:B------:R-:W-:Y:S01]  /*b8950*/  IMAD.MOV.U32 R140, RZ, RZ, R154 ;  /* 0x000000ffff8c7224 */ /* 0x000fe200078e009a */
[----:B------:R-:W-:-:S06]  /*b8960*/  MOV R137, R155 ;  /* 0x0000009b00897202 */ /* 0x000fcc0000000f00 */
[C---:B----4-:R-:W-:Y:S01]  /*b8970*/  HMMA.1688.F32.TF32 R212, R164.reuse, R158, R212 ;  /* 0x0000009ea4d4723c */ /* 0x050fe200000810d4 */
[----:B------:R-:W3:Y:S01]  /*b8980*/  LDL.LU.64 R154, [R1+0x3968] ;  /* 0x00396800019a7983 */ /* 0x000ee20000300a00 */
[----:B------:R-:W-:Y:S02]  /*b8990*/  IMAD.MOV.U32 R144, RZ, RZ, R158 ;  /* 0x000000ffff907224 */ /* 0x000fe400078e009e */
[----:B------:R-:W-:Y:S02]  /*b89a0*/  IMAD.MOV.U32 R141, RZ, RZ, R159 ;  /* 0x000000ffff8d7224 */ /* 0x000fe400078e009f */
[----:B------:R-:W4:Y:S02]  /*b89b0*/  LDL.LU.64 R158, [R1+0x3960] ;  /* 0x00396000019e7983 */ /* 0x000f240000300a00 */
[C---:B--2---:R-:W-:Y:S01]  /*b89c0*/  HMMA.1688.F32.TF32 R220, R164.reuse, R178, R220 ;  /* 0x000000b2a4dc723c */ /* 0x044fe200000810dc */
[----:B------:R-:W-:Y:S01]  /*b89d0*/  IMAD.MOV.U32 R152, RZ, RZ, R178 ;  /* 0x000000ffff987224 */ /* 0x000fe200078e00b2 */
[----:B------:R-:W-:Y:S01]  /*b89e0*/  MOV R149, R179 ;  /* 0x000000b300957202 */ /* 0x000fe20000000f00 */
[----:B------:R-:W-:Y:S04]  /*b89f0*/  LDS R178, [R161+0x36400] ;  /* 0x03640000a1b27984 */ /* 0x000fe80000000800 */
[----:B------:R-:W1:Y:S01]  /*b8a00*/  LDS R179, [R189+0x36400] ;  /* 0x03640000bdb37984 */ /* 0x000e620000000800 */
[----:B-----5:R-:W-:Y:S01]  /*b8a10*/  HMMA.1688.F32.TF32 R168, R164, R230, R168 ;  /* 0x000000e6a4a8723c */ /* 0x020fe200000810a8 */
[----:B------:R-:W-:-:S02]  /*b8a20*/  IMAD.MOV.U32 R156, RZ, RZ, R230 ;  /* 0x000000ffff9c7224 */ /* 0x000fc400078e00e6 */
[----:B------:R-:W-:-:S05]  /*b8a30*/  IMAD.MOV.U32 R153, RZ, RZ, R231 ;  /* 0x000000ffff997224 */ /* 0x000fca00078e00e7 */
[C---:B------:R-:W-:Y:S08]  /*b8a40*/  HMMA.1688.F32.TF32 R200, R164.reuse, R150, R200 ;  /* 0x00000096a4c8723c */ /* 0x040ff000000810c8 */
[C---:B------:R-:W-:Y:S08]  /*b8a50*/  HMMA.1688.F32.TF32 R192, R164.reuse, R142, R192 ;  /* 0x0000008ea4c0723c */ /* 0x040ff000000810c0 */
[C---:B------:R-:W-:Y:S08]  /*b8a60*/  HMMA.1688.F32.TF32 R228, R164.reuse, R134, R244 ;  /* 0x00000086a4e4723c */ /* 0x040ff000000810f4 */
[----:B------:R-:W-:Y:S08]  /*b8a70*/  HMMA.1688.F32.TF32 R204, R164, R146, R204 ;  /* 0x00000092a4cc723c */ /* 0x000ff000000810cc */
[----:B------:R-:W-:Y:S08]  /*b8a80*/  HMMA.1688.F32.TF32 R232, R172, R128, R232 ;  /* 0x00000080ace8723c */ /* 0x000ff000000810e8 */
        /* <DEDUP_REMOVED lines=13> */
[----:B-1----:R-:W-:Y:S08]  /*b8b60*/  HMMA.1688.F32.TF32 R232, R176, R130, R232 ;  /* 0x00000082b0e8723c */ /* 0x002ff000000810e8 */
        /* <DEDUP_REMOVED lines=13> */
[----:B------:R-:W-:Y:S01]  /*b8c40*/  MOV R148, R250 ;  /* 0x000000fa00947202 */ /* 0x000fe20000000f00 */
[----:B------:R-:W-:-:S06]  /*b8c50*/  IMAD.MOV.U32 R145, RZ, RZ, R251 ;  /* 0x000000ffff917224 */ /* 0x000fcc00078e00fb */
[C---:B---3--:R-:W-:Y:S08]  /*b8c60*/  HMMA.1688.F32.TF32 R184, R164.reuse, R154, R184 ;  /* 0x0000009aa4b8723c */ /* 0x048ff000000810b8 */
[----:B----4-:R-:W-:Y:S08]  /*b8c70*/  HMMA.1688.F32.TF32 R180, R164, R158, R180 ;  /* 0x0000009ea4b4723c */ /* 0x010ff000000810b4 */
[C---:B------:R-:W-:Y:S01]  /*b8c80*/  HMMA.1688.F32.TF32 R164, R172.reuse, R116, R224 ;  /* 0x00000074aca4723c */ /* 0x040fe200000810e0 */
[----:B------:R-:W-:Y:S04]  /*b8c90*/  LDS R224, [R161+0x38400] ;  /* 0x03840000a1e07984 */ /* 0x000fe80000000800 */
[----:B------:R-:W-:Y:S04]  /*b8ca0*/  LDS R226, [R161+0x3a400] ;  /* 0x03a40000a1e27984 */ /* 0x000fe80000000800 */
[----:B------:R-:W-:Y:S04]  /*b8cb0*/  LDS R225, [R189+0x38400] ;  /* 0x03840000bde17984 */ /* 0x000fe80000000800 */
[----:B------:R-:W1:Y:S01]  /*b8cc0*/  LDS R227, [R189+0x3a400] ;  /* 0x03a40000bde37984 */ /* 0x000e620000000800 */
[C---:B------:R-:W-:Y:S08]  /*b8cd0*/  HMMA.1688.F32.TF32 R184, R172.reuse, R88, R184 ;  /* 0x00000058acb8723c */ /* 0x040ff000000810b8 */
[----:B------:R-:W-:Y:S01]  /*b8ce0*/  HMMA.1688.F32.TF32 R180, R172, R92, R180 ;  /* 0x0000005cacb4723c */ /* 0x000fe200000810b4 */
[----:B------:R-:W-:Y:S04]  /*b8cf0*/  LDS R172, [R161+0x3c400] ;  /* 0x03c40000a1ac7984 */ /* 0x000fe80000000800 */
[----:B------:R-:W-:Y:S04]  /*b8d00*/  LDS R174, [R161+0x3e400] ;  /* 0x03e40000a1ae7984 */ /* 0x000fe80000000800 */
[----:B------:R-:W-:Y:S04]  /*b8d10*/  LDS R173, [R189+0x3c400] ;  /* 0x03c40000bdad7984 */ /* 0x000fe80000000800 */
[----:B------:R-:W2:Y:S01]  /*b8d20*/  LDS R175, [R189+0x3e400] ;  /* 0x03e40000bdaf7984 */ /* 0x000ea20000000800 */
[----:B------:R-:W-:Y:S08]  /*b8d30*/  HMMA.1688.F32.TF32 R164, R176, R118, R164 ;  /* 0x00000076b0a4723c */ /* 0x000ff000000810a4 */
[----:B-1----:R-:W-:Y:S08]  /*b8d40*/  HMMA.1688.F32.TF32 R232, R224, R64, R232 ;  /* 0x00000040e0e8723c */ /* 0x002ff000000810e8 */
        /* <DEDUP_REMOVED lines=15> */
[----:B------:R-:W-:Y:S04]  /*b8e40*/  STL.64 [R1+0x3930], R158 ;  /* 0x0039309e01007387 */ /* 0x000fe80000100a00 */
[----:B------:R-:W-:Y:S04]  /*b8e50*/  LDS R176, [R161+0x2c480] ;  /* 0x02c48000a1b07984 */ /* 0x000fe80000000800 */
[----:B------:R-:W-:Y:S04]  /*b8e60*/  LDS R178, [R161+0x2e480] ;  /* 0x02e48000a1b27984 */ /* 0x000fe80000000800 */
[----:B------:R-:W-:Y:S04]  /*b8e70*/  LDS R177, [R189+0x2c480] ;  /* 0x02c48000bdb17984 */ /* 0x000fe80000000800 */
[----:B------:R-:W2:Y:S01]  /*b8e80*/  LDS R179, [R189+0x2e480] ;  /* 0x02e48000bdb37984 */ /* 0x000ea20000000800 */
[C---:B------:R-:W-:Y:S08]  /*b8e90*/  HMMA.1688.F32.TF32 R180, R224.reuse, R28, R180 ;  /* 0x0000001ce0b4723c */ /* 0x040ff000000810b4 */
[----:B------:R-:W-:Y:S08]  /*b8ea0*/  HMMA.1688.F32.TF32 R184, R224, R24, R184 ;  /* 0x00000018e0b8723c */ /* 0x000ff000000810b8 */
[C---:B--2---:R-:W-:Y:S01]  /*b8eb0*/  HMMA.1688.F32.TF32 R224, R172.reuse, R66, R232 ;  /* 0x00000042ace0723c */ /* 0x044fe200000810e8 */
[----:B------:R-:W-:Y:S01]  /*b8ec0*/  STL.64 [R1+0x3938], R154 ;  /* 0x0039389a01007387 */ /* 0x000fe20000100a00 */
[----:B------:R-:W-:Y:S02]  /*b8ed0*/  STL.64 [R1+0x3940], R150 ;  /* 0x0039409601007387 */ /* 0x000fe40000100a00 */
[----:B------:R-:W-:Y:S04]  /*b8ee0*/  STL.64 [R1+0x3950], R146 ;  /* 0x0039509201007387 */ /* 0x000fe80000100a00 */
[C---:B------:R-:W-:Y:S01]  /*b8ef0*/  HMMA.1688.F32.TF32 R236, R172.reuse, R62, R236 ;  /* 0x0000003eacec723c */ /* 0x040fe200000810ec */
[----:B------:R-:W-:Y:S07]  /*b8f00*/  STL.64 [R1+0x3958], R142 ;  /* 0x0039588e01007387 */ /* 0x000fee0000100a00 */
[C---:B------:R-:W-:Y:S08]  /*b8f10*/  HMMA.1688.F32.TF32 R232, R172.reuse, R58, R240 ;  /* 0x0000003aace8723c */ /* 0x040ff000000810f0 */
[C---:B------:R-:W-:Y:S01]  /*b8f20*/  HMMA.1688.F32.TF32 R212, R172.reuse, R46, R212 ;  /* 0x0000002eacd4723c */ /* 0x040fe200000810d4 */
[----:B------:R-:W-:Y:S01]  /*b8f30*/  STL.64 [R1+0x580], R224 ;  /* 0x000580e001007387 */ /* 0x000fe20000100a00 */
[----:B------:R2:W-:Y:S06]  /*b8f40*/  STL.64 [R1+0x588], R226 ;  /* 0x000588e201007387 */ /* 0x0005ec0000100a00 */
[C---:B--2---:R-:W-:Y:S08]  /*b8f50*/  HMMA.1688.F32.TF32 R224, R172.reuse, R54, R164 ;  /* 0x00000036ace0723c */ /* 0x044ff000000810a4 */
        /* <DEDUP_REMOVED lines=9> */
[----:B------:R2:W-:Y:S01]  /*b8ff0*/  STL.64 [R1+0x6c8], R166 ;  /* 0x0006c8a601007387 */ /* 0x0005e20000100a00 */
[----:B------:R-:W-:Y:S01]  /*b9000*/  STL.64 [R1+0x6d0], R212 ;  /* 0x0006d0d401007387 */ /* 0x000fe20000100a00 */
[----:B------:R-:W-:Y:S02]  /*b9010*/  STL.64 [R1+0x6d8], R214 ;  /* 0x0006d8d601007387 */ /* 0x000fe40000100a00 */
[----:B------:R-:W3:Y:S02]  /*b9020*/  LDL.LU R244, [R1+0xab0] ;  /* 0x000ab00001f47983 */ /* 0x000ee40000300800 */
[----:B------:R-:W-:Y:S01]  /*b9030*/  STL.64 [R1+0x6e0], R208 ;  /* 0x0006e0d001007387 */ /* 0x000fe20000100a00 */
[----:B------:R4:W-:Y:S01]  /*b9040*/  STL.64 [R1+0x6e8], R210 ;  /* 0x0006e8d201007387 */ /* 0x0009e20000100a00 */
[C---:B--2---:R-:W-:Y:S08]  /*b9050*/  HMMA.1688.F32.TF32 R164, R172.reuse, R38, R220 ;  /* 0x00000026aca4723c */ /* 0x044ff000000810dc */
[C---:B----4-:R-:W-:Y:S08]  /*b9060*/  HMMA.1688.F32.TF32 R208, R172.reuse, R34, R168 ;  /* 0x00000022acd0723c */ /* 0x050ff000000810a8 */
[C---:B------:R-:W-:Y:S08]  /*b9070*/  HMMA.1688.F32.TF32 R168, R172.reuse, R30, R180 ;  /* 0x0000001eaca8723c */ /* 0x040ff000000810b4 */
[C---:B------:R-:W-:Y:S08]  /*b9080*/  HMMA.1688.F32.TF32 R184, R172.reuse, R26, R184 ;  /* 0x0000001aacb8723c */ /* 0x040ff000000810b8 */
[----:B------:R-:W-:Y:S01]  /*b9090*/  HMMA.1688.F32.TF32 R180, R172, R22, R200 ;  /* 0x00000016acb4723c */ /* 0x000fe200000810c8 */
[----:B------:R-:W-:Y:S01]  /*b90a0*/  STL.64 [R1+0x710], R164 ;  /* 0x000710a401007387 */ /* 0x000fe20000100a00 */
[----:B------:R-:W-:Y:S02]  /*b90b0*/  STL.64 [R1+0x718], R166 ;  /* 0x000718a601007387 */ /* 0x000fe40000100a00 */
[----:B------:R-:W3:Y:S02]  /*b90c0*/  LDL.LU R245, [R1+0xab4] ;  /* 0x000ab40001f57983 */ /* 0x000ee40000300800 */
[----:B------:R-:W3:Y:S01]  /*b90d0*/  LDL.LU R246, [R1+0xab8] ;  /* 0x000ab80001f67983 */ /* 0x000ee20000300800 */
[----:B------:R-:W3:Y:S01]  /*b90e0*/  LDL.LU R247, [R1+0xabc] ;  /* 0x000abc0001f77983 */ /* 0x000ee20000300800 */
[----:B------:R-:W-:Y:S02]  /*b90f0*/  STL.64 [R1+0x720], R208 ;  /* 0x000720d001007387 */ /* 0x000fe40000100a00 */
[----:B------:R-:W-:Y:S02]  /*b9100*/  STL.64 [R1+0x728], R210 ;  /* 0x000728d201007387 */ /* 0x000fe40000100a00 */
[----:B------:R-:W-:Y:S01]  /*b9110*/  STL.64 [R1+0x750], R168 ;  /* 0x000750a801007387 */ /* 0x000fe20000100a00 */
[----:B------:R2:W-:Y:S01]  /*b9120*/  STL.64 [R1+0x758], R170 ;  /* 0x000758aa01007387 */ /* 0x0005e20000100a00 */
[----:B------:R-:W-:-:S02]  /*b9130*/  IMAD.MOV.U32 R222, RZ, RZ, R152 ;  /* 0x000000ffffde7224 */ /* 0x000fc400078e0098 */
[----:B------:R-:W-:Y:S01]  /*b9140*/  IMAD.MOV.U32 R218, RZ, RZ, R148 ;  /* 0x000000ffffda7224 */ /* 0x000fe200078e0094 */
[----:B------:R-:W-:Y:S02]  /*b9150*/  MOV R223, R149 ;  /* 0x0000009500df7202 */ /* 0x000fe40000000f00 */
[----:B------:R-:W-:Y:S01]  /*b9160*/  MOV R214, R144 ;  /* 0x0000009000d67202 */ /* 0x000fe20000000f00 */
[----:B------:R-:W-:Y:S02]  /*b9170*/  IMAD.MOV.U32 R219, RZ, RZ, R145 ;  /* 0x000000ffffdb7224 */ /* 0x000fe400078e0091 */
[----:B------:R-:W-:Y:S01]  /*b9180*/  IMAD.MOV.U32 R215, RZ, RZ, R141 ;  /* 0x000000ffffd77224 */ /* 0x000fe200078e008d */
[C---:B------:R-:W-:Y:S08]  /*b9190*/  HMMA.1688.F32.TF32 R192, R172.reuse, R14, R192 ;  /* 0x0000000eacc0723c */ /* 0x040ff000000810c0 */
[C---:B--2---:R-:W-:Y:S01]  /*b91a0*/  HMMA.1688.F32.TF32 R168, R172.reuse, R18, R204 ;  /* 0x00000012aca8723c */ /* 0x044fe200000810cc */
[----:B------:R-:W-:Y:S01]  /*b91b0*/  STL.64 [R1+0x760], R184 ;  /* 0x000760b801007387 */ /* 0x000fe20000100a00 */
[----:B------:R-:W-:Y:S02]  /*b91c0*/  STL.64 [R1+0x768], R186 ;  /* 0x000768ba01007387 */ /* 0x000fe40000100a00 */
[----:B------:R-:W2:Y:S02]  /*b91d0*/  LDL.LU R200, [R1+0xaf0] ;  /* 0x000af00001c87983 */ /* 0x000ea40000300800 */
[----:B------:R4:W-:Y:S01]  /*b91e0*/  STL.64 [R1+0x10f0], R180 ;  /* 0x0010f0b401007387 */ /* 0x0009e20000100a00 */
[----:B------:R5:W-:Y:S01]  /*b91f0*/  STL.64 [R1+0x10f8], R182 ;  /* 0x0010f8b601007387 */ /* 0x000be20000100a00 */
[C---:B------:R-:W-:Y:S08]  /*b9200*/  HMMA.1688.F32.TF32 R196, R172.reuse, R10, R196 ;  /* 0x0000000aacc4723c */ /* 0x040ff000000810c4 */
[----:B------:R-:W-:Y:S01]  /*b9210*/  HMMA.1688.F32.TF32 R228, R172, R6, R228 ;  /* 0x00000006ace4723c */ /* 0x000fe200000810e4 */
[----:B------:R-:W-:Y:S01]  /*b9220*/  IMAD.MOV.U32 R234, RZ, RZ, R2 ;  /* 0x000000ffffea7224 */ /* 0x000fe200078e0002 */
[----:B------:R-:W-:-:S02]  /*b9230*/  MOV R235, R0 ;  /* 0x0000000000eb7202 */ /* 0x000fc40000000f00 */
[----:B------:R-:W-:Y:S01]  /*b9240*/  MOV R238, R132 ;  /* 0x0000008400ee7202 */ /* 0x000fe20000000f00 */
[----:B------:R-:W-:Y:S02]  /*b9250*/  IMAD.MOV.U32 R239, RZ, RZ, R3 ;  /* 0x000000ffffef7224 */ /* 0x000fe400078e0003 */
[----:B------:R-:W-:Y:S02]  /*b9260*/  IMAD.MOV.U32 R242, RZ, RZ, R136 ;  /* 0x000000fffff27224 */ /* 0x000fe400078e0088 */
[----:B------:R-:W-:Y:S01]  /*b9270*/  IMAD.MOV.U32 R243, RZ, RZ, R133 ;  /* 0x000000fffff37224 */ /* 0x000fe200078e0085 */
[----:B------:R-:W-:Y:S04]  /*b9280*/  LDS R164, [R161+0x30480] ;  /* 0x03048000a1a47984 */ /* 0x000fe80000000800 */
[----:B------:R-:W-:Y:S04]  /*b9290*/  LDS R166, [R161+0x32480] ;  /* 0x03248000a1a67984 */ /* 0x000fe80000000800 */
[----:B------:R-:W-:Y:S04]  /*b92a0*/  LDS R165, [R189+0x30480] ;  /* 0x03048000bda57984 */ /* 0x000fe80000000800 */
[----:B------:R-:W2:Y:S04]  /*b92b0*/  LDS R167, [R189+0x32480] ;  /* 0x03248000bda77984 */ /* 0x000ea80000000800 */
[----:B------:R-:W-:Y:S01]  /*b92c0*/  STL.64 [R1+0x1110], R168 ;  /* 0x001110a801007387 */ /* 0x000fe20000100a00 */
[----:B------:R5:W-:Y:S02]  /*b92d0*/  STL.64 [R1+0x1118], R170 ;  /* 0x001118aa01007387 */ /* 0x000be40000100a00 */
[----:B------:R-:W2:Y:S02]  /*b92e0*/  LDL.LU R201, [R1+0xaf4] ;  /* 0x000af40001c97983 */ /* 0x000ea40000300800 */
[----:B------:R-:W2:Y:S01]  /*b92f0*/  LDL.LU R202, [R1+0xaf8] ;  /* 0x000af80001ca7983 */ /* 0x000ea20000300800 */
[----:B------:R-:W2:Y:S01]  /*b9300*/  LDL.LU R203, [R1+0xafc] ;  /* 0x000afc0001cb7983 */ /* 0x000ea20000300800 */
[----:B----4-:R-:W4:Y:S02]  /*b9310*/  LDL.LU R180, [R1+0xb10] ;  /* 0x000b100001b47983 */ /* 0x010f240000300800 */
[----:B------:R-:W4:Y:S02]  /*b9320*/  LDL.LU R181, [R1+0xb14] ;  /* 0x000b140001b57983 */ /* 0x000f240000300800 */
[----:B-----5:R-:W4:Y:S01]  /*b9330*/  LDL.LU R182, [R1+0xb18] ;  /* 0x000b180001b67983 */ /* 0x020f220000300800 */
[----:B------:R-:W4:Y:S01]  /*b9340*/  LDL.LU R183, [R1+0xb1c] ;  /* 0x000b1c0001b77983 */ /* 0x000f220000300800 */
[----:B------:R-:W-:-:S03]  /*b9350*/  MOV R170, R156 ;  /* 0x0000009c00aa7202 */ /* 0x000fc60000000f00 */
[----:B------:R-:W2:Y:S01]  /*b9360*/  LDL.LU R156, [R1+0xc00] ;  /* 0x000c0000019c7983 */ /* 0x000ea20000300800 */
[----:B------:R-:W2:Y:S02]  /*b9370*/  LDL.LU R157, [R1+0xc04] ;  /* 0x000c0400019d7983 */ /* 0x000ea40000300800 */
[----:B------:R-:W2:Y:S02]  /*b9380*/  LDL.LU R158, [R1+0xc08] ;  /* 0x000c0800019e7983 */ /* 0x000ea40000300800 */
[----:B------:R-:W2:Y:S02]  /*b9390*/  LDL.LU R159, [R1+0xc0c] ;  /* 0x000c0c00019f7983 */ /* 0x000ea40000300800 */
[----:B------:R-:W-:Y:S01]  /*b93a0*/  IMAD.MOV.U32 R171, RZ, RZ, R153 ;  /* 0x000000ffffab7224 */ /* 0x000fe200078e0099 */
        /* <DEDUP_REMOVED lines=15> */
[----:B------:R-:W-:Y:S01]  /*b94a0*/  IMAD.MOV.U32 R210, RZ, RZ, R140 ;  /* 0x000000ffffd27224 */ /* 0x000fe200078e008c */
        /* <DEDUP_REMOVED lines=17> */
[----:B------:R5:W-:Y:S02]  /*b95c0*/  STL.64 [R1+0x1100], R192 ;  /* 0x001100c001007387 */ /* 0x000be40000100a00 */
[----:B------:R5:W-:Y:S02]  /*b95d0*/  STL.64 [R1+0x1108], R194 ;  /* 0x001108c201007387 */ /* 0x000be40000100a00 */
[----:B-----5:R-:W5:Y:S01]  /*b95e0*/  LDL.LU R192, [R1+0xad0] ;  /* 0x000ad00001c07983 */ /* 0x020f620000300800 */
[----:B------:R-:W5:Y:S02]  /*b95f0*/  LDL.LU R193, [R1+0xad4] ;  /* 0x000ad40001c17983 */ /* 0x000f640000300800 */
[----:B------:R-:W5:Y:S02]  /*b9600*/  LDL.LU R194, [R1+0xad8] ;  /* 0x000ad80001c27983 */ /* 0x000f640000300800 */
[----:B------:R-:W5:Y:S01]  /*b9610*/  LDL.LU R195, [R1+0xadc] ;  /* 0x000adc0001c37983 */ /* 0x000f620000300800 */
[----:B------:R1:W-:Y:S01]  /*b9620*/  STL.64 [R1+0x1130], R196 ;  /* 0x001130c401007387 */ /* 0x0003e20000100a00 */
[----:B------:R1:W-:Y:S03]  /*b9630*/  STL.64 [R1+0x1138], R198 ;  /* 0x001138c601007387 */ /* 0x0003e60000100a00 */
[----:B-1----:R-:W4:Y:S01]  /*b9640*/  LDL.LU R196, [R1+0xac0] ;  /* 0x000ac00001c47983 */ /* 0x002f220000300800 */
[----:B------:R-:W4:Y:S02]  /*b9650*/  LDL.LU R197, [R1+0xac4] ;  /* 0x000ac40001c57983 */ /* 0x000f240000300800 */
[----:B------:R-:W4:Y:S02]  /*b9660*/  LDL.LU R198, [R1+0xac8] ;  /* 0x000ac80001c67983 */ /* 0x000f240000300800 */
[----:B------:R-:W4:Y:S01]  /*b9670*/  LDL.LU R199, [R1+0xacc] ;  /* 0x000acc0001c77983 */ /* 0x000f220000300800 */
[----:B------:R-:W4:Y:S01]  /*b9680*/  LDL.LU R172, [R1+0xb40] ;  /* 0x000b400001ac7983 */ /* 0x000f220000300800 */
[----:B------:R1:W-:Y:S02]  /*b9690*/  STL.64 [R1+0x1120], R228 ;  /* 0x001120e401007387 */ /* 0x0003e40000100a00 */
[----:B------:R1:W-:Y:S02]  /*b96a0*/  STL.64 [R1+0x1128], R230 ;  /* 0x001128e601007387 */ /* 0x0003e40000100a00 */
[----:B------:R-:W4:Y:S01]  /*b96b0*/  LDL.LU R173, [R1+0xb44] ;  /* 0x000b440001ad7983 */ /* 0x000f220000300800 */
[----:B------:R-:W4:Y:S01]  /*b96c0*/  LDL.LU R174, [R1+0xb48] ;  /* 0x000b480001ae7983 */ /* 0x000f220000300800 */
[----:B------:R-:W4:Y:S03]  /*b96d0*/  LDL.LU R175, [R1+0xb4c] ;  /* 0x000b4c0001af7983 */ /* 0x000f260000300800 */
[----:B-1----:R-:W5:Y:S01]  /*b96e0*/  LDL.LU R228, [R1+0xb30] ;  /* 0x000b300001e47983 */ /* 0x002f620000300800 */
[----:B------:R-:W5:Y:S02]  /*b96f0*/  LDL.LU R229, [R1+0xb34] ;  /* 0x000b340001e57983 */ /* 0x000f640000300800 */
[----:B------:R-:W5:Y:S02]  /*b9700*/  LDL.LU R230, [R1+0xb38] ;  /* 0x000b380001e67983 */ /* 0x000f640000300800 */
[----:B------:R-:W5:Y:S01]  /*b9710*/  LDL.LU R231, [R1+0xb3c] ;  /* 0x000b3c0001e77983 */ /* 0x000f620000300800 */
[----:B------:R-:W-:Y:S01]  /*b9720*/  MOV R211, R137 ;  /* 0x0000008900d37202 */ /* 0x000fe20000000f00 */
[C---:B--2---:R-:W-:Y:S08]  /*b9730*/  HMMA.1688.F32.TF32 R240, R176.reuse, R242, R248 ;  /* 0x000000f2b0f0723c */ /* 0x044ff000000810f8 */
[C---:B------:R-:W-:Y:S08]  /*b9740*/  HMMA.1688.F32.TF32 R236, R176.reuse, R238, R144 ;  /* 0x000000eeb0ec723c */ /* 0x040ff00000081090 */
[C---:B---3--:R-:W-:Y:S01]  /*b9750*/  HMMA.1688.F32.TF32 R232, R176.reuse, R234, R140 ;  /* 0x000000eab0e8723c */ /* 0x048fe2000008108c */
[----:B------:R-:W2:Y:S01]  /*b9760*/  LDL.LU.64 R142, [R1+0x3958] ;  /* 0x00395800018e7983 */ /* 0x000ea20000300a00 */
[----:B------:R-:W3:Y:S02]  /*b9770*/  LDL.LU.64 R146, [R1+0x3950] ;  /* 0x0039500001927983 */ /* 0x000ee40000300a00 */
[----:B------:R-:W2:Y:S04]  /*b9780*/  LDL.LU.64 R250, [R1+0x3948] ;  /* 0x0039480001fa7983 */ /* 0x000ea80000300a00 */
[C---:B------:R-:W-:Y:S01]  /*b9790*/  HMMA.1688.F32.TF32 R208, R176.reuse, R210, R148 ;  /* 0x000000d2b0d0723c */ /* 0x040fe20000081094 */
[----:B------:R-:W3:Y:S07]  /*b97a0*/  LDL.LU.64 R150, [R1+0x3940] ;  /* 0x0039400001967983 */ /* 0x000eee0000300a00 */
[C---:B------:R-:W-:Y:S01]  /*b97b0*/  HMMA.1688.F32.TF32 R212, R176.reuse, R214, R152 ;  /* 0x000000d6b0d4723c */ /* 0x040fe20000081098 */
[----:B------:R-:W3:Y:S07]  /*b97c0*/  LDL.LU.64 R154, [R1+0x3938] ;  /* 0x00393800019a7983 */ /* 0x000eee0000300a00 */
[----:B------:R-:W-:Y:S01]  /*b97d0*/  HMMA.1688.F32.TF32 R216, R176, R218, R156 ;  /* 0x000000dab0d8723c */ /* 0x000fe2000008109c */
[----:B------:R-:W3:Y:S07]  /*b97e0*/  LDL.LU.64 R158, [R1+0x3930] ;  /* 0x00393000019e7983 */ /* 0x000eee0000300a00 */
[C---:B------:R-:W-:Y:S08]  /*b97f0*/  HMMA.1688.F32.TF32 R236, R164.reuse, R124, R236 ;  /* 0x0000007ca4ec723c */ /* 0x040ff000000810ec */
[----:B------:R-:W-:Y:S08]  /*b9800*/  HMMA.1688.F32.TF32 R232, R164, R128, R232 ;  /* 0x00000080a4e8723c */ /* 0x000ff000000810e8 */
[C---:B----4-:R-:W-:Y:S01]  /*b9810*/  HMMA.1688.F32.TF32 R220, R176.reuse, R222, R172 ;  /* 0x000000deb0dc723c */ /* 0x050fe200000810ac */
[----:B------:R-:W-:Y:S04]  /*b9820*/  LDS R172, [R161+0x34480] ;  /* 0x03448000a1ac7984 */ /* 0x000fe80000000800 */
[----:B------:R-:W-:Y:S04]  /*b9830*/  LDS R174, [R161+0x36480] ;  /* 0x03648000a1ae7984 */ /* 0x000fe80000000800 */
[----:B------:R-:W-:Y:S04]  /*b9840*/  LDS R173, [R189+0x34480] ;  /* 0x03448000bdad7984 */ /* 0x000fe80000000800 */
[----:B------:R-:W1:Y:S01]  /*b9850*/  LDS R175, [R189+0x36480] ;  /* 0x03648000bdaf7984 */ /* 0x000e620000000800 */
[C---:B------:R-:W-:Y:S08]  /*b9860*/  HMMA.1688.F32.TF32 R196, R176.reuse, R138, R196 ;  /* 0x0000008ab0c4723c */ /* 0x040ff000000810c4 */
[C---:B-----5:R-:W-:Y:S08]  /*b9870*/  HMMA.1688.F32.TF32 R168, R176.reuse, R170, R228 ;  /* 0x000000aab0a8723c */ /* 0x060ff000000810e4 */
        /* <DEDUP_REMOVED lines=20> */
[C---:B---3--:R-:W-:Y:S08]  /*b99c0*/  HMMA.1688.F32.TF32 R180, R176.reuse, R158, R180 ;  /* 0x0000009eb0b4723c */ /* 0x048ff000000810b4 */
        /* <DEDUP_REMOVED lines=17> */
[----:B------:R-:W2:Y:S01]  /*b9ae0*/  LDS R167, [R189+0x3e480] ;  /* 0x03e48000bda77984 */ /* 0x000ea20000000800 */
[C---:B-1----:R-:W-:Y:S08]  /*b9af0*/  HMMA.1688.F32.TF32 R232, R224.reuse, R64, R232 ;  /* 0x00000040e0e8723c */ /* 0x042ff000000810e8 */
[----:B------:R-:W-:Y:S08]  /*b9b00*/  HMMA.1688.F32.TF32 R236, R224, R60, R236 ;  /* 0x0000003ce0ec723c */ /* 0x000ff000000810ec */
        /* <DEDUP_REMOVED lines=8> */
[----:B------:R1:W-:Y:S02]  /*b9b90*/  STL.64 [R1+0x3928], R154 ;  /* 0x0039289a01007387 */ /* 0x0003e40000100a00 */
[----:B------:R-:W3:Y:S02]  /*b9ba0*/  LDL.LU R244, [R1+0xa70] ;  /* 0x000a700001f47983 */ /* 0x000ee40000300800 */
[----:B------:R-:W3:Y:S01]  /*b9bb0*/  LDL.LU R245, [R1+0xa74] ;  /* 0x000a740001f57983 */ /* 0x000ee20000300800 */
[----:B------:R-:W3:Y:S01]  /*b9bc0*/  LDL.LU R246, [R1+0xa78] ;  /* 0x000a780001f67983 */ /* 0x000ee20000300800 */
[----:B------:R-:W3:Y:S02]  /*b9bd0*/  LDL.LU R247, [R1+0xa7c] ;  /* 0x000a7c0001f77983 */ /* 0x000ee40000300800 */
[----:B------:R-:W4:Y:S02]  /*b9be0*/  LDL.LU R152, [R1+0xa80] ;  /* 0x000a800001987983 */ /* 0x000f240000300800 */
[----:B------:R-:W4:Y:S01]  /*b9bf0*/  LDL.LU R153, [R1+0xa84] ;  /* 0x000a840001997983 */ /* 0x000f220000300800 */
[----:B------:R-:W-:Y:S08]  /*b9c00*/  HMMA.1688.F32.TF32 R208, R224, R48, R208 ;  /* 0x00000030e0d0723c */ /* 0x000ff000000810d0 */
[C---:B--2---:R-:W-:Y:S08]  /*b9c10*/  HMMA.1688.F32.TF32 R232, R164.reuse, R66, R232 ;  /* 0x00000042a4e8723c */ /* 0x044ff000000810e8 */
[----:B------:R-:W-:Y:S08]  /*b9c20*/  HMMA.1688.F32.TF32 R236, R164, R62, R236 ;  /* 0x0000003ea4ec723c */ /* 0x000ff000000810ec */
[C---:B------:R-:W-:Y:S08]  /*b9c30*/  HMMA.1688.F32.TF32 R176, R224.reuse, R52, R176 ;  /* 0x00000034e0b0723c */ /* 0x040ff000000810b0 */
[C---:B------:R-:W-:Y:S01]  /*b9c40*/  HMMA.1688.F32.TF32 R212, R224.reuse, R44, R212 ;  /* 0x0000002ce0d4723c */ /* 0x040fe200000810d4 */
[----:B-1----:R-:W4:Y:S01]  /*b9c50*/  LDL.LU R154, [R1+0xa88] ;  /* 0x000a8800019a7983 */ /* 0x002f220000300800 */
[----:B------:R-:W4:Y:S06]  /*b9c60*/  LDL.LU R155, [R1+0xa8c] ;  /* 0x000a8c00019b7983 */ /* 0x000f2c0000300800 */
        /* <DEDUP_REMOVED lines=10> */
[----:B------:R-:W2:Y:S04]  /*b9d10*/  LDL.64 R158, [R1+0x1b8] ;  /* 0x0001b800019e7983 */ /* 0x000ea80000100a00 */
[----:B------:R-:W5:Y:S04]  /*b9d20*/  LDL.64 R226, [R1+0x1c8] ;  /* 0x0001c80001e27983 */ /* 0x000f680000100a00 */
[----:B------:R-:W-:Y:S04]  /*b9d30*/  LDS R172, [R161+0x2c500] ;  /* 0x02c50000a1ac7984 */ /* 0x000fe80000000800 */
[----:B------:R-:W-:Y:S04]  /*b9d40*/  LDS R174, [R161+0x2e500] ;  /* 0x02e50000a1ae7984 */ /* 0x000fe80000000800 */
[----:B------:R-:W-:Y:S04]  /*b9d50*/  LDS R173, [R189+0x2c500] ;  /* 0x02c50000bdad7984 */ /* 0x000fe80000000800 */
[----:B------:R1:W-:Y:S01]  /*b9d60*/  STL.64 [R1+0x10a0], R232 ;  /* 0x0010a0e801007387 */ /* 0x0003e20000100a00 */
[----:B------:R1:W-:Y:S01]  /*b9d70*/  STL.64 [R1+0x10a8], R234 ;  /* 0x0010a8ea01007387 */ /* 0x0003e20000100a00 */
[C---:B------:R-:W-:Y:S02]  /*b9d80*/  HMMA.1688.F32.TF32 R240, R164.reuse, R58, R240 ;  /* 0x0000003aa4f0723c */ /* 0x040fe400000810f0 */
[----:B------:R-:W2:Y:S04]  /*b9d90*/  LDS R175, [R189+0x2e500] ;  /* 0x02e50000bdaf7984 */ /* 0x000ea80000000800 */
[----:B-1----:R-:W3:Y:S01]  /*b9da0*/  LDL.LU R232, [R1+0xaa0] ;  /* 0x000aa00001e87983 */ /* 0x002ee20000300800 */
[----:B------:R-:W3:Y:S02]  /*b9db0*/  LDL.LU R233, [R1+0xaa4] ;  /* 0x000aa40001e97983 */ /* 0x000ee40000300800 */
[----:B------:R-:W3:Y:S02]  /*b9dc0*/  LDL.LU R234, [R1+0xaa8] ;  /* 0x000aa80001ea7983 */ /* 0x000ee40000300800 */
[----:B------:R-:W3:Y:S01]  /*b9dd0*/  LDL.LU R235, [R1+0xaac] ;  /* 0x000aac0001eb7983 */ /* 0x000ee20000300800 */
[----:B------:R1:W-:Y:S01]  /*b9de0*/  STL.64 [R1+0x1090], R236 ;  /* 0x001090ec01007387 */ /* 0x0003e20000100a00 */
[----:B------:R1:W-:Y:S03]  /*b9df0*/  STL.64 [R1+0x1098], R238 ;  /* 0x001098ee01007387 */ /* 0x0003e60000100a00 */
[----:B-1----:R-:W3:Y:S01]  /*b9e00*/  LDL.LU R236, [R1+0xa90] ;  /* 0x000a900001ec7983 */ /* 0x002ee20000300800 */
[----:B------:R-:W3:Y:S02]  /*b9e10*/  LDL.LU R237, [R1+0xa94] ;  /* 0x000a940001ed7983 */ /* 0x000ee40000300800 */
[----:B------:R-:W3:Y:S02]  /*b9e20*/  LDL.LU R238, [R1+0xa98] ;  /* 0x000a980001ee7983 */ /* 0x000ee40000300800 */
[----:B------:R-:W3:Y:S02]  /*b9e30*/  LDL.LU R239, [R1+0xa9c] ;  /* 0x000a9c0001ef7983 */ /* 0x000ee40000300800 */
[----:B------:R-:W-:Y:S01]  /*b9e40*/  STL.64 [R1+0x1080], R240 ;  /* 0x001080f001007387 */ /* 0x000fe20000100a00 */
[----:B------:R1:W-:Y:S03]  /*b9e50*/  STL.64 [R1+0x1088], R242 ;  /* 0x001088f201007387 */ /* 0x0003e60000100a00 */
[----:B-1----:R-:W4:Y:S01]  /*b9e60*/  LDL.64 R242, [R1+0x1d8] ;  /* 0x0001d80001f27983 */ /* 0x002f220000100a00 */
[C---:B------:R-:W-:Y:S08]  /*b9e70*/  HMMA.1688.F32.TF32 R176, R164.reuse, R54, R176 ;  /* 0x00000036a4b0723c */ /* 0x040ff000000810b0 */
[C---:B------:R-:W-:Y:S08]  /*b9e80*/  HMMA.1688.F32.TF32 R208, R164.reuse, R50, R208 ;  /* 0x00000032a4d0723c */ /* 0x040ff000000810d0 */
[C---:B------:R-:W-:Y:S07]  /*b9e90*/  HMMA.1688.F32.TF32 R168, R164.reuse, R34, R168 ;  /* 0x00000022a4a8723c */ /* 0x040fee00000810a8 */
[----:B------:R-:W-:Y:S01]  /*b9ea0*/  STL.64 [R1+0x1070], R176 ;  /* 0x001070b001007387 */ /* 0x000fe20000100a00 */
[----:B------:R1:W-:Y:S07]  /*b9eb0*/  STL.64 [R1+0x1078], R178 ;  /* 0x001078b201007387 */ /* 0x0003ee0000100a00 */
[----:B------:R-:W-:Y:S02]  /*b9ec0*/  STL.64 [R1+0x1060], R208 ;  /* 0x001060d001007387 */ /* 0x000fe40000100a00 */
[----:B------:R1:W-:Y:S02]  /*b9ed0*/  STL.64 [R1+0x1068], R210 ;  /* 0x001068d201007387 */ /* 0x0003e40000100a00 */
[C---:B-1----:R-:W-:Y:S08]  /*b9ee0*/  HMMA.1688.F32.TF32 R176, R164.reuse, R46, R212 ;  /* 0x0000002ea4b0723c */ /* 0x042ff000000810d4 */
[C---:B------:R-:W-:Y:S08]  /*b9ef0*/  HMMA.1688.F32.TF32 R212, R164.reuse, R42, R216 ;  /* 0x0000002aa4d4723c */ /* 0x040ff000000810d8 */
[----:B------:R-:W-:Y:S07]  /*b9f00*/  HMMA.1688.F32.TF32 R208, R164, R38, R220 ;  /* 0x00000026a4d0723c */ /* 0x000fee00000810dc */
[----:B------:R-:W-:Y:S01]  /*b9f10*/  STL.64 [R1+0x1050], R176 ;  /* 0x001050b001007387 */ /* 0x000fe20000100a00 */
[----:B------:R-:W-:Y:S07]  /*b9f20*/  STL.64 [R1+0x1058], R178 ;  /* 0x001058b201007387 */ /* 0x000fee0000100a00 */
[----:B------:R-:W-:Y:S02]  /*b9f30*/  STL.64 [R1+0x830], R212 ;  /* 0x000830d401007387 */ /* 0x000fe40000100a00 */
[----:B------:R-:W-:Y:S06]  /*b9f40*/  STL.64 [R1+0x838], R214 ;  /* 0x000838d601007387 */ /* 0x000fec0000100a00 */
[----:B------:R-:W-:Y:S01]  /*b9f50*/  STL.64 [R1+0x1040], R208 ;  /* 0x001040d001007387 */ /* 0x000fe20000100a00 */
[----:B------:R1:W-:Y:S02]  /*b9f60*/  STL.64 [R1+0x1048], R210 ;  /* 0x001048d201007387 */ /* 0x0003e40000100a00 */
[----:B------:R-:W-:Y:S02]  /*b9f70*/  STL.64 [R1+0x1030], R168 ;  /* 0x001030a801007387 */ /* 0x000fe40000100a00 */
[----:B------:R1:W-:Y:S02]  /*b9f80*/  STL.64 [R1+0x1038], R170 ;  /* 0x001038aa01007387 */ /* 0x0003e40000100a00 */
[----:B------:R-:W-:-:S02]  /*b9f90*/  IMAD.MOV.U32 R140, RZ, RZ, R250 ;  /* 0x000000ffff8c7224 */ /* 0x000fc400078e00fa */
[----:B------:R-:W-:Y:S01]  /*b9fa0*/  IMAD.MOV.U32 R137, RZ, RZ, R251 ;  /* 0x000000ffff897224 */ /* 0x000fe200078e00fb */
[----:B------:R-:W-:Y:S04]  /*b9fb0*/  LDS R176, [R161+0x30500] ;  /* 0x03050000a1b07984 */ /* 0x000fe80000000800 */
[----:B------:R-:W-:Y:S04]  /*b9fc0*/  LDS R178, [R161+0x32500] ;  /* 0x03250000a1b27984 */ /* 0x000fe80000000800 */
[----:B------:R-:W-:Y:S04]  /*b9fd0*/  LDS R177, [R189+0x30500] ;  /* 0x03050000bdb17984 */ /* 0x000fe80000000800 */
[----:B------:R-:W2:Y:S01]  /*b9fe0*/  LDS R179, [R189+0x32500] ;  /* 0x03250000bdb37984 */ /* 0x000ea20000000800 */
[C---:B-1----:R-:W-:Y:S08]  /*b9ff0*/  HMMA.1688.F32.TF32 R208, R164.reuse, R30, R180 ;  /* 0x0000001ea4d0723c */ /* 0x042ff000000810b4 */
[C---:B------:R-:W-:Y:S08]  /*ba000*/  HMMA.1688.F32.TF32 R180, R164.reuse, R26, R184 ;  /* 0x0000001aa4b4723c */ /* 0x040ff000000810b8 */
[C---:B------:R-:W-:Y:S08]  /*ba010*/  HMMA.1688.F32.TF32 R168, R164.reuse, R22, R200 ;  /* 0x00000016a4a8723c */ /* 0x040ff000000810c8 */
[C---:B------:R-:W-:Y:S01]  /*ba020*/  HMMA.1688.F32.TF32 R184, R164.reuse, R18, R204 ;  /* 0x00000012a4b8723c */ /* 0x040fe200000810cc */
[----:B------:R-:W-:Y:S01]  /*ba030*/  STL.64 [R1+0x1020], R208 ;  /* 0x001020d001007387 */ /* 0x000fe20000100a00 */
[----:B------:R-:W-:Y:S05]  /*ba040*/  STL.64 [R1+0x1028], R210 ;  /* 0x001028d201007387 */ /* 0x000fea0000100a00 */
[----:B------:R-:W-:Y:S02]  /*ba050*/  STL.64 [R1+0x1010], R180 ;  /* 0x001010b401007387 */ /* 0x000fe40000100a00 */
[----:B------:R1:W-:Y:S06]  /*ba060*/  STL.64 [R1+0x1018], R182 ;  /* 0x001018b601007387 */ /* 0x0003ec0000100a00 */
[----:B------:R-:W-:Y:S01]  /*ba070*/  STL.64 [R1+0x8a0], R168 ;  /* 0x0008a0a801007387 */ /* 0x000fe20000100a00 */
[----:B------:R1:W-:Y:S02]  /*ba080*/  STL.64 [R1+0x8a8], R170 ;  /* 0x0008a8aa01007387 */ /* 0x0003e40000100a00 */
[C---:B-1----:R-:W-:Y:S08]  /*ba090*/  HMMA.1688.F32.TF32 R180, R164.reuse, R14, R192 ;  /* 0x0000000ea4b4723c */ /* 0x042ff000000810c0 */
[C---:B------:R-:W-:Y:S08]  /*ba0a0*/  HMMA.1688.F32.TF32 R168, R164.reuse, R10, R196 ;  /* 0x0000000aa4a8723c */ /* 0x040ff000000810c4 */
[----:B------:R-:W-:Y:S01]  /*ba0b0*/  HMMA.1688.F32.TF32 R164, R164, R6, R228 ;  /* 0x00000006a4a4723c */ /* 0x000fe200000810e4 */
[----:B------:R1:W-:Y:S01]  /*ba0c0*/  STL.64 [R1+0x10c0], R184 ;  /* 0x0010c0b801007387 */ /* 0x0003e20000100a00 */
[----:B------:R1:W-:Y:S05]  /*ba0d0*/  STL.64 [R1+0x10c8], R186 ;  /* 0x0010c8ba01007387 */ /* 0x0003ea0000100a00 */
[----:B------:R-:W-:Y:S01]  /*ba0e0*/  STL.64 [R1+0x10b0], R180 ;  /* 0x0010b0b401007387 */ /* 0x000fe20000100a00 */
[----:B------:R-:W-:Y:S07]  /*ba0f0*/  STL.64 [R1+0x10b8], R182 ;  /* 0x0010b8b601007387 */ /* 0x000fee0000100a00 */
[----:B------:R-:W-:Y:S02]  /*ba100*/  STL.64 [R1+0x10e0], R168 ;  /* 0x0010e0a801007387 */ /* 0x000fe40000100a00 */
[----:B------:R-:W-:Y:S06]  /*ba110*/  STL.64 [R1+0x10e8], R170 ;  /* 0x0010e8aa01007387 */ /* 0x000fec0000100a00 */
[----:B------:R-:W-:Y:S01]  /*ba120*/  STL.64 [R1+0x10d0], R164 ;  /* 0x0010d0a401007387 */ /* 0x000fe20000100a00 */
[----:B------:R1:W-:Y:S03]  /*ba130*/  STL.64 [R1+0x10d8], R166 ;  /* 0x0010d8a601007387 */ /* 0x0003e60000100a00 */
[----:B------:R-:W-:Y:S04]  /*ba140*/  LDS R168, [R161+0x34500] ;  /* 0x03450000a1a87984 */ /* 0x000fe80000000800 */
[----:B------:R-:W-:Y:S01]  /*ba150*/  LDS R169, [R189+0x34500] ;  /* 0x03450000bda97984 */ /* 0x000fe20000000800 */
[----:B-----5:R-:W-:Y:S01]  /*ba160*/  MOV R132, R226 ;  /* 0x000000e200847202 */ /* 0x020fe20000000f00 */
[----:B------:R-:W-:-:S02]  /*ba170*/  IMAD.MOV.U32 R3, RZ, RZ, R227 ;  /* 0x000000ffff037224 */ /* 0x000fc400078e00e3 */
[----:B--2---:R-:W-:Y:S01]  /*ba180*/  IMAD.MOV.U32 R136, RZ, RZ, R158 ;  /* 0x000000ffff887224 */ /* 0x004fe200078e009e */
[----:B------:R-:W-:Y:S01]  /*ba190*/  MOV R133, R159 ;  /* 0x0000009f00857202 */ /* 0x000fe20000000f00 */
[C---:B---3--:R-:W-:Y:S08]  /*ba1a0*/  HMMA.1688.F32.TF32 R236, R172.reuse, R226, R236 ;  /* 0x000000e2acec723c */ /* 0x048ff000000810ec */
[C---:B------:R-:W-:Y:S01]  /*ba1b0*/  HMMA.1688.F32.TF32 R224, R172.reuse, R250, R244 ;  /* 0x000000faace0723c */ /* 0x040fe200000810f4 */
        /* <DEDUP_REMOVED lines=17> */
[----:B------:R-:W2:Y:S01]  /*ba2d0*/  LDL.LU R209, [R1+0xa64] ;  /* 0x000a640001d17983 */ /* 0x000ea20000300800 */
[----:B----4-:R-:W-:Y:S01]  /*ba2e0*/  HMMA.1688.F32.TF32 R232, R172, R242, R232 ;  /* 0x000000f2ace8723c */ /* 0x010fe200000810e8 */
[----:B------:R-:W-:-:S02]  /*ba2f0*/  IMAD.MOV.U32 R2, RZ, RZ, R242 ;  /* 0x000000ffff027224 */ /* 0x000fc400078e00f2 */
[----:B------:R-:W-:Y:S01]  /*ba300*/  IMAD.MOV.U32 R0, RZ, RZ, R243 ;  /* 0x000000ffff007224 */ /* 0x000fe200078e00f3 */
[----:B------:R-:W2:Y:S04]  /*ba310*/  LDL.LU R210, [R1+0xa68] ;  /* 0x000a680001d27983 */ /* 0x000ea80000300800 */
[C---:B------:R-:W-:Y:S01]  /*ba320*/  HMMA.1688.F32.TF32 R240, R172.reuse, R158, R152 ;  /* 0x0000009eacf0723c */ /* 0x040fe20000081098 */
[----:B------:R-:W2:Y:S02]  /*ba330*/  LDL.LU R211, [R1+0xa6c] ;  /* 0x000a6c0001d37983 */ /* 0x000ea40000300800 */
[----:B------:R-:W2:Y:S01]  /*ba340*/  LDL.64 R154, [R1+0x198] ;  /* 0x00019800019a7983 */ /* 0x000ea20000100a00 */
[----:B------:R-:W4:Y:S01]  /*ba350*/  LDL.LU R212, [R1+0xa50] ;  /* 0x000a500001d47983 */ /* 0x000f220000300800 */
[----:B------:R-:W4:Y:S02]  /*ba360*/  LDL.LU R213, [R1+0xa54] ;  /* 0x000a540001d57983 */ /* 0x000f240000300800 */
[----:B------:R-:W4:Y:S02]  /*ba370*/  LDL.LU R214, [R1+0xa58] ;  /* 0x000a580001d67983 */ /* 0x000f240000300800 */
[----:B------:R-:W4:Y:S01]  /*ba380*/  LDL.LU R215, [R1+0xa5c] ;  /* 0x000a5c0001d77983 */ /* 0x000f220000300800 */
[----:B------:R-:W4:Y:S04]  /*ba390*/  LDL.64 R158, [R1+0x188] ;  /* 0x00018800019e7983 */ /* 0x000f280000100a00 */
[----:B------:R-:W3:Y:S01]  /*ba3a0*/  LDL.64 R166, [R1+0x178] ;  /* 0x0001780001a67983 */ /* 0x000ee20000100a00 */
[----:B------:R-:W3:Y:S02]  /*ba3b0*/  LDL.LU R220, [R1+0xa20] ;  /* 0x000a200001dc7983 */ /* 0x000ee40000300800 */
[----:B------:R-:W3:Y:S02]  /*ba3c0*/  LDL.LU R221, [R1+0xa24] ;  /* 0x000a240001dd7983 */ /* 0x000ee40000300800 */
[----:B------:R-:W3:Y:S01]  /*ba3d0*/  LDL.LU R222, [R1+0xa28] ;  /* 0x000a280001de7983 */ /* 0x000ee20000300800 */
[----:B------:R-:W3:Y:S01]  /*ba3e0*/  LDL.LU R223, [R1+0xa2c] ;  /* 0x000a2c0001df7983 */ /* 0x000ee20000300800 */
[----:B------:R-:W3:Y:S02]  /*ba3f0*/  LDL.64 R170, [R1+0x168] ;  /* 0x0001680001aa7983 */ /* 0x000ee40000100a00 */
[----:B------:R-:W5:Y:S02]  /*ba400*/  LDL.LU R228, [R1+0xa10] ;  /* 0x000a100001e47983 */ /* 0x000f640000300800 */
[----:B------:R-:W5:Y:S01]  /*ba410*/  LDL.LU R229, [R1+0xa14] ;  /* 0x000a140001e57983 */ /* 0x000f620000300800 */
[----:B------:R-:W5:Y:S01]  /*ba420*/  LDL.LU R230, [R1+0xa18] ;  /* 0x000a180001e67983 */ /* 0x000f620000300800 */
        /* <DEDUP_REMOVED lines=17> */
[----:B------:R-:W5:Y:S01]  /*ba540*/  LDL.LU R251, [R1+0x9ac] ;  /* 0x0009ac0001fb7983 */ /* 0x000f620000300800 */
[----:B--2---:R-:W-:Y:S01]  /*ba550*/  HMMA.1688.F32.TF32 R208, R172, R154, R208 ;  /* 0x0000009aacd0723c */ /* 0x004fe200000810d0 */
[----:B------:R-:W-:Y:S01]  /*ba560*/  MOV R144, R154 ;  /* 0x0000009a00907202 */ /* 0x000fe20000000f00 */
[----:B------:R-:W-:-:S06]  /*ba570*/  IMAD.MOV.U32 R141, RZ, RZ, R155 ;  /* 0x000000ffff8d7224 */ /* 0x000fcc00078e009b */
[C---:B----4-:R-:W-:Y:S01]  /*ba580*/  HMMA.1688.F32.TF32 R212, R172.reuse, R158, R212 ;  /* 0x0000009eacd4723c */ /* 0x050fe200000810d4 */
[----:B------:R-:W2:Y:S01]  /*ba590*/  LDL.LU.64 R154, [R1+0x3928] ;  /* 0x00392800019a7983 */ /* 0x000ea20000300a00 */
[----:B------:R-:W-:Y:S01]  /*ba5a0*/  IMAD.MOV.U32 R148, RZ, RZ, R158 ;  /* 0x000000ffff947224 */ /* 0x000fe200078e009e */
[----:B------:R-:W-:Y:S02]  /*ba5b0*/  MOV R145, R159 ;  /* 0x0000009f00917202 */ /* 0x000fe40000000f00 */
[----:B------:R-:W4:Y:S03]  /*ba5c0*/  LDL.LU.64 R158, [R1+0x3920] ;  /* 0x00392000019e7983 */ /* 0x000f260000300a00 */
[C---:B---3--:R-:W-:Y:S01]  /*ba5d0*/  HMMA.1688.F32.TF32 R220, R172.reuse, R170, R220 ;  /* 0x000000aaacdc723c */ /* 0x048fe200000810dc */
[----:B------:R-:W-:Y:S01]  /*ba5e0*/  MOV R156, R170 ;  /* 0x000000aa009c7202 */ /* 0x000fe20000000f00 */
[----:B------:R-:W-:Y:S01]  /*ba5f0*/  IMAD.MOV.U32 R153, RZ, RZ, R171 ;  /* 0x000000ffff997224 */ /* 0x000fe200078e00ab */
[----:B------:R-:W-:Y:S04]  /*ba600*/  LDS R170, [R161+0x36500] ;  /* 0x03650000a1aa7984 */ /* 0x000fe80000000800 */
[----:B------:R-:W1:Y:S01]  /*ba610*/  LDS R171, [R189+0x36500] ;  /* 0x03650000bdab7984 */ /* 0x000e620000000800 */
[----:B------:R-:W-:Y:S01]  /*ba620*/  HMMA.1688.F32.TF32 R216, R172, R166, R216 ;  /* 0x000000a6acd8723c */ /* 0x000fe200000810d8 */
[----:B------:R-:W-:-:S02]  /*ba630*/  IMAD.MOV.U32 R152, RZ, RZ, R166 ;  /* 0x000000ffff987224 */ /* 0x000fc400078e00a6 */
[----:B------:R-:W-:-:S05]  /*ba640*/  IMAD.MOV.U32 R149, RZ, RZ, R167 ;  /* 0x000000ffff957224 */ /* 0x000fca00078e00a7 */
[----:B-----5:R-:W-:Y:S01]  /*ba650*/  HMMA.1688.F32.TF32 R164, R172, R198, R228 ;  /* 0x000000c6aca4723c */ /* 0x020fe200000810e4 */
[----:B------:R-:W-:Y:S01]  /*ba660*/  IMAD.MOV.U32 R160, RZ, RZ, R198 ;  /* 0x000000ffffa07224 */ /* 0x000fe200078e00c6 */
[----:B------:R-:W-:-:S06]  /*ba670*/  MOV R157, R199 ;  /* 0x000000c7009d7202 */ /* 0x000fcc0000000f00 */
        /* <DEDUP_REMOVED lines=65> */
[----:B------:R-:W3:Y:S01]  /*baa90*/  LDS R171, [R189+0x2e580] ;  /* 0x02e58000bdab7984 */ /* 0x000ee20000000800 */
[C---:B------:R-:W-:Y:S08]  /*baaa0*/  HMMA.1688.F32.TF32 R180, R224.reuse, R28, R180 ;  /* 0x0000001ce0b4723c */ /* 0x040ff000000810b4 */
[----:B------:R-:W-:Y:S08]  /*baab0*/  HMMA.1688.F32.TF32 R184, R224, R24, R184 ;  /* 0x00000018e0b8723c */ /* 0x000ff000000810b8 */
[C---:B--2---:R-:W-:Y:S01]  /*baac0*/  HMMA.1688.F32.TF32 R224, R176.reuse, R66, R232 ;  /* 0x00000042b0e0723c */ /* 0x044fe200000810e8 */
[----:B------:R-:W-:Y:S01]  /*baad0*/  STL.64 [R1+0x38f8], R154 ;  /* 0x0038f89a01007387 */ /* 0x000fe20000100a00 */
[----:B------:R-:W-:Y:S02]  /*baae0*/  STL.64 [R1+0x3900], R150 ;  /* 0x0039009601007387 */ /* 0x000fe40000100a00 */
[----:B------:R-:W-:Y:S02]  /*baaf0*/  STL.64 [R1+0x3908], R146 ;  /* 0x0039089201007387 */ /* 0x000fe40000100a00 */
[----:B------:R-:W-:Y:S01]  /*bab00*/  STL.64 [R1+0x3910], R142 ;  /* 0x0039108e01007387 */ /* 0x000fe20000100a00 */
[----:B------:R-:W-:Y:S01]  /*bab10*/  STL.64 [R1+0x3918], R138 ;  /* 0x0039188a01007387 */ /* 0x000fe20000100a00 */
[----:B------:R-:W-:Y:S02]  /*bab20*/  STL [R1+0x382c], R66 ;  /* 0x00382c4201007387 */ /* 0x000fe40000100800 */
[----:B------:R-:W-:Y:S11]  /*bab30*/  STL [R1+0x3828], R67 ;  /* 0x0038284301007387 */ /* 0x000ff60000100800 */
[----:B------:R-:W-:Y:S02]  /*bab40*/  @!UPT UIADD3 URZ, URZ, URZ, URZ ;  /* 0x0000003f3f3ff290 */ /* 0x000fe4000fffe03f */
[----:B------:R-:W-:Y:S01]  /*bab50*/  STL.64 [R1+0x9c0], R224 ;  /* 0x0009c0e001007387 */ /* 0x000fe20000100a00 */
[----:B------:R2:W-:Y:S02]  /*bab60*/  STL.64 [R1+0x9c8], R226 ;  /* 0x0009c8e201007387 */ /* 0x0005e40000100a00 */
[C---:B--2---:R-:W-:Y:S01]  /*bab70*/  HMMA.1688.F32.TF32 R224, R176.reuse, R62, R236 ;  /* 0x0000003eb0e0723c */ /* 0x044fe200000810ec */
[----:B------:R-:W-:Y:S01]  /*bab80*/  STL [R1+0x3834], R62 ;  /* 0x0038343e01007387 */ /* 0x000fe20000100800 */
[----:B------:R-:W-:Y:S06]  /*bab90*/  STL [R1+0x3830], R63 ;  /* 0x0038303f01007387 */ /* 0x000fec0000100800 */
[C---:B------:R-:W-:Y:S11]  /*baba0*/  HMMA.1688.F32.TF32 R172, R176.reuse, R54, R172 ;  /* 0x00000036b0ac723c */ /* 0x040ff600000810ac */
[----:B------:R-:W-:Y:S04]  /*babb0*/  @!UPT UIADD3 URZ, URZ, URZ, URZ ;  /* 0x0000003f3f3ff290 */ /* 0x000fe8000fffe03f */
[----:B------:R-:W-:Y:S01]  /*babc0*/  STL.64 [R1+0x9b0], R224 ;  /* 0x0009b0e001007387 */ /* 0x000fe20000100a00 */
[----:B------:R2:W-:Y:S02]  /*babd0*/  STL.64 [R1+0x9b8], R226 ;  /* 0x0009b8e201007387 */ /* 0x0005e40000100a00 */
[C---:B--2---:R-:W-:Y:S01]  /*babe0*/  HMMA.1688.F32.TF32 R224, R176.reuse, R58, R240 ;  /* 0x0000003ab0e0723c */ /* 0x044fe200000810f0 */
[----:B------:R-:W-:Y:S01]  /*babf0*/  STL [R1+0x383c], R58 ;  /* 0x00383c3a01007387 */ /* 0x000fe20000100800 */
[----:B------:R-:W-:Y:S11]  /*bac00*/  STL [R1+0x3838], R59 ;  /* 0x0038383b01007387 */ /* 0x000ff60000100800 */
[----:B------:R-:W-:Y:S10]  /*bac10*/  @!UPT UIADD3 URZ, URZ, URZ, URZ ;  /* 0x0000003f3f3ff290 */ /* 0x000ff4000fffe03f */
[----:B------:R-:W-:Y:S01]  /*bac20*/  STL.64 [R1+0x9a0], R224 ;  /* 0x0009a0e001007387 */ /* 0x000fe20000100a00 */
[----:B------:R-:W-:Y:S02]  /*bac30*/  STL.64 [R1+0x9a8], R226 ;  /* 0x0009a8e201007387 */ /* 0x000fe40000100a00 */
[----:B------:R-:W-:Y:S02]  /*bac40*/  STL [R1+0x3844], R54 ;  /* 0x0038443601007387 */ /* 0x000fe40000100800 */
[----:B------:R-:W-:Y:S01]  /*bac50*/  STL [R1+0x3840], R55 ;  /* 0x0038403701007387 */ /* 0x000fe20000100800 */
[----:B------:R-:W-:Y:S01]  /*bac60*/  STL.64 [R1+0xec0], R172 ;  /* 0x000ec0ac01007387 */ /* 0x000fe20000100a00 */
[----:B------:R2:W-:Y:S02]  /*bac70*/  STL.64 [R1+0xec8], R174 ;  /* 0x000ec8ae01007387 */ /* 0x0005e40000100a00 */
[C---:B--2---:R-:W-:Y:S01]  /*bac80*/  HMMA.1688.F32.TF32 R172, R176.reuse, R50, R208 ;  /* 0x00000032b0ac723c */ /* 0x044fe200000810d0 */
[----:B------:R-:W-:Y:S01]  /*bac90*/  STL [R1+0x384c], R50 ;  /* 0x00384c3201007387 */ /* 0x000fe20000100800 */
[----:B------:R-:W-:Y:S11]  /*baca0*/  STL [R1+0x3848], R51 ;  /* 0x0038483301007387 */ /* 0x000ff60000100800 */
[----:B------:R-:W-:Y:S10]  /*bacb0*/  @!UPT UIADD3 URZ, URZ, URZ, URZ ;  /* 0x0000003f3f3ff290 */ /* 0x000ff4000fffe03f */
        /* <DEDUP_REMOVED lines=15> */
[----:B--2---:R-:W-:Y:S01]  /*badb0*/  HMMA.1688.F32.TF32 R172, R176, R38, R220 ;  /* 0x00000026b0ac723c */ /* 0x004fe200000810dc */
        /* <DEDUP_REMOVED lines=8> */
[----:B------:R2:W-:Y:S01]  /*bae40*/  STL.64 [R1+0xbd8], R166 ;  /* 0x000bd8a601007387 */ /* 0x0005e20000100a00 */
        /* <DEDUP_REMOVED lines=8> */
[----:B------:R-:W-:Y:S01]  /*baed0*/  MOV R227, R137 ;  /* 0x0000008900e37202 */ /* 0x000fe20000000f00 */
[----:B------:R-:W-:Y:S01]  /*baee0*/  IMAD.MOV.U32 R214, RZ, RZ, R148 ;  /* 0x000000ffffd67224 */ /* 0x000fe200078e0094 */
[----:B------:R-:W-:Y:S01]  /*baef0*/  MOV R219, R149 ;  /* 0x0000009500db7202 */ /* 0x000fe20000000f00 */
[C---:B--2---:R-:W-:Y:S01]  /*baf00*/  HMMA.1688.F32.TF32 R164, R176.reuse, R30, R180 ;  /* 0x0000001eb0a4723c */ /* 0x044fe200000810b4 */
[----:B------:R-:W-:Y:S01]  /*baf10*/  STL [R1+0x3874], R30 ;  /* 0x0038741e01007387 */ /* 0x000fe20000100800 */
[----:B------:R-:W-:Y:S06]  /*baf20*/  STL [R1+0x3870], R31 ;  /* 0x0038701f01007387 */ /* 0x000fec0000100800 */
[C---:B------:R-:W-:Y:S08]  /*baf30*/  HMMA.1688.F32.TF32 R192, R176.reuse, R14, R192 ;  /* 0x0000000eb0c0723c */ /* 0x040ff000000810c0 */
[C---:B------:R-:W-:Y:S08]  /*baf40*/  HMMA.1688.F32.TF32 R196, R176.reuse, R10, R196 ;  /* 0x0000000ab0c4723c */ /* 0x040ff000000810c4 */
[----:B------:R-:W-:Y:S01]  /*baf50*/  HMMA.1688.F32.TF32 R228, R176, R6, R228 ;  /* 0x00000006b0e4723c */ /* 0x000fe200000810e4 */
[----:B------:R-:W-:Y:S01]  /*baf60*/  IMAD.MOV.U32 R234, RZ, RZ, R2 ;  /* 0x000000ffffea7224 */ /* 0x000fe200078e0002 */
[----:B------:R-:W-:-:S02]  /*baf70*/  MOV R235, R0 ;  /* 0x0000000000eb7202 */ /* 0x000fc40000000f00 */
        /* <DEDUP_REMOVED lines=9> */
[C---:B---3--:R-:W-:Y:S01]  /*bb010*/  HMMA.1688.F32.TF32 R164, R176.reuse, R26, R184 ;  /* 0x0000001ab0a4723c */ /* 0x048fe200000810b8 */
[----:B------:R-:W-:Y:S01]  /*bb020*/  STL [R1+0x387c], R26 ;  /* 0x00387c1a01007387 */ /* 0x000fe20000100800 */
[----:B------:R-:W-:Y:S11]  /*bb030*/  STL [R1+0x3878], R27 ;  /* 0x0038781b01007387 */ /* 0x000ff60000100800 */
[----:B------:R-:W-:Y:S10]  /*bb040*/  @!UPT UIADD3 URZ, URZ, URZ, URZ ;  /* 0x0000003f3f3ff290 */ /* 0x000ff4000fffe03f */
        /* <DEDUP_REMOVED lines=8> */
[----:B------:R-:W4:Y:S01]  /*bb0d0*/  LDL.LU R244, [R1+0x8b0] ;  /* 0x0008b00001f47983 */ /* 0x000f220000300800 */
[----:B---3--:R-:W-:Y:S11]  /*bb0e0*/  HMMA.1688.F32.TF32 R164, R176, R18, R204 ;  /* 0x00000012b0a4723c */ /* 0x008ff600000810cc */
[----:B------:R-:W-:Y:S11]  /*bb0f0*/  @!UPT UIADD3 URZ, URZ, URZ, URZ ;  /* 0x0000003f3f3ff290 */ /* 0x000ff6000fffe03f */
[----:B------:R-:W-:Y:S01]  /*bb100*/  @!UPT UIADD3 URZ, URZ, URZ, URZ ;  /* 0x0000003f3f3ff290 */ /* 0x000fe2000fffe03f */
[----:B------:R-:W-:Y:S01]  /*bb110*/  STL.64 [R1+0xfb0], R164 ;  /* 0x000fb0a401007387 */ /* 0x000fe20000100a00 */
[----:B------:R3:W-:Y:S02]  /*bb120*/  STL.64 [R1+0xfb8], R166 ;  /* 0x000fb8a601007387 */ /* 0x0007e40000100a00 */
[----:B------:R-:W4:Y:S02]  /*bb130*/  LDL.LU R245, [R1+0x8b4] ;  /* 0x0008b40001f57983 */ /* 0x000f240000300800 */
[----:B------:R-:W4:Y:S01]  /*bb140*/  LDL.LU R246, [R1+0x8b8] ;  /* 0x0008b80001f67983 */ /* 0x000f220000300800 */
[----:B------:R-:W4:Y:S01]  /*bb150*/  LDL.LU R247, [R1+0x8bc] ;  /* 0x0008bc0001f77983 */ /* 0x000f220000300800 */
        /* <DEDUP_REMOVED lines=20> */
[----:B---3--:R-:W-:-:S03]  /*bb2a0*/  IMAD.MOV.U32 R167, RZ, RZ, R157 ;  /* 0x000000ffffa77224 */ /* 0x008fc600078e009d */
[----:B------:R-:W3:Y:S01]  /*bb2b0*/  LDL.LU R156, [R1+0x940] ;  /* 0x00094000019c7983 */ /* 0x000ee20000300800 */
[----:B------:R-:W3:Y:S03]  /*bb2c0*/  LDL.LU R157, [R1+0x944] ;  /* 0x00094400019d7983 */ /* 0x000ee60000300800 */
        /* <DEDUP_REMOVED lines=22> */
[----:B------:R-:W-:Y:S02]  /*bb430*/  STL [R1+0x388c], R18 ;  /* 0x00388c1201007387 */ /* 0x000fe40000100800 */
[----:B------:R-:W-:Y:S01]  /*bb440*/  STL [R1+0x3888], R19 ;  /* 0x0038881301007387 */ /* 0x000fe20000100800 */
[----:B------:R5:W-:Y:S01]  /*bb450*/  STL.64 [R1+0xf90], R192 ;  /* 0x000f90c001007387 */ /* 0x000be20000100a00 */
[----:B------:R5:W-:Y:S03]  /*bb460*/  STL.64 [R1+0xf98], R194 ;  /* 0x000f98c201007387 */ /* 0x000be60000100a00 */
[----:B-----5:R-:W5:Y:S01]  /*bb470*/  LDL.LU R192, [R1+0x8c0] ;  /* 0x0008c00001c07983 */ /* 0x020f620000300800 */
[----:B------:R-:W5:Y:S02]  /*bb480*/  LDL.LU R193, [R1+0x8c4] ;  /* 0x0008c40001c17983 */ /* 0x000f640000300800 */
[----:B------:R-:W5:Y:S02]  /*bb490*/  LDL.LU R194, [R1+0x8c8] ;  /* 0x0008c80001c27983 */ /* 0x000f640000300800 */
[----:B------:R-:W5:Y:S01]  /*bb4a0*/  LDL.LU R195, [R1+0x8cc] ;  /* 0x0008cc0001c37983 */ /* 0x000f620000300800 */
[----:B------:R-:W-:Y:S01]  /*bb4b0*/  STL [R1+0x3894], R14 ;  /* 0x0038940e01007387 */ /* 0x000fe20000100800 */
[----:B------:R-:W-:Y:S02]  /*bb4c0*/  STL [R1+0x3890], R15 ;  /* 0x0038900f01007387 */ /* 0x000fe40000100800 */
[----:B------:R1:W-:Y:S02]  /*bb4d0*/  STL.64 [R1+0x1000], R196 ;  /* 0x001000c401007387 */ /* 0x0003e40000100a00 */
[----:B------:R1:W-:Y:S02]  /*bb4e0*/  STL.64 [R1+0x1008], R198 ;  /* 0x001008c601007387 */ /* 0x0003e40000100a00 */
[----:B-1----:R-:W5:Y:S01]  /*bb4f0*/  LDL.LU R196, [R1+0x910] ;  /* 0x0009100001c47983 */ /* 0x002f620000300800 */
[----:B------:R-:W5:Y:S02]  /*bb500*/  LDL.LU R197, [R1+0x914] ;  /* 0x0009140001c57983 */ /* 0x000f640000300800 */
[----:B------:R-:W5:Y:S02]  /*bb510*/  LDL.LU R198, [R1+0x918] ;  /* 0x0009180001c67983 */ /* 0x000f640000300800 */
[----:B------:R-:W5:Y:S01]  /*bb520*/  LDL.LU R199, [R1+0x91c] ;  /* 0x00091c0001c77983 */ /* 0x000f620000300800 */
[----:B------:R-:W-:Y:S01]  /*bb530*/  STL [R1+0x389c], R10 ;  /* 0x00389c0a01007387 */ /* 0x000fe20000100800 */
[----:B------:R-:W-:Y:S02]  /*bb540*/  STL [R1+0x3898], R11 ;  /* 0x0038980b01007387 */ /* 0x000fe40000100800 */
[----:B------:R-:W5:Y:S02]  /*bb550*/  LDL.LU R176, [R1+0x930] ;  /* 0x0009300001b07983 */ /* 0x000f640000300800 */
[----:B------:R1:W-:Y:S01]  /*bb560*/  STL.64 [R1+0xff0], R228 ;  /* 0x000ff0e401007387 */ /* 0x0003e20000100a00 */
[----:B------:R1:W-:Y:S01]  /*bb570*/  STL.64 [R1+0xff8], R230 ;  /* 0x000ff8e601007387 */ /* 0x0003e20000100a00 */
[----:B------:R-:W5:Y:S02]  /*bb580*/  LDL.LU R177, [R1+0x934] ;  /* 0x0009340001b17983 */ /* 0x000f640000300800 */
[----:B------:R-:W5:Y:S02]  /*bb590*/  LDL.LU R178, [R1+0x938] ;  /* 0x0009380001b27983 */ /* 0x000f640000300800 */
[----:B------:R-:W5:Y:S01]  /*bb5a0*/  LDL.LU R179, [R1+0x93c] ;  /* 0x00093c0001b37983 */ /* 0x000f620000300800 */
[----:B-1----:R-:W5:Y:S01]  /*bb5b0*/  LDL.LU R228, [R1+0x920] ;  /* 0x0009200001e47983 */ /* 0x002f620000300800 */
[----:B------:R-:W5:Y:S02]  /*bb5c0*/  LDL.LU R229, [R1+0x924] ;  /* 0x0009240001e57983 */ /* 0x000f640000300800 */
[----:B------:R-:W5:Y:S02]  /*bb5d0*/  LDL.LU R230, [R1+0x928] ;  /* 0x0009280001e67983 */ /* 0x000f640000300800 */
[----:B------:R-:W5:Y:S01]  /*bb5e0*/  LDL.LU R231, [R1+0x92c] ;  /* 0x00092c0001e77983 */ /* 0x000f620000300800 */
[----:B------:R-:W-:Y:S01]  /*bb5f0*/  STL [R1+0x38a4], R6 ;  /* 0x0038a40601007387 */ /* 0x000fe20000100800 */
[----:B------:R-:W-:Y:S01]  /*bb600*/  STL [R1+0x38a0], R7 ;  /* 0x0038a00701007387 */ /* 0x000fe20000100800 */
[C---:B---3--:R-:W-:Y:S08]  /*bb610*/  HMMA.1688.F32.TF32 R212, R168.reuse, R214, R156 ;  /* 0x000000d6a8d4723c */ /* 0x048ff0000008109c */
[C---:B------:R-:W-:Y:S08]  /*bb620*/  HMMA.1688.F32.TF32 R208, R168.reuse, R210, R152 ;  /* 0x000000d2a8d0723c */ /* 0x040ff00000081098 */
[C---:B------:R-:W-:Y:S08]  /*bb630*/  HMMA.1688.F32.TF32 R240, R168.reuse, R242, R144 ;  /* 0x000000f2a8f0723c */ /* 0x040ff00000081090 */
[C---:B--2---:R-:W-:Y:S08]  /*bb640*/  HMMA.1688.F32.TF32 R236, R168.reuse, R238, R140 ;  /* 0x000000eea8ec723c */ /* 0x044ff0000008108c */
[C---:B----4-:R-:W-:Y:S08]  /*bb650*/  HMMA.1688.F32.TF32 R232, R168.reuse, R234, R136 ;  /* 0x000000eaa8e8723c */ /* 0x050ff00000081088 */
[C---:B------:R-:W-:Y:S01]  /*bb660*/  HMMA.1688.F32.TF32 R224, R168.reuse, R226, R148 ;  /* 0x000000e2a8e0723c */ /* 0x040fe20000081094 */
[----:B------:R-:W2:Y:S01]  /*bb670*/  LDL.LU.64 R138, [R1+0x3918] ;  /* 0x00391800018a7983 */ /* 0x000ea20000300a00 */
[----:B------:R-:W3:Y:S02]  /*bb680*/  LDL.LU.64 R142, [R1+0x3910] ;  /* 0x00391000018e7983 */ /* 0x000ee40000300a00 */
[----:B------:R-:W4:Y:S01]  /*bb690*/  LDL.LU.64 R146, [R1+0x3908] ;  /* 0x0039080001927983 */ /* 0x000f220000300a00 */
[----:B------:R-:W3:Y:S01]  /*bb6a0*/  LDL.LU.64 R150, [R1+0x3900] ;  /* 0x0039000001967983 */ /* 0x000ee20000300a00 */
[----:B------:R-:W3:Y:S02]  /*bb6b0*/  LDL.LU.64 R154, [R1+0x38f8] ;  /* 0x0038f800019a7983 */ /* 0x000ee40000300a00 */
[----:B------:R-:W3:Y:S02]  /*bb6c0*/  LDL.LU.64 R158, [R1+0x38f0] ;  /* 0x0038f000019e7983 */ /* 0x000ee40000300a00 */
[----:B------:R-:W-:Y:S01]  /*bb6d0*/  IMAD.MOV.U32 R166, RZ, RZ, R160 ;  /* 0x000000ffffa67224 */ /* 0x000fe200078e00a0 */
[C---:B-----5:R-:W-:Y:S01]  /*bb6e0*/  HMMA.1688.F32.TF32 R216, R168.reuse, R218, R176 ;  /* 0x000000daa8d8723c */ /* 0x060fe200000810b0 */
        /* <DEDUP_REMOVED lines=19> */
[----:B------:R-:W-:Y:S01]  /*bb820*/  STL [R1+0x38ac], R128 ;  /* 0x0038ac8001007387 */ /* 0x000fe20000100800 */
[----:B------:R-:W-:Y:S06]  /*bb830*/  STL [R1+0x38a8], R129 ;  /* 0x0038a88101007387 */ /* 0x000fec0000100800 */
[C---:B------:R-:W-:Y:S08]  /*bb840*/  HMMA.1688.F32.TF32 R216, R176.reuse, R106, R216 ;  /* 0x0000006ab0d8723c */ /* 0x040ff000000810d8 */
[C---:B------:R-:W-:Y:S08]  /*bb850*/  HMMA.1688.F32.TF32 R236, R176.reuse, R126, R236 ;  /* 0x0000007eb0ec723c */ /* 0x040ff000000810ec */
[C---:B------:R-:W-:Y:S08]  /*bb860*/  HMMA.1688.F32.TF32 R232, R176.reuse, R130, R232 ;  /* 0x00000082b0e8723c */ /* 0x040ff000000810e8 */
[C---:B------:R-:W-:Y:S08]  /*bb870*/  HMMA.1688.F32.TF32 R240, R176.reuse, R122, R240 ;  /* 0x0000007ab0f0723c */ /* 0x040ff000000810f0 */
[C---:B------:R-:W-:Y:S08]  /*bb880*/  HMMA.1688.F32.TF32 R220, R176.reuse, R102, R220 ;  /* 0x00000066b0dc723c */ /* 0x040ff000000810dc */
[----:B------:R-:W-:Y:S01]  /*bb890*/  HMMA.1688.F32.TF32 R228, R176, R70, R228 ;  /* 0x00000046b0e4723c */ /* 0x000fe200000810e4 */
        /* <DEDUP_REMOVED lines=16> */
[C---:B--2---:R-:W-:Y:S08]  /*bb9a0*/  HMMA.1688.F32.TF32 R196, R168.reuse, R138, R244 ;  /* 0x0000008aa8c4723c */ /* 0x044ff000000810f4 */
[C---:B---3--:R-:W-:Y:S08]  /*bb9b0*/  HMMA.1688.F32.TF32 R200, R168.reuse, R158, R200 ;  /* 0x0000009ea8c8723c */ /* 0x048ff000000810c8 */
[C---:B------:R-:W-:Y:S08]  /*bb9c0*/  HMMA.1688.F32.TF32 R204, R168.reuse, R154, R204 ;  /* 0x0000009aa8cc723c */ /* 0x040ff000000810cc */
[C---:B------:R-:W-:Y:S08]  /*bb9d0*/  HMMA.1688.F32.TF32 R180, R168.reuse, R150, R180 ;  /* 0x00000096a8b4723c */ /* 0x040ff000000810b4 */
[C---:B----4-:R-:W-:Y:S08]  /*bb9e0*/  HMMA.1688.F32.TF32 R184, R168.reuse, R146, R184 ;  /* 0x00000092a8b8723c */ /* 0x050ff000000810b8 */
[----:B------:R-:W-:Y:S08]  /*bb9f0*/  HMMA.1688.F32.TF32 R192, R168, R142, R192 ;  /* 0x0000008ea8c0723c */ /* 0x000ff000000810c0 */
[----:B------:R-:W-:Y:S01]  /*bba00*/  HMMA.1688.F32.TF32 R168, R172, R116, R224 ;  /* 0x00000074aca8723c */ /* 0x000fe200000810e0 */
[----:B------:R-:W-:Y:S04]  /*bba10*/  LDS R224, [R161+0x38580] ;  /* 0x03858000a1e07984 */ /* 0x000fe80000000800 */
[----:B------:R-:W-:Y:S04]  /*bba20*/  LDS R226, [R161+0x3a580] ;  /* 0x03a58000a1e27984 */ /* 0x000fe80000000800 */
[----:B------:R-:W-:Y:S04]  /*bba30*/  LDS R225, [R189+0x38580] ;  /* 0x03858000bde17984 */ /* 0x000fe80000000800 */
[----:B------:R-:W1:Y:S11]  /*bba40*/  LDS R227, [R189+0x3a580] ;  /* 0x03a58000bde37984 */ /* 0x000e760000000800 */
[----:B------:R-:W-:Y:S08]  /*bba50*/  HMMA.1688.F32.TF32 R168, R176, R118, R168 ;  /* 0x00000076b0a8723c */ /* 0x000ff000000810a8 */
[C---:B------:R-:W-:Y:S08]  /*bba60*/  HMMA.1688.F32.TF32 R200, R172.reuse, R92, R200 ;  /* 0x0000005cacc8723c */ /* 0x040ff000000810c8 */
[----:B------:R-:W-:Y:S08]  /*bba70*/  HMMA.1688.F32.TF32 R204, R172, R88, R204 ;  /* 0x00000058accc723c */ /* 0x000ff000000810cc */
[C---:B-1----:R-:W-:Y:S08]  /*bba80*/  HMMA.1688.F32.TF32 R168, R224.reuse, R52, R168 ;  /* 0x00000034e0a8723c */ /* 0x042ff000000810a8 */
[----:B------:R-:W-:Y:S08]  /*bba90*/  HMMA.1688.F32.TF32 R164, R224, R32, R164 ;  /* 0x00000020e0a4723c */ /* 0x000ff000000810a4 */
[C---:B------:R-:W-:Y:S08]  /*bbaa0*/  HMMA.1688.F32.TF32 R200, R176.reuse, R94, R200 ;  /* 0x0000005eb0c8723c */ /* 0x040ff000000810c8 */
[----:B------:R-:W-:Y:S08]  /*bbab0*/  HMMA.1688.F32.TF32 R204, R176, R90, R204 ;  /* 0x0000005ab0cc723c */ /* 0x000ff000000810cc */
[----:B------:R-:W-:Y:S01]  /*bbac0*/  HMMA.1688.F32.TF32 R180, R172, R84, R180 ;  /* 0x00000054acb4723c */ /* 0x000fe200000810b4 */
[----:B------:R-:W-:-:S02]  /*bbad0*/  IMAD.MOV.U32 R50, RZ, RZ, R168 ;  /* 0x000000ffff327224 */ /* 0x000fc400078e00a8 */
[----:B------:R-:W-:Y:S01]  /*bbae0*/  IMAD.MOV.U32 R51, RZ, RZ, R169 ;  /* 0x000000ffff337224 */ /* 0x000fe200078e00a9 */
[----:B------:R-:W-:Y:S01]  /*bbaf0*/  MOV R54, R170 ;  /* 0x000000aa00367202 */ /* 0x000fe20000000f00 */
[----:B------:R-:W-:-:S03]  /*bbb00*/  IMAD.MOV.U32 R55, RZ, RZ, R171 ;  /* 0x000000ffff377224 */ /* 0x000fc600078e00ab */
[----:B------:R-:W-:Y:S01]  /*bbb10*/  HMMA.1688.F32.TF32 R168, R224, R48, R208 ;  /* 0x00000030e0a8723c */ /* 0x000fe200000810d0 */
[----:B------:R-:W-:Y:S01]  /*bbb20*/  MOV R10, R164 ;  /* 0x000000a4000a7202 */ /* 0x000fe20000000f00 */
[----:B------:R-:W-:Y:S02]  /*bbb30*/  IMAD.MOV.U32 R11, RZ, RZ, R165 ;  /* 0x000000ffff0b7224 */ /* 0x000fe400078e00a5 */
[----:B------:R-:W-:Y:S01]  /*bbb40*/  IMAD.MOV.U32 R14, RZ, RZ, R166 ;  /* 0x000000ffff0e7224 */ /* 0x000fe200078e00a6 */
[----:B------:R-:W-:-:S03]  /*bbb50*/  MOV R15, R167 ;  /* 0x000000a7000f7202 */ /* 0x000fc60000000f00 */
[----:B------:R-:W-:Y:S08]  /*bbb60*/  HMMA.1688.F32.TF32 R164, R224, R28, R200 ;  /* 0x0000001ce0a4723c */ /* 0x000ff000000810c8 */
[C---:B------:R-:W-:Y:S08]  /*bbb70*/  HMMA.1688.F32.TF32 R184, R172.reuse, R80, R184 ;  /* 0x00000050acb8723c */ /* 0x040ff000000810b8 */
[C---:B------:R-:W-:Y:S08]  /*bbb80*/  HMMA.1688.F32.TF32 R192, R172.reuse, R76, R192 ;  /* 0x0000004cacc0723c */ /* 0x040ff000000810c0 */
[----:B------:R-:W-:Y:S08]  /*bbb90*/  HMMA.1688.F32.TF32 R196, R172, R72, R196 ;  /* 0x00000048acc4723c */ /* 0x000ff000000810c4 */
[----:B------:R-:W-:Y:S08]  /*bbba0*/  HMMA.1688.F32.TF32 R180, R176, R86, R180 ;  /* 0x00000056b0b4723c */ /* 0x000ff000000810b4 */
[----:B------:R-:W-:Y:S01]  /*bbbb0*/  HMMA.1688.F32.TF32 R244, R224, R64, R232 ;  /* 0x00000040e0f4723c */ /* 0x000fe200000810e8 */
[----:B------:R-:W-:Y:S04]  /*bbbc0*/  LDS R172, [R161+0x2c600] ;  /* 0x02c60000a1ac7984 */ /* 0x000fe80000000800 */
[----:B------:R-:W-:Y:S04]  /*bbbd0*/  LDS R174, [R161+0x2e600] ;  /* 0x02e60000a1ae7984 */ /* 0x000fe80000000800 */
[----:B------:R-:W-:Y:S04]  /*bbbe0*/  LDS R173, [R189+0x2c600] ;  /* 0x02c60000bdad7984 */ /* 0x000fe80000000800 */
[----:B------:R-:W1:Y:S04]  /*bbbf0*/  LDS R175, [R189+0x2e600] ;  /* 0x02e60000bdaf7984 */ /* 0x000e680000000800 */
[----:B------:R-:W-:Y:S04]  /*bbc00*/  LDS R208, [R161+0x34600] ;  /* 0x03460000a1d07984 */ /* 0x000fe80000000800 */
[----:B------:R-:W-:Y:S01]  /*bbc10*/  LDS R209, [R189+0x34600] ;  /* 0x03460000bdd17984 */ /* 0x000fe20000000800 */
[----:B------:R-:W-:Y:S01]  /*bbc20*/  IMAD.MOV.U32 R42, RZ, RZ, R168 ;  /* 0x000000ffff2a7224 */ /* 0x000fe200078e00a8 */
[----:B------:R-:W-:Y:S01]  /*bbc30*/  MOV R43, R169 ;  /* 0x000000a9002b7202 */ /* 0x000fe20000000f00 */
[----:B------:R-:W-:-:S02]  /*bbc40*/  IMAD.MOV.U32 R46, RZ, RZ, R170 ;  /* 0x000000ffff2e7224 */ /* 0x000fc400078e00aa */
[----:B------:R-:W-:Y:S02]  /*bbc50*/  IMAD.MOV.U32 R47, RZ, RZ, R171 ;  /* 0x000000ffff2f7224 */ /* 0x000fe400078e00ab */
[----:B------:R-:W-:Y:S01]  /*bbc60*/  HMMA.1688.F32.TF32 R168, R224, R44, R212 ;  /* 0x0000002ce0a8723c */ /* 0x000fe200000810d4 */
[----:B------:R-:W-:Y:S02]  /*bbc70*/  IMAD.MOV.U32 R128, RZ, RZ, R164 ;  /* 0x000000ffff807224 */ /* 0x000fe400078e00a4 */
[----:B------:R-:W-:Y:S01]  /*bbc80*/  IMAD.MOV.U32 R129, RZ, RZ, R165 ;  /* 0x000000ffff817224 */ /* 0x000fe200078e00a5 */
[----:B------:R-:W-:Y:S01]  /*bbc90*/  MOV R6, R166 ;  /* 0x000000a600067202 */ /* 0x000fe20000000f00 */
[----:B------:R-:W-:-:S03]  /*bbca0*/  IMAD.MOV.U32 R7, RZ, RZ, R167 ;  /* 0x000000ffff077224 */ /* 0x000fc600078e00a7 */
[----:B------:R-:W-:Y:S08]  /*bbcb0*/  HMMA.1688.F32.TF32 R164, R224, R24, R204 ;  /* 0x00000018e0a4723c */ /* 0x000ff000000810cc */
[C---:B------:R-:W-:Y:S08]  /*bbcc0*/  HMMA.1688.F32.TF32 R184, R176.reuse, R82, R184 ;  /* 0x00000052b0b8723c */ /* 0x040ff000000810b8 */
[C---:B------:R-:W-:Y:S08]  /*bbcd0*/  HMMA.1688.F32.TF32 R192, R176.reuse, R78, R192 ;  /* 0x0000004eb0c0723c */ /* 0x040ff000000810c0 */
[----:B------:R-:W-:Y:S08]  /*bbce0*/  HMMA.1688.F32.TF32 R196, R176, R74, R196 ;  /* 0x0000004ab0c4723c */ /* 0x000ff000000810c4 */
[----:B------:R-:W-:Y:S01]  /*bbcf0*/  HMMA.1688.F32.TF32 R176, R224, R60, R236 ;  /* 0x0000003ce0b0723c */ /* 0x000fe200000810ec */
[----:B------:R-:W2:Y:S01]  /*bbd00*/  LDL.LU R236, [R1+0x840] ;  /* 0x0008400001ec7983 */ /* 0x000ea20000300800 */
[----:B------:R-:W2:Y:S02]  /*bbd10*/  LDL.LU R237, [R1+0x844] ;  /* 0x0008440001ed7983 */ /* 0x000ea40000300800 */
[----:B------:R-:W2:Y:S02]  /*bbd20*/  LDL.LU R238, [R1+0x848] ;  /* 0x0008480001ee7983 */ /* 0x000ea40000300800 */
[----:B------:R-:W2:Y:S01]  /*bbd30*/  LDL.LU R239, [R1+0x84c] ;  /* 0x00084c0001ef7983 */ /* 0x000ea20000300800 */
[----:B------:R-:W-:Y:S01]  /*bbd40*/  MOV R34, R168 ;  /* 0x000000a800227202 */ /* 0x000fe20000000f00 */
[----:B------:R-:W-:-:S02]  /*bbd50*/  IMAD.MOV.U32 R35, RZ, RZ, R169 ;  /* 0x000000ffff237224 */ /* 0x000fc400078e00a9 */
[----:B------:R-:W-:Y:S01]  /*bbd60*/  IMAD.MOV.U32 R38, RZ, RZ, R170 ;  /* 0x000000ffff267224 */ /* 0x000fe200078e00aa */
[----:B------:R-:W-:Y:S02]  /*bbd70*/  MOV R39, R171 ;  /* 0x000000ab00277202 */ /* 0x000fe40000000f00 */
[----:B------:R-:W-:Y:S01]  /*bbd80*/  HMMA.1688.F32.TF32 R168, R224, R40, R216 ;  /* 0x00000028e0a8723c */ /* 0x000fe200000810d8 */
[----:B------:R-:W-:Y:S01]  /*bbd90*/  IMAD.MOV.U32 R120, RZ, RZ, R164 ;  /* 0x000000ffff787224 */ /* 0x000fe200078e00a4 */
[----:B------:R-:W-:Y:S01]  /*bbda0*/  MOV R121, R165 ;  /* 0x000000a500797202 */ /* 0x000fe20000000f00 */
[----:B------:R-:W-:Y:S02]  /*bbdb0*/  IMAD.MOV.U32 R124, RZ, RZ, R166 ;  /* 0x000000ffff7c7224 */ /* 0x000fe400078e00a6 */
[----:B------:R-:W-:-:S03]  /*bbdc0*/  IMAD.MOV.U32 R125, RZ, RZ, R167 ;  /* 0x000000ffff7d7224 */ /* 0x000fc600078e00a7 */
[C---:B------:R-:W-:Y:S03]  /*bbdd0*/  HMMA.1688.F32.TF32 R164, R224.reuse, R20, R180 ;  /* 0x00000014e0a4723c */ /* 0x040fe600000810b4 */
[----:B------:R-:W-:Y:S01]  /*bbde0*/  IMAD.MOV.U32 R66, RZ, RZ, R176 ;  /* 0x000000ffff427224 */ /* 0x000fe200078e00b0 */
[----:B------:R-:W-:Y:S01]  /*bbdf0*/  MOV R67, R177 ;  /* 0x000000b100437202 */ /* 0x000fe20000000f00 */
[----:B------:R-:W-:Y:S02]  /*bbe00*/  IMAD.MOV.U32 R2, RZ, RZ, R178 ;  /* 0x000000ffff027224 */ /* 0x000fe400078e00b2 */
[----:B------:R-:W-:Y:S02]  /*bbe10*/  IMAD.MOV.U32 R162, RZ, RZ, R179 ;  /* 0x000000ffffa27224 */ /* 0x000fe400078e00b3 */
[----:B------:R-:W-:Y:S07]  /*bbe20*/  HMMA.1688.F32.TF32 R176, R224, R56, R240 ;  /* 0x00000038e0b0723c */ /* 0x000fee00000810f0 */
[----:B------:R-:W-:-:S02]  /*bbe30*/  IMAD.MOV.U32 R26, RZ, RZ, R168 ;  /* 0x000000ffff1a7224 */ /* 0x000fc400078e00a8 */
[----:B------:R-:W-:Y:S01]  /*bbe40*/  IMAD.MOV.U32 R27, RZ, RZ, R169 ;  /* 0x000000ffff1b7224 */ /* 0x000fe200078e00a9 */
[----:B------:R-:W-:Y:S01]  /*bbe50*/  MOV R30, R170 ;  /* 0x000000aa001e7202 */ /* 0x000fe20000000f00 */
[----:B------:R-:W-:Y:S02]  /*bbe60*/  IMAD.MOV.U32 R31, RZ, RZ, R171 ;  /* 0x000000ffff1f7224 */ /* 0x000fe400078e00ab */
[----:B------:R-:W-:Y:S01]  /*bbe70*/  HMMA.1688.F32.TF32 R168, R224, R36, R220 ;  /* 0x00000024e0a8723c */ /* 0x000fe200000810dc */
        /* <DEDUP_REMOVED lines=8> */
[----:B------:R-:W2:Y:S01]  /*bbf00*/  LDL.64 R206, [R1+0x1d8] ;  /* 0x0001d80001ce7983 */ /* 0x000ea20000100a00 */
[----:B------:R-:W1:Y:S02]  /*bbf10*/  LDL.LU R232, [R1+0x870] ;  /* 0x0008700001e87983 */ /* 0x000e640000300800 */
[----:B------:R-:W1:Y:S02]  /*bbf20*/  LDL.LU R233, [R1+0x874] ;  /* 0x0008740001e97983 */ /* 0x000e640000300800 */
[----:B------:R-:W1:Y:S01]  /*bbf30*/  LDL.LU R234, [R1+0x878] ;  /* 0x0008780001ea7983 */ /* 0x000e620000300800 */
[----:B------:R-:W1:Y:S01]  /*bbf40*/  LDL.LU R235, [R1+0x87c] ;  /* 0x00087c0001eb7983 */ /* 0x000e620000300800 */
[----:B------:R-:W1:Y:S02]  /*bbf50*/  LDL.64 R202, [R1+0x1c8] ;  /* 0x0001c80001ca7983 */ /* 0x000e640000100a00 */
[----:B------:R-:W-:Y:S01]  /*bbf60*/  IMAD.MOV.U32 R116, RZ, RZ, R166 ;  /* 0x000000ffff747224 */ /* 0x000fe200078e00a6 */
[----:B------:R-:W-:-:S02]  /*bbf70*/  MOV R117, R167 ;  /* 0x000000a700757202 */ /* 0x000fc40000000f00 */
[----:B------:R-:W3:Y:S01]  /*bbf80*/  LDL.64 R166, [R1+0x1b8] ;  /* 0x0001b80001a67983 */ /* 0x000ee20000100a00 */
[----:B------:R-:W5:Y:S02]  /*bbf90*/  LDL.LU R216, [R1+0x850] ;  /* 0x0008500001d87983 */ /* 0x000f640000300800 */
[----:B------:R-:W5:Y:S02]  /*bbfa0*/  LDL.LU R217, [R1+0x854] ;  /* 0x0008540001d97983 */ /* 0x000f640000300800 */
[----:B------:R-:W5:Y:S01]  /*bbfb0*/  LDL.LU R218, [R1+0x858] ;  /* 0x0008580001da7983 */ /* 0x000f620000300800 */
[----:B------:R-:W5:Y:S01]  /*bbfc0*/  LDL.LU R219, [R1+0x85c] ;  /* 0x00085c0001db7983 */ /* 0x000f620000300800 */
[----:B------:R-:W5:Y:S02]  /*bbfd0*/  LDL.64 R214, [R1+0x1a8] ;  /* 0x0001a80001d67983 */ /* 0x000f640000100a00 */
[----:B------:R-:W2:Y:S02]  /*bbfe0*/  LDL.64 R210, [R1+0x198] ;  /* 0x0001980001d27983 */ /* 0x000ea40000100a00 */
[----:B------:R-:W2:Y:S01]  /*bbff0*/  LDL.LU R240, [R1+0x820] ;  /* 0x0008200001f07983 */ /* 0x000ea20000300800 */
[----:B------:R-:W2:Y:S01]  /*bc000*/  LDL.LU R241, [R1+0x824] ;  /* 0x0008240001f17983 */ /* 0x000ea20000300800 */
[----:B------:R-:W2:Y:S02]  /*bc010*/  LDL.LU R242, [R1+0x828] ;  /* 0x0008280001f27983 */ /* 0x000ea40000300800 */
[----:B------:R-:W-:Y:S01]  /*bc020*/  IMAD.MOV.U32 R62, RZ, RZ, R178 ;  /* 0x000000ffff3e7224 */ /* 0x000fe200078e00b2 */
[----:B------:R-:W-:Y:S01]  /*bc030*/  MOV R63, R179 ;  /* 0x000000b3003f7202 */ /* 0x000fe20000000f00 */
[----:B------:R-:W2:Y:S01]  /*bc040*/  LDL.LU R243, [R1+0x82c] ;  /* 0x00082c0001f37983 */ /* 0x000ea20000300800 */
[----:B------:R-:W2:Y:S01]  /*bc050*/  LDL.64 R178, [R1+0x188] ;  /* 0x0001880001b27983 */ /* 0x000ea20000100a00 */
[C---:B------:R-:W-:Y:S08]  /*bc060*/  HMMA.1688.F32.TF32 R184, R224.reuse, R16, R184 ;  /* 0x00000010e0b8723c */ /* 0x040ff000000810b8 */
[----:B------:R-:W-:Y:S01]  /*bc070*/  HMMA.1688.F32.TF32 R248, R224, R8, R196 ;  /* 0x00000008e0f8723c */ /* 0x000fe200000810c4 */
[----:B------:R-:W-:-:S02]  /*bc080*/  IMAD.MOV.U32 R163, RZ, RZ, R244 ;  /* 0x000000ffffa37224 */ /* 0x000fc400078e00f4 */
[----:B------:R-:W-:Y:S01]  /*bc090*/  IMAD.MOV.U32 R190, RZ, RZ, R245 ;  /* 0x000000ffffbe7224 */ /* 0x000fe200078e00f5 */
[----:B------:R-:W-:Y:S01]  /*bc0a0*/  MOV R191, R246 ;  /* 0x000000f600bf7202 */ /* 0x000fe20000000f00 */
[----:B------:R-:W-:-:S03]  /*bc0b0*/  IMAD.MOV.U32 R188, RZ, RZ, R247 ;  /* 0x000000ffffbc7224 */ /* 0x000fc600078e00f7 */
[----:B------:R-:W-:Y:S01]  /*bc0c0*/  HMMA.1688.F32.TF32 R244, R224, R4, R228 ;  /* 0x00000004e0f4723c */ /* 0x000fe200000810e4 */
[----:B------:R-:W-:Y:S01]  /*bc0d0*/  MOV R112, R164 ;  /* 0x000000a400707202 */ /* 0x000fe20000000f00 */
[----:B------:R-:W-:-:S06]  /*bc0e0*/  IMAD.MOV.U32 R113, RZ, RZ, R165 ;  /* 0x000000ffff717224 */ /* 0x000fcc00078e00a5 */
[----:B------:R-:W-:Y:S02]  /*bc0f0*/  IMAD.MOV.U32 R104, RZ, RZ, R184 ;  /* 0x000000ffff687224 */ /* 0x000fe400078e00b8 */
[----:B------:R-:W-:Y:S01]  /*bc100*/  IMAD.MOV.U32 R105, RZ, RZ, R185 ;  /* 0x000000ffff697224 */ /* 0x000fe200078e00b9 */
[----:B------:R-:W-:Y:S01]  /*bc110*/  MOV R108, R186 ;  /* 0x000000ba006c7202 */ /* 0x000fe20000000f00 */
[----:B------:R-:W-:-:S03]  /*bc120*/  IMAD.MOV.U32 R109, RZ, RZ, R187 ;  /* 0x000000ffff6d7224 */ /* 0x000fc600078e00bb */
[----:B------:R-:W-:Y:S01]  /*bc130*/  STL.64 [R1+0x3738], R250 ;  /* 0x003738fa01007387 */ /* 0x000fe20000100a00 */
[----:B------:R-:W-:Y:S01]  /*bc140*/  HMMA.1688.F32.TF32 R184, R224, R12, R192 ;  /* 0x0000000ce0b8723c */ /* 0x000fe200000810c0 */
[----:B------:R-:W-:Y:S06]  /*bc150*/  STL.64 [R1+0x3730], R248 ;  /* 0x003730f801007387 */ /* 0x000fec0000100a00 */
[----:B------:R1:W-:Y:S01]  /*bc160*/  STL.64 [R1+0x3748], R246 ;  /* 0x003748f601007387 */ /* 0x0003e20000100a00 */
[----:B------:R1:W-:Y:S01]  /*bc170*/  STL.64 [R1+0x3740], R244 ;  /* 0x003740f401007387 */ /* 0x0003e20000100a00 */
[----:B------:R-:W2:Y:S02]  /*bc180*/  LDL.LU R200, [R1+0x7a0] ;  /* 0x0007a00001c87983 */ /* 0x000ea40000300800 */
[----:B------:R-:W2:Y:S01]  /*bc190*/  LDL.LU R201, [R1+0x7a4] ;  /* 0x0007a40001c97983 */ /* 0x000ea20000300800 */
[----:B------:R-:W-:Y:S01]  /*bc1a0*/  MOV R58, R176 ;  /* 0x000000b0003a7202 */ /* 0x000fe20000000f00 */
[----:B------:R-:W-:-:S11]  /*bc1b0*/  IMAD.MOV.U32 R59, RZ, RZ, R177 ;  /* 0x000000ffff3b7224 */ /* 0x000fd600078e00b1 */
[----:B------:R-:W-:Y:S01]  /*bc1c0*/  IMAD.MOV.U32 R96, RZ, RZ, R184 ;  /* 0x000000ffff607224 */ /* 0x000fe200078e00b8 */
[----:B------:R-:W-:Y:S01]  /*bc1d0*/  MOV R97, R185 ;  /* 0x000000b900617202 */ /* 0x000fe20000000f00 */
[----:B------:R-:W-:Y:S02]  /*bc1e0*/  IMAD.MOV.U32 R100, RZ, RZ, R186 ;  /* 0x000000ffff647224 */ /* 0x000fe400078e00ba */
[----:B------:R-:W-:Y:S01]  /*bc1f0*/  IMAD.MOV.U32 R101, RZ, RZ, R187 ;  /* 0x000000ffff657224 */ /* 0x000fe200078e00bb */
[C---:B-1----:R-:W-:Y:S01]  /*bc200*/  HMMA.1688.F32.TF32 R232, R172.reuse, R202, R232 ;  /* 0x000000caace8723c */ /* 0x042fe200000810e8 */
[----:B------:R-:W-:Y:S01]  /*bc210*/  IMAD.MOV.U32 R160, RZ, RZ, R202 ;  /* 0x000000ffffa07224 */ /* 0x000fe200078e00ca */
[----:B------:R-:W-:Y:S01]  /*bc220*/  MOV R153, R203 ;  /* 0x000000cb00997202 */ /* 0x000fe20000000f00 */
[----:B------:R-:W4:Y:S01]  /*bc230*/  LDL.LU R202, [R1+0x7a8] ;  /* 0x0007a80001ca7983 */ /* 0x000f220000300800 */
[----:B------:R-:W4:Y:S02]  /*bc240*/  LDL.LU R203, [R1+0x7ac] ;  /* 0x0007ac0001cb7983 */ /* 0x000f240000300800 */
[----:B------:R-:W4:Y:S02]  /*bc250*/  LDL.LU R164, [R1+0x800] ;  /* 0x0008000001a47983 */ /* 0x000f240000300800 */
[----:B---3--:R-:W-:Y:S01]  /*bc260*/  HMMA.1688.F32.TF32 R220, R172, R166, R220 ;  /* 0x000000a6acdc723c */ /* 0x008fe200000810dc */
[----:B------:R-:W-:Y:S01]  /*bc270*/  IMAD.MOV.U32 R144, RZ, RZ, R166 ;  /* 0x000000ffff907224 */ /* 0x000fe200078e00a6 */
[----:B------:R-:W3:Y:S01]  /*bc280*/  LDL.LU R165, [R1+0x804] ;  /* 0x0008040001a57983 */ /* 0x000ee20000300800 */
[----:B------:R-:W-:-:S02]  /*bc290*/  IMAD.MOV.U32 R141, RZ, RZ, R167 ;  /* 0x000000ffff8d7224 */ /* 0x000fc400078e00a7 */
[----:B------:R-:W3:Y:S02]  /*bc2a0*/  LDL.LU R166, [R1+0x808] ;  /* 0x0008080001a67983 */ /* 0x000ee40000300800 */
[----:B------:R-:W3:Y:S01]  /*bc2b0*/  LDL.LU R167, [R1+0x80c] ;  /* 0x00080c0001a77983 */ /* 0x000ee20000300800 */
[----:B------:R-:W3:Y:S01]  /*bc2c0*/  LDL.LU R212, [R1+0x810] ;  /* 0x0008100001d47983 */ /* 0x000ee20000300800 */
[C---:B-----5:R-:W-:Y:S01]  /*bc2d0*/  HMMA.1688.F32.TF32 R216, R172.reuse, R214, R216 ;  /* 0x000000d6acd8723c */ /* 0x060fe200000810d8 */
[----:B------:R-:W-:Y:S01]  /*bc2e0*/  MOV R148, R214 ;  /* 0x000000d600947202 */ /* 0x000fe20000000f00 */
[----:B------:R-:W3:Y:S02]  /*bc2f0*/  LDL.LU R213, [R1+0x814] ;  /* 0x0008140001d57983 */ /* 0x000ee40000300800 */
[----:B------:R-:W-:Y:S01]  /*bc300*/  IMAD.MOV.U32 R145, RZ, RZ, R215 ;  /* 0x000000ffff917224 */ /* 0x000fe200078e00d7 */
[----:B------:R-:W3:Y:S03]  /*bc310*/  LDL.LU R214, [R1+0x818] ;  /* 0x0008180001d67983 */ /* 0x000ee60000300800 */
[C---:B--2---:R-:W-:Y:S01]  /*bc320*/  HMMA.1688.F32.TF32 R236, R172.reuse, R210, R236 ;  /* 0x000000d2acec723c */ /* 0x044fe200000810ec */
[----:B------:R-:W-:Y:S01]  /*bc330*/  IMAD.MOV.U32 R0, RZ, RZ, R210 ;  /* 0x000000ffff007224 */ /* 0x000fe200078e00d2 */
[----:B------:R-:W-:Y:S01]  /*bc340*/  MOV R252, R211 ;  /* 0x000000d300fc7202 */ /* 0x000fe20000000f00 */
[----:B------:R-:W3:Y:S01]  /*bc350*/  LDL.LU R215, [R1+0x81c] ;  /* 0x00081c0001d77983 */ /* 0x000ee20000300800 */
[----:B------:R-:W2:Y:S02]  /*bc360*/  LDL.64 R246, [R1+0x178] ;  /* 0x0001780001f67983 */ /* 0x000ea40000100a00 */
[----:B------:R-:W5:Y:S02]  /*bc370*/  LDL.64 R210, [R1+0x168] ;  /* 0x0001680001d27983 */ /* 0x000f640000100a00 */
[----:B------:R-:W2:Y:S01]  /*bc380*/  LDL.LU R176, [R1+0x7f0] ;  /* 0x0007f00001b07983 */ /* 0x000ea20000300800 */
[----:B------:R-:W-:Y:S01]  /*bc390*/  HMMA.1688.F32.TF32 R240, R172, R178, R240 ;  /* 0x000000b2acf0723c */ /* 0x000fe200000810f0 */
[----:B------:R-:W-:Y:S01]  /*bc3a0*/  IMAD.MOV.U32 R140, RZ, RZ, R178 ;  /* 0x000000ffff8c7224 */ /* 0x000fe200078e00b2 */
[----:B------:R-:W2:Y:S01]  /*bc3b0*/  LDL.LU R177, [R1+0x7f4] ;  /* 0x0007f40001b17983 */ /* 0x000ea20000300800 */
[----:B------:R-:W-:-:S02]  /*bc3c0*/  IMAD.MOV.U32 R137, RZ, RZ, R179 ;  /* 0x000000ffff897224 */ /* 0x000fc400078e00b3 */
[----:B------:R-:W2:Y:S02]  /*bc3d0*/  LDL.LU R178, [R1+0x7f8] ;  /* 0x0007f80001b27983 */ /* 0x000ea40000300800 */
[----:B------:R-:W2:Y:S01]  /*bc3e0*/  LDL.LU R179, [R1+0x7fc] ;  /* 0x0007fc0001b37983 */ /* 0x000ea20000300800 */
[----:B------:R-:W-:Y:S01]  /*bc3f0*/  HMMA.1688.F32.TF32 R228, R172, R206, R180 ;  /* 0x000000ceace4723c */ /* 0x000fe200000810b4 */
[----:B------:R-:W2:Y:S01]  /*bc400*/  LDL.64 R226, [R1+0x158] ;  /* 0x0001580001e27983 */ /* 0x000ea20000100a00 */
        /* <DEDUP_REMOVED lines=16> */
[----:B------:R-:W4:Y:S01]  /*bc510*/  LDL.LU R204, [R1+0x790] ;  /* 0x0007900001cc7983 */ /* 0x000f220000300800 */
[----:B------:R-:W-:Y:S01]  /*bc520*/  MOV R152, R206 ;  /* 0x000000ce00987202 */ /* 0x000fe20000000f00 */
[----:B------:R-:W4:Y:S02]  /*bc530*/  LDL.LU R205, [R1+0x794] ;  /* 0x0007940001cd7983 */ /* 0x000f240000300800 */
[----:B------:R-:W-:Y:S01]  /*bc540*/  IMAD.MOV.U32 R149, RZ, RZ, R207 ;  /* 0x000000ffff957224 */ /* 0x000fe200078e00cf */
[----:B------:R-:W4:Y:S01]  /*bc550*/  LDL.LU R206, [R1+0x798] ;  /* 0x0007980001ce7983 */ /* 0x000f220000300800 */
[----:B------:R-:W4:Y:S02]  /*bc560*/  LDL.LU R207, [R1+0x79c] ;  /* 0x00079c0001cf7983 */ /* 0x000f240000300800 */
[----:B------:R-:W4:Y:S02]  /*bc570*/  LDL.LU R248, [R1+0x780] ;  /* 0x0007800001f87983 */ /* 0x000f240000300800 */
[----:B------:R-:W4:Y:S01]  /*bc580*/  LDL.LU R249, [R1+0x784] ;  /* 0x0007840001f97983 */ /* 0x000f220000300800 */
[----:B------:R-:W4:Y:S01]  /*bc590*/  LDL.LU R250, [R1+0x788] ;  /* 0x0007880001fa7983 */ /* 0x000f220000300800 */
[----:B------:R-:W4:Y:S02]  /*bc5a0*/  LDL.LU R251, [R1+0x78c] ;  /* 0x00078c0001fb7983 */ /* 0x000f240000300800 */
[----:B------:R-:W-:Y:S02]  /*bc5b0*/  STL.64 [R1+0x3758], R158 ;  /* 0x0037589e01007387 */ /* 0x000fe40000100a00 */
[----:B------:R-:W-:-:S02]  /*bc5c0*/  IMAD.MOV.U32 R244, RZ, RZ, R104 ;  /* 0x000000fffff47224 */ /* 0x000fc400078e0068 */
[----:B------:R-:W-:Y:S02]  /*bc5d0*/  IMAD.MOV.U32 R245, RZ, RZ, R105 ;  /* 0x000000fffff57224 */ /* 0x000fe400078e0069 */
[----:B------:R-:W-:Y:S01]  /*bc5e0*/  IMAD.MOV.U32 R18, RZ, RZ, R168 ;  /* 0x000000ffff127224 */ /* 0x000fe200078e00a8 */
[----:B------:R-:W-:Y:S01]  /*bc5f0*/  MOV R19, R169 ;  /* 0x000000a900137202 */ /* 0x000fe20000000f00 */
[----:B------:R-:W-:Y:S02]  /*bc600*/  IMAD.MOV.U32 R22, RZ, RZ, R170 ;  /* 0x000000ffff167224 */ /* 0x000fe400078e00aa */
[----:B------:R-:W-:Y:S01]  /*bc610*/  IMAD.MOV.U32 R23, RZ, RZ, R171 ;  /* 0x000000ffff177224 */ /* 0x000fe200078e00ab */
[----:B------:R-:W-:Y:S04]  /*bc620*/  LDS R168, [R161+0x30600] ;  /* 0x03060000a1a87984 */ /* 0x000fe80000000800 */
[----:B------:R-:W-:Y:S04]  /*bc630*/  LDS R170, [R161+0x32600] ;  /* 0x03260000a1aa7984 */ /* 0x000fe80000000800 */
[----:B------:R-:W-:Y:S04]  /*bc640*/  LDS R169, [R189+0x30600] ;  /* 0x03060000bda97984 */ /* 0x000fe80000000800 */
[----:B------:R-:W1:Y:S01]  /*bc650*/  LDS R171, [R189+0x32600] ;  /* 0x03260000bdab7984 */ /* 0x000e620000000800 */
[----:B-----5:R-:W-:Y:S01]  /*bc660*/  IMAD.MOV.U32 R157, RZ, RZ, R210 ;  /* 0x000000ffff9d7224 */ /* 0x020fe200078e00d2 */
[----:B------:R-:W-:-:S05]  /*bc670*/  MOV R156, R211 ;  /* 0x000000d3009c7202 */ /* 0x000fca0000000f00 */
[----:B------:R5:W-:Y:S01]  /*bc680*/  STL.64 [R1+0x3750], R156 ;  /* 0x0037509c01007387 */ /* 0x000be20000100a00 */
[----:B------:R-:W-:Y:S02]  /*bc690*/  STL.64 [R1+0x3768], R154 ;  /* 0x0037689a01007387 */ /* 0x000fe40000100a00 */
[----:B------:R1:W-:Y:S02]  /*bc6a0*/  STL.64 [R1+0x3760], R152 ;  /* 0x0037609801007387 */ /* 0x0003e40000100a00 */
[----:B------:R-:W-:Y:S01]  /*bc6b0*/  STL.64 [R1+0x3778], R150 ;  /* 0x0037789601007387 */ /* 0x000fe20000100a00 */
[----:B------:R1:W-:Y:S01]  /*bc6c0*/  STL.64 [R1+0x3770], R148 ;  /* 0x0037709401007387 */ /* 0x0003e20000100a00 */
[----:B--2---:R-:W-:Y:S01]  /*bc6d0*/  MOV R136, R246 ;  /* 0x000000f600887202 */ /* 0x004fe20000000f00 */
[----:B------:R-:W-:Y:S02]  /*bc6e0*/  STL.64 [R1+0x3788], R146 ;  /* 0x0037889201007387 */ /* 0x000fe40000100a00 */
[----:B------:R2:W-:Y:S02]  /*bc6f0*/  STL.64 [R1+0x3780], R144 ;  /* 0x0037809001007387 */ /* 0x0005e40000100a00 */
[----:B------:R-:W-:-:S02]  /*bc700*/  IMAD.MOV.U32 R132, RZ, RZ, R247 ;  /* 0x000000ffff847224 */ /* 0x000fc400078e00f7 */
[----:B------:R-:W-:Y:S01]  /*bc710*/  IMAD.MOV.U32 R133, RZ, RZ, R226 ;  /* 0x000000ffff857224 */ /* 0x000fe200078e00e2 */
[----:B------:R-:W-:Y:S01]  /*bc720*/  STL.64 [R1+0x3798], R142 ;  /* 0x0037988e01007387 */ /* 0x000fe20000100a00 */
[----:B------:R1:W-:Y:S02]  /*bc730*/  STL.64 [R1+0x3790], R140 ;  /* 0x0037908c01007387 */ /* 0x0003e40000100a00 */
[----:B------:R-:W-:Y:S01]  /*bc740*/  STL.64 [R1+0x37a8], R138 ;  /* 0x0037a88a01007387 */ /* 0x000fe20000100a00 */
[C---:B------:R-:W-:Y:S01]  /*bc750*/  HMMA.1688.F32.TF32 R176, R172.reuse, R226, R176 ;  /* 0x000000e2acb0723c */ /* 0x040fe200000810b0 */
[----:B------:R-:W-:Y:S01]  /*bc760*/  IMAD.MOV.U32 R3, RZ, RZ, R227 ;  /* 0x000000ffff037224 */ /* 0x000fe200078e00e3 */
[----:B------:R1:W-:Y:S01]  /*bc770*/  STL.64 [R1+0x37a0], R136 ;  /* 0x0037a08801007387 */ /* 0x0003e20000100a00 */
[----:B------:R-:W-:Y:S02]  /*bc780*/  STL.64 [R1+0x37b8], R134 ;  /* 0x0037b88601007387 */ /* 0x000fe40000100a00 */
[----:B------:R1:W-:Y:S03]  /*bc790*/  STL.64 [R1+0x37b0], R132 ;  /* 0x0037b08401007387 */ /* 0x0003e60000100a00 */
[C---:B---3--:R-:W-:Y:S08]  /*bc7a0*/  HMMA.1688.F32.TF32 R212, R172.reuse, R246, R212 ;  /* 0x000000f6acd4723c */ /* 0x048ff000000810d4 */
[----:B----4-:R-:W-:Y:S01]  /*bc7b0*/  HMMA.1688.F32.TF32 R224, R172, R134, R248 ;  /* 0x00000086ace0723c */ /* 0x010fe200000810f8 */
[----:B------:R-:W-:-:S06]  /*bc7c0*/  MOV R246, R108 ;  /* 0x0000006c00f67202 */ /* 0x000fcc0000000f00 */
[----:B------:R-:W-:Y:S01]  /*bc7d0*/  MOV R248, R96 ;  /* 0x0000006000f87202 */ /* 0x000fe20000000f00 */
[----:B------:R-:W-:Y:S01]  /*bc7e0*/  IMAD.MOV.U32 R250, RZ, RZ, R100 ;  /* 0x000000fffffa7224 */ /* 0x000fe200078e0064 */
[----:B------:R-:W-:Y:S01]  /*bc7f0*/  MOV R251, R101 ;  /* 0x0000006500fb7202 */ /* 0x000fe20000000f00 */
[----:B------:R-:W3:Y:S01]  /*bc800*/  LDL.LU R96, [R1+0x38ec] ;  /* 0x0038ec0001607983 */ /* 0x000ee20000300800 */
[----:B------:R-:W-:Y:S02]  /*bc810*/  IMAD.MOV.U32 R249, RZ, RZ, R97 ;  /* 0x000000fffff97224 */ /* 0x000fe400078e0061 */
[----:B------:R-:W3:Y:S02]  /*bc820*/  LDL.LU R97, [R1+0x38e8] ;  /* 0x0038e80001617983 */ /* 0x000ee40000300800 */
[----:B------:R-:W4:Y:S01]  /*bc830*/  LDL.LU R100, [R1+0x38e4] ;  /* 0x0038e40001647983 */ /* 0x000f220000300800 */
[----:B------:R-:W4:Y:S01]  /*bc840*/  LDL.LU R101, [R1+0x38e0] ;  /* 0x0038e00001657983 */ /* 0x000f220000300800 */
[----:B------:R-:W-:Y:S02]  /*bc850*/  STL.64 [R1+0x37c8], R250 ;  /* 0x0037c8fa01007387 */ /* 0x000fe40000100a00 */
[----:B------:R1:W-:Y:S02]  /*bc860*/  STL.64 [R1+0x37c0], R248 ;  /* 0x0037c0f801007387 */ /* 0x0003e40000100a00 */
[----:B------:R-:W-:Y:S01]  /*bc870*/  IMAD.MOV.U32 R247, RZ, RZ, R109 ;  /* 0x000000fffff77224 */ /* 0x000fe200078e006d */
[----:B------:R-:W4:Y:S01]  /*bc880*/  LDL.LU R104, [R1+0x38dc] ;  /* 0x0038dc0001687983 */ /* 0x000f220000300800 */
[----:B------:R-:W4:Y:S02]  /*bc890*/  LDL.LU R105, [R1+0x38d8] ;  /* 0x0038d80001697983 */ /* 0x000f240000300800 */
[----:B------:R-:W4:Y:S02]  /*bc8a0*/  LDL.LU R108, [R1+0x38d4] ;  /* 0x0038d400016c7983 */ /* 0x000f240000300800 */
[----:B------:R-:W4:Y:S01]  /*bc8b0*/  LDL.LU R109, [R1+0x38d0] ;  /* 0x0038d000016d7983 */ /* 0x000f220000300800 */
[----:B------:R-:W-:Y:S01]  /*bc8c0*/  HMMA.1688.F32.TF32 R180, R172, R158, R180 ;  /* 0x0000009eacb4723c */ /* 0x000fe200000810b4 */
[----:B------:R-:W-:Y:S01]  /*bc8d0*/  STL.64 [R1+0x37d8], R246 ;  /* 0x0037d8f601007387 */ /* 0x000fe20000100a00 */
[----:B------:R2:W-:Y:S02]  /*bc8e0*/  STL.64 [R1+0x37d0], R244 ;  /* 0x0037d0f401007387 */ /* 0x0005e40000100a00 */
[----:B-----5:R-:W-:Y:S01]  /*bc8f0*/  IMAD.MOV.U32 R156, RZ, RZ, R112 ;  /* 0x000000ffff9c7224 */ /* 0x020fe200078e0070 */
[----:B------:R-:W-:Y:S01]  /*bc900*/  MOV R157, R113 ;  /* 0x00000071009d7202 */ /* 0x000fe20000000f00 */
[----:B------:R-:W5:Y:S01]  /*bc910*/  LDL.LU R112, [R1+0x38cc] ;  /* 0x0038cc0001707983 */ /* 0x000f620000300800 */
[----:B------:R-:W5:Y:S02]  /*bc920*/  LDL.LU R113, [R1+0x38c8] ;  /* 0x0038c80001717983 */ /* 0x000f640000300800 */
[----:B------:R-:W-:-:S02]  /*bc930*/  IMAD.MOV.U32 R158, RZ, RZ, R116 ;  /* 0x000000ffff9e7224 */ /* 0x000fc400078e0074 */
[----:B------:R-:W-:Y:S01]  /*bc940*/  IMAD.MOV.U32 R159, RZ, RZ, R117 ;  /* 0x000000ffff9f7224 */ /* 0x000fe200078e0075 */
[----:B------:R-:W5:Y:S01]  /*bc950*/  LDL.LU R116, [R1+0x38c4] ;  /* 0x0038c40001747983 */ /* 0x000f620000300800 */
[----:B------:R-:W5:Y:S01]  /*bc960*/  LDL.LU R117, [R1+0x38c0] ;  /* 0x0038c00001757983 */ /* 0x000f620000300800 */
[----:B------:R-:W-:Y:S01]  /*bc970*/  HMMA.1688.F32.TF32 R184, R172, R154, R184 ;  /* 0x0000009aacb8723c */ /* 0x000fe200000810b8 */
[----:B-1----:R-:W-:Y:S01]  /*bc980*/  MOV R152, R120 ;  /* 0x0000007800987202 */ /* 0x002fe20000000f00 */
[----:B------:R-:W-:Y:S01]  /*bc990*/  STL.64 [R1+0x37e8], R158 ;  /* 0x0037e89e01007387 */ /* 0x000fe20000100a00 */
[----:B------:R1:W-:Y:S02]  /*bc9a0*/  STL.64 [R1+0x37e0], R156 ;  /* 0x0037e09c01007387 */ /* 0x0003e40000100a00 */
[----:B------:R-:W5:Y:S02]  /*bc9b0*/  LDL.LU R120, [R1+0x38bc] ;  /* 0x0038bc0001787983 */ /* 0x000f640000300800 */
[----:B------:R-:W-:-:S02]  /*bc9c0*/  IMAD.MOV.U32 R153, RZ, RZ, R121 ;  /* 0x000000ffff997224 */ /* 0x000fc400078e0079 */
[----:B------:R-:W-:Y:S01]  /*bc9d0*/  IMAD.MOV.U32 R154, RZ, RZ, R124 ;  /* 0x000000ffff9a7224 */ /* 0x000fe200078e007c */
[----:B------:R-:W-:Y:S01]  /*bc9e0*/  MOV R155, R125 ;  /* 0x0000007d009b7202 */ /* 0x000fe20000000f00 */
[----:B------:R-:W5:Y:S01]  /*bc9f0*/  LDL.LU R121, [R1+0x38b8] ;  /* 0x0038b80001797983 */ /* 0x000f620000300800 */
[----:B------:R-:W5:Y:S02]  /*bca00*/  LDL.LU R124, [R1+0x38b4] ;  /* 0x0038b400017c7983 */ /* 0x000f640000300800 */
[----:B------:R-:W5:Y:S02]  /*bca10*/  LDL.LU R125, [R1+0x38b0] ;  /* 0x0038b000017d7983 */ /* 0x000f640000300800 */
[----:B------:R-:W-:Y:S01]  /*bca20*/  IMAD.MOV.U32 R148, RZ, RZ, R128 ;  /* 0x000000ffff947224 */ /* 0x000fe200078e0080 */
[----:B------:R-:W-:Y:S01]  /*bca30*/  STL.64 [R1+0x37f8], R154 ;  /* 0x0037f89a01007387 */ /* 0x000fe20000100a00 */
[----:B------:R1:W-:Y:S02]  /*bca40*/  STL.64 [R1+0x37f0], R152 ;  /* 0x0037f09801007387 */ /* 0x0003e40000100a00 */
[----:B------:R-:W5:Y:S02]  /*bca50*/  LDL.LU R128, [R1+0x38ac] ;  /* 0x0038ac0001807983 */ /* 0x000f640000300800 */
[----:B------:R-:W-:-:S02]  /*bca60*/  IMAD.MOV.U32 R149, RZ, RZ, R129 ;  /* 0x000000ffff957224 */ /* 0x000fc400078e0081 */
[----:B------:R-:W5:Y:S01]  /*bca70*/  LDL.LU R129, [R1+0x38a8] ;  /* 0x0038a80001817983 */ /* 0x000f620000300800 */
[----:B------:R-:W-:Y:S01]  /*bca80*/  HMMA.1688.F32.TF32 R192, R172, R150, R192 ;  /* 0x00000096acc0723c */ /* 0x000fe200000810c0 */
[----:B--2---:R-:W-:-:S06]  /*bca90*/  IMAD.MOV.U32 R144, RZ, RZ, R10 ;  /* 0x000000ffff907224 */ /* 0x004fcc00078e000a */
[----:B------:R-:W-:Y:S01]  /*bcaa0*/  MOV R150, R6 ;  /* 0x0000000600967202 */ /* 0x000fe20000000f00 */
[----:B------:R-:W-:Y:S01]  /*bcab0*/  IMAD.MOV.U32 R151, RZ, RZ, R7 ;  /* 0x000000ffff977224 */ /* 0x000fe200078e0007 */
[----:B------:R-:W2:Y:S01]  /*bcac0*/  LDL.LU R6, [R1+0x38a4] ;  /* 0x0038a40001067983 */ /* 0x000ea20000300800 */
[----:B------:R-:W2:Y:S01]  /*bcad0*/  LDL.LU R7, [R1+0x38a0] ;  /* 0x0038a00001077983 */ /* 0x000ea20000300800 */
[----:B------:R-:W-:Y:S02]  /*bcae0*/  HMMA.1688.F32.TF32 R196, R172, R146, R196 ;  /* 0x00000092acc4723c */ /* 0x000fe400000810c4 */
[----:B------:R-:W-:Y:S01]  /*bcaf0*/  STL.64 [R1+0x3808], R150 ;  /* 0x0038089601007387 */ /* 0x000fe20000100a00 */
[----:B------:R1:W-:Y:S02]  /*bcb00*/  STL.64 [R1+0x3800], R148 ;  /* 0x0038009401007387 */ /* 0x0003e40000100a00 */
[----:B------:R-:W2:Y:S01]  /*bcb10*/  LDL.LU R10, [R1+0x389c] ;  /* 0x00389c00010a7983 */ /* 0x000ea20000300800 */
[----:B------:R-:W-:-:S02]  /*bcb20*/  MOV R145, R11 ;  /* 0x0000000b00917202 */ /* 0x000fc40000000f00 */
[----:B------:R-:W2:Y:S01]  /*bcb30*/  LDL.LU R11, [R1+0x3898] ;  /* 0x00389800010b7983 */ /* 0x000ea20000300800 */
[----:B------:R-:W-:Y:S02]  /*bcb40*/  IMAD.MOV.U32 R146, RZ, RZ, R14 ;  /* 0x000000ffff927224 */ /* 0x000fe400078e000e */
[----:B------:R-:W2:Y:S02]  /*bcb50*/  LDL.LU R14, [R1+0x3894] ;  /* 0x00389400010e7983 */ /* 0x000ea40000300800 */
[----:B------:R-:W-:Y:S01]  /*bcb60*/  IMAD.MOV.U32 R147, RZ, RZ, R15 ;  /* 0x000000ffff937224 */ /* 0x000fe200078e000f */
[----:B------:R-:W-:Y:S01]  /*bcb70*/  MOV R140, R18 ;  /* 0x00000012008c7202 */ /* 0x000fe20000000f00 */
[----:B------:R-:W2:Y:S01]  /*bcb80*/  LDL.LU R15, [R1+0x3890] ;  /* 0x00389000010f7983 */ /* 0x000ea20000300800 */
[----:B------:R-:W-:Y:S01]  /*bcb90*/  HMMA.1688.F32.TF32 R200, R172, R142, R200 ;  /* 0x0000008eacc8723c */ /* 0x000fe200000810c8 */
[----:B------:R-:W2:Y:S02]  /*bcba0*/  LDL.LU R18, [R1+0x388c] ;  /* 0x00388c0001127983 */ /* 0x000ea40000300800 */
[----:B------:R-:W-:-:S02]  /*bcbb0*/  IMAD.MOV.U32 R141, RZ, RZ, R19 ;  /* 0x000000ffff8d7224 */ /* 0x000fc400078e0013 */
[----:B------:R-:W2:Y:S01]  /*bcbc0*/  LDL.LU R19, [R1+0x3888] ;  /* 0x0038880001137983 */ /* 0x000ea20000300800 */
[----:B------:R-:W-:Y:S02]  /*bcbd0*/  IMAD.MOV.U32 R136, RZ, RZ, R26 ;  /* 0x000000ffff887224 */ /* 0x000fe400078e001a */
[----:B------:R-:W-:Y:S01]  /*bcbe0*/  IMAD.MOV.U32 R142, RZ, RZ, R22 ;  /* 0x000000ffff8e7224 */ /* 0x000fe200078e0016 */
[----:B------:R-:W-:Y:S01]  /*bcbf0*/  MOV R143, R23 ;  /* 0x00000017008f7202 */ /* 0x000fe20000000f00 */
[----:B------:R-:W2:Y:S01]  /*bcc00*/  LDL.LU R22, [R1+0x3884] ;  /* 0x0038840001167983 */ /* 0x000ea20000300800 */
[----:B------:R-:W2:Y:S01]  /*bcc10*/  LDL.LU R23, [R1+0x3880] ;  /* 0x0038800001177983 */ /* 0x000ea20000300800 */
[----:B------:R-:W-:Y:S01]  /*bcc20*/  HMMA.1688.F32.TF32 R204, R172, R138, R204 ;  /* 0x0000008aaccc723c */ /* 0x000fe200000810cc */
[----:B------:R-:W2:Y:S02]  /*bcc30*/  LDL.LU R26, [R1+0x387c] ;  /* 0x00387c00011a7983 */ /* 0x000ea40000300800 */
[----:B------:R-:W-:-:S02]  /*bcc40*/  IMAD.MOV.U32 R137, RZ, RZ, R27 ;  /* 0x000000ffff897224 */ /* 0x000fc400078e001b */
[----:B------:R-:W2:Y:S01]  /*bcc50*/  LDL.LU R27, [R1+0x3878] ;  /* 0x00387800011b7983 */ /* 0x000ea20000300800 */
[----:B------:R-:W-:Y:S01]  /*bcc60*/  IMAD.MOV.U32 R132, RZ, RZ, R34 ;  /* 0x000000ffff847224 */ /* 0x000fe200078e0022 */
[----:B------:R-:W-:Y:S01]  /*bcc70*/  MOV R138, R30 ;  /* 0x0000001e008a7202 */ /* 0x000fe20000000f00 */
[----:B------:R-:W-:Y:S01]  /*bcc80*/  IMAD.MOV.U32 R139, RZ, RZ, R31 ;  /* 0x000000ffff8b7224 */ /* 0x000fe200078e001f */
[----:B------:R-:W2:Y:S01]  /*bcc90*/  LDL.LU R30, [R1+0x3874] ;  /* 0x00387400011e7983 */ /* 0x000ea20000300800 */
[----:B------:R-:W2:Y:S02]  /*bcca0*/  LDL.LU R31, [R1+0x3870] ;  /* 0x00387000011f7983 */ /* 0x000ea40000300800 */
[----:B------:R-:W2:Y:S01]  /*bccb0*/  LDL.LU R34, [R1+0x386c] ;  /* 0x00386c0001227983 */ /* 0x000ea20000300800 */
[----:B------:R-:W-:Y:S01]  /*bccc0*/  MOV R133, R35 ;  /* 0x0000002300857202 */ /* 0x000fe20000000f00 */
[----:B------:R-:W-:Y:S01]  /*bccd0*/  IMAD.MOV.U32 R134, RZ, RZ, R38 ;  /* 0x000000ffff867224 */ /* 0x000fe200078e0026 */
[----:B------:R-:W2:Y:S01]  /*bcce0*/  LDL.LU R35, [R1+0x3868] ;  /* 0x0038680001237983 */ /* 0x000ea20000300800 */
[----:B------:R-:W2:Y:S02]  /*bccf0*/  LDL.LU R38, [R1+0x3864] ;  /* 0x0038640001267983 */ /* 0x000ea40000300800 */
[----:B------:R-:W-:Y:S01]  /*bcd00*/  IMAD.MOV.U32 R135, RZ, RZ, R39 ;  /* 0x000000ffff877224 */ /* 0x000fe200078e0027 */
[----:B------:R-:W-:Y:S01]  /*bcd10*/  MOV R248, R42 ;  /* 0x0000002a00f87202 */ /* 0x000fe20000000f00 */
[----:B------:R-:W2:Y:S01]  /*bcd20*/  LDL.LU R39, [R1+0x3860] ;  /* 0x0038600001277983 */ /* 0x000ea20000300800 */
[----:B------:R-:W2:Y:S02]  /*bcd30*/  LDL.LU R42, [R1+0x385c] ;  /* 0x00385c00012a7983 */ /* 0x000ea40000300800 */
[----:B------:R-:W-:-:S02]  /*bcd40*/  IMAD.MOV.U32 R249, RZ, RZ, R43 ;  /* 0x000000fffff97224 */ /* 0x000fc400078e002b */
[----:B------:R-:W-:Y:S01]  /*bcd50*/  IMAD.MOV.U32 R250, RZ, RZ, R46 ;  /* 0x000000fffffa7224 */ /* 0x000fe200078e002e */
[----:B------:R-:W2:Y:S01]  /*bcd60*/  LDL.LU R43, [R1+0x3858] ;  /* 0x00385800012b7983 */ /* 0x000ea20000300800 */
        /* <DEDUP_REMOVED lines=10> */
[----:B-1----:R-:W-:Y:S01]  /*bce10*/  IMAD.MOV.U32 R156, RZ, RZ, R58 ;  /* 0x000000ffff9c7224 */ /* 0x002fe200078e003a */
        /* <DEDUP_REMOVED lines=11> */
[----:B------:R-:W2:Y:S01]  /*bced0*/  LDL.LU R67, [R1+0x3828] ;  /* 0x0038280001437983 */ /* 0x000ea20000300800 */
[----:B------:R-:W-:Y:S08]  /*bcee0*/  HMMA.1688.F32.TF32 R164, R172, R210, R164 ;  /* 0x000000d2aca4723c */ /* 0x000ff000000810a4 */
        /* <DEDUP_REMOVED lines=8> */
[----:B------:R-:W-:Y:S01]  /*bcf70*/  IMAD.MOV.U32 R149, RZ, RZ, R190 ;  /* 0x000000ffff957224 */ /* 0x000fe200078e00be */
[----:B------:R-:W-:Y:S01]  /*bcf80*/  MOV R150, R191 ;  /* 0x000000bf00967202 */ /* 0x000fe20000000f00 */
[----:B------:R-:W-:Y:S02]  /*bcf90*/  IMAD.MOV.U32 R151, RZ, RZ, R188 ;  /* 0x000000ffff977224 */ /* 0x000fe400078e00bc */
[----:B------:R-:W-:Y:S01]  /*bcfa0*/  IMAD.MOV.U32 R154, RZ, RZ, R2 ;  /* 0x000000ffff9a7224 */ /* 0x000fe200078e0002 */
[----:B------:R-:W-:Y:S01]  /*bcfb0*/  MOV R155, R162 ;  /* 0x000000a2009b7202 */ /* 0x000fe20000000f00 */
[----:B------:R-:W2:Y:S01]  /*bcfc0*/  LDL.LU R2, [R1+0x3824] ;  /* 0x0038240001027983 */ /* 0x000ea20000300800 */
[----:B------:R-:W2:Y:S02]  /*bcfd0*/  LDL.LU R162, [R1+0x3820] ;  /* 0x0038200001a27983 */ /* 0x000ea40000300800 */
[----:B------:R-:W2:Y:S02]  /*bcfe0*/  LDL.LU R163, [R1+0x381c] ;  /* 0x00381c0001a37983 */ /* 0x000ea40000300800 */
[----:B------:R-:W2:Y:S01]  /*bcff0*/  LDL.LU R190, [R1+0x3818] ;  /* 0x0038180001be7983 */ /* 0x000ea20000300800 */
[----:B------:R-:W2:Y:S01]  /*bd000*/  LDL.LU R191, [R1+0x3814] ;  /* 0x0038140001bf7983 */ /* 0x000ea20000300800 */
[----:B------:R-:W2:Y:S03]  /*bd010*/  LDL.LU R188, [R1+0x3810] ;  /* 0x0038100001bc7983 */ /* 0x000ea60000300800 */
[----:B------:R-:W-:Y:S04]  /*bd020*/  LDS R210, [R161+0x36600] ;  /* 0x03660000a1d27984 */ /* 0x000fe80000000800 */
[----:B------:R-:W-:Y:S01]  /*bd030*/  LDS R211, [R189+0x36600] ;  /* 0x03660000bdd37984 */ /* 0x000fe20000000800 */
[C---:B---3--:R-:W-:Y:S08]  /*bd040*/  HMMA.1688.F32.TF32 R176, R168.reuse, R96, R176 ;  /* 0x00000060a8b0723c */ /* 0x048ff000000810b0 */
[C---:B----4-:R-:W-:Y:S08]  /*bd050*/  HMMA.1688.F32.TF32 R212, R168.reuse, R104, R212 ;  /* 0x00000068a8d4723c */ /* 0x050ff000000810d4 */
[C---:B------:R-:W-:Y:S08]  /*bd060*/  HMMA.1688.F32.TF32 R164, R168.reuse, R100, R164 ;  /* 0x00000064a8a4723c */ /* 0x040ff000000810a4 */
[C---:B------:R-:W-:Y:S08]  /*bd070*/  HMMA.1688.F32.TF32 R240, R168.reuse, R108, R240 ;  /* 0x0000006ca8f0723c */ /* 0x040ff000000810f0 */
[C---:B-----5:R-:W-:Y:S08]  /*bd080*/  HMMA.1688.F32.TF32 R236, R168.reuse, R112, R236 ;  /* 0x00000070a8ec723c */ /* 0x060ff000000810ec */
[C---:B------:R-:W-:Y:S08]  /*bd090*/  HMMA.1688.F32.TF32 R216, R168.reuse, R116, R216 ;  /* 0x00000074a8d8723c */ /* 0x040ff000000810d8 */
[C---:B------:R-:W-:Y:S08]  /*bd0a0*/  HMMA.1688.F32.TF32 R172, R168.reuse, R120, R220 ;  /* 0x00000078a8ac723c */ /* 0x040ff000000810dc */
[C---:B------:R-:W-:Y:S01]  /*bd0b0*/  HMMA.1688.F32.TF32 R232, R168.reuse, R124, R232 ;  /* 0x0000007ca8e8723c */ /* 0x040fe200000810e8 */
[----:B------:R-:W-:Y:S04]  /*bd0c0*/  LDS R220, [R161+0x38600] ;  /* 0x03860000a1dc7984 */ /* 0x000fe80000000800 */
[----:B------:R-:W-:Y:S04]  /*bd0d0*/  LDS R222, [R161+0x3a600] ;  /* 0x03a60000a1de7984 */ /* 0x000fe80000000800 */
[----:B------:R-:W-:Y:S04]  /*bd0e0*/  LDS R221, [R189+0x38600] ;  /* 0x03860000bddd7984 */ /* 0x000fe80000000800 */
[----:B------:R-:W-:Y:S01]  /*bd0f0*/  LDS R223, [R189+0x3a600] ;  /* 0x03a60000bddf7984 */ /* 0x000fe20000000800 */
[----:B------:R-:W-:Y:S03]  /*bd100*/  HMMA.1688.F32.TF32 R228, R168, R128, R228 ;  /* 0x00000080a8e4723c */ /* 0x000fe600000810e4 */
[----:B------:R-:W-:Y:S04]  /*bd110*/  LDS R168, [R161+0x3c580] ;  /* 0x03c58000a1a87984 */ /* 0x000fe80000000800 */
[----:B------:R-:W-:Y:S04]  /*bd120*/  LDS R170, [R161+0x3e580] ;  /* 0x03e58000a1aa7984 */ /* 0x000fe80000000800 */
[----:B------:R-:W-:Y:S04]  /*bd130*/  LDS R169, [R189+0x3c580] ;  /* 0x03c58000bda97984 */ /* 0x000fe80000000800 */
[----:B------:R-:W2:Y:S02]  /*bd140*/  LDS R171, [R189+0x3e580] ;  /* 0x03e58000bdab7984 */ /* 0x000ea40000000800 */
[C---:B--2---:R-:W-:Y:S08]  /*bd150*/  HMMA.1688.F32.TF32 R248, R168.reuse, R50, R248 ;  /* 0x00000032a8f8723c */ /* 0x044ff000000810f8 */
[C---:B------:R-:W-:Y:S08]  /*bd160*/  HMMA.1688.F32.TF32 R244, R168.reuse, R54, R244 ;  /* 0x00000036a8f4723c */ /* 0x040ff000000810f4 */
[C---:B------:R-:W-:Y:S08]  /*bd170*/  HMMA.1688.F32.TF32 R156, R168.reuse, R58, R156 ;  /* 0x0000003aa89c723c */ /* 0x040ff0000008109c */
[C---:B------:R-:W-:Y:S08]  /*bd180*/  HMMA.1688.F32.TF32 R152, R168.reuse, R62, R152 ;  /* 0x0000003ea898723c */ /* 0x040ff00000081098 */
[C---:B------:R-:W-:Y:S11]  /*bd190*/  HMMA.1688.F32.TF32 R148, R168.reuse, R66, R148 ;  /* 0x00000042a894723c */ /* 0x040ff60000081094 */
[----:B------:R-:W-:Y:S11]  /*bd1a0*/  @!UPT UIADD3 URZ, URZ, URZ, URZ ;  /* 0x0000003f3f3ff290 */ /* 0x000ff6000fffe03f */
[----:B------:R-:W-:Y:S01]  /*bd1b0*/  @!UPT UIADD3 URZ, URZ, URZ, URZ ;  /* 0x0000003f3f3ff290 */ /* 0x000fe2000fffe03f */
        /* <DEDUP_REMOVED lines=18> */
[----:B-1----:R-:W5:Y:S01]  /*bd2e0*/  LDL.LU.64 R250, [R1+0x37c8] ;  /* 0x0037c80001fa7983 */ /* 0x002f620000300a00 */
[----:B------:R-:W5:Y:S01]  /*bd2f0*/  LDL.LU.64 R248, [R1+0x37c0] ;  /* 0x0037c00001f87983 */ /* 0x000f620000300a00 */
[C---:B------:R-:W-:Y:S08]  /*bd300*/  HMMA.1688.F32.TF32 R132, R168.reuse, R46, R132 ;  /* 0x0000002ea884723c */ /* 0x040ff00000081084 */
[C---:B------:R-:W-:Y:S08]  /*bd310*/  HMMA.1688.F32.TF32 R136, R168.reuse, R42, R136 ;  /* 0x0000002aa888723c */ /* 0x040ff00000081088 */
[C---:B------:R-:W-:Y:S08]  /*bd320*/  HMMA.1688.F32.TF32 R140, R168.reuse, R38, R140 ;  /* 0x00000026a88c723c */ /* 0x040ff0000008108c */
[C---:B------:R-:W-:Y:S01]  /*bd330*/  HMMA.1688.F32.TF32 R144, R168.reuse, R34, R144 ;  /* 0x00000022a890723c */ /* 0x040fe20000081090 */
[----:B------:R-:W-:Y:S01]  /*bd340*/  STL.64 [R1+0xa20], R132 ;  /* 0x000a208401007387 */ /* 0x000fe20000100a00 */
[----:B------:R1:W-:Y:S03]  /*bd350*/  STL.64 [R1+0xa28], R134 ;  /* 0x000a288601007387 */ /* 0x0003e60000100a00 */
[----:B-1----:R-:W5:Y:S01]  /*bd360*/  LDL.LU.64 R134, [R1+0x37b8] ;  /* 0x0037b80001867983 */ /* 0x002f620000300a00 */
[----:B------:R-:W5:Y:S02]  /*bd370*/  LDL.LU.64 R132, [R1+0x37b0] ;  /* 0x0037b00001847983 */ /* 0x000f640000300a00 */
[----:B------:R-:W-:Y:S02]  /*bd380*/  STL.64 [R1+0xa30], R136 ;  /* 0x000a308801007387 */ /* 0x000fe40000100a00 */
[----:B------:R1:W-:Y:S02]  /*bd390*/  STL.64 [R1+0xa38], R138 ;  /* 0x000a388a01007387 */ /* 0x0003e40000100a00 */
[----:B-1----:R-:W5:Y:S01]  /*bd3a0*/  LDL.LU.64 R138, [R1+0x37a8] ;  /* 0x0037a800018a7983 */ /* 0x002f620000300a00 */
[----:B------:R-:W5:Y:S02]  /*bd3b0*/  LDL.LU.64 R136, [R1+0x37a0] ;  /* 0x0037a00001887983 */ /* 0x000f640000300a00 */
[----:B------:R-:W-:Y:S02]  /*bd3c0*/  STL.64 [R1+0xa40], R140 ;  /* 0x000a408c01007387 */ /* 0x000fe40000100a00 */
[----:B------:R1:W-:Y:S02]  /*bd3d0*/  STL.64 [R1+0xa48], R142 ;  /* 0x000a488e01007387 */ /* 0x0003e40000100a00 */
[----:B-1----:R-:W5:Y:S01]  /*bd3e0*/  LDL.LU.64 R142, [R1+0x3798] ;  /* 0x00379800018e7983 */ /* 0x002f620000300a00 */
[----:B------:R-:W5:Y:S03]  /*bd3f0*/  LDL.LU.64 R140, [R1+0x3790] ;  /* 0x00379000018c7983 */ /* 0x000f660000300a00 */
[----:B------:R-:W-:Y:S02]  /*bd400*/  STL.64 [R1+0xa50], R144 ;  /* 0x000a509001007387 */ /* 0x000fe40000100a00 */
[----:B------:R1:W-:Y:S02]  /*bd410*/  STL.64 [R1+0xa58], R146 ;  /* 0x000a589201007387 */ /* 0x0003e40000100a00 */
[----:B-1----:R-:W5:Y:S01]  /*bd420*/  LDL.LU.64 R146, [R1+0x3788] ;  /* 0x0037880001927983 */ /* 0x002f620000300a00 */
[----:B------:R-:W5:Y:S01]  /*bd430*/  LDL.LU.64 R144, [R1+0x3780] ;  /* 0x0037800001907983 */ /* 0x000f620000300a00 */
[C---:B--2---:R-:W-:Y:S08]  /*bd440*/  HMMA.1688.F32.TF32 R148, R168.reuse, R30, R148 ;  /* 0x0000001ea894723c */ /* 0x044ff00000081094 */
[C---:B---3--:R-:W-:Y:S08]  /*bd450*/  HMMA.1688.F32.TF32 R152, R168.reuse, R26, R152 ;  /* 0x0000001aa898723c */ /* 0x048ff00000081098 */
[C---:B----4-:R-:W-:Y:S07]  /*bd460*/  HMMA.1688.F32.TF32 R156, R168.reuse, R22, R156 ;  /* 0x00000016a89c723c */ /* 0x050fee000008109c */
[----:B------:R-:W-:Y:S01]  /*bd470*/  STL.64 [R1+0xa70], R148 ;  /* 0x000a709401007387 */ /* 0x000fe20000100a00 */
[----:B------:R1:W-:Y:S03]  /*bd480*/  STL.64 [R1+0xa78], R150 ;  /* 0x000a789601007387 */ /* 0x0003e60000100a00 */
[----:B-1----:R-:W2:Y:S01]  /*bd490*/  LDL.LU.64 R150, [R1+0x3778] ;  /* 0x0037780001967983 */ /* 0x002ea20000300a00 */
[C---:B-----5:R-:W-:Y:S03]  /*bd4a0*/  HMMA.1688.F32.TF32 R244, R168.reuse, R18, R244 ;  /* 0x00000012a8f4723c */ /* 0x060fe600000810f4 */
[----:B------:R-:W3:Y:S01]  /*bd4b0*/  LDL.LU.64 R148, [R1+0x3770] ;  /* 0x0037700001947983 */ /* 0x000ee20000300a00 */
[----:B------:R-:W-:Y:S03]  /*bd4c0*/  STL.64 [R1+0xa80], R152 ;  /* 0x000a809801007387 */ /* 0x000fe60000100a00 */
[----:B------:R1:W-:Y:S01]  /*bd4d0*/  STL.64 [R1+0xa88], R154 ;  /* 0x000a889a01007387 */ /* 0x0003e20000100a00 */
[----:B------:R-:W-:Y:S03]  /*bd4e0*/  HMMA.1688.F32.TF32 R248, R168, R14, R248 ;  /* 0x0000000ea8f8723c */ /* 0x000fe600000810f8 */
[----:B-1----:R-:W4:Y:S01]  /*bd4f0*/  LDL.LU.64 R154, [R1+0x3768] ;  /* 0x00376800019a7983 */ /* 0x002f220000300a00 */
[----:B------:R-:W5:Y:S02]  /*bd500*/  LDL.LU.64 R152, [R1+0x3760] ;  /* 0x0037600001987983 */ /* 0x000f640000300a00 */
[----:B------:R-:W-:Y:S02]  /*bd510*/  STL.64 [R1+0xa90], R156 ;  /* 0x000a909c01007387 */ /* 0x000fe40000100a00 */
[----:B------:R1:W-:Y:S02]  /*bd520*/  STL.64 [R1+0xa98], R158 ;  /* 0x000a989e01007387 */ /* 0x0003e40000100a00 */
[----:B-1----:R-:W2:Y:S01]  /*bd530*/  LDL.LU.64 R158, [R1+0x3758] ;  /* 0x00375800019e7983 */ /* 0x002ea20000300a00 */
[----:B------:R-:W2:Y:S04]  /*bd540*/  LDL.LU.64 R156, [R1+0x3750] ;  /* 0x00375000019c7983 */ /* 0x000ea80000300a00 */
[----:B------:R-:W-:Y:S02]  /*bd550*/  STL.64 [R1+0xaa0], R244 ;  /* 0x000aa0f401007387 */ /* 0x000fe40000100a00 */
[----:B------:R1:W-:Y:S02]  /*bd560*/  STL.64 [R1+0xaa8], R246 ;  /* 0x000aa8f601007387 */ /* 0x0003e40000100a00 */
[----:B-1----:R-:W2:Y:S01]  /*bd570*/  LDL.LU.64 R246, [R1+0x3748] ;  /* 0x0037480001f67983 */ /* 0x002ea20000300a00 */
[----:B------:R-:W2:Y:S03]  /*bd580*/  LDL.LU.64 R244, [R1+0x3740] ;  /* 0x0037400001f47983 */ /* 0x000ea60000300a00 */
[----:B------:R-:W-:Y:S02]  /*bd590*/  STL.64 [R1+0xab0], R248 ;  /* 0x000ab0f801007387 */ /* 0x000fe40000100a00 */
[----:B------:R1:W-:Y:S02]  /*bd5a0*/  STL.64 [R1+0xab8], R250 ;  /* 0x000ab8fa01007387 */ /* 0x0003e40000100a00 */
[----:B-1----:R-:W2:Y:S01]  /*bd5b0*/  LDL.LU.64 R250, [R1+0x3738] ;  /* 0x0037380001fa7983 */ /* 0x002ea20000300a00 */
[----:B------:R-:W2:Y:S01]  /*bd5c0*/  LDL.LU.64 R248, [R1+0x3730] ;  /* 0x0037300001f87983 */ /* 0x000ea20000300a00 */
        /* <DEDUP_REMOVED lines=32> */
[----:B------:R-:W-:Y:S01]  /*bd7d0*/  STL.64 [R1+0xae0], R248 ;  /* 0x000ae0f801007387 */ /* 0x000fe20000100a00 */
[----:B------:R2:W-:Y:S02]  /*bd7e0*/  STL.64 [R1+0xae8], R250 ;  /* 0x000ae8fa01007387 */ /* 0x0005e40000100a00 */
[----:B--2---:R-:W-:Y:S08]  /*bd7f0*/  HMMA.1688.F32.TF32 R248, R168, R6, R244 ;  /* 0x00000006a8f8723c */ /* 0x004ff000000810f4 */
[C---:B-1----:R-:W-:Y:S08]  /*bd800*/  HMMA.1688.F32.TF32 R244, R208.reuse, R66, R228 ;  /* 0x00000042d0f4723c */ /* 0x042ff000000810e4 */
        /* <DEDUP_REMOVED lines=15> */
[C---:B-1----:R-:W-:Y:S07]  /*bd900*/  HMMA.1688.F32.TF32 R172, R208.reuse, R42, R212 ;  /* 0x0000002ad0ac723c */ /* 0x042fee00000810d4 */
[----:B------:R-:W-:Y:S01]  /*bd910*/  STL.64 [R1+0xb30], R168 ;  /* 0x000b30a801007387 */ /* 0x000fe20000100a00 */
[----:B------:R1:W-:Y:S02]  /*bd920*/  STL.64 [R1+0xb38], R170 ;  /* 0x000b38aa01007387 */ /* 0x0003e40000100a00 */
[C---:B-1----:R-:W-:Y:S08]  /*bd930*/  HMMA.1688.F32.TF32 R168, R208.reuse, R38, R164 ;  /* 0x00000026d0a8723c */ /* 0x042ff000000810a4 */
[----:B------:R-:W-:Y:S01]  /*bd940*/  HMMA.1688.F32.TF32 R164, R208, R34, R176 ;  /* 0x00000022d0a4723c */ /* 0x000fe200000810b0 */
[----:B------:R-:W-:Y:S01]  /*bd950*/  STL.64 [R1+0xb40], R216 ;  /* 0x000b40d801007387 */ /* 0x000fe20000100a00 */
[----:B------:R-:W-:Y:S03]  /*bd960*/  STL.64 [R1+0xb48], R218 ;  /* 0x000b48da01007387 */ /* 0x000fe60000100a00 */
[----:B------:R1:W-:Y:S02]  /*bd970*/  STL.64 [R1+0xb50], R172 ;  /* 0x000b50ac01007387 */ /* 0x0003e40000100a00 */
[----:B------:R2:W-:Y:S02]  /*bd980*/  STL.64 [R1+0xb58], R174 ;  /* 0x000b58ae01007387 */ /* 0x0005e40000100a00 */
[----:B------:R-:W-:-:S06]  /*bd990*/  IMAD.MOV.U32 R250, RZ, RZ, R0 ;  /* 0x000000fffffa7224 */ /* 0x000fcc00078e0000 */
[----:B------:R-:W-:Y:S01]  /*bd9a0*/  STL.64 [R1+0xb60], R168 ;  /* 0x000b60a801007387 */ /* 0x000fe20000100a00 */
[----:B------:R-:W-:Y:S02]  /*bd9b0*/  STL.64 [R1+0xb68], R170 ;  /* 0x000b68aa01007387 */ /* 0x000fe40000100a00 */
[----:B------:R-:W4:Y:S05]  /*bd9c0*/  LDL.LU R0, [R1+0x372c] ;  /* 0x00372c0001007983 */ /* 0x000f2a0000300800 */
[----:B------:R3:W-:Y:S01]  /*bd9d0*/  STL.64 [R1+0xb70], R164 ;  /* 0x000b70a401007387 */ /* 0x0007e20000100a00 */
[----:B------:R3:W-:Y:S01]  /*bd9e0*/  STL.64 [R1+0xb78], R166 ;  /* 0x000b78a601007387 */ /* 0x0007e20000100a00 */
[----:B------:R-:W4:Y:S02]  /*bd9f0*/  LDL.LU R176, [R1+0xe10] ;  /* 0x000e100001b07983 */ /* 0x000f240000300800 */
[----:B------:R-:W4:Y:S02]  /*bda00*/  LDL.LU R177, [R1+0xe14] ;  /* 0x000e140001b17983 */ /* 0x000f240000300800 */
[----:B------:R-:W4:Y:S01]  /*bda10*/  LDL.LU R178, [R1+0xe18] ;  /* 0x000e180001b27983 */ /* 0x000f220000300800 */
[----:B------:R-:W4:Y:S01]  /*bda20*/  LDL.LU R179, [R1+0xe1c] ;  /* 0x000e1c0001b37983 */ /* 0x000f220000300800 */
[----:B-1----:R-:W4:Y:S02]  /*bda30*/  LDL.LU R172, [R1+0xe00] ;  /* 0x000e000001ac7983 */ /* 0x002f240000300800 */
[----:B------:R-:W4:Y:S02]  /*bda40*/  LDL.LU R173, [R1+0xe04] ;  /* 0x000e040001ad7983 */ /* 0x000f240000300800 */
[----:B--2---:R-:W2:Y:S01]  /*bda50*/  LDL.LU R174, [R1+0xe08] ;  /* 0x000e080001ae7983 */ /* 0x004ea20000300800 */
[----:B------:R-:W2:Y:S01]  /*bda60*/  LDL.LU R175, [R1+0xe0c] ;  /* 0x000e0c0001af7983 */ /* 0x000ea20000300800 */
[C---:B------:R-:W-:Y:S08]  /*bda70*/  HMMA.1688.F32.TF32 R180, R220.reuse, R28, R180 ;  /* 0x0000001cdcb4723c */ /* 0x040ff000000810b4 */
[C---:B------:R-:W-:Y:S08]  /*bda80*/  HMMA.1688.F32.TF32 R184, R220.reuse, R24, R184 ;  /* 0x00000018dcb8723c */ /* 0x040ff000000810b8 */
[C---:B------:R-:W-:Y:S08]  /*bda90*/  HMMA.1688.F32.TF32 R192, R220.reuse, R20, R192 ;  /* 0x00000014dcc0723c */ /* 0x040ff000000810c0 */
[----:B------:R-:W-:Y:S01]  /*bdaa0*/  HMMA.1688.F32.TF32 R196, R220, R16, R196 ;  /* 0x00000010dcc4723c */ /* 0x000fe200000810c4 */
[----:B------:R-:W2:Y:S01]  /*bdab0*/  LDL.LU R240, [R1+0xde0] ;  /* 0x000de00001f07983 */ /* 0x000ea20000300800 */
[----:B------:R-:W2:Y:S02]  /*bdac0*/  LDL.LU R241, [R1+0xde4] ;  /* 0x000de40001f17983 */ /* 0x000ea40000300800 */
[----:B------:R-:W2:Y:S02]  /*bdad0*/  LDL.LU R242, [R1+0xde8] ;  /* 0x000de80001f27983 */ /* 0x000ea40000300800 */
[----:B------:R-:W2:Y:S01]  /*bdae0*/  LDL.LU R243, [R1+0xdec] ;  /* 0x000dec0001f37983 */ /* 0x000ea20000300800 */
[----:B---3--:R-:W3:Y:S01]  /*bdaf0*/  LDL.LU R164, [R1+0xdf0] ;  /* 0x000df00001a47983 */ /* 0x008ee20000300800 */
[----:B------:R-:W3:Y:S02]  /*bdb00*/  LDL.LU R165, [R1+0xdf4] ;  /* 0x000df40001a57983 */ /* 0x000ee40000300800 */
        /* <DEDUP_REMOVED lines=15> */
[----:B------:R-:W4:Y:S04]  /*bdc00*/  LDS R223, [R189+0x2e680] ;  /* 0x02e68000bddf7984 */ /* 0x000f280000000800 */
[----:B------:R1:W-:Y:S01]  /*bdc10*/  STL.64 [R1+0xbb0], R228 ;  /* 0x000bb0e401007387 */ /* 0x0003e20000100a00 */
[----:B------:R5:W-:Y:S02]  /*bdc20*/  STL.64 [R1+0xbb8], R230 ;  /* 0x000bb8e601007387 */ /* 0x000be40000100a00 */
[----:B------:R-:W-:Y:S02]  /*bdc30*/  STL.64 [R1+0xba0], R184 ;  /* 0x000ba0b801007387 */ /* 0x000fe40000100a00 */
[----:B------:R5:W-:Y:S01]  /*bdc40*/  STL.64 [R1+0xba8], R186 ;  /* 0x000ba8ba01007387 */ /* 0x000be20000100a00 */
[----:B------:R-:W-:Y:S01]  /*bdc50*/  STL.64 [R1+0xb80], R180 ;  /* 0x000b80b401007387 */ /* 0x000fe20000100a00 */
[----:B------:R5:W-:Y:S01]  /*bdc60*/  STL.64 [R1+0xb88], R182 ;  /* 0x000b88b601007387 */ /* 0x000be20000100a00 */
[C---:B------:R-:W-:Y:S02]  /*bdc70*/  HMMA.1688.F32.TF32 R192, R208.reuse, R10, R204 ;  /* 0x0000000ad0c0723c */ /* 0x040fe400000810cc */
[----:B-1----:R-:W3:Y:S01]  /*bdc80*/  LDL.LU R228, [R1+0xdc0] ;  /* 0x000dc00001e47983 */ /* 0x002ee20000300800 */
[----:B------:R-:W3:Y:S02]  /*bdc90*/  LDL.LU R229, [R1+0xdc4] ;  /* 0x000dc40001e57983 */ /* 0x000ee40000300800 */
[----:B-----5:R-:W5:Y:S03]  /*bdca0*/  LDL.LU R230, [R1+0xdc8] ;  /* 0x000dc80001e67983 */ /* 0x020f660000300800 */
[C---:B------:R-:W-:Y:S08]  /*bdcb0*/  HMMA.1688.F32.TF32 R184, R208.reuse, R14, R200 ;  /* 0x0000000ed0b8723c */ /* 0x040ff000000810c8 */
[C---:B------:R-:W-:Y:S01]  /*bdcc0*/  HMMA.1688.F32.TF32 R180, R208.reuse, R18, R196 ;  /* 0x00000012d0b4723c */ /* 0x040fe200000810c4 */
[----:B------:R-:W5:Y:S01]  /*bdcd0*/  LDL.LU R231, [R1+0xdcc] ;  /* 0x000dcc0001e77983 */ /* 0x000f620000300800 */
[----:B------:R-:W-:Y:S11]  /*bdce0*/  MOV R238, R152 ;  /* 0x0000009800ee7202 */ /* 0x000ff60000000f00 */
[----:B------:R-:W-:Y:S10]  /*bdcf0*/  @!UPT UIADD3 URZ, URZ, URZ, URZ ;  /* 0x0000003f3f3ff290 */ /* 0x000ff4000fffe03f */
[----:B------:R-:W-:Y:S01]  /*bdd00*/  STL.64 [R1+0xbc0], R180 ;  /* 0x000bc0b401007387 */ /* 0x000fe20000100a00 */
[----:B------:R1:W-:Y:S02]  /*bdd10*/  STL.64 [R1+0xbc8], R182 ;  /* 0x000bc8b601007387 */ /* 0x0003e40000100a00 */
[----:B-1----:R-:W-:Y:S01]  /*bdd20*/  HMMA.1688.F32.TF32 R180, R208, R6, R224 ;  /* 0x00000006d0b4723c */ /* 0x002fe200000810e0 */
[----:B------:R-:W-:Y:S01]  /*bdd30*/  IMAD.MOV.U32 R239, RZ, RZ, R149 ;  /* 0x000000ffffef7224 */ /* 0x000fe200078e0095 */
[----:B------:R-:W-:Y:S01]  /*bdd40*/  STL.64 [R1+0xcf0], R184 ;  /* 0x000cf0b801007387 */ /* 0x000fe20000100a00 */
[----:B------:R-:W-:Y:S02]  /*bdd50*/  IMAD.MOV.U32 R170, RZ, RZ, R160 ;  /* 0x000000ffffaa7224 */ /* 0x000fe400078e00a0 */
[----:B------:R-:W-:Y:S02]  /*bdd60*/  IMAD.MOV.U32 R171, RZ, RZ, R153 ;  /* 0x000000ffffab7224 */ /* 0x000fe400078e0099 */
[----:B------:R4:W-:Y:S01]  /*bdd70*/  STL.64 [R1+0xcf8], R186 ;  /* 0x000cf8ba01007387 */ /* 0x0009e20000100a00 */
[----:B------:R-:W-:Y:S01]  /*bdd80*/  STL.64 [R1+0xe60], R192 ;  /* 0x000e60c001007387 */ /* 0x000fe20000100a00 */
[----:B------:R-:W-:Y:S02]  /*bdd90*/  STL.64 [R1+0xe68], R194 ;  /* 0x000e68c201007387 */ /* 0x000fe40000100a00 */
[----:B------:R-:W-:Y:S01]  /*bdda0*/  IMAD.MOV.U32 R218, RZ, RZ, R148 ;  /* 0x000000ffffda7224 */ /* 0x000fe200078e0094 */
[----:B------:R-:W-:Y:S01]  /*bddb0*/  MOV R219, R145 ;  /* 0x0000009100db7202 */ /* 0x000fe20000000f00 */
[----:B------:R-:W-:-:S02]  /*bddc0*/  IMAD.MOV.U32 R214, RZ, RZ, R144 ;  /* 0x000000ffffd67224 */ /* 0x000fc400078e0090 */
[----:B------:R-:W-:Y:S01]  /*bddd0*/  IMAD.MOV.U32 R215, RZ, RZ, R141 ;  /* 0x000000ffffd77224 */ /* 0x000fe200078e008d */
[----:B------:R-:W-:-:S07]  /*bdde0*/  MOV R246, R140 ;  /* 0x0000008c00f67202 */ /* 0x000fce0000000f00 */
[----:B------:R-:W-:Y:S01]  /*bddf0*/  STL.64 [R1+0xd00], R180 ;  /* 0x000d00b401007387 */ /* 0x000fe20000100a00 */
[----:B------:R-:W-:Y:S02]  /*bde00*/  STL.64 [R1+0xd08], R182 ;  /* 0x000d08b601007387 */ /* 0x000fe40000100a00 */
[----:B------:R-:W5:Y:S02]  /*bde10*/  LDL.LU.64 R152, [R1+0x1a70] ;  /* 0x001a700001987983 */ /* 0x000f640000300a00 */
[----:B------:R-:W-:Y:S01]  /*bde20*/  IMAD.MOV.U32 R247, RZ, RZ, R137 ;  /* 0x000000fffff77224 */ /* 0x000fe200078e0089 */
[C---:B----4-:R-:W-:Y:S08]  /*bde30*/  HMMA.1688.F32.TF32 R184, R220.reuse, R238, R176 ;  /* 0x000000eedcb8723c */ /* 0x050ff000000810b0 */
[----:B--2---:R-:W-:Y:S01]  /*bde40*/  HMMA.1688.F32.TF32 R236, R220, R170, R172 ;  /* 0x000000aadcec723c */ /* 0x004fe200000810ac */
[----:B------:R-:W2:Y:S01]  /*bde50*/  LDL.LU R172, [R1+0xdb0] ;  /* 0x000db00001ac7983 */ /* 0x000ea20000300800 */
[----:B------:R-:W2:Y:S02]  /*bde60*/  LDL.LU R173, [R1+0xdb4] ;  /* 0x000db40001ad7983 */ /* 0x000ea40000300800 */
[----:B------:R-:W2:Y:S02]  /*bde70*/  LDL.LU R174, [R1+0xdb8] ;  /* 0x000db80001ae7983 */ /* 0x000ea40000300800 */
[----:B------:R-:W2:Y:S01]  /*bde80*/  LDL.LU R175, [R1+0xdbc] ;  /* 0x000dbc0001af7983 */ /* 0x000ea20000300800 */
[----:B------:R-:W4:Y:S01]  /*bde90*/  LDL.LU.64 R148, [R1+0x19e0] ;  /* 0x0019e00001947983 */ /* 0x000f220000300a00 */
[----:B------:R-:W2:Y:S02]  /*bdea0*/  LDL.LU.64 R144, [R1+0x1940] ;  /* 0x0019400001907983 */ /* 0x000ea40000300a00 */
[----:B------:R-:W2:Y:S02]  /*bdeb0*/  LDL.LU.64 R140, [R1+0x18a8] ;  /* 0x0018a800018c7983 */ /* 0x000ea40000300a00 */
[----:B------:R-:W-:-:S02]  /*bdec0*/  IMAD.MOV.U32 R170, RZ, RZ, R136 ;  /* 0x000000ffffaa7224 */ /* 0x000fc400078e0088 */
[----:B------:R-:W2:Y:S01]  /*bded0*/  LDL.LU.64 R136, [R1+0x1820] ;  /* 0x0018200001887983 */ /* 0x000ea20000300a00 */
[----:B------:R-:W-:Y:S01]  /*bdee0*/  MOV R171, R132 ;  /* 0x0000008400ab7202 */ /* 0x000fe20000000f00 */
[----:B------:R-:W-:Y:S01]  /*bdef0*/  IMAD.MOV.U32 R132, RZ, RZ, c[0x0][0x18c] ;  /* 0x00006300ff847624 */ /* 0x000fe200078e00ff */
[----:B------:R-:W-:-:S03]  /*bdf00*/  MOV R251, R252 ;  /* 0x000000fc00fb7202 */ /* 0x000fc60000000f00 */
[----:B------:R-:W-:-:S05]  /*bdf10*/  IMAD.SHL.U32 R132, R132, 0x80, RZ ;  /* 0x0000008084847824 */ /* 0x000fca00078e00ff */
[----:B------:R-:W-:Y:S01]  /*bdf20*/  SHF.L.U32 R132, R132, 0x2, RZ ;  /* 0x0000000284847819 */ /* 0x000fe200000006ff */
[C---:B---3--:R-:W-:Y:S01]  /*bdf30*/  HMMA.1688.F32.TF32 R200, R220.reuse, R250, R232 ;  /* 0x000000fadcc8723c */ /* 0x048fe200000810e8 */
[----:B------:R-:W3:Y:S01]  /*bdf40*/  LDL.LU R232, [R1+0xda0] ;  /* 0x000da00001e87983 */ /* 0x000ee20000300800 */
[----:B------:R-:W3:Y:S02]  /*bdf50*/  LDL.LU R233, [R1+0xda4] ;  /* 0x000da40001e97983 */ /* 0x000ee40000300800 */
[----:B------:R-:W3:Y:S02]  /*bdf60*/  LDL.LU R234, [R1+0xda8] ;  /* 0x000da80001ea7983 */ /* 0x000ee40000300800 */
[----:B------:R-:W3:Y:S02]  /*bdf70*/  LDL.LU R235, [R1+0xdac] ;  /* 0x000dac0001eb7983 */ /* 0x000ee40000300800 */
[----:B------:R-:W-:Y:S02]  /*bdf80*/  IMAD.MOV.U32 R251, RZ, RZ, R156 ;  /* 0x000000fffffb7224 */ /* 0x000fe400078e009c */
[----:B------:R-:W-:Y:S01]  /*bdf90*/  IMAD.MOV.U32 R250, RZ, RZ, R157 ;  /* 0x000000fffffa7224 */ /* 0x000fe200078e009d */
[----:B-----5:R-:W-:Y:S07]  /*bdfa0*/  HMMA.1688.F32.TF32 R204, R220, R246, R228 ;  /* 0x000000f6dccc723c */ /* 0x020fee00000810e4 */
[----:B------:R-:W-:-:S02]  /*bdfb0*/  IMAD.MOV.U32 R246, RZ, RZ, R133 ;  /* 0x000000fffff67224 */ /* 0x000fc400078e0085 */
[----:B------:R-:W-:Y:S01]  /*bdfc0*/  IMAD.MOV.U32 R247, RZ, RZ, R3 ;  /* 0x000000fffff77224 */ /* 0x000fe200078e0003 */
[----:B------:R-:W-:-:S04]  /*bdfd0*/  IADD3 R156, P0, R152, R132, RZ ;  /* 0x00000084989c7210 */ /* 0x000fc80007f1e0ff */
[----:B------:R-:W-:Y:S01]  /*bdfe0*/  IADD3.X R152, R153, R2, RZ, P0, !PT ;  /* 0x0000000299987210 */ /* 0x000fe200007fe4ff */
[----:B------:R4:W-:Y:S04]  /*bdff0*/  STL [R1+0x298], R156 ;  /* 0x0002989c01007387 */ /* 0x0009e80000100800 */
[----:B------:R1:W-:Y:S01]  /*be000*/  STL [R1+0x288], R152 ;  /* 0x0002889801007387 */ /* 0x0003e20000100800 */
[-C--:B----4-:R-:W-:Y:S02]  /*be010*/  IADD3 R156, P0, R148, R132.reuse, RZ ;  /* 0x00000084949c7210 */ /* 0x090fe40007f1e0ff */
[-C--:B--2---:R-:W-:Y:S02]  /*be020*/  IADD3 R153, P1, R144, R132.reuse, RZ ;  /* 0x0000008490997210 */ /* 0x084fe40007f3e0ff */
[-C--:B-1----:R-:W-:Y:S01]  /*be030*/  IADD3 R152, P2, R140, R132.reuse, RZ ;  /* 0x000000848c987210 */ /* 0x082fe20007f5e0ff */
[----:B------:R1:W-:Y:S04]  /*be040*/  STL [R1+0x33c], R156 ;  /* 0x00033c9c01007387 */ /* 0x0003e80000100800 */
[----:B-1----:R-:W2:Y:S01]  /*be050*/  LDL.LU.64 R156, [R1+0x17c8] ;  /* 0x0017c800019c7983 */ /* 0x002ea20000300a00 */
[----:B------:R-:W-:Y:S02]  /*be060*/  STL [R1+0x794], R153 ;  /* 0x0007949901007387 */ /* 0x000fe40000100800 */
[----:B------:R1:W-:Y:S01]  /*be070*/  STL [R1+0x818], R152 ;  /* 0x0008189801007387 */ /* 0x0003e20000100800 */
[----:B------:R-:W-:Y:S01]  /*be080*/  IADD3 R133, P3, R136, R132, RZ ;  /* 0x0000008488857210 */ /* 0x000fe20007f7e0ff */
[----:B-1----:R-:W4:Y:S01]  /*be090*/  LDL.LU.64 R152, [R1+0x1b10] ;  /* 0x001b100001987983 */ /* 0x002f220000300a00 */
[----:B------:R-:W5:Y:S01]  /*be0a0*/  LDL.LU R228, [R1+0xd90] ;  /* 0x000d900001e47983 */ /* 0x000f620000300800 */
[-C--:B------:R-:W-:Y:S01]  /*be0b0*/  IADD3.X R3, R149, R2.reuse, RZ, P0, !PT ;  /* 0x0000000295037210 */ /* 0x080fe200007fe4ff */
[----:B------:R-:W5:Y:S02]  /*be0c0*/  LDL.LU R229, [R1+0xd94] ;  /* 0x000d940001e57983 */ /* 0x000f640000300800 */
[----:B------:R-:W-:Y:S01]  /*be0d0*/  IMAD.X R144, R145, 0x1, R2, P1 ;  /* 0x0000000191907824 */ /* 0x000fe200008e0602 */
[----:B------:R-:W5:Y:S01]  /*be0e0*/  LDL.LU R230, [R1+0xd98] ;  /* 0x000d980001e67983 */ /* 0x000f620000300800 */
[----:B------:R-:W5:Y:S02]  /*be0f0*/  LDL.LU R231, [R1+0xd9c] ;  /* 0x000d9c0001e77983 */ /* 0x000f640000300800 */
[----:B------:R-:W-:Y:S02]  /*be100*/  STL [R1+0x8c0], R133 ;  /* 0x0008c08501007387 */ /* 0x000fe40000100800 */
[----:B------:R1:W-:Y:S01]  /*be110*/  STL [R1+0x330], R3 ;  /* 0x0003300301007387 */ /* 0x0003e20000100800 */
[----:B------:R-:W-:Y:S01]  /*be120*/  STL [R1+0x788], R144 ;  /* 0x0007889001007387 */ /* 0x000fe20000100800 */
[----:B-1----:R-:W-:-:S03]  /*be130*/  IADD3.X R3, R137, R2, RZ, P3, !PT ;  /* 0x0000000289037210 */ /* 0x002fc60001ffe4ff */
[----:B------:R-:W5:Y:S01]  /*be140*/  LDL.LU.64 R136, [R1+0x1a80] ;  /* 0x001a800001887983 */ /* 0x000f620000300a00 */
[----:B------:R-:W-:Y:S01]  /*be150*/  IMAD.X R133, R141, 0x1, R2, P2 ;  /* 0x000000018d857824 */ /* 0x000fe200010e0602 */
[C---:B------:R-:W-:Y:S04]  /*be160*/  HMMA.1688.F32.TF32 R192, R220.reuse, R214, R164 ;  /* 0x000000d6dcc0723c */ /* 0x040fe800000810a4 */
[----:B------:R1:W-:Y:S01]  /*be170*/  STL [R1+0x808], R133 ;  /* 0x0008088501007387 */ /* 0x0003e20000100800 */
[----:B------:R-:W5:Y:S02]  /*be180*/  LDL.LU.64 R164, [R1+0x19f0] ;  /* 0x0019f00001a47983 */ /* 0x000f640000300a00 */
[----:B------:R4:W-:Y:S02]  /*be190*/  STL [R1+0x8b0], R3 ;  /* 0x0008b00301007387 */ /* 0x0009e40000100800 */
[----:B------:R-:W5:Y:S01]  /*be1a0*/  LDL.LU.64 R148, [R1+0x1958] ;  /* 0x0019580001947983 */ /* 0x000f620000300a00 */
[-C--:B-1----:R-:W-:Y:S01]  /*be1b0*/  IADD3 R133, P1, R162, R132.reuse, RZ ;  /* 0x00000084a2857210 */ /* 0x082fe20007f3e0ff */
[C---:B------:R-:W-:Y:S08]  /*be1c0*/  HMMA.1688.F32.TF32 R208, R220.reuse, R170, R172 ;  /* 0x000000aadcd0723c */ /* 0x040ff000000810ac */
[----:B---3--:R-:W-:Y:S01]  /*be1d0*/  HMMA.1688.F32.TF32 R212, R220, R250, R232 ;  /* 0x000000fadcd4723c */ /* 0x008fe200000810e8 */
[----:B--2---:R-:W-:-:S05]  /*be1e0*/  IADD3 R140, P0, R156, R132, RZ ;  /* 0x000000849c8c7210 */ /* 0x004fca0007f1e0ff */
[----:B------:R1:W-:Y:S01]  /*be1f0*/  STL [R1+0x93c], R140 ;  /* 0x00093c8c01007387 */ /* 0x0003e20000100800 */
[----:B------:R-:W2:Y:S02]  /*be200*/  LDL.LU R168, [R1+0xd70] ;  /* 0x000d700001a87983 */ /* 0x000ea40000300800 */
[----:B------:R-:W-:Y:S01]  /*be210*/  STL [R1+0x974], R133 ;  /* 0x0009748501007387 */ /* 0x000fe20000100800 */
[----:B----4-:R-:W-:-:S05]  /*be220*/  IADD3 R3, P2, R152, R132, RZ ;  /* 0x0000008498037210 */ /* 0x010fca0007f5e0ff */
[----:B------:R3:W-:Y:S01]  /*be230*/  STL [R1+0x1e4], R3 ;  /* 0x0001e40301007387 */ /* 0x0007e20000100800 */
[----:B------:R-:W2:Y:S02]  /*be240*/  LDL.LU R169, [R1+0xd74] ;  /* 0x000d740001a97983 */ /* 0x000ea40000300800 */
[----:B------:R-:W2:Y:S02]  /*be250*/  LDL.LU R170, [R1+0xd78] ;  /* 0x000d780001aa7983 */ /* 0x000ea40000300800 */
[----:B------:R-:W2:Y:S01]  /*be260*/  LDL.LU R171, [R1+0xd7c] ;  /* 0x000d7c0001ab7983 */ /* 0x000ea20000300800 */
[----:B------:R-:W4:Y:S01]  /*be270*/  LDL.LU.64 R144, [R1+0x18c0] ;  /* 0x0018c00001907983 */ /* 0x000f220000300a00 */
[----:B-1----:R-:W2:Y:S02]  /*be280*/  LDL.LU.64 R140, [R1+0x1838] ;  /* 0x00183800018c7983 */ /* 0x002ea40000300a00 */
[----:B------:R-:W2:Y:S02]  /*be290*/  LDL.LU R248, [R1+0xd50] ;  /* 0x000d500001f87983 */ /* 0x000ea40000300800 */
[----:B------:R-:W2:Y:S02]  /*be2a0*/  LDL.LU R249, [R1+0xd54] ;  /* 0x000d540001f97983 */ /* 0x000ea40000300800 */
[--C-:B------:R-:W-:Y:S01]  /*be2b0*/  IMAD.X R156, R163, 0x1, R2.reuse, P1 ;  /* 0x00000001a39c7824 */ /* 0x100fe200008e0602 */
[----:B------:R-:W2:Y:S01]  /*be2c0*/  LDL.LU R250, [R1+0xd58] ;  /* 0x000d580001fa7983 */ /* 0x000ea20000300800 */
[----:B---3--:R-:W-:-:S02]  /*be2d0*/  IMAD.X R3, R157, 0x1, R2, P0 ;  /* 0x000000019d037824 */ /* 0x008fc400000e0602 */
[----:B------:R-:W3:Y:S01]  /*be2e0*/  LDL.LU R251, [R1+0xd5c] ;  /* 0x000d5c0001fb7983 */ /* 0x000ee20000300800 */
[----:B-----5:R-:W-:-:S05]  /*be2f0*/  IADD3 R133, P3, R136, R132, RZ ;  /* 0x0000008488857210 */ /* 0x020fca0007f7e0ff */
[----:B------:R-:W-:Y:S01]  /*be300*/  STL [R1+0x278], R133 ;  /* 0x0002788501007387 */ /* 0x000fe20000100800 */
[----:B------:R-:W-:Y:S02]  /*be310*/  STL [R1+0x930], R3 ;  /* 0x0009300301007387 */ /* 0x000fe40000100800 */
[----:B------:R1:W-:Y:S02]  /*be320*/  STL [R1+0x970], R156 ;  /* 0x0009709c01007387 */ /* 0x0003e40000100800 */
[----:B-1----:R-:W5:Y:S01]  /*be330*/  LDL.LU.64 R156, [R1+0x17d8] ;  /* 0x0017d800019c7983 */ /* 0x002f620000300a00 */
[----:B------:R-:W-:Y:S01]  /*be340*/  IADD3.X R133, R153, R2, RZ, P2, !PT ;  /* 0x0000000299857210 */ /* 0x000fe200017fe4ff */
[----:B------:R-:W-:-:S04]  /*be350*/  IMAD.X R3, R137, 0x1, R2, P3 ;  /* 0x0000000189037824 */ /* 0x000fc800018e0602 */
[----:B------:R1:W-:Y:S01]  /*be360*/  STL [R1+0x1d4], R133 ;  /* 0x0001d48501007387 */ /* 0x0003e20000100800 */
[----:B------:R1:W-:Y:S02]  /*be370*/  STL [R1+0x274], R3 ;  /* 0x0002740301007387 */ /* 0x0003e40000100800 */
[-C--:B-1----:R-:W-:Y:S02]  /*be380*/  IADD3 R133, P0, R164, R132.reuse, RZ ;  /* 0x00000084a4857210 */ /* 0x082fe40007f1e0ff */
[----:B------:R-:W-:-:S03]  /*be390*/  IADD3 R3, P1, R148, R132, RZ ;  /* 0x0000008494037210 */ /* 0x000fc60007f3e0ff */
[----:B------:R1:W-:Y:S01]  /*be3a0*/  STL [R1+0x32c], R133 ;  /* 0x00032c8501007387 */ /* 0x0003e20000100800 */
[----:B------:R-:W3:Y:S02]  /*be3b0*/  LDL.LU.64 R152, [R1+0x1b18] ;  /* 0x001b180001987983 */ /* 0x000ee40000300a00 */
[----:B------:R4:W-:Y:S02]  /*be3c0*/  STL [R1+0x784], R3 ;  /* 0x0007840301007387 */ /* 0x0009e40000100800 */
[----:B------:R-:W3:Y:S01]  /*be3d0*/  LDL.LU.64 R136, [R1+0x1a90] ;  /* 0x001a900001887983 */ /* 0x000ee20000300a00 */
[----:B------:R-:W-:Y:S01]  /*be3e0*/  HMMA.1688.F32.TF32 R196, R220, R218, R240 ;  /* 0x000000dadcc4723c */ /* 0x000fe200000810f0 */
[----:B-1----:R-:W-:-:S07]  /*be3f0*/  IMAD.X R133, R165, 0x1, R2, P0 ;  /* 0x00000001a5857824 */ /* 0x002fce00000e0602 */
[----:B------:R-:W-:Y:S01]  /*be400*/  HMMA.1688.F32.TF32 R216, R220, R246, R228 ;  /* 0x000000f6dcd8723c */ /* 0x000fe200000810e4 */
[-C--:B----4-:R-:W-:Y:S02]  /*be410*/  IADD3 R3, P2, R144, R132.reuse, RZ ;  /* 0x0000008490037210 */ /* 0x090fe40007f5e0ff */
[----:B--2---:R-:W-:-:S03]  /*be420*/  IADD3 R160, P3, R140, R132, RZ ;  /* 0x000000848ca07210 */ /* 0x004fc60007f7e0ff */
[----:B------:R1:W-:Y:S04]  /*be430*/  STL [R1+0x7f8], R3 ;  /* 0x0007f80301007387 */ /* 0x0003e80000100800 */
[----:B------:R-:W-:Y:S01]  /*be440*/  STL [R1+0x894], R160 ;  /* 0x000894a001007387 */ /* 0x000fe20000100800 */
[----:B------:R-:W2:Y:S02]  /*be450*/  LDL.LU R244, [R1+0xe50] ;  /* 0x000e500001f47983 */ /* 0x000ea40000300800 */
[----:B------:R4:W-:Y:S02]  /*be460*/  STL [R1+0x31c], R133 ;  /* 0x00031c8501007387 */ /* 0x0009e40000100800 */
[----:B------:R-:W-:Y:S01]  /*be470*/  IMAD.X R144, R145, 0x1, R2, P2 ;  /* 0x0000000191907824 */ /* 0x000fe200010e0602 */
[----:B-1----:R-:W-:-:S05]  /*be480*/  IADD3.X R3, R149, R2, RZ, P1, !PT ;  /* 0x0000000295037210 */ /* 0x002fca0000ffe4ff */
[----:B------:R5:W-:Y:S01]  /*be490*/  STL [R1+0x780], R3 ;  /* 0x0007800301007387 */ /* 0x000be20000100800 */
[----:B------:R-:W2:Y:S02]  /*be4a0*/  LDL.LU R245, [R1+0xe54] ;  /* 0x000e540001f57983 */ /* 0x000ea40000300800 */
[----:B------:R-:W2:Y:S02]  /*be4b0*/  LDL.LU R246, [R1+0xe58] ;  /* 0x000e580001f67983 */ /* 0x000ea40000300800 */
[----:B------:R-:W2:Y:S02]  /*be4c0*/  LDL.LU R247, [R1+0xe5c] ;  /* 0x000e5c0001f77983 */ /* 0x000ea40000300800 */
[----:B----4-:R-:W-:Y:S01]  /*be4d0*/  IMAD.X R133, R141, 0x1, R2, P3 ;  /* 0x000000018d857824 */ /* 0x010fe200018e0602 */
[----:B------:R1:W-:Y:S01]  /*be4e0*/  STL [R1+0x7f4], R144 ;  /* 0x0007f49001007387 */ /* 0x0003e20000100800 */
[----:B------:R-:W4:Y:S01]  /*be4f0*/  LDL.LU.64 R148, [R1+0x1a00] ;  /* 0x001a000001947983 */ /* 0x000f220000300a00 */
[----:B-----5:R-:W-:-:S02]  /*be500*/  IADD3 R3, P0, R156, R132, RZ ;  /* 0x000000849c037210 */ /* 0x020fc40007f1e0ff */
[----:B------:R-:W-:Y:S04]  /*be510*/  STL [R1+0x890], R133 ;  /* 0x0008908501007387 */ /* 0x000fe80000100800 */
[----:B-1----:R-:W5:Y:S01]  /*be520*/  LDL.LU.64 R144, [R1+0x1970] ;  /* 0x0019700001907983 */ /* 0x002f620000300a00 */
[----:B------:R1:W-:Y:S02]  /*be530*/  STL [R1+0x92c], R3 ;  /* 0x00092c0301007387 */ /* 0x0003e40000100800 */
[----:B------:R-:W2:Y:S01]  /*be540*/  LDL.LU.64 R140, [R1+0x18d8] ;  /* 0x0018d800018c7983 */ /* 0x000ea20000300a00 */
[-C--:B-1----:R-:W-:Y:S02]  /*be550*/  IADD3 R3, P1, R190, R132.reuse, RZ ;  /* 0x00000084be037210 */ /* 0x082fe40007f3e0ff */
[----:B---3--:R-:W-:-:S03]  /*be560*/  IADD3 R160, P2, R152, R132, RZ ;  /* 0x0000008498a07210 */ /* 0x008fc60007f5e0ff */
[----:B------:R1:W-:Y:S01]  /*be570*/  STL [R1+0x96c], R3 ;  /* 0x00096c0301007387 */ /* 0x0003e20000100800 */
[----:B------:R-:W-:Y:S01]  /*be580*/  IADD3 R133, P3, R136, R132, RZ ;  /* 0x0000008488857210 */ /* 0x000fe20007f7e0ff */
[--C-:B------:R-:W-:Y:S02]  /*be590*/  IMAD.X R156, R191, 0x1, R2.reuse, P1 ;  /* 0x00000001bf9c7824 */ /* 0x100fe400008e0602 */
[----:B------:R-:W-:Y:S02]  /*be5a0*/  STL [R1+0x1b0], R160 ;  /* 0x0001b0a001007387 */ /* 0x000fe40000100800 */
[----:B------:R3:W-:Y:S01]  /*be5b0*/  STL [R1+0x264], R133 ;  /* 0x0002648501007387 */ /* 0x0007e20000100800 */
[----:B-1----:R-:W-:Y:S01]  /*be5c0*/  IADD3.X R3, R157, R2, RZ, P0, !PT ;  /* 0x000000029d037210 */ /* 0x002fe200007fe4ff */
[----:B---3--:R-:W-:-:S04]  /*be5d0*/  IMAD.X R133, R153, 0x1, R2, P2 ;  /* 0x0000000199857824 */ /* 0x008fc800010e0602 */
[----:B------:R1:W-:Y:S01]  /*be5e0*/  STL [R1+0x920], R3 ;  /* 0x0009200301007387 */ /* 0x0003e20000100800 */
[----:B------:R-:W-:Y:S01]  /*be5f0*/  STL [R1+0x968], R156 ;  /* 0x0009689c01007387 */ /* 0x000fe20000100800 */
[----:B------:R-:W-:Y:S02]  /*be600*/  HMMA.1688.F32.TF32 R224, R220, R154, R248 ;  /* 0x0000009adce0723c */ /* 0x000fe400000810f8 */
[----:B------:R5:W-:Y:S01]  /*be610*/  STL [R1+0x1a4], R133 ;  /* 0x0001a48501007387 */ /* 0x000be20000100800 */
[----:B------:R-:W3:Y:S01]  /*be620*/  LDL.LU R248, [R1+0xe40] ;  /* 0x000e400001f87983 */ /* 0x000ee20000300800 */
[----:B-1----:R-:W-:-:S05]  /*be630*/  IADD3.X R3, R137, R2, RZ, P3, !PT ;  /* 0x0000000289037210 */ /* 0x002fca0001ffe4ff */
[----:B------:R2:W-:Y:S01]  /*be640*/  STL [R1+0x260], R3 ;  /* 0x0002600301007387 */ /* 0x0005e20000100800 */
[----:B------:R-:W3:Y:S02]  /*be650*/  LDL.LU R249, [R1+0xe44] ;  /* 0x000e440001f97983 */ /* 0x000ee40000300800 */
[----:B------:R-:W3:Y:S02]  /*be660*/  LDL.LU R250, [R1+0xe48] ;  /* 0x000e480001fa7983 */ /* 0x000ee40000300800 */
[----:B------:R-:W3:Y:S01]  /*be670*/  LDL.LU R251, [R1+0xe4c] ;  /* 0x000e4c0001fb7983 */ /* 0x000ee20000300800 */
[----:B----4-:R-:W-:-:S05]  /*be680*/  IADD3 R136, P0, R148, R132, RZ ;  /* 0x0000008494887210 */ /* 0x010fca0007f1e0ff */
[----:B------:R1:W-:Y:S01]  /*be690*/  STL [R1+0x314], R136 ;  /* 0x0003148801007387 */ /* 0x0003e20000100800 */
[----:B------:R-:W4:Y:S01]  /*be6a0*/  LDL.LU.64 R152, [R1+0x1858] ;  /* 0x0018580001987983 */ /* 0x000f220000300a00 */
[-C--:B-----5:R-:W-:Y:S02]  /*be6b0*/  IADD3 R133, P1, R144, R132.reuse, RZ ;  /* 0x0000008490857210 */ /* 0x0a0fe40007f3e0ff */
[----:B--2---:R-:W-:-:S03]  /*be6c0*/  IADD3 R3, P2, R140, R132, RZ ;  /* 0x000000848c037210 */ /* 0x004fc60007f5e0ff */
[----:B------:R-:W-:Y:S01]  /*be6d0*/  STL [R1+0x664], R133 ;  /* 0x0006648501007387 */ /* 0x000fe20000100800 */
[----:B-1----:R-:W2:Y:S02]  /*be6e0*/  LDL.LU.64 R136, [R1+0x17e8] ;  /* 0x0017e80001887983 */ /* 0x002ea40000300a00 */
[----:B------:R1:W-:Y:S02]  /*be6f0*/  STL [R1+0x7e4], R3 ;  /* 0x0007e40301007387 */ /* 0x0003e40000100800 */
[----:B------:R-:W5:Y:S01]  /*be700*/  LDL.LU.64 R166, [R1+0x17a8] ;  /* 0x0017a80001a67983 */ /* 0x000f620000300a00 */
[----:B------:R-:W5:Y:S01]  /*be710*/  LDL.LU.64 R162, [R1+0x1b20] ;  /* 0x001b200001a27983 */ /* 0x000f620000300a00 */
[----:B------:R-:W5:Y:S02]  /*be720*/  LDL.LU R232, [R1+0xe30] ;  /* 0x000e300001e87983 */ /* 0x000f640000300800 */
[----:B------:R-:W5:Y:S02]  /*be730*/  LDL.LU R233, [R1+0xe34] ;  /* 0x000e340001e97983 */ /* 0x000f640000300800 */
[----:B------:R-:W5:Y:S02]  /*be740*/  LDL.LU R234, [R1+0xe38] ;  /* 0x000e380001ea7983 */ /* 0x000f640000300800 */
[--C-:B------:R-:W-:Y:S01]  /*be750*/  IMAD.X R144, R145, 0x1, R2.reuse, P1 ;  /* 0x0000000191907824 */ /* 0x100fe200008e0602 */
[----:B------:R-:W5:Y:S01]  /*be760*/  LDL.LU R235, [R1+0xe3c] ;  /* 0x000e3c0001eb7983 */ /* 0x000f620000300800 */
[----:B-1----:R-:W-:Y:S01]  /*be770*/  IMAD.X R3, R149, 0x1, R2, P0 ;  /* 0x0000000195037824 */ /* 0x002fe200000e0602 */
[----:B------:R-:W-:Y:S01]  /*be780*/  IADD3.X R133, R141, R2, RZ, P2, !PT ;  /* 0x000000028d857210 */ /* 0x000fe200017fe4ff */
[C---:B------:R-:W-:Y:S03]  /*be790*/  HMMA.1688.F32.TF32 R240, R220.reuse, R150, R244 ;  /* 0x00000096dcf0723c */ /* 0x040fe600000810f4 */
[----:B------:R4:W-:Y:S01]  /*be7a0*/  STL [R1+0x2ec], R3 ;  /* 0x0002ec0301007387 */ /* 0x0009e20000100800 */
[----:B------:R-:W-:Y:S02]  /*be7b0*/  STL [R1+0x65c], R144 ;  /* 0x00065c9001007387 */ /* 0x000fe40000100800 */
[----:B------:R-:W5:Y:S02]  /*be7c0*/  LDL.LU R244, [R1+0xe20] ;  /* 0x000e200001f47983 */ /* 0x000f640000300800 */
[----:B------:R5:W-:Y:S01]  /*be7d0*/  STL [R1+0x7dc], R133 ;  /* 0x0007dc8501007387 */ /* 0x000be20000100800 */
[----:B---3--:R-:W-:Y:S01]  /*be7e0*/  HMMA.1688.F32.TF32 R180, R220, R146, R248 ;  /* 0x00000092dcb4723c */ /* 0x008fe200000810f8 */
[----:B----4-:R-:W-:-:S05]  /*be7f0*/  IADD3 R3, P0, R152, R132, RZ ;  /* 0x0000008498037210 */ /* 0x010fca0007f1e0ff */
[----:B------:R1:W-:Y:S01]  /*be800*/  STL [R1+0x880], R3 ;  /* 0x0008800301007387 */ /* 0x0003e20000100800 */
[----:B------:R-:W3:Y:S02]  /*be810*/  LDL.LU R245, [R1+0xe24] ;  /* 0x000e240001f57983 */ /* 0x000ee40000300800 */
[----:B------:R-:W3:Y:S02]  /*be820*/  LDL.LU R246, [R1+0xe28] ;  /* 0x000e280001f67983 */ /* 0x000ee40000300800 */
[----:B------:R-:W3:Y:S01]  /*be830*/  LDL.LU R247, [R1+0xe2c] ;  /* 0x000e2c0001f77983 */ /* 0x000ee20000300800 */
[-C--:B--2---:R-:W-:Y:S02]  /*be840*/  IADD3 R140, P1, R136, R132.reuse, RZ ;  /* 0x00000084888c7210 */ /* 0x084fe40007f3e0ff */
[-C--:B-----5:R-:W-:Y:S01]  /*be850*/  IADD3 R133, P2, R166, R132.reuse, RZ ;  /* 0x00000084a6857210 */ /* 0x0a0fe20007f5e0ff */
[----:B------:R-:W-:Y:S01]  /*be860*/  HMMA.1688.F32.TF32 R228, R220, R158, R168 ;  /* 0x0000009edce4723c */ /* 0x000fe200000810a8 */
[----:B------:R-:W-:Y:S04]  /*be870*/  LDS R168, [R161+0x30680] ;  /* 0x03068000a1a87984 */ /* 0x000fe80000000800 */
[----:B------:R2:W-:Y:S01]  /*be880*/  STL [R1+0x91c], R140 ;  /* 0x00091c8c01007387 */ /* 0x0005e20000100800 */
[----:B-1----:R-:W-:Y:S01]  /*be890*/  IADD3 R3, P3, R162, R132, RZ ;  /* 0x00000084a2037210 */ /* 0x002fe20007f7e0ff */
[----:B------:R-:W4:Y:S02]  /*be8a0*/  LDL.LU.64 R148, [R1+0x1aa0] ;  /* 0x001aa00001947983 */ /* 0x000f240000300a00 */
[----:B------:R1:W-:Y:S01]  /*be8b0*/  STL [R1+0x964], R133 ;  /* 0x0009648501007387 */ /* 0x0003e20000100800 */
[----:B------:R-:W5:Y:S01]  /*be8c0*/  LDL.LU.64 R144, [R1+0x1a10] ;  /* 0x001a100001907983 */ /* 0x000f620000300a00 */
[----:B------:R1:W-:Y:S03]  /*be8d0*/  STL [R1+0x190], R3 ;  /* 0x0001900301007387 */ /* 0x0003e60000100800 */
[----:B------:R-:W-:Y:S04]  /*be8e0*/  LDS R170, [R161+0x32680] ;  /* 0x03268000a1aa7984 */ /* 0x000fe80000000800 */
[----:B------:R-:W-:Y:S04]  /*be8f0*/  LDS R169, [R189+0x30680] ;  /* 0x03068000bda97984 */ /* 0x000fe80000000800 */
[----:B--2---:R-:W2:Y:S01]  /*be900*/  LDL.LU.64 R140, [R1+0x1980] ;  /* 0x00198000018c7983 */ /* 0x004ea20000300a00 */
[----:B------:R-:W3:Y:S02]  /*be910*/  LDL.LU R248, [R1+0x770] ;  /* 0x0007700001f87983 */ /* 0x000ee40000300800 */
[----:B------:R-:W3:Y:S02]  /*be920*/  LDL.LU R249, [R1+0x774] ;  /* 0x0007740001f97983 */ /* 0x000ee40000300800 */
[----:B------:R-:W3:Y:S01]  /*be930*/  LDL.LU R250, [R1+0x778] ;  /* 0x0007780001fa7983 */ /* 0x000ee20000300800 */
[----:B------:R-:W3:Y:S01]  /*be940*/  LDL.LU.64 R156, [R1+0x18f0] ;  /* 0x0018f000019c7983 */ /* 0x000ee20000300a00 */
[----:B-1----:R-:W-:-:S03]  /*be950*/  IMAD.X R133, R153, 0x1, R2, P0 ;  /* 0x0000000199857824 */ /* 0x002fc600000e0602 */
[----:B------:R-:W1:Y:S01]  /*be960*/  LDS R171, [R189+0x32680] ;  /* 0x03268000bdab7984 */ /* 0x000e620000000800 */
[----:B------:R-:W-:Y:S01]  /*be970*/  IADD3.X R3, R137, R2, RZ, P1, !PT ;  /* 0x0000000289037210 */ /* 0x000fe20000ffe4ff */
[----:B------:R-:W-:Y:S01]  /*be980*/  IMAD.MOV.U32 R251, RZ, RZ, R188 ;  /* 0x000000fffffb7224 */ /* 0x000fe200078e00bc */
[----:B------:R-:W-:Y:S01]  /*be990*/  HMMA.1688.F32.TF32 R176, R220, R142, R232 ;  /* 0x0000008edcb0723c */ /* 0x000fe200000810e8 */
[----:B------:R1:W-:Y:S01]  /*be9a0*/  STL [R1+0x878], R133 ;  /* 0x0008788501007387 */ /* 0x0003e20000100800 */
[----:B------:R-:W3:Y:S02]  /*be9b0*/  LDL.LU.64 R152, [R1+0x1860] ;  /* 0x0018600001987983 */ /* 0x000ee40000300a00 */
[----:B------:R1:W-:Y:S02]  /*be9c0*/  STL [R1+0x914], R3 ;  /* 0x0009140301007387 */ /* 0x0003e40000100800 */
[----:B------:R-:W3:Y:S01]  /*be9d0*/  LDL.LU.64 R136, [R1+0x17f8] ;  /* 0x0017f80001887983 */ /* 0x000ee20000300a00 */
[----:B------:R-:W3:Y:S04]  /*be9e0*/  LDL.LU.64 R164, [R1+0x17b0] ;  /* 0x0017b00001a47983 */ /* 0x000ee80000300a00 */
[----:B------:R-:W-:Y:S01]  /*be9f0*/  LDS R166, [R161+0x36680] ;  /* 0x03668000a1a67984 */ /* 0x000fe20000000800 */
[----:B-1----:R-:W-:-:S02]  /*bea00*/  IMAD.X R133, R167, 0x1, R2, P2 ;  /* 0x00000001a7857824 */ /* 0x002fc400010e0602 */
[----:B------:R-:W-:Y:S01]  /*bea10*/  IMAD.X R3, R163, 0x1, R2, P3 ;  /* 0x00000001a3037824 */ /* 0x000fe200018e0602 */
[----:B------:R-:W-:Y:S04]  /*bea20*/  LDS R167, [R189+0x36680] ;  /* 0x03668000bda77984 */ /* 0x000fe80000000800 */
[----:B------:R5:W-:Y:S01]  /*bea30*/  STL [R1+0x960], R133 ;  /* 0x0009608501007387 */ /* 0x000be20000100800 */
[----:B------:R2:W-:Y:S01]  /*bea40*/  STL [R1+0x160], R3 ;  /* 0x0001600301007387 */ /* 0x0005e20000100800 */
[-C--:B----4-:R-:W-:Y:S02]  /*bea50*/  IADD3 R160, P0, R148, R132.reuse, RZ ;  /* 0x0000008494a07210 */ /* 0x090fe40007f1e0ff */
[----:B-----5:R-:W-:Y:S02]  /*bea60*/  IADD3 R133, P1, R144, R132, RZ ;  /* 0x0000008490857210 */ /* 0x020fe40007f3e0ff */
[----:B------:R-:W-:-:S02]  /*bea70*/  IADD3.X R148, R149, R2, RZ, P0, !PT ;  /* 0x0000000295947210 */ /* 0x000fc400007fe4ff */
[-C--:B--2---:R-:W-:Y:S01]  /*bea80*/  IADD3 R3, P2, R140, R132.reuse, RZ ;  /* 0x000000848c037210 */ /* 0x084fe20007f5e0ff */
[----:B------:R-:W-:Y:S01]  /*bea90*/  STL [R1+0x254], R160 ;  /* 0x000254a001007387 */ /* 0x000fe20000100800 */
[----:B------:R1:W-:Y:S03]  /*beaa0*/  STL [R1+0x2e4], R133 ;  /* 0x0002e48501007387 */ /* 0x0003e60000100800 */
[----:B------:R2:W-:Y:S01]  /*beab0*/  STL [R1+0x654], R3 ;  /* 0x0006540301007387 */ /* 0x0005e20000100800 */
[----:B------:R4:W-:Y:S02]  /*beac0*/  STL [R1+0x24c], R148 ;  /* 0x00024c9401007387 */ /* 0x0009e40000100800 */
[--C-:B-1----:R-:W-:Y:S02]  /*bead0*/  IMAD.X R133, R145, 0x1, R2.reuse, P1 ;  /* 0x0000000191857824 */ /* 0x102fe400008e0602 */
[----:B--2---:R-:W-:Y:S01]  /*beae0*/  IMAD.X R3, R141, 0x1, R2, P2 ;  /* 0x000000018d037824 */ /* 0x004fe200010e0602 */
[----:B----4-:R-:W2:Y:S02]  /*beaf0*/  LDL.LU.64 R148, [R1+0x1b28] ;  /* 0x001b280001947983 */ /* 0x010ea40000300a00 */
[----:B------:R-:W-:Y:S02]  /*beb00*/  STL [R1+0x2cc], R133 ;  /* 0x0002cc8501007387 */ /* 0x000fe40000100800 */
[----:B------:R-:W4:Y:S01]  /*beb10*/  LDL.LU.64 R144, [R1+0x1ab0] ;  /* 0x001ab00001907983 */ /* 0x000f220000300a00 */
[----:B------:R1:W-:Y:S01]  /*beb20*/  STL [R1+0x64c], R3 ;  /* 0x00064c0301007387 */ /* 0x0003e20000100800 */
[----:B------:R-:W5:Y:S01]  /*beb30*/  LDL.LU.64 R140, [R1+0x1a18] ;  /* 0x001a1800018c7983 */ /* 0x000f620000300a00 */
[----:B---3--:R-:W-:-:S02]  /*beb40*/  IADD3 R160, P1, R152, R132, RZ ;  /* 0x0000008498a07210 */ /* 0x008fc40007f3e0ff */
[-C--:B-1----:R-:W-:Y:S02]  /*beb50*/  IADD3 R3, P0, R156, R132.reuse, RZ ;  /* 0x000000849c037210 */ /* 0x082fe40007f1e0ff */
[----:B------:R-:W-:-:S03]  /*beb60*/  IADD3 R133, P2, R136, R132, RZ ;  /* 0x0000008488857210 */ /* 0x000fc60007f5e0ff */
[----:B------:R1:W-:Y:S01]  /*beb70*/  STL [R1+0x7d0], R3 ;  /* 0x0007d00301007387 */ /* 0x0003e20000100800 */
[----:B------:R-:W-:Y:S01]  /*beb80*/  STL [R1+0x874], R160 ;  /* 0x000874a001007387 */ /* 0x000fe20000100800 */
[----:B------:R-:W-:Y:S01]  /*beb90*/  IADD3.X R156, R157, R2, RZ, P0, !PT ;  /* 0x000000029d9c7210 */ /* 0x000fe200007fe4ff */
[----:B------:R3:W-:Y:S01]  /*beba0*/  STL [R1+0x90c], R133 ;  /* 0x00090c8501007387 */ /* 0x0007e20000100800 */
[----:B-1----:R-:W-:Y:S01]  /*bebb0*/  IADD3 R3, P3, R164, R132, RZ ;  /* 0x00000084a4037210 */ /* 0x002fe20007f7e0ff */
[----:B---3--:R-:W-:-:S04]  /*bebc0*/  IMAD.X R133, R153, 0x1, R2, P1 ;  /* 0x0000000199857824 */ /* 0x008fc800008e0602 */
[----:B------:R1:W-:Y:S01]  /*bebd0*/  STL [R1+0x95c], R3 ;  /* 0x00095c0301007387 */ /* 0x0003e20000100800 */
[----:B------:R3:W-:Y:S02]  /*bebe0*/  STL [R1+0x7c8], R156 ;  /* 0x0007c89c01007387 */ /* 0x0007e40000100800 */
[----:B------:R-:W5:Y:S02]  /*bebf0*/  LDL.LU.64 R162, [R1+0x1990] ;  /* 0x0019900001a27983 */ /* 0x000f640000300a00 */
[----:B------:R-:W-:Y:S02]  /*bec00*/  STL [R1+0x86c], R133 ;  /* 0x00086c8501007387 */ /* 0x000fe40000100800 */
[----:B-1----:R-:W-:Y:S02]  /*bec10*/  IMAD.X R3, R137, 0x1, R2, P2 ;  /* 0x0000000189037824 */ /* 0x002fe400010e0602 */
[----:B------:R-:W5:Y:S03]  /*bec20*/  LDL.LU.64 R136, [R1+0x1900] ;  /* 0x0019000001887983 */ /* 0x000f660000300a00 */
[----:B------:R1:W-:Y:S02]  /*bec30*/  STL [R1+0x904], R3 ;  /* 0x0009040301007387 */ /* 0x0003e40000100800 */
[----:B---3--:R-:W3:Y:S02]  /*bec40*/  LDL.LU.64 R156, [R1+0x1878] ;  /* 0x00187800019c7983 */ /* 0x008ee40000300a00 */
[----:B------:R-:W3:Y:S01]  /*bec50*/  LDL.LU.64 R152, [R1+0x1800] ;  /* 0x0018000001987983 */ /* 0x000ee20000300a00 */
[----:B-1----:R-:W-:Y:S01]  /*bec60*/  IADD3.X R3, R165, R2, RZ, P3, !PT ;  /* 0x00000002a5037210 */ /* 0x002fe20001ffe4ff */
[----:B------:R-:W-:Y:S04]  /*bec70*/  HMMA.1688.F32.TF32 R232, R220, R134, R248 ;  /* 0x00000086dce8723c */ /* 0x000fe800000810f8 */
[----:B------:R5:W-:Y:S04]  /*bec80*/  STL [R1+0x958], R3 ;  /* 0x0009580301007387 */ /* 0x000be80000100800 */
[----:B------:R-:W-:Y:S01]  /*bec90*/  HMMA.1688.F32.TF32 R184, R168, R128, R184 ;  /* 0x00000080a8b8723c */ /* 0x000fe200000810b8 */
[----:B--2---:R-:W-:-:S02]  /*beca0*/  IADD3 R160, P0, R148, R132, RZ ;  /* 0x0000008494a07210 */ /* 0x004fc40007f1e0ff */
[----:B----4-:R-:W-:-:S03]  /*becb0*/  IADD3 R133, P1, R144, R132, RZ ;  /* 0x0000008490857210 */ /* 0x010fc60007f3e0ff */
[----:B------:R-:W-:Y:S01]  /*becc0*/  STL [R1+0x14c], R160 ;  /* 0x00014ca001007387 */ /* 0x000fe20000100800 */
[----:B-----5:R-:W-:-:S03]  /*becd0*/  IADD3 R3, P2, R140, R132, RZ ;  /* 0x000000848c037210 */ /* 0x020fc60007f5e0ff */
[----:B------:R-:W-:Y:S01]  /*bece0*/  STL [R1+0x244], R133 ;  /* 0x0002448501007387 */ /* 0x000fe20000100800 */
[----:B------:R1:W-:Y:S03]  /*becf0*/  STL [R1+0x3728], R135 ;  /* 0x0037288701007387 */ /* 0x0003e60000100800 */
[----:B------:R2:W-:Y:S01]  /*bed00*/  STL [R1+0x2c4], R3 ;  /* 0x0002c40301007387 */ /* 0x0005e20000100800 */
[--C-:B-1----:R-:W-:Y:S02]  /*bed10*/  IMAD.X R135, R149, 0x1, R2.reuse, P0 ;  /* 0x0000000195877824 */ /* 0x102fe400000e0602 */
[----:B------:R-:W-:Y:S01]  /*bed20*/  IMAD.X R133, R145, 0x1, R2, P1 ;  /* 0x0000000191857824 */ /* 0x000fe200008e0602 */
[----:B--2---:R-:W-:Y:S02]  /*bed30*/  IADD3.X R3, R141, R2, RZ, P2, !PT ;  /* 0x000000028d037210 */ /* 0x004fe400017fe4ff */
[----:B------:R-:W-:Y:S01]  /*bed40*/  STL [R1+0x144], R135 ;  /* 0x0001448701007387 */ /* 0x000fe20000100800 */
[----:B------:R-:W2:Y:S02]  /*bed50*/  LDL.LU.64 R148, [R1+0x17b8] ;  /* 0x0017b80001947983 */ /* 0x000ea40000300a00 */
[----:B------:R-:W-:Y:S02]  /*bed60*/  STL [R1+0x23c], R133 ;  /* 0x00023c8501007387 */ /* 0x000fe40000100800 */
[----:B------:R-:W4:Y:S01]  /*bed70*/  LDL.LU.64 R144, [R1+0x1b30] ;  /* 0x001b300001907983 */ /* 0x000f220000300a00 */
[----:B------:R1:W-:Y:S01]  /*bed80*/  STL [R1+0x2bc], R3 ;  /* 0x0002bc0301007387 */ /* 0x0003e20000100800 */
[----:B------:R-:W5:Y:S01]  /*bed90*/  LDL.LU.64 R140, [R1+0x1ab8] ;  /* 0x001ab800018c7983 */ /* 0x000f620000300a00 */
[----:B-1----:R-:W-:-:S05]  /*beda0*/  IADD3 R3, P0, R162, R132, RZ ;  /* 0x00000084a2037210 */ /* 0x002fca0007f1e0ff */
[----:B------:R1:W-:Y:S01]  /*bedb0*/  STL [R1+0x640], R3 ;  /* 0x0006400301007387 */ /* 0x0003e20000100800 */
[-C--:B------:R-:W-:Y:S02]  /*bedc0*/  IADD3 R135, P1, R136, R132.reuse, RZ ;  /* 0x0000008488877210 */ /* 0x080fe40007f3e0ff */
[----:B---3--:R-:W-:-:S03]  /*bedd0*/  IADD3 R133, P2, R156, R132, RZ ;  /* 0x000000849c857210 */ /* 0x008fc60007f5e0ff */
[----:B------:R-:W-:Y:S01]  /*bede0*/  STL [R1+0x7c4], R135 ;  /* 0x0007c48701007387 */ /* 0x000fe20000100800 */
[----:B-1----:R-:W-:-:S03]  /*bedf0*/  IADD3 R3, P3, R152, R132, RZ ;  /* 0x0000008498037210 */ /* 0x002fc60007f7e0ff */
[----:B------:R-:W-:Y:S01]  /*bee00*/  STL [R1+0x864], R133 ;  /* 0x0008648501007387 */ /* 0x000fe20000100800 */
[----:B------:R1:W-:Y:S03]  /*bee10*/  STL [R1+0x3724], R128 ;  /* 0x0037248001007387 */ /* 0x0003e60000100800 */
[----:B------:R3:W-:Y:S01]  /*bee20*/  STL [R1+0x8fc], R3 ;  /* 0x0008fc0301007387 */ /* 0x0007e20000100800 */
[----:B------:R-:W-:Y:S02]  /*bee30*/  STL [R1+0x3720], R129 ;  /* 0x0037208101007387 */ /* 0x000fe40000100800 */
[--C-:B-1----:R-:W-:Y:S02]  /*bee40*/  IMAD.X R128, R163, 0x1, R2.reuse, P0 ;  /* 0x00000001a3807824 */ /* 0x102fe400000e0602 */
[--C-:B---3--:R-:W-:Y:S02]  /*bee50*/  IMAD.X R3, R137, 0x1, R2.reuse, P1 ;  /* 0x0000000189037824 */ /* 0x108fe400008e0602 */
[----:B------:R-:W3:Y:S01]  /*bee60*/  LDL.LU.64 R136, [R1+0x1a28] ;  /* 0x001a280001887983 */ /* 0x000ee20000300a00 */
[----:B------:R1:W-:Y:S03]  /*bee70*/  STL [R1+0x378], R128 ;  /* 0x0003788001007387 */ /* 0x0003e60000100800 */
[----:B-1----:R-:W3:Y:S01]  /*bee80*/  LDL.LU.64 R128, [R1+0x19a0] ;  /* 0x0019a00001807983 */ /* 0x002ee20000300a00 */
[----:B------:R1:W-:Y:S02]  /*bee90*/  STL [R1+0x7bc], R3 ;  /* 0x0007bc0301007387 */ /* 0x0003e40000100800 */
[----:B------:R-:W3:Y:S02]  /*beea0*/  LDL.LU.64 R164, [R1+0x1910] ;  /* 0x0019100001a47983 */ /* 0x000ee40000300a00 */
[----:B------:R-:W3:Y:S01]  /*beeb0*/  LDL.LU.64 R162, [R1+0x1890] ;  /* 0x0018900001a27983 */ /* 0x000ee20000300a00 */
[----:B------:R-:W-:Y:S01]  /*beec0*/  IADD3.X R133, R157, R2, RZ, P2, !PT ;  /* 0x000000029d857210 */ /* 0x000fe200017fe4ff */
[----:B-1----:R-:W-:-:S04]  /*beed0*/  IMAD.X R3, R153, 0x1, R2, P3 ;  /* 0x0000000199037824 */ /* 0x002fc800018e0602 */
[----:B------:R4:W-:Y:S04]  /*beee0*/  STL [R1+0x85c], R133 ;  /* 0x00085c8501007387 */ /* 0x0009e80000100800 */
[----:B------:R5:W-:Y:S01]  /*beef0*/  STL [R1+0x8f4], R3 ;  /* 0x0008f40301007387 */ /* 0x000be20000100800 */
[-C--:B--2---:R-:W-:Y:S02]  /*bef00*/  IADD3 R135, P0, R148, R132.reuse, RZ ;  /* 0x0000008494877210 */ /* 0x084fe40007f1e0ff */
[-C--:B----4-:R-:W-:Y:S02]  /*bef10*/  IADD3 R133, P1, R144, R132.reuse, RZ ;  /* 0x0000008490857210 */ /* 0x090fe40007f3e0ff */
[----:B-----5:R-:W-:Y:S01]  /*bef20*/  IADD3 R3, P2, R140, R132, RZ ;  /* 0x000000848c037210 */ /* 0x020fe20007f5e0ff */
[----:B------:R1:W-:Y:S02]  /*bef30*/  STL [R1+0x954], R135 ;  /* 0x0009548701007387 */ /* 0x0003e40000100800 */
[----:B------:R2:W-:Y:S02]  /*bef40*/  STL [R1+0x13c], R133 ;  /* 0x00013c8501007387 */ /* 0x0005e40000100800 */
[----:B------:R4:W-:Y:S01]  /*bef50*/  STL [R1+0x234], R3 ;  /* 0x0002340301007387 */ /* 0x0009e20000100800 */
[--C-:B-1----:R-:W-:Y:S01]  /*bef60*/  IMAD.X R135, R149, 0x1, R2.reuse, P0 ;  /* 0x0000000195877824 */ /* 0x102fe200000e0602 */
[----:B--2---:R-:W-:Y:S01]  /*bef70*/  IADD3.X R133, R145, R2, RZ, P1, !PT ;  /* 0x0000000291857210 */ /* 0x004fe20000ffe4ff */
[----:B----4-:R-:W-:-:S03]  /*bef80*/  IMAD.X R3, R141, 0x1, R2, P2 ;  /* 0x000000018d037824 */ /* 0x010fc600010e0602 */
[----:B------:R-:W-:Y:S01]  /*bef90*/  STL [R1+0x950], R135 ;  /* 0x0009508701007387 */ /* 0x000fe20000100800 */
[----:B------:R-:W2:Y:S02]  /*befa0*/  LDL.LU.64 R152, [R1+0x1810] ;  /* 0x0018100001987983 */ /* 0x000ea40000300a00 */
[----:B------:R-:W-:Y:S02]  /*befb0*/  STL [R1+0x138], R133 ;  /* 0x0001388501007387 */ /* 0x000fe40000100800 */
[----:B------:R-:W4:Y:S01]  /*befc0*/  LDL.LU.64 R144, [R1+0x17c0] ;  /* 0x0017c00001907983 */ /* 0x000f220000300a00 */
[----:B------:R3:W-:Y:S01]  /*befd0*/  STL [R1+0x22c], R3 ;  /* 0x00022c0301007387 */ /* 0x0007e20000100800 */
[----:B------:R-:W5:Y:S01]  /*befe0*/  LDL.LU.64 R140, [R1+0x1b38] ;  /* 0x001b3800018c7983 */ /* 0x000f620000300a00 */
[----:B---3--:R-:W-:-:S05]  /*beff0*/  IADD3 R3, P0, R136, R132, RZ ;  /* 0x0000008488037210 */ /* 0x008fca0007f1e0ff */
[----:B------:R1:W-:Y:S01]  /*bf000*/  STL [R1+0x2b0], R3 ;  /* 0x0002b00301007387 */ /* 0x0003e20000100800 */
[-C--:B------:R-:W-:Y:S02]  /*bf010*/  IADD3 R135, P1, R128, R132.reuse, RZ ;  /* 0x0000008480877210 */ /* 0x080fe40007f3e0ff */
[-C--:B------:R-:W-:Y:S02]  /*bf020*/  IADD3 R133, P2, R164, R132.reuse, RZ ;  /* 0x00000084a4857210 */ /* 0x080fe40007f5e0ff */
[----:B-1----:R-:W-:Y:S01]  /*bf030*/  IADD3 R3, P3, R162, R132, RZ ;  /* 0x00000084a2037210 */ /* 0x002fe20007f7e0ff */
[----:B------:R-:W-:Y:S02]  /*bf040*/  STL [R1+0x374], R135 ;  /* 0x0003748701007387 */ /* 0x000fe40000100800 */
[----:B------:R1:W-:Y:S01]  /*bf050*/  STL [R1+0x7b4], R133 ;  /* 0x0007b48501007387 */ /* 0x0003e20000100800 */
[----:B------:R-:W-:Y:S08]  /*bf060*/  HMMA.1688.F32.TF32 R172, R220, R138, R244 ;  /* 0x0000008adcac723c */ /* 0x000ff000000810f4 */
[C---:B------:R-:W-:Y:S01]  /*bf070*/  HMMA.1688.F32.TF32 R236, R168.reuse, R124, R236 ;  /* 0x0000007ca8ec723c */ /* 0x040fe200000810ec */
[----:B------:R3:W-:Y:S01]  /*bf080*/  STL [R1+0x854], R3 ;  /* 0x0008540301007387 */ /* 0x0007e20000100800 */
[----:B------:R-:W5:Y:S06]  /*bf090*/  LDL.LU.64 R148, [R1+0x1ac0] ;  /* 0x001ac00001947983 */ /* 0x000f6c0000300a00 */
[C---:B------:R-:W-:Y:S08]  /*bf0a0*/  HMMA.1688.F32.TF32 R192, R168.reuse, R120, R192 ;  /* 0x00000078a8c0723c */ /* 0x040ff000000810c0 */
[C---:B------:R-:W-:Y:S08]  /*bf0b0*/  HMMA.1688.F32.TF32 R196, R168.reuse, R116, R196 ;  /* 0x00000074a8c4723c */ /* 0x040ff000000810c4 */
[C---:B------:R-:W-:Y:S08]  /*bf0c0*/  HMMA.1688.F32.TF32 R200, R168.reuse, R112, R200 ;  /* 0x00000070a8c8723c */ /* 0x040ff000000810c8 */
[C---:B------:R-:W-:Y:S08]  /*bf0d0*/  HMMA.1688.F32.TF32 R204, R168.reuse, R108, R204 ;  /* 0x0000006ca8cc723c */ /* 0x040ff000000810cc */
[----:B------:R-:W-:Y:S01]  /*bf0e0*/  HMMA.1688.F32.TF32 R208, R168, R104, R208 ;  /* 0x00000068a8d0723c */ /* 0x000fe200000810d0 */
[----:B-1----:R-:W-:-:S07]  /*bf0f0*/  IMAD.X R133, R137, 0x1, R2, P0 ;  /* 0x0000000189857824 */ /* 0x002fce00000e0602 */
[C---:B------:R-:W-:Y:S08]  /*bf100*/  HMMA.1688.F32.TF32 R212, R168.reuse, R100, R212 ;  /* 0x00000064a8d4723c */ /* 0x040ff000000810d4 */
[----:B------:R-:W-:Y:S01]  /*bf110*/  HMMA.1688.F32.TF32 R216, R168, R96, R216 ;  /* 0x00000060a8d8723c */ /* 0x000fe200000810d8 */
[----:B---3--:R-:W-:-:S07]  /*bf120*/  IADD3.X R3, R129, R2, RZ, P1, !PT ;  /* 0x0000000281037210 */ /* 0x008fce0000ffe4ff */
[C---:B------:R-:W-:Y:S01]  /*bf130*/  HMMA.1688.F32.TF32 R228, R168.reuse, R92, R228 ;  /* 0x0000005ca8e4723c */ /* 0x040fe200000810e4 */
[----:B------:R1:W-:Y:S01]  /*bf140*/  STL [R1+0x2a8], R133 ;  /* 0x0002a88501007387 */ /* 0x0003e20000100800 */
[----:B------:R-:W3:Y:S02]  /*bf150*/  LDL.LU.64 R136, [R1+0x1a38] ;  /* 0x001a380001887983 */ /* 0x000ee40000300a00 */
[----:B------:R1:W-:Y:S02]  /*bf160*/  STL [R1+0x35c], R3 ;  /* 0x00035c0301007387 */ /* 0x0003e40000100800 */
[----:B------:R-:W3:Y:S01]  /*bf170*/  LDL.LU.64 R128, [R1+0x19a8] ;  /* 0x0019a80001807983 */ /* 0x000ee20000300a00 */
[----:B------:R-:W3:Y:S01]  /*bf180*/  LDL.LU.64 R156, [R1+0x1920] ;  /* 0x00192000019c7983 */ /* 0x000ee20000300a00 */
[C---:B------:R-:W-:Y:S08]  /*bf190*/  HMMA.1688.F32.TF32 R224, R168.reuse, R88, R224 ;  /* 0x00000058a8e0723c */ /* 0x040ff000000810e0 */
[C---:B------:R-:W-:Y:S08]  /*bf1a0*/  HMMA.1688.F32.TF32 R180, R168.reuse, R80, R180 ;  /* 0x00000050a8b4723c */ /* 0x040ff000000810b4 */
[----:B------:R-:W-:Y:S01]  /*bf1b0*/  HMMA.1688.F32.TF32 R176, R168, R76, R176 ;  /* 0x0000004ca8b0723c */ /* 0x000fe200000810b0 */
[----:B------:R-:W-:Y:S01]  /*bf1c0*/  MOV R160, c[0x0][0x180] ;  /* 0x0000600000a07a02 */ /* 0x000fe20000000f00 */
[----:B------:R-:W-:Y:S01]  /*bf1d0*/  LDS R164, [R161+0x34680] ;  /* 0x03468000a1a47984 */ /* 0x000fe20000000800 */
[----:B-1----:R-:W-:-:S05]  /*bf1e0*/  IMAD.X R133, R165, 0x1, R2, P2 ;  /* 0x00000001a5857824 */ /* 0x002fca00010e0602 */
[----:B------:R-:W-:Y:S01]  /*bf1f0*/  HMMA.1688.F32.TF32 R220, R168, R84, R240 ;  /* 0x00000054a8dc723c */ /* 0x000fe200000810f0 */
[----:B------:R-:W-:-:S07]  /*bf200*/  IMAD.X R3, R163, 0x1, R2, P3 ;  /* 0x00000001a3037824 */ /* 0x000fce00018e0602 */
[----:B------:R-:W-:Y:S01]  /*bf210*/  HMMA.1688.F32.TF32 R172, R168, R72, R172 ;  /* 0x00000048a8ac723c */ /* 0x000fe200000810ac */
[----:B------:R-:W1:Y:S04]  /*bf220*/  LDS R165, [R189+0x34680] ;  /* 0x03468000bda57984 */ /* 0x000e680000000800 */
[----:B------:R4:W-:Y:S01]  /*bf230*/  STL [R1+0x7ac], R133 ;  /* 0x0007ac8501007387 */ /* 0x0009e20000100800 */
[----:B------:R5:W-:Y:S01]  /*bf240*/  STL [R1+0x84c], R3 ;  /* 0x00084c0301007387 */ /* 0x000be20000100800 */
[-C--:B--2---:R-:W-:Y:S02]  /*bf250*/  IADD3 R135, P0, R152, R132.reuse, RZ ;  /* 0x0000008498877210 */ /* 0x084fe40007f1e0ff */
[-C--:B----4-:R-:W-:Y:S02]  /*bf260*/  IADD3 R133, P1, R144, R132.reuse, RZ ;  /* 0x0000008490857210 */ /* 0x090fe40007f3e0ff */
[----:B-----5:R-:W-:Y:S01]  /*bf270*/  IADD3 R3, P2, R140, R132, RZ ;  /* 0x000000848c037210 */ /* 0x020fe20007f5e0ff */
[----:B------:R2:W-:Y:S02]  /*bf280*/  STL [R1+0x8dc], R135 ;  /* 0x0008dc8701007387 */ /* 0x0005e40000100800 */
[----:B------:R4:W-:Y:S02]  /*bf290*/  STL [R1+0x94c], R133 ;  /* 0x00094c8501007387 */ /* 0x0009e40000100800 */
[----:B------:R5:W-:Y:S01]  /*bf2a0*/  STL [R1+0x134], R3 ;  /* 0x0001340301007387 */ /* 0x000be20000100800 */
[----:B--2---:R-:W-:Y:S01]  /*bf2b0*/  IADD3.X R135, R153, R2, RZ, P0, !PT ;  /* 0x0000000299877210 */ /* 0x004fe200007fe4ff */
[----:B----4-:R-:W-:-:S02]  /*bf2c0*/  IMAD.X R133, R145, 0x1, R2, P1 ;  /* 0x0000000191857824 */ /* 0x010fc400008e0602 */
[----:B-----5:R-:W-:Y:S02]  /*bf2d0*/  IMAD.X R3, R141, 0x1, R2, P2 ;  /* 0x000000018d037824 */ /* 0x020fe400010e0602 */
[----:B------:R-:W-:Y:S01]  /*bf2e0*/  STL [R1+0x8d4], R135 ;  /* 0x0008d48701007387 */ /* 0x000fe20000100800 */
[----:B------:R-:W2:Y:S02]  /*bf2f0*/  LDL.LU.64 R152, [R1+0x18a0] ;  /* 0x0018a00001987983 */ /* 0x000ea40000300a00 */
[----:B------:R-:W-:Y:S02]  /*bf300*/  STL [R1+0x948], R133 ;  /* 0x0009488501007387 */ /* 0x000fe40000100800 */
[----:B------:R-:W4:Y:S01]  /*bf310*/  LDL.LU.64 R144, [R1+0x1828] ;  /* 0x0018280001907983 */ /* 0x000f220000300a00 */
[----:B------:R5:W-:Y:S01]  /*bf320*/  STL [R1+0x130], R3 ;  /* 0x0001300301007387 */ /* 0x000be20000100800 */
[----:B------:R-:W4:Y:S01]  /*bf330*/  LDL.LU.64 R140, [R1+0x17d0] ;  /* 0x0017d000018c7983 */ /* 0x000f220000300a00 */
[----:B-----5:R-:W-:-:S05]  /*bf340*/  IADD3 R3, P0, R148, R132, RZ ;  /* 0x0000008494037210 */ /* 0x020fca0007f1e0ff */
[----:B------:R5:W-:Y:S01]  /*bf350*/  STL [R1+0x220], R3 ;  /* 0x0002200301007387 */ /* 0x000be20000100800 */
[-C--:B---3--:R-:W-:Y:S02]  /*bf360*/  IADD3 R135, P1, R136, R132.reuse, RZ ;  /* 0x0000008488877210 */ /* 0x088fe40007f3e0ff */
[-C--:B------:R-:W-:Y:S02]  /*bf370*/  IADD3 R133, P2, R128, R132.reuse, RZ ;  /* 0x0000008480857210 */ /* 0x080fe40007f5e0ff */
[----:B-----5:R-:W-:Y:S01]  /*bf380*/  IADD3 R3, P3, R156, R132, RZ ;  /* 0x000000849c037210 */ /* 0x020fe20007f7e0ff */
[----:B------:R3:W-:Y:S02]  /*bf390*/  STL [R1+0x2a4], R135 ;  /* 0x0002a48701007387 */ /* 0x0007e40000100800 */
[----:B------:R5:W-:Y:S02]  /*bf3a0*/  STL [R1+0x354], R133 ;  /* 0x0003548501007387 */ /* 0x000be40000100800 */
[----:B------:R1:W-:Y:S01]  /*bf3b0*/  STL [R1+0x7a4], R3 ;  /* 0x0007a40301007387 */ /* 0x0003e20000100800 */
[----:B---3--:R-:W-:Y:S01]  /*bf3c0*/  IADD3.X R135, R149, R2, RZ, P0, !PT ;  /* 0x0000000295877210 */ /* 0x008fe200007fe4ff */
[----:B-----5:R-:W-:-:S02]  /*bf3d0*/  IMAD.X R133, R137, 0x1, R2, P1 ;  /* 0x0000000189857824 */ /* 0x020fc400008e0602 */
[----:B-1----:R-:W-:Y:S02]  /*bf3e0*/  IMAD.X R3, R129, 0x1, R2, P2 ;  /* 0x0000000181037824 */ /* 0x002fe400010e0602 */
[----:B------:R-:W-:Y:S01]  /*bf3f0*/  STL [R1+0x218], R135 ;  /* 0x0002188701007387 */ /* 0x000fe20000100800 */
[----:B------:R-:W3:Y:S02]  /*bf400*/  LDL.LU.64 R162, [R1+0x1b40] ;  /* 0x001b400001a27983 */ /* 0x000ee40000300a00 */
[----:B------:R-:W-:Y:S02]  /*bf410*/  STL [R1+0x29c], R133 ;  /* 0x00029c8501007387 */ /* 0x000fe40000100800 */
[----:B------:R-:W5:Y:S01]  /*bf420*/  LDL.LU.64 R148, [R1+0x1ac8] ;  /* 0x001ac80001947983 */ /* 0x000f620000300a00 */
[----:B------:R1:W-:Y:S01]  /*bf430*/  STL [R1+0x34c], R3 ;  /* 0x00034c0301007387 */ /* 0x0003e20000100800 */
[----:B------:R-:W5:Y:S02]  /*bf440*/  LDL.LU.64 R136, [R1+0x1a48] ;  /* 0x001a480001887983 */ /* 0x000f640000300a00 */
[----:B------:R-:W5:Y:S01]  /*bf450*/  LDL.LU.64 R128, [R1+0x19b8] ;  /* 0x0019b80001807983 */ /* 0x000f620000300a00 */
[----:B-1----:R-:W-:-:S05]  /*bf460*/  IADD3.X R3, R157, R2, RZ, P3, !PT ;  /* 0x000000029d037210 */ /* 0x002fca0001ffe4ff */
[----:B------:R1:W-:Y:S01]  /*bf470*/  STL [R1+0x79c], R3 ;  /* 0x00079c0301007387 */ /* 0x0003e20000100800 */
[-C--:B--2---:R-:W-:Y:S02]  /*bf480*/  IADD3 R135, P0, R152, R132.reuse, RZ ;  /* 0x0000008498877210 */ /* 0x084fe40007f1e0ff */
[-C--:B----4-:R-:W-:Y:S02]  /*bf490*/  IADD3 R133, P1, R144, R132.reuse, RZ ;  /* 0x0000008490857210 */ /* 0x090fe40007f3e0ff */
[----:B-1----:R-:W-:Y:S01]  /*bf4a0*/  IADD3 R3, P2, R140, R132, RZ ;  /* 0x000000848c037210 */ /* 0x002fe20007f5e0ff */
[----:B------:R1:W-:Y:S02]  /*bf4b0*/  STL [R1+0x844], R135 ;  /* 0x0008448701007387 */ /* 0x0003e40000100800 */
[----:B------:R2:W-:Y:S02]  /*bf4c0*/  STL [R1+0x8cc], R133 ;  /* 0x0008cc8501007387 */ /* 0x0005e40000100800 */
[----:B------:R4:W-:Y:S01]  /*bf4d0*/  STL [R1+0x944], R3 ;  /* 0x0009440301007387 */ /* 0x0009e20000100800 */
[----:B-1----:R-:W-:-:S02]  /*bf4e0*/  IMAD.X R135, R153, 0x1, R2, P0 ;  /* 0x0000000199877824 */ /* 0x002fc400000e0602 */
[----:B--2---:R-:W-:Y:S01]  /*bf4f0*/  IMAD.X R133, R145, 0x1, R2, P1 ;  /* 0x0000000191857824 */ /* 0x004fe200008e0602 */
[----:B----4-:R-:W-:Y:S02]  /*bf500*/  IADD3.X R3, R141, R2, RZ, P2, !PT ;  /* 0x000000028d037210 */ /* 0x010fe400017fe4ff */
[----:B------:R-:W-:Y:S01]  /*bf510*/  STL [R1+0x81c], R135 ;  /* 0x00081c8701007387 */ /* 0x000fe20000100800 */
[----:B------:R-:W2:Y:S02]  /*bf520*/  LDL.LU.64 R156, [R1+0x1930] ;  /* 0x00193000019c7983 */ /* 0x000ea40000300a00 */
[----:B------:R3:W-:Y:S02]  /*bf530*/  STL [R1+0x8c4], R133 ;  /* 0x0008c48501007387 */ /* 0x0007e40000100800 */
[----:B------:R-:W4:Y:S01]  /*bf540*/  LDL.LU.64 R152, [R1+0x18b8] ;  /* 0x0018b80001987983 */ /* 0x000f220000300a00 */
[----:B------:R1:W-:Y:S01]  /*bf550*/  STL [R1+0x940], R3 ;  /* 0x0009400301007387 */ /* 0x0003e20000100800 */
[----:B------:R-:W4:Y:S02]  /*bf560*/  LDL.LU.64 R144, [R1+0x1840] ;  /* 0x0018400001907983 */ /* 0x000f240000300a00 */
[----:B------:R-:W4:Y:S01]  /*bf570*/  LDL.LU.64 R140, [R1+0x17e0] ;  /* 0x0017e000018c7983 */ /* 0x000f220000300a00 */
[----:B---3--:R-:W-:-:S02]  /*bf580*/  IADD3 R133, P0, R162, R132, RZ ;  /* 0x00000084a2857210 */ /* 0x008fc40007f1e0ff */
[-C--:B-----5:R-:W-:Y:S02]  /*bf590*/  IADD3 R135, P1, R148, R132.reuse, RZ ;  /* 0x0000008494877210 */ /* 0x0a0fe40007f3e0ff */
[-C--:B-1----:R-:W-:Y:S01]  /*bf5a0*/  IADD3 R3, P2, R136, R132.reuse, RZ ;  /* 0x0000008488037210 */ /* 0x082fe20007f5e0ff */
[----:B------:R1:W-:Y:S02]  /*bf5b0*/  STL [R1+0x12c], R133 ;  /* 0x00012c8501007387 */ /* 0x0003e40000100800 */
[----:B------:R3:W-:Y:S02]  /*bf5c0*/  STL [R1+0x214], R135 ;  /* 0x0002148701007387 */ /* 0x0007e40000100800 */
[----:B------:R5:W-:Y:S01]  /*bf5d0*/  STL [R1+0x290], R3 ;  /* 0x0002900301007387 */ /* 0x000be20000100800 */
[----:B-1----:R-:W-:Y:S01]  /*bf5e0*/  IADD3 R133, P3, R128, R132, RZ ;  /* 0x0000008480857210 */ /* 0x002fe20007f7e0ff */
[--C-:B---3--:R-:W-:Y:S02]  /*bf5f0*/  IMAD.X R135, R149, 0x1, R2.reuse, P1 ;  /* 0x0000000195877824 */ /* 0x108fe400008e0602 */
[----:B-----5:R-:W-:-:S02]  /*bf600*/  IMAD.X R3, R163, 0x1, R2, P0 ;  /* 0x00000001a3037824 */ /* 0x020fc400000e0602 */
[----:B------:R1:W-:Y:S04]  /*bf610*/  STL [R1+0x344], R133 ;  /* 0x0003448501007387 */ /* 0x0003e80000100800 */
[----:B------:R3:W-:Y:S01]  /*bf620*/  STL [R1+0x128], R3 ;  /* 0x0001280301007387 */ /* 0x0007e20000100800 */
[----:B------:R-:W-:Y:S02]  /*bf630*/  STL [R1+0x20c], R135 ;  /* 0x00020c8701007387 */ /* 0x000fe40000100800 */
[----:B------:R-:W5:Y:S01]  /*bf640*/  LDL.LU.64 R162, [R1+0x1b48] ;  /* 0x001b480001a27983 */ /* 0x000f620000300a00 */
[----:B-1----:R-:W-:Y:S01]  /*bf650*/  IADD3.X R133, R137, R2, RZ, P2, !PT ;  /* 0x0000000289857210 */ /* 0x002fe200017fe4ff */
[----:B---3--:R-:W-:-:S04]  /*bf660*/  IMAD.X R3, R129, 0x1, R2, P3 ;  /* 0x0000000181037824 */ /* 0x008fc800018e0602 */
[----:B------:R-:W-:Y:S01]  /*bf670*/  STL [R1+0x284], R133 ;  /* 0x0002848501007387 */ /* 0x000fe20000100800 */
[----:B------:R-:W3:Y:S03]  /*bf680*/  LDL.LU.64 R148, [R1+0x1ad0] ;  /* 0x001ad00001947983 */ /* 0x000ee60000300a00 */
[----:B------:R2:W-:Y:S01]  /*bf690*/  STL [R1+0x338], R3 ;  /* 0x0003380301007387 */ /* 0x0005e20000100800 */
[----:B------:R-:W3:Y:S02]  /*bf6a0*/  LDL.LU.64 R136, [R1+0x1a50] ;  /* 0x001a500001887983 */ /* 0x000ee40000300a00 */
[----:B------:R-:W3:Y:S01]  /*bf6b0*/  LDL.LU.64 R128, [R1+0x19c8] ;  /* 0x0019c80001807983 */ /* 0x000ee20000300a00 */
[-C--:B--2---:R-:W-:Y:S02]  /*bf6c0*/  IADD3 R3, P0, R156, R132.reuse, RZ ;  /* 0x000000849c037210 */ /* 0x084fe40007f1e0ff */
[----:B----4-:R-:W-:-:S03]  /*bf6d0*/  IADD3 R133, P1, R152, R132, RZ ;  /* 0x0000008498857210 */ /* 0x010fc60007f3e0ff */
[----:B------:R1:W-:Y:S02]  /*bf6e0*/  STL [R1+0x790], R3 ;  /* 0x0007900301007387 */ /* 0x0003e40000100800 */
[----:B------:R2:W-:Y:S02]  /*bf6f0*/  STL [R1+0x810], R133 ;  /* 0x0008108501007387 */ /* 0x0005e40000100800 */
[----:B------:R-:W-:Y:S01]  /*bf700*/  IMAD.X R135, R157, 0x1, R2, P0 ;  /* 0x000000019d877824 */ /* 0x000fe200000e0602 */
[-C--:B-1----:R-:W-:Y:S02]  /*bf710*/  IADD3 R3, P2, R144, R132.reuse, RZ ;  /* 0x0000008490037210 */ /* 0x082fe40007f5e0ff */
[----:B--2---:R-:W-:-:S03]  /*bf720*/  IADD3 R133, P3, R140, R132, RZ ;  /* 0x000000848c857210 */ /* 0x004fc60007f7e0ff */
[----:B------:R1:W-:Y:S02]  /*bf730*/  STL [R1+0x8b8], R3 ;  /* 0x0008b80301007387 */ /* 0x0003e40000100800 */
[----:B------:R2:W-:Y:S02]  /*bf740*/  STL [R1+0x938], R133 ;  /* 0x0009388501007387 */ /* 0x0005e40000100800 */
[----:B------:R-:W-:Y:S02]  /*bf750*/  STL [R1+0x77c], R135 ;  /* 0x00077c8701007387 */ /* 0x000fe40000100800 */
[----:B------:R-:W4:Y:S01]  /*bf760*/  LDL.LU.64 R156, [R1+0x1948] ;  /* 0x00194800019c7983 */ /* 0x000f220000300a00 */
[----:B-1----:R-:W-:Y:S01]  /*bf770*/  IADD3.X R3, R153, R2, RZ, P1, !PT ;  /* 0x0000000299037210 */ /* 0x002fe20000ffe4ff */
[----:B--2---:R-:W-:-:S04]  /*bf780*/  IMAD.X R133, R145, 0x1, R2, P2 ;  /* 0x0000000191857824 */ /* 0x004fc800010e0602 */
[----:B------:R1:W-:Y:S01]  /*bf790*/  STL [R1+0x804], R3 ;  /* 0x0008040301007387 */ /* 0x0003e20000100800 */
[----:B------:R5:W-:Y:S02]  /*bf7a0*/  STL [R1+0x89c], R133 ;  /* 0x00089c8501007387 */ /* 0x000be40000100800 */
[----:B------:R-:W2:Y:S02]  /*bf7b0*/  LDL.LU.64 R152, [R1+0x18c8] ;  /* 0x0018c80001987983 */ /* 0x000ea40000300a00 */
[----:B------:R-:W2:Y:S02]  /*bf7c0*/  LDL.LU.64 R144, [R1+0x1850] ;  /* 0x0018500001907983 */ /* 0x000ea40000300a00 */
[----:B-1----:R-:W-:-:S05]  /*bf7d0*/  IMAD.X R3, R141, 0x1, R2, P3 ;  /* 0x000000018d037824 */ /* 0x002fca00018e0602 */
[----:B------:R3:W-:Y:S01]  /*bf7e0*/  STL [R1+0x934], R3 ;  /* 0x0009340301007387 */ /* 0x0007e20000100800 */
[----:B------:R-:W2:Y:S01]  /*bf7f0*/  LDL.LU.64 R140, [R1+0x17f0] ;  /* 0x0017f000018c7983 */ /* 0x000ea20000300a00 */
[----:B-----5:R-:W-:-:S05]  /*bf800*/  IADD3 R133, P0, R162, R132, RZ ;  /* 0x00000084a2857210 */ /* 0x020fca0007f1e0ff */
[----:B------:R1:W-:Y:S01]  /*bf810*/  STL [R1+0x124], R133 ;  /* 0x0001248501007387 */ /* 0x0003e20000100800 */
[----:B---3--:R-:W-:Y:S02]  /*bf820*/  IADD3 R3, P1, R148, R132, RZ ;  /* 0x0000008494037210 */ /* 0x008fe40007f3e0ff */
[----:B------:R-:W-:Y:S02]  /*bf830*/  IADD3.X R135, R163, R2, RZ, P0, !PT ;  /* 0x00000002a3877210 */ /* 0x000fe400007fe4ff */
[-C--:B-1----:R-:W-:Y:S01]  /*bf840*/  IADD3 R133, P2, R136, R132.reuse, RZ ;  /* 0x0000008488857210 */ /* 0x082fe20007f5e0ff */
[----:B------:R1:W-:Y:S04]  /*bf850*/  STL [R1+0x204], R3 ;  /* 0x0002040301007387 */ /* 0x0003e80000100800 */
[----:B------:R3:W-:Y:S01]  /*bf860*/  STL [R1+0x270], R133 ;  /* 0x0002708501007387 */ /* 0x0007e20000100800 */
[----:B-1----:R-:W-:Y:S01]  /*bf870*/  IADD3 R3, P3, R128, R132, RZ ;  /* 0x0000008480037210 */ /* 0x002fe20007f7e0ff */
[----:B---3--:R-:W-:-:S04]  /*bf880*/  IMAD.X R133, R149, 0x1, R2, P1 ;  /* 0x0000000195857824 */ /* 0x008fc800008e0602 */
[----:B------:R1:W-:Y:S01]  /*bf890*/  STL [R1+0x328], R3 ;  /* 0x0003280301007387 */ /* 0x0003e20000100800 */
[----:B------:R-:W-:Y:S02]  /*bf8a0*/  STL [R1+0x120], R135 ;  /* 0x0001208701007387 */ /* 0x000fe40000100800 */
[----:B------:R-:W3:Y:S01]  /*bf8b0*/  LDL.LU.64 R148, [R1+0x1b50] ;  /* 0x001b500001947983 */ /* 0x000ee20000300a00 */
[----:B------:R5:W-:Y:S01]  /*bf8c0*/  STL [R1+0x1fc], R133 ;  /* 0x0001fc8501007387 */ /* 0x000be20000100800 */
[----:B-1----:R-:W-:-:S03]  /*bf8d0*/  IMAD.X R3, R137, 0x1, R2, P2 ;  /* 0x0000000189037824 */ /* 0x002fc600010e0602 */
[----:B------:R-:W3:Y:S02]  /*bf8e0*/  LDL.LU.64 R136, [R1+0x1ad8] ;  /* 0x001ad80001887983 */ /* 0x000ee40000300a00 */
[----:B------:R4:W-:Y:S01]  /*bf8f0*/  STL [R1+0x26c], R3 ;  /* 0x00026c0301007387 */ /* 0x0009e20000100800 */
[----:B-----5:R-:W-:Y:S02]  /*bf900*/  IADD3.X R133, R129, R2, RZ, P3, !PT ;  /* 0x0000000281857210 */ /* 0x020fe40001ffe4ff */
[----:B------:R-:W5:Y:S03]  /*bf910*/  LDL.LU.64 R128, [R1+0x1a58] ;  /* 0x001a580001807983 */ /* 0x000f660000300a00 */
[----:B------:R-:W-:Y:S01]  /*bf920*/  STL [R1+0x324], R133 ;  /* 0x0003248501007387 */ /* 0x000fe20000100800 */
[----:B----4-:R-:W-:-:S05]  /*bf930*/  IADD3 R3, P0, R156, R132, RZ ;  /* 0x000000849c037210 */ /* 0x010fca0007f1e0ff */
[----:B------:R2:W-:Y:S02]  /*bf940*/  STL [R1+0x774], R3 ;  /* 0x0007740301007387 */ /* 0x0005e40000100800 */
[-C--:B--2---:R-:W-:Y:S02]  /*bf950*/  IADD3 R3, P1, R152, R132.reuse, RZ ;  /* 0x0000008498037210 */ /* 0x084fe40007f3e0ff */
[----:B------:R-:W-:-:S03]  /*bf960*/  IADD3 R135, P2, R144, R132, RZ ;  /* 0x0000008490877210 */ /* 0x000fc60007f5e0ff */
[----:B------:R1:W-:Y:S02]  /*bf970*/  STL [R1+0x7f0], R3 ;  /* 0x0007f00301007387 */ /* 0x0003e40000100800 */
[----:B------:R2:W-:Y:S01]  /*bf980*/  STL [R1+0x88c], R135 ;  /* 0x00088c8701007387 */ /* 0x0005e20000100800 */
[----:B------:R-:W-:Y:S01]  /*bf990*/  IADD3 R133, P3, R140, R132, RZ ;  /* 0x000000848c857210 */ /* 0x000fe20007f7e0ff */
[--C-:B-1----:R-:W-:Y:S02]  /*bf9a0*/  IMAD.X R3, R157, 0x1, R2.reuse, P0 ;  /* 0x000000019d037824 */ /* 0x102fe400000e0602 */
[--C-:B--2---:R-:W-:Y:S02]  /*bf9b0*/  IMAD.X R135, R153, 0x1, R2.reuse, P1 ;  /* 0x0000000199877824 */ /* 0x104fe400008e0602 */
[----:B------:R1:W-:Y:S01]  /*bf9c0*/  STL [R1+0x928], R133 ;  /* 0x0009288501007387 */ /* 0x0003e20000100800 */
[----:B------:R2:W-:Y:S02]  /*bf9d0*/  STL [R1+0x66c], R3 ;  /* 0x00066c0301007387 */ /* 0x0005e40000100800 */
[----:B------:R-:W-:Y:S01]  /*bf9e0*/  STL [R1+0x7ec], R135 ;  /* 0x0007ec8701007387 */ /* 0x000fe20000100800 */
[----:B-1----:R-:W-:Y:S01]  /*bf9f0*/  IADD3.X R133, R145, R2, RZ, P2, !PT ;  /* 0x0000000291857210 */ /* 0x002fe200017fe4ff */
[----:B--2---:R-:W-:Y:S01]  /*bfa00*/  IMAD.X R3, R141, 0x1, R2, P3 ;  /* 0x000000018d037824 */ /* 0x004fe200018e0602 */
[----:B------:R-:W2:Y:S03]  /*bfa10*/  LDL.LU.64 R144, [R1+0x19d8] ;  /* 0x0019d80001907983 */ /* 0x000ea60000300a00 */
[----:B------:R3:W-:Y:S02]  /*bfa20*/  STL [R1+0x888], R133 ;  /* 0x0008888501007387 */ /* 0x0007e40000100800 */
[----:B------:R-:W4:Y:S01]  /*bfa30*/  LDL.LU.64 R140, [R1+0x1960] ;  /* 0x00196000018c7983 */ /* 0x000f220000300a00 */
[----:B------:R1:W-:Y:S01]  /*bfa40*/  STL [R1+0x924], R3 ;  /* 0x0009240301007387 */ /* 0x0003e20000100800 */
[----:B------:R-:W4:Y:S01]  /*bfa50*/  LDL.LU.64 R162, [R1+0x18e0] ;  /* 0x0018e00001a27983 */ /* 0x000f220000300a00 */
[----:B---3--:R-:W-:-:S05]  /*bfa60*/  IADD3 R133, P0, R148, R132, RZ ;  /* 0x0000008494857210 */ /* 0x008fca0007f1e0ff */
[----:B------:R3:W-:Y:S01]  /*bfa70*/  STL [R1+0x11c], R133 ;  /* 0x00011c8501007387 */ /* 0x0007e20000100800 */
[----:B------:R-:W4:Y:S01]  /*bfa80*/  LDL.LU.64 R156, [R1+0x1870] ;  /* 0x00187000019c7983 */ /* 0x000f220000300a00 */
[----:B-1----:R-:W-:Y:S01]  /*bfa90*/  IADD3 R3, P1, R136, R132, RZ ;  /* 0x0000008488037210 */ /* 0x002fe20007f3e0ff */
[----:B------:R-:W-:-:S04]  /*bfaa0*/  IMAD.X R135, R149, 0x1, R2, P0 ;  /* 0x0000000195877824 */ /* 0x000fc800000e0602 */
[----:B------:R5:W-:Y:S01]  /*bfab0*/  STL [R1+0x1f4], R3 ;  /* 0x0001f40301007387 */ /* 0x000be20000100800 */
[----:B---3--:R-:W-:Y:S02]  /*bfac0*/  IADD3.X R133, R137, R2, RZ, P1, !PT ;  /* 0x0000000289857210 */ /* 0x008fe40000ffe4ff */
[----:B-----5:R-:W-:-:S05]  /*bfad0*/  IADD3 R3, P2, R128, R132, RZ ;  /* 0x0000008480037210 */ /* 0x020fca0007f5e0ff */
[----:B------:R1:W-:Y:S01]  /*bfae0*/  STL [R1+0x25c], R3 ;  /* 0x00025c0301007387 */ /* 0x0003e20000100800 */
[----:B------:R-:W-:Y:S02]  /*bfaf0*/  STL [R1+0x118], R135 ;  /* 0x0001188701007387 */ /* 0x000fe40000100800 */
[----:B------:R-:W3:Y:S02]  /*bfb00*/  LDL.LU.64 R148, [R1+0x1808] ;  /* 0x0018080001947983 */ /* 0x000ee40000300a00 */
[----:B------:R-:W-:Y:S01]  /*bfb10*/  STL [R1+0x1f0], R133 ;  /* 0x0001f08501007387 */ /* 0x000fe20000100800 */
[----:B------:R-:W5:Y:S01]  /*bfb20*/  LDL.LU.64 R136, [R1+0x1b58] ;  /* 0x001b580001887983 */ /* 0x000f620000300a00 */
[----:B-1----:R-:W-:-:S05]  /*bfb30*/  IMAD.X R3, R129, 0x1, R2, P2 ;  /* 0x0000000181037824 */ /* 0x002fca00010e0602 */
[----:B------:R2:W-:Y:S01]  /*bfb40*/  STL [R1+0x258], R3 ;  /* 0x0002580301007387 */ /* 0x0005e20000100800 */
[----:B------:R-:W5:Y:S01]  /*bfb50*/  LDL.LU.64 R128, [R1+0x1ae0] ;  /* 0x001ae00001807983 */ /* 0x000f620000300a00 */
[-C--:B--2---:R-:W-:Y:S02]  /*bfb60*/  IADD3 R3, P0, R144, R132.reuse, RZ ;  /* 0x0000008490037210 */ /* 0x084fe40007f1e0ff */
[-C--:B----4-:R-:W-:Y:S02]  /*bfb70*/  IADD3 R135, P1, R140, R132.reuse, RZ ;  /* 0x000000848c877210 */ /* 0x090fe40007f3e0ff */
[-C--:B------:R-:W-:Y:S01]  /*bfb80*/  IADD3 R133, P2, R162, R132.reuse, RZ ;  /* 0x00000084a2857210 */ /* 0x080fe20007f5e0ff */
[----:B------:R-:W-:Y:S02]  /*bfb90*/  STL [R1+0x310], R3 ;  /* 0x0003100301007387 */ /* 0x000fe40000100800 */
[----:B------:R-:W-:Y:S02]  /*bfba0*/  STL [R1+0x660], R135 ;  /* 0x0006608701007387 */ /* 0x000fe40000100800 */
[----:B------:R1:W-:Y:S02]  /*bfbb0*/  STL [R1+0x7e0], R133 ;  /* 0x0007e08501007387 */ /* 0x0003e40000100800 */
[----:B-1----:R-:W-:Y:S01]  /*bfbc0*/  IMAD.X R133, R145, 0x1, R2, P0 ;  /* 0x0000000191857824 */ /* 0x002fe200000e0602 */
[----:B------:R-:W-:-:S05]  /*bfbd0*/  IADD3 R3, P3, R156, R132, RZ ;  /* 0x000000849c037210 */ /* 0x000fca0007f7e0ff */
[----:B------:R1:W-:Y:S01]  /*bfbe0*/  STL [R1+0x884], R3 ;  /* 0x0008840301007387 */ /* 0x0003e20000100800 */
[----:B------:R-:W2:Y:S02]  /*bfbf0*/  LDL.LU.64 R144, [R1+0x1a60] ;  /* 0x001a600001907983 */ /* 0x000ea40000300a00 */
[----:B------:R4:W-:Y:S01]  /*bfc00*/  STL [R1+0x2e8], R133 ;  /* 0x0002e88501007387 */ /* 0x0009e20000100800 */
[----:B-1----:R-:W-:Y:S02]  /*bfc10*/  IADD3.X R3, R141, R2, RZ, P1, !PT ;  /* 0x000000028d037210 */ /* 0x002fe40000ffe4ff */
[----:B------:R-:W2:Y:S03]  /*bfc20*/  LDL.LU.64 R140, [R1+0x19e8] ;  /* 0x0019e800018c7983 */ /* 0x000ea60000300a00 */
[----:B------:R1:W-:Y:S02]  /*bfc30*/  STL [R1+0x658], R3 ;  /* 0x0006580301007387 */ /* 0x0003e40000100800 */
[----:B------:R-:W2:Y:S02]  /*bfc40*/  LDL.LU.64 R190, [R1+0x1978] ;  /* 0x0019780001be7983 */ /* 0x000ea40000300a00 */
[----:B------:R-:W2:Y:S02]  /*bfc50*/  LDL.LU.64 R152, [R1+0x18f8] ;  /* 0x0018f80001987983 */ /* 0x000ea40000300a00 */
[--C-:B----4-:R-:W-:Y:S01]  /*bfc60*/  IMAD.X R133, R163, 0x1, R2.reuse, P2 ;  /* 0x00000001a3857824 */ /* 0x110fe200010e0602 */
[----:B---3--:R-:W-:Y:S01]  /*bfc70*/  IADD3 R135, P0, R148, R132, RZ ;  /* 0x0000008494877210 */ /* 0x008fe20007f1e0ff */
[----:B-1----:R-:W-:-:S03]  /*bfc80*/  IMAD.X R3, R157, 0x1, R2, P3 ;  /* 0x000000019d037824 */ /* 0x002fc600018e0602 */
[----:B------:R5:W-:Y:S04]  /*bfc90*/  STL [R1+0x7d8], R133 ;  /* 0x0007d88501007387 */ /* 0x000be80000100800 */
[----:B------:R1:W-:Y:S01]  /*bfca0*/  STL [R1+0x87c], R3 ;  /* 0x00087c0301007387 */ /* 0x0003e20000100800 */
[----:B------:R3:W-:Y:S01]  /*bfcb0*/  STL [R1+0x918], R135 ;  /* 0x0009188701007387 */ /* 0x0007e20000100800 */
[-C--:B-----5:R-:W-:Y:S02]  /*bfcc0*/  IADD3 R133, P1, R136, R132.reuse, RZ ;  /* 0x0000008488857210 */ /* 0x0a0fe40007f3e0ff */
[----:B-1----:R-:W-:Y:S02]  /*bfcd0*/  IADD3 R3, P2, R128, R132, RZ ;  /* 0x0000008480037210 */ /* 0x002fe40007f5e0ff */
[----:B---3--:R-:W-:Y:S01]  /*bfce0*/  IADD3.X R135, R149, R2, RZ, P0, !PT ;  /* 0x0000000295877210 */ /* 0x008fe200007fe4ff */
[----:B------:R1:W-:Y:S02]  /*bfcf0*/  STL [R1+0x114], R133 ;  /* 0x0001148501007387 */ /* 0x0003e40000100800 */
[----:B------:R3:W-:Y:S02]  /*bfd00*/  STL [R1+0x1ec], R3 ;  /* 0x0001ec0301007387 */ /* 0x0007e40000100800 */
[----:B------:R-:W-:Y:S01]  /*bfd10*/  STL [R1+0x910], R135 ;  /* 0x0009108701007387 */ /* 0x000fe20000100800 */
[----:B------:R-:W4:Y:S02]  /*bfd20*/  LDL.LU.64 R148, [R1+0x1888] ;  /* 0x0018880001947983 */ /* 0x000f240000300a00 */
[----:B-1----:R-:W-:-:S02]  /*bfd30*/  IMAD.X R133, R137, 0x1, R2, P1 ;  /* 0x0000000189857824 */ /* 0x002fc400008e0602 */
[----:B---3--:R-:W-:-:S03]  /*bfd40*/  IMAD.X R3, R129, 0x1, R2, P2 ;  /* 0x0000000181037824 */ /* 0x008fc600010e0602 */
[----:B------:R-:W-:Y:S01]  /*bfd50*/  STL [R1+0x110], R133 ;  /* 0x0001108501007387 */ /* 0x000fe20000100800 */
[----:B------:R-:W3:Y:S02]  /*bfd60*/  LDL.LU.64 R136, [R1+0x1818] ;  /* 0x0018180001887983 */ /* 0x000ee40000300a00 */
[----:B------:R2:W-:Y:S02]  /*bfd70*/  STL [R1+0x1e8], R3 ;  /* 0x0001e80301007387 */ /* 0x0005e40000100800 */
[----:B------:R-:W3:Y:S01]  /*bfd80*/  LDL.LU.64 R128, [R1+0x1b60] ;  /* 0x001b600001807983 */ /* 0x000ee20000300a00 */
[----:B--2---:R-:W-:-:S05]  /*bfd90*/  IADD3 R3, P0, R144, R132, RZ ;  /* 0x0000008490037210 */ /* 0x004fca0007f1e0ff */
[----:B------:R1:W-:Y:S01]  /*bfda0*/  STL [R1+0x250], R3 ;  /* 0x0002500301007387 */ /* 0x0003e20000100800 */
[-C--:B------:R-:W-:Y:S02]  /*bfdb0*/  IADD3 R135, P1, R140, R132.reuse, RZ ;  /* 0x000000848c877210 */ /* 0x080fe40007f3e0ff */
[-C--:B------:R-:W-:Y:S02]  /*bfdc0*/  IADD3 R133, P2, R190, R132.reuse, RZ ;  /* 0x00000084be857210 */ /* 0x080fe40007f5e0ff */
[----:B-1----:R-:W-:Y:S01]  /*bfdd0*/  IADD3 R3, P3, R152, R132, RZ ;  /* 0x0000008498037210 */ /* 0x002fe20007f7e0ff */
[----:B------:R-:W-:Y:S02]  /*bfde0*/  STL [R1+0x2e0], R135 ;  /* 0x0002e08701007387 */ /* 0x000fe40000100800 */
[----:B------:R1:W-:Y:S02]  /*bfdf0*/  STL [R1+0x650], R133 ;  /* 0x0006508501007387 */ /* 0x0003e40000100800 */
[----:B------:R2:W-:Y:S01]  /*bfe00*/  STL [R1+0x7d4], R3 ;  /* 0x0007d40301007387 */ /* 0x0005e20000100800 */
[----:B-1----:R-:W-:-:S03]  /*bfe10*/  IADD3.X R133, R145, R2, RZ, P0, !PT ;  /* 0x0000000291857210 */ /* 0x002fc600007fe4ff */
[----:B------:R-:W5:Y:S01]  /*bfe20*/  LDL.LU.64 R144, [R1+0x1ae8] ;  /* 0x001ae80001907983 */ /* 0x000f620000300a00 */
[--C-:B--2---:R-:W-:Y:S02]  /*bfe30*/  IMAD.X R3, R141, 0x1, R2.reuse, P1 ;  /* 0x000000018d037824 */ /* 0x104fe400008e0602 */
[----:B------:R1:W-:Y:S02]  /*bfe40*/  STL [R1+0x248], R133 ;  /* 0x0002488501007387 */ /* 0x0003e40000100800 */
[----:B------:R-:W2:Y:S01]  /*bfe50*/  LDL.LU.64 R140, [R1+0x1a68] ;  /* 0x001a6800018c7983 */ /* 0x000ea20000300a00 */
[----:B------:R4:W-:Y:S01]  /*bfe60*/  STL [R1+0x2c8], R3 ;  /* 0x0002c80301007387 */ /* 0x0009e20000100800 */
[----:B------:R-:W2:Y:S02]  /*bfe70*/  LDL.LU.64 R162, [R1+0x19f8] ;  /* 0x0019f80001a27983 */ /* 0x000ea40000300a00 */
[----:B------:R-:W2:Y:S02]  /*bfe80*/  LDL.LU.64 R156, [R1+0x1988] ;  /* 0x00198800019c7983 */ /* 0x000ea40000300a00 */
[----:B-1----:R-:W-:Y:S01]  /*bfe90*/  IMAD.X R133, R191, 0x1, R2, P2 ;  /* 0x00000001bf857824 */ /* 0x002fe200010e0602 */
[----:B----4-:R-:W-:-:S02]  /*bfea0*/  IADD3.X R3, R153, R2, RZ, P3, !PT ;  /* 0x0000000299037210 */ /* 0x010fc40001ffe4ff */
[-C--:B------:R-:W-:Y:S02]  /*bfeb0*/  IADD3 R135, P0, R148, R132.reuse, RZ ;  /* 0x0000008494877210 */ /* 0x080fe40007f1e0ff */
[----:B------:R3:W-:Y:S01]  /*bfec0*/  STL [R1+0x648], R133 ;  /* 0x0006488501007387 */ /* 0x0007e20000100800 */
[----:B------:R1:W-:Y:S03]  /*bfed0*/  STL [R1+0x7cc], R3 ;  /* 0x0007cc0301007387 */ /* 0x0003e60000100800 */
[----:B------:R4:W-:Y:S01]  /*bfee0*/  STL [R1+0x870], R135 ;  /* 0x0008708701007387 */ /* 0x0009e20000100800 */
[-C--:B---3--:R-:W-:Y:S02]  /*bfef0*/  IADD3 R133, P1, R136, R132.reuse, RZ ;  /* 0x0000008488857210 */ /* 0x088fe40007f3e0ff */
[----:B-1----:R-:W-:Y:S01]  /*bff00*/  IADD3 R3, P2, R128, R132, RZ ;  /* 0x0000008480037210 */ /* 0x002fe20007f5e0ff */
[----:B----4-:R-:W-:-:S02]  /*bff10*/  IMAD.X R135, R149, 0x1, R2, P0 ;  /* 0x0000000195877824 */ /* 0x010fc400000e0602 */
[----:B------:R1:W-:Y:S02]  /*bff20*/  STL [R1+0x908], R133 ;  /* 0x0009088501007387 */ /* 0x0003e40000100800 */
[----:B------:R3:W-:Y:S02]  /*bff30*/  STL [R1+0x10c], R3 ;  /* 0x00010c0301007387 */ /* 0x0007e40000100800 */
[----:B------:R-:W-:Y:S01]  /*bff40*/  STL [R1+0x868], R135 ;  /* 0x0008688701007387 */ /* 0x000fe20000100800 */
[----:B------:R-:W4:Y:S02]  /*bff50*/  LDL.LU.64 R148, [R1+0x1918] ;  /* 0x0019180001947983 */ /* 0x000f240000300a00 */
[----:B-1----:R-:W-:Y:S01]  /*bff60*/  IMAD.X R133, R137, 0x1, R2, P1 ;  /* 0x0000000189857824 */ /* 0x002fe200008e0602 */
[----:B---3--:R-:W-:-:S04]  /*bff70*/  IADD3.X R3, R129, R2, RZ, P2, !PT ;  /* 0x0000000281037210 */ /* 0x008fc800017fe4ff */
[----:B------:R-:W-:Y:S01]  /*bff80*/  STL [R1+0x900], R133 ;  /* 0x0009008501007387 */ /* 0x000fe20000100800 */
[----:B------:R-:W3:Y:S02]  /*bff90*/  LDL.LU.64 R136, [R1+0x1898] ;  /* 0x0018980001887983 */ /* 0x000ee40000300a00 */
[----:B------:R5:W-:Y:S02]  /*bffa0*/  STL [R1+0x108], R3 ;  /* 0x0001080301007387 */ /* 0x000be40000100800 */
[----:B------:R-:W3:Y:S01]  /*bffb0*/  LDL.LU.64 R128, [R1+0x1830] ;  /* 0x0018300001807983 */ /* 0x000ee20000300a00 */
[-C--:B-----5:R-:W-:Y:S02]  /*bffc0*/  IADD3 R3, P0, R144, R132.reuse, RZ ;  /* 0x0000008490037210 */ /* 0x0a0fe40007f1e0ff */
[----:B--2---:R-:W-:-:S03]  /*bffd0*/  IADD3 R135, P1, R140, R132, RZ ;  /* 0x000000848c877210 */ /* 0x004fc60007f3e0ff */
[----:B------:R1:W-:Y:S01]  /*bffe0*/  STL [R1+0x1e0], R3 ;  /* 0x0001e00301007387 */ /* 0x0003e20000100800 */
[-C--:B------:R-:W-:Y:S01]  /*bfff0*/  IADD3 R133, P2, R162, R132.reuse, RZ ;  /* 0x00000084a2857210 */ /* 0x080fe20007f5e0ff */
[----:B------:R-:W-:Y:S04]  /*c0000*/  STL [R1+0x240], R135 ;  /* 0x0002408701007387 */ /* 0x000fe80000100800 */
[----:B------:R2:W-:Y:S01]  /*c0010*/  STL [R1+0x2c0], R133 ;  /* 0x0002c08501007387 */ /* 0x0005e20000100800 */
[----:B-1----:R-:W-:-:S05]  /*c0020*/  IADD3 R3, P3, R156, R132, RZ ;  /* 0x000000849c037210 */ /* 0x002fca0007f7e0ff */
[----:B------:R1:W-:Y:S01]  /*c0030*/  STL [R1+0x644], R3 ;  /* 0x0006440301007387 */ /* 0x0003e20000100800 */
[----:B--2---:R-:W-:-:S03]  /*c0040*/  IMAD.X R133, R145, 0x1, R2, P0 ;  /* 0x0000000191857824 */ /* 0x004fc600000e0602 */
[----:B------:R-:W2:Y:S02]  /*c0050*/  LDL.LU.64 R144, [R1+0x1b68] ;  /* 0x001b680001907983 */ /* 0x000ea40000300a00 */
[----:B------:R5:W-:Y:S02]  /*c0060*/  STL [R1+0x1d0], R133 ;  /* 0x0001d08501007387 */ /* 0x000be40000100800 */
[----:B-1----:R-:W-:Y:S02]  /*c0070*/  IMAD.X R3, R141, 0x1, R2, P1 ;  /* 0x000000018d037824 */ /* 0x002fe400008e0602 */
[----:B------:R-:W2:Y:S03]  /*c0080*/  LDL.LU.64 R140, [R1+0x1af0] ;  /* 0x001af000018c7983 */ /* 0x000ea60000300a00 */
[----:B------:R1:W-:Y:S02]  /*c0090*/  STL [R1+0x238], R3 ;  /* 0x0002380301007387 */ /* 0x0003e40000100800 */
[----:B------:R-:W2:Y:S02]  /*c00a0*/  LDL.LU.64 R190, [R1+0x1a78] ;  /* 0x001a780001be7983 */ /* 0x000ea40000300a00 */
[----:B------:R-:W2:Y:S01]  /*c00b0*/  LDL.LU.64 R152, [R1+0x1a08] ;  /* 0x001a080001987983 */ /* 0x000ea20000300a00 */
[----:B-----5:R-:W-:-:S02]  /*c00c0*/  IADD3.X R133, R163, R2, RZ, P2, !PT ;  /* 0x00000002a3857210 */ /* 0x020fc400017fe4ff */
[-C--:B----4-:R-:W-:Y:S01]  /*c00d0*/  IADD3 R135, P0, R148, R132.reuse, RZ ;  /* 0x0000008494877210 */ /* 0x090fe20007f1e0ff */
[--C-:B-1----:R-:W-:Y:S02]  /*c00e0*/  IMAD.X R3, R157, 0x1, R2.reuse, P3 ;  /* 0x000000019d037824 */ /* 0x102fe400018e0602 */
[----:B------:R3:W-:Y:S04]  /*c00f0*/  STL [R1+0x2b8], R133 ;  /* 0x0002b88501007387 */ /* 0x0007e80000100800 */
[----:B------:R1:W-:Y:S01]  /*c0100*/  STL [R1+0x37c], R3 ;  /* 0x00037c0301007387 */ /* 0x0003e20000100800 */
[----:B------:R4:W-:Y:S01]  /*c0110*/  STL [R1+0x7c0], R135 ;  /* 0x0007c08701007387 */ /* 0x0009e20000100800 */
[-C--:B---3--:R-:W-:Y:S02]  /*c0120*/  IADD3 R133, P1, R136, R132.reuse, RZ ;  /* 0x0000008488857210 */ /* 0x088fe40007f3e0ff */
[----:B-1----:R-:W-:Y:S01]  /*c0130*/  IADD3 R3, P2, R128, R132, RZ ;  /* 0x0000008480037210 */ /* 0x002fe20007f5e0ff */
[----:B----4-:R-:W-:-:S02]  /*c0140*/  IMAD.X R135, R149, 0x1, R2, P0 ;  /* 0x0000000195877824 */ /* 0x010fc400000e0602 */
[----:B------:R1:W-:Y:S02]  /*c0150*/  STL [R1+0x860], R133 ;  /* 0x0008608501007387 */ /* 0x0003e40000100800 */
[----:B------:R3:W-:Y:S02]  /*c0160*/  STL [R1+0x8f8], R3 ;  /* 0x0008f80301007387 */ /* 0x0007e40000100800 */
[----:B------:R-:W-:Y:S01]  /*c0170*/  STL [R1+0x7b8], R135 ;  /* 0x0007b88701007387 */ /* 0x000fe20000100800 */
[----:B------:R-:W4:Y:S01]  /*c0180*/  LDL.LU.64 R148, [R1+0x1998] ;  /* 0x0019980001947983 */ /* 0x000f220000300a00 */
[----:B-1----:R-:W-:Y:S01]  /*c0190*/  IADD3.X R133, R137, R2, RZ, P1, !PT ;  /* 0x0000000289857210 */ /* 0x002fe20000ffe4ff */
[----:B---3--:R-:W-:-:S04]  /*c01a0*/  IMAD.X R3, R129, 0x1, R2, P2 ;  /* 0x0000000181037824 */ /* 0x008fc800010e0602 */
[----:B------:R-:W-:Y:S01]  /*c01b0*/  STL [R1+0x858], R133 ;  /* 0x0008588501007387 */ /* 0x000fe20000100800 */
[----:B------:R-:W3:Y:S02]  /*c01c0*/  LDL.LU.64 R136, [R1+0x1928] ;  /* 0x0019280001887983 */ /* 0x000ee40000300a00 */
[----:B------:R2:W-:Y:S02]  /*c01d0*/  STL [R1+0x8f0], R3 ;  /* 0x0008f00301007387 */ /* 0x0005e40000100800 */
[----:B------:R-:W3:Y:S01]  /*c01e0*/  LDL.LU.64 R128, [R1+0x18b0] ;  /* 0x0018b00001807983 */ /* 0x000ee20000300a00 */
[----:B--2---:R-:W-:-:S05]  /*c01f0*/  IADD3 R3, P0, R144, R132, RZ ;  /* 0x0000008490037210 */ /* 0x004fca0007f1e0ff */
[----:B------:R1:W-:Y:S01]  /*c0200*/  STL [R1+0x104], R3 ;  /* 0x0001040301007387 */ /* 0x0003e20000100800 */
[-C--:B------:R-:W-:Y:S02]  /*c0210*/  IADD3 R135, P1, R140, R132.reuse, RZ ;  /* 0x000000848c877210 */ /* 0x080fe40007f3e0ff */
[----:B------:R-:W-:-:S03]  /*c0220*/  IADD3 R133, P2, R190, R132, RZ ;  /* 0x00000084be857210 */ /* 0x000fc60007f5e0ff */
[----:B------:R-:W-:Y:S01]  /*c0230*/  STL [R1+0x1b4], R135 ;  /* 0x0001b48701007387 */ /* 0x000fe20000100800 */
[----:B-1----:R-:W-:-:S03]  /*c0240*/  IADD3 R3, P3, R152, R132, RZ ;  /* 0x0000008498037210 */ /* 0x002fc60007f7e0ff */
[----:B------:R1:W-:Y:S04]  /*c0250*/  STL [R1+0x230], R133 ;  /* 0x0002308501007387 */ /* 0x0003e80000100800 */
[----:B------:R2:W-:Y:S01]  /*c0260*/  STL [R1+0x2b4], R3 ;  /* 0x0002b40301007387 */ /* 0x0005e20000100800 */
[----:B-1----:R-:W-:-:S03]  /*c0270*/  IMAD.X R133, R145, 0x1, R2, P0 ;  /* 0x0000000191857824 */ /* 0x002fc600000e0602 */
[----:B------:R-:W5:Y:S01]  /*c0280*/  LDL.LU.64 R144, [R1+0x1848] ;  /* 0x0018480001907983 */ /* 0x000f620000300a00 */
[----:B--2---:R-:W-:Y:S01]  /*c0290*/  IADD3.X R3, R141, R2, RZ, P1, !PT ;  /* 0x000000028d037210 */ /* 0x004fe20000ffe4ff */
[----:B------:R1:W-:Y:S02]  /*c02a0*/  STL [R1+0x100], R133 ;  /* 0x0001008501007387 */ /* 0x0003e40000100800 */
[----:B------:R-:W2:Y:S02]  /*c02b0*/  LDL.LU.64 R140, [R1+0x1b70] ;  /* 0x001b7000018c7983 */ /* 0x000ea40000300a00 */
[----:B------:R4:W-:Y:S02]  /*c02c0*/  STL [R1+0x1a0], R3 ;  /* 0x0001a00301007387 */ /* 0x0009e40000100800 */
[----:B------:R-:W2:Y:S02]  /*c02d0*/  LDL.LU.64 R162, [R1+0x1af8] ;  /* 0x001af80001a27983 */ /* 0x000ea40000300a00 */
[----:B------:R-:W2:Y:S02]  /*c02e0*/  LDL.LU.64 R156, [R1+0x1a88] ;  /* 0x001a8800019c7983 */ /* 0x000ea40000300a00 */
[----:B-1----:R-:W-:-:S02]  /*c02f0*/  IMAD.X R133, R191, 0x1, R2, P2 ;  /* 0x00000001bf857824 */ /* 0x002fc400010e0602 */
[----:B----4-:R-:W-:Y:S01]  /*c0300*/  IMAD.X R3, R153, 0x1, R2, P3 ;  /* 0x0000000199037824 */ /* 0x010fe200018e0602 */
[-C--:B------:R-:W-:Y:S02]  /*c0310*/  IADD3 R135, P0, R148, R132.reuse, RZ ;  /* 0x0000008494877210 */ /* 0x080fe40007f1e0ff */
[----:B------:R3:W-:Y:S02]  /*c0320*/  STL [R1+0x228], R133 ;  /* 0x0002288501007387 */ /* 0x0007e40000100800 */
[----:B------:R1:W-:Y:S02]  /*c0330*/  STL [R1+0x2ac], R3 ;  /* 0x0002ac0301007387 */ /* 0x0003e40000100800 */
[----:B------:R4:W-:Y:S01]  /*c0340*/  STL [R1+0x370], R135 ;  /* 0x0003708701007387 */ /* 0x0009e20000100800 */
[-C--:B---3--:R-:W-:Y:S02]  /*c0350*/  IADD3 R133, P1, R136, R132.reuse, RZ ;  /* 0x0000008488857210 */ /* 0x088fe40007f3e0ff */
[----:B-1----:R-:W-:-:S02]  /*c0360*/  IADD3 R3, P2, R128, R132, RZ ;  /* 0x0000008480037210 */ /* 0x002fc40007f5e0ff */
[----:B----4-:R-:W-:Y:S01]  /*c0370*/  IADD3.X R135, R149, R2, RZ, P0, !PT ;  /* 0x0000000295877210 */ /* 0x010fe200007fe4ff */
[----:B------:R1:W-:Y:S02]  /*c0380*/  STL [R1+0x7b0], R133 ;  /* 0x0007b08501007387 */ /* 0x0003e40000100800 */
[----:B------:R3:W-:Y:S02]  /*c0390*/  STL [R1+0x850], R3 ;  /* 0x0008500301007387 */ /* 0x0007e40000100800 */
[----:B------:R-:W-:Y:S02]  /*c03a0*/  STL [R1+0x358], R135 ;  /* 0x0003588701007387 */ /* 0x000fe40000100800 */
[----:B------:R-:W4:Y:S02]  /*c03b0*/  LDL.LU.64 R152, [R1+0x1a20] ;  /* 0x001a200001987983 */ /* 0x000f240000300a00 */
[--C-:B-1----:R-:W-:Y:S02]  /*c03c0*/  IMAD.X R133, R137, 0x1, R2.reuse, P1 ;  /* 0x0000000189857824 */ /* 0x102fe400008e0602 */
[----:B---3--:R-:W-:-:S03]  /*c03d0*/  IMAD.X R3, R129, 0x1, R2, P2 ;  /* 0x0000000181037824 */ /* 0x008fc600010e0602 */
[----:B------:R-:W-:Y:S01]  /*c03e0*/  STL [R1+0x7a8], R133 ;  /* 0x0007a88501007387 */ /* 0x000fe20000100800 */
[----:B------:R-:W3:Y:S02]  /*c03f0*/  LDL.LU.64 R136, [R1+0x19b0] ;  /* 0x0019b00001887983 */ /* 0x000ee40000300a00 */
[----:B------:R5:W-:Y:S02]  /*c0400*/  STL [R1+0x848], R3 ;  /* 0x0008480301007387 */ /* 0x000be40000100800 */
[----:B------:R-:W3:Y:S01]  /*c0410*/  LDL.LU.64 R128, [R1+0x1938] ;  /* 0x0019380001807983 */ /* 0x000ee20000300a00 */
[-C--:B-----5:R-:W-:Y:S02]  /*c0420*/  IADD3 R3, P0, R144, R132.reuse, RZ ;  /* 0x0000008490037210 */ /* 0x0a0fe40007f1e0ff */
[----:B--2---:R-:W-:-:S03]  /*c0430*/  IADD3 R135, P1, R140, R132, RZ ;  /* 0x000000848c877210 */ /* 0x004fc60007f3e0ff */
[----:B------:R1:W-:Y:S01]  /*c0440*/  STL [R1+0x8d8], R3 ;  /* 0x0008d80301007387 */ /* 0x0003e20000100800 */
[----:B------:R-:W-:-:S03]  /*c0450*/  IADD3 R133, P2, R162, R132, RZ ;  /* 0x00000084a2857210 */ /* 0x000fc60007f5e0ff */
[----:B------:R-:W-:Y:S02]  /*c0460*/  STL [R1+0xec], R135 ;  /* 0x0000ec8701007387 */ /* 0x000fe40000100800 */
[----:B------:R2:W-:Y:S01]  /*c0470*/  STL [R1+0x194], R133 ;  /* 0x0001948501007387 */ /* 0x0005e20000100800 */
[----:B-1----:R-:W-:Y:S02]  /*c0480*/  IADD3 R3, P3, R156, R132, RZ ;  /* 0x000000849c037210 */ /* 0x002fe40007f7e0ff */
[----:B--2---:R-:W-:-:S03]  /*c0490*/  IADD3.X R133, R145, R2, RZ, P0, !PT ;  /* 0x0000000291857210 */ /* 0x004fc600007fe4ff */
[----:B------:R1:W-:Y:S01]  /*c04a0*/  STL [R1+0x224], R3 ;  /* 0x0002240301007387 */ /* 0x0003e20000100800 */
[----:B------:R-:W2:Y:S03]  /*c04b0*/  LDL.LU.64 R148, [R1+0x18d0] ;  /* 0x0018d00001947983 */ /* 0x000ea60000300a00 */
[----:B------:R5:W-:Y:S01]  /*c04c0*/  STL [R1+0x8d0], R133 ;  /* 0x0008d08501007387 */ /* 0x000be20000100800 */
[----:B------:R-:W2:Y:S02]  /*c04d0*/  LDL.LU.64 R144, [R1+0x1868] ;  /* 0x0018680001907983 */ /* 0x000ea40000300a00 */
[----:B-1----:R-:W-:-:S05]  /*c04e0*/  IMAD.X R3, R141, 0x1, R2, P1 ;  /* 0x000000018d037824 */ /* 0x002fca00008e0602 */
[----:B------:R1:W-:Y:S01]  /*c04f0*/  STL [R1+0xe8], R3 ;  /* 0x0000e80301007387 */ /* 0x0003e20000100800 */
[----:B------:R-:W2:Y:S02]  /*c0500*/  LDL.LU.64 R190, [R1+0x1b78] ;  /* 0x001b780001be7983 */ /* 0x000ea40000300a00 */
[----:B------:R-:W2:Y:S02]  /*c0510*/  LDL.LU.64 R140, [R1+0x1b00] ;  /* 0x001b0000018c7983 */ /* 0x000ea40000300a00 */
[----:B-----5:R-:W-:Y:S01]  /*c0520*/  IMAD.X R133, R163, 0x1, R2, P2 ;  /* 0x00000001a3857824 */ /* 0x020fe200010e0602 */
[----:B----4-:R-:W-:Y:S02]  /*c0530*/  IADD3 R135, P0, R152, R132, RZ ;  /* 0x0000008498877210 */ /* 0x010fe40007f1e0ff */
[----:B-1----:R-:W-:Y:S02]  /*c0540*/  IADD3.X R3, R157, R2, RZ, P3, !PT ;  /* 0x000000029d037210 */ /* 0x002fe40001ffe4ff */
[----:B------:R3:W-:Y:S04]  /*c0550*/  STL [R1+0x164], R133 ;  /* 0x0001648501007387 */ /* 0x0007e80000100800 */
[----:B------:R1:W-:Y:S01]  /*c0560*/  STL [R1+0x21c], R3 ;  /* 0x00021c0301007387 */ /* 0x0003e20000100800 */
[----:B------:R4:W-:Y:S01]  /*c0570*/  STL [R1+0x2a0], R135 ;  /* 0x0002a08701007387 */ /* 0x0009e20000100800 */
[----:B---3--:R-:W-:-:S02]  /*c0580*/  IADD3 R133, P1, R136, R132, RZ ;  /* 0x0000008488857210 */ /* 0x008fc40007f3e0ff */
[----:B-1----:R-:W-:Y:S01]  /*c0590*/  IADD3 R3, P2, R128, R132, RZ ;  /* 0x0000008480037210 */ /* 0x002fe20007f5e0ff */
[--C-:B----4-:R-:W-:Y:S02]  /*c05a0*/  IMAD.X R135, R153, 0x1, R2.reuse, P0 ;  /* 0x0000000199877824 */ /* 0x110fe400000e0602 */
[----:B------:R1:W-:Y:S02]  /*c05b0*/  STL [R1+0x350], R133 ;  /* 0x0003508501007387 */ /* 0x0003e40000100800 */
[----:B------:R3:W-:Y:S02]  /*c05c0*/  STL [R1+0x7a0], R3 ;  /* 0x0007a00301007387 */ /* 0x0007e40000100800 */
[----:B------:R-:W-:Y:S01]  /*c05d0*/  STL [R1+0x294], R135 ;  /* 0x0002948701007387 */ /* 0x000fe20000100800 */
[----:B-1----:R-:W-:Y:S01]  /*c05e0*/  IMAD.X R133, R137, 0x1, R2, P1 ;  /* 0x0000000189857824 */ /* 0x002fe200008e0602 */
[----:B---3--:R-:W-:Y:S02]  /*c05f0*/  IADD3.X R3, R129, R2, RZ, P2, !PT ;  /* 0x0000000281037210 */ /* 0x008fe400017fe4ff */
[----:B------:R-:W3:Y:S02]  /*c0600*/  LDL.LU.64 R136, [R1+0x1a98] ;  /* 0x001a980001887983 */ /* 0x000ee40000300a00 */
[----:B------:R-:W-:Y:S02]  /*c0610*/  STL [R1+0x348], R133 ;  /* 0x0003488501007387 */ /* 0x000fe40000100800 */
[----:B------:R-:W4:Y:S01]  /*c0620*/  LDL.LU.64 R162, [R1+0x1a30] ;  /* 0x001a300001a27983 */ /* 0x000f220000300a00 */
[----:B------:R2:W-:Y:S01]  /*c0630*/  STL [R1+0x798], R3 ;  /* 0x0007980301007387 */ /* 0x0005e20000100800 */
[----:B------:R-:W4:Y:S01]  /*c0640*/  LDL.LU.64 R128, [R1+0x19c0] ;  /* 0x0019c00001807983 */ /* 0x000f220000300a00 */
[----:B--2---:R-:W-:-:S02]  /*c0650*/  IADD3 R3, P0, R148, R132, RZ ;  /* 0x0000008494037210 */ /* 0x004fc40007f1e0ff */
[----:B------:R-:W-:-:S03]  /*c0660*/  IADD3 R135, P1, R144, R132, RZ ;  /* 0x0000008490877210 */ /* 0x000fc60007f3e0ff */
[----:B------:R1:W-:Y:S04]  /*c0670*/  STL [R1+0x840], R3 ;  /* 0x0008400301007387 */ /* 0x0003e80000100800 */
[----:B------:R-:W-:Y:S01]  /*c0680*/  STL [R1+0x8c8], R135 ;  /* 0x0008c88701007387 */ /* 0x000fe20000100800 */
[-C--:B------:R-:W-:Y:S02]  /*c0690*/  IADD3 R133, P2, R190, R132.reuse, RZ ;  /* 0x00000084be857210 */ /* 0x080fe40007f5e0ff */
[----:B-1----:R-:W-:-:S03]  /*c06a0*/  IADD3 R3, P3, R140, R132, RZ ;  /* 0x000000848c037210 */ /* 0x002fc60007f7e0ff */
[----:B------:R1:W-:Y:S02]  /*c06b0*/  STL [R1+0xe4], R133 ;  /* 0x0000e48501007387 */ /* 0x0003e40000100800 */
[----:B------:R2:W-:Y:S02]  /*c06c0*/  STL [R1+0x154], R3 ;  /* 0x0001540301007387 */ /* 0x0005e40000100800 */
[----:B------:R-:W5:Y:S02]  /*c06d0*/  LDL.LU.64 R156, [R1+0x1950] ;  /* 0x00195000019c7983 */ /* 0x000f640000300a00 */
[--C-:B-1----:R-:W-:Y:S02]  /*c06e0*/  IMAD.X R133, R149, 0x1, R2.reuse, P0 ;  /* 0x0000000195857824 */ /* 0x102fe400000e0602 */
[----:B--2---:R-:W-:-:S03]  /*c06f0*/  IMAD.X R3, R145, 0x1, R2, P1 ;  /* 0x0000000191037824 */ /* 0x004fc600008e0602 */
[----:B------:R1:W-:Y:S01]  /*c0700*/  STL [R1+0x814], R133 ;  /* 0x0008148501007387 */ /* 0x0003e20000100800 */
[----:B------:R-:W2:Y:S02]  /*c0710*/  LDL.LU.64 R152, [R1+0x18e8] ;  /* 0x0018e80001987983 */ /* 0x000ea40000300a00 */
[----:B------:R1:W-:Y:S02]  /*c0720*/  STL [R1+0x8bc], R3 ;  /* 0x0008bc0301007387 */ /* 0x0003e40000100800 */
[----:B------:R-:W2:Y:S01]  /*c0730*/  LDL.LU.64 R148, [R1+0x1880] ;  /* 0x0018800001947983 */ /* 0x000ea20000300a00 */
[----:B------:R-:W2:Y:S01]  /*c0740*/  LDL.LU.64 R144, [R1+0x1b80] ;  /* 0x001b800001907983 */ /* 0x000ea20000300a00 */
[----:B-1----:R-:W-:Y:S01]  /*c0750*/  IMAD.X R133, R141, 0x1, R2, P3 ;  /* 0x000000018d857824 */ /* 0x002fe200018e0602 */
[----:B------:R-:W-:-:S05]  /*c0760*/  IADD3.X R3, R191, R2, RZ, P2, !PT ;  /* 0x00000002bf037210 */ /* 0x000fca00017fe4ff */
[----:B------:R4:W-:Y:S01]  /*c0770*/  STL [R1+0xe0], R3 ;  /* 0x0000e00301007387 */ /* 0x0009e20000100800 */
[-C--:B---3--:R-:W-:Y:S01]  /*c0780*/  IADD3 R135, P0, R136, R132.reuse, RZ ;  /* 0x0000008488877210 */ /* 0x088fe20007f1e0ff */
[----:B------:R1:W-:Y:S04]  /*c0790*/  STL [R1+0x150], R133 ;  /* 0x0001508501007387 */ /* 0x0003e80000100800 */
[----:B------:R-:W-:Y:S01]  /*c07a0*/  STL [R1+0x210], R135 ;  /* 0x0002108701007387 */ /* 0x000fe20000100800 */
[-C--:B----4-:R-:W-:Y:S02]  /*c07b0*/  IADD3 R3, P1, R162, R132.reuse, RZ ;  /* 0x00000084a2037210 */ /* 0x090fe40007f3e0ff */
[----:B-1----:R-:W-:-:S03]  /*c07c0*/  IADD3 R133, P2, R128, R132, RZ ;  /* 0x0000008480857210 */ /* 0x002fc60007f5e0ff */
[----:B------:R1:W-:Y:S02]  /*c07d0*/  STL [R1+0x28c], R3 ;  /* 0x00028c0301007387 */ /* 0x0003e40000100800 */
[----:B------:R3:W-:Y:S02]  /*c07e0*/  STL [R1+0x340], R133 ;  /* 0x0003408501007387 */ /* 0x0007e40000100800 */
[----:B------:R-:W4:Y:S02]  /*c07f0*/  LDL.LU.64 R140, [R1+0x1b08] ;  /* 0x001b0800018c7983 */ /* 0x000f240000300a00 */
[--C-:B-1----:R-:W-:Y:S02]  /*c0800*/  IMAD.X R3, R137, 0x1, R2.reuse, P0 ;  /* 0x0000000189037824 */ /* 0x102fe400000e0602 */
[----:B------:R-:W4:Y:S03]  /*c0810*/  LDL.LU.64 R136, [R1+0x1aa8] ;  /* 0x001aa80001887983 */ /* 0x000f260000300a00 */
[----:B------:R1:W-:Y:S02]  /*c0820*/  STL [R1+0x208], R3 ;  /* 0x0002080301007387 */ /* 0x0003e40000100800 */
[----:B---3--:R-:W-:-:S02]  /*c0830*/  IMAD.X R133, R129, 0x1, R2, P2 ;  /* 0x0000000181857824 */ /* 0x008fc400010e0602 */
[----:B------:R-:W3:Y:S01]  /*c0840*/  LDL.LU.64 R128, [R1+0x1a40] ;  /* 0x001a400001807983 */ /* 0x000ee20000300a00 */
[----:B-1----:R-:W-:-:S05]  /*c0850*/  IADD3.X R3, R163, R2, RZ, P1, !PT ;  /* 0x00000002a3037210 */ /* 0x002fca0000ffe4ff */
[----:B------:R5:W-:Y:S01]  /*c0860*/  STL [R1+0x280], R3 ;  /* 0x0002800301007387 */ /* 0x000be20000100800 */
[----:B------:R1:W-:Y:S01]  /*c0870*/  STL [R1+0x334], R133 ;  /* 0x0003348501007387 */ /* 0x0003e20000100800 */
        /* <DEDUP_REMOVED lines=16> */
[----:B------:R-:W-:Y:S01]  /*c0980*/  IMAD.MOV.U32 R252, RZ, RZ, c[0x0][0x188] ;  /* 0x00006200fffc7624 */ /* 0x000fe200078e00ff */
[----:B------:R-:W-:Y:S04]  /*c0990*/  LDS R234, [R161+0x32700] ;  /* 0x03270000a1ea7984 */ /* 0x000fe80000000800 */
[----:B------:R-:W-:Y:S01]  /*c09a0*/  LDS R235, [R189+0x32700] ;  /* 0x03270000bdeb7984 */ /* 0x000fe20000000800 */
[----:B-----5:R-:W-:-:S05]  /*c09b0*/  IADD3 R3, P0, R156, R132, RZ ;  /* 0x000000849c037210 */ /* 0x020fca0007f1e0ff */
[----:B------:R5:W-:Y:S01]  /*c09c0*/  STL [R1+0x78c], R3 ;  /* 0x00078c0301007387 */ /* 0x000be20000100800 */
[-C--:B--2---:R-:W-:Y:S02]  /*c09d0*/  IADD3 R135, P1, R152, R132.reuse, RZ ;  /* 0x0000008498877210 */ /* 0x084fe40007f3e0ff */
[-C--:B-1----:R-:W-:Y:S02]  /*c09e0*/  IADD3 R133, P2, R148, R132.reuse, RZ ;  /* 0x0000008494857210 */ /* 0x082fe40007f5e0ff */
[----:B-----5:R-:W-:Y:S01]  /*c09f0*/  IADD3 R3, P3, R144, R132, RZ ;  /* 0x0000008490037210 */ /* 0x020fe20007f7e0ff */
[----:B------:R1:W-:Y:S02]  /*c0a00*/  STL [R1+0x80c], R135 ;  /* 0x00080c8701007387 */ /* 0x0003e40000100800 */
[----:B------:R2:W-:Y:S02]  /*c0a10*/  STL [R1+0x8b4], R133 ;  /* 0x0008b48501007387 */ /* 0x0005e40000100800 */
[----:B------:R5:W-:Y:S02]  /*c0a20*/  STL [R1+0xdc], R3 ;  /* 0x0000dc0301007387 */ /* 0x000be40000100800 */
[----:B-1----:R-:W-:Y:S01]  /*c0a30*/  IMAD.X R135, R157, 0x1, R2, P0 ;  /* 0x000000019d877824 */ /* 0x002fe200000e0602 */
[----:B--2---:R-:W-:-:S04]  /*c0a40*/  IADD3.X R133, R153, R2, RZ, P1, !PT ;  /* 0x0000000299857210 */ /* 0x004fc80000ffe4ff */
[----:B------:R1:W-:Y:S01]  /*c0a50*/  STL [R1+0x778], R135 ;  /* 0x0007788701007387 */ /* 0x0003e20000100800 */
[----:B------:R-:W2:Y:S02]  /*c0a60*/  LDL.LU.64 R232, [R1+0x19d0] ;  /* 0x0019d00001e87983 */ /* 0x000ea40000300a00 */
[--C-:B-----5:R-:W-:Y:S02]  /*c0a70*/  IMAD.X R3, R149, 0x1, R2.reuse, P2 ;  /* 0x0000000195037824 */ /* 0x120fe400010e0602 */
[----:B------:R4:W-:Y:S01]  /*c0a80*/  STL [R1+0x800], R133 ;  /* 0x0008008501007387 */ /* 0x0009e20000100800 */
[----:B------:R-:W5:Y:S02]  /*c0a90*/  LDL.LU.64 R148, [R1+0x1968] ;  /* 0x0019680001947983 */ /* 0x000f640000300a00 */
[----:B------:R4:W-:Y:S02]  /*c0aa0*/  STL [R1+0x898], R3 ;  /* 0x0008980301007387 */ /* 0x0009e40000100800 */
[----:B-1----:R-:W-:Y:S01]  /*c0ab0*/  IMAD.X R135, R145, 0x1, R2, P3 ;  /* 0x0000000191877824 */ /* 0x002fe200018e0602 */
[----:B----4-:R-:W-:-:S04]  /*c0ac0*/  IADD3 R133, P0, R140, R132, RZ ;  /* 0x000000848c857210 */ /* 0x010fc80007f1e0ff */
[----:B------:R-:W-:Y:S01]  /*c0ad0*/  STL [R1+0xd8], R135 ;  /* 0x0000d88701007387 */ /* 0x000fe20000100800 */
[----:B------:R-:W4:Y:S03]  /*c0ae0*/  LDL.LU.64 R190, [R1+0x1908] ;  /* 0x0019080001be7983 */ /* 0x000f260000300a00 */
[----:B------:R1:W-:Y:S01]  /*c0af0*/  STL [R1+0x148], R133 ;  /* 0x0001488501007387 */ /* 0x0003e20000100800 */
[----:B------:R-:W4:Y:S01]  /*c0b00*/  LDL.LU.64 R162, [R1+0x1b90] ;  /* 0x001b900001a27983 */ /* 0x000f220000300a00 */
[----:B------:R-:W-:-:S05]  /*c0b10*/  IADD3 R3, P1, R136, R132, RZ ;  /* 0x0000008488037210 */ /* 0x000fca0007f3e0ff */
[----:B------:R3:W-:Y:S01]  /*c0b20*/  STL [R1+0x200], R3 ;  /* 0x0002000301007387 */ /* 0x0007e20000100800 */
[----:B-1----:R-:W-:Y:S01]  /*c0b30*/  IMAD.X R133, R141, 0x1, R2, P0 ;  /* 0x000000018d857824 */ /* 0x002fe200000e0602 */
[----:B---3--:R-:W-:-:S05]  /*c0b40*/  IADD3 R3, P2, R128, R132, RZ ;  /* 0x0000008480037210 */ /* 0x008fca0007f5e0ff */
[----:B------:R1:W-:Y:S01]  /*c0b50*/  STL [R1+0x27c], R3 ;  /* 0x00027c0301007387 */ /* 0x0003e20000100800 */
[----:B------:R-:W-:Y:S01]  /*c0b60*/  IADD3.X R129, R129, R2, RZ, P2, !PT ;  /* 0x0000000281817210 */ /* 0x000fe200017fe4ff */
[----:B------:R-:W-:Y:S02]  /*c0b70*/  STL [R1+0x140], R133 ;  /* 0x0001408501007387 */ /* 0x000fe40000100800 */
[----:B-1----:R-:W-:-:S05]  /*c0b80*/  IMAD.X R3, R137, 0x1, R2, P1 ;  /* 0x0000000189037824 */ /* 0x002fca00008e0602 */
[----:B------:R5:W-:Y:S01]  /*c0b90*/  STL [R1+0x1f8], R3 ;  /* 0x0001f80301007387 */ /* 0x000be20000100800 */
[----:B------:R-:W-:Y:S02]  /*c0ba0*/  STL [R1+0x268], R129 ;  /* 0x0002688101007387 */ /* 0x000fe40000100800 */
[----:B------:R-:W3:Y:S01]  /*c0bb0*/  LDL.LU.64 R156, [R1+0x1ba0] ;  /* 0x001ba000019c7983 */ /* 0x000ee20000300a00 */
[-C--:B--2---:R-:W-:Y:S02]  /*c0bc0*/  IADD3 R128, P0, R232, R132.reuse, RZ ;  /* 0x00000084e8807210 */ /* 0x084fe40007f1e0ff */
[-C--:B-----5:R-:W-:Y:S02]  /*c0bd0*/  IADD3 R3, P1, R148, R132.reuse, RZ ;  /* 0x0000008494037210 */ /* 0x0a0fe40007f3e0ff */
[----:B------:R-:W-:Y:S01]  /*c0be0*/  IADD3 R145, R160, 0x7f, RZ ;  /* 0x0000007fa0917810 */ /* 0x000fe20007ffe0ff */
[----:B------:R4:W-:Y:S01]  /*c0bf0*/  STL [R1+0x320], R128 ;  /* 0x0003208001007387 */ /* 0x0009e20000100800 */
[----:B------:R-:W2:Y:S02]  /*c0c00*/  LDL.LU.64 R152, [R1+0x1b98] ;  /* 0x001b980001987983 */ /* 0x000ea40000300a00 */
[----:B------:R1:W-:Y:S02]  /*c0c10*/  STL [R1+0x770], R3 ;  /* 0x0007700301007387 */ /* 0x0003e40000100800 */
[----:B------:R-:W5:Y:S01]  /*c0c20*/  LDL.LU.64 R136, [R1+0x1b88] ;  /* 0x001b880001887983 */ /* 0x000f620000300a00 */
[----:B------:R-:W5:Y:S01]  /*c0c30*/  LDL R133, [R1+0x17a4] ;  /* 0x0017a40001857983 */ /* 0x000f620000100800 */
[----:B------:R-:W-:Y:S01]  /*c0c40*/  HMMA.1688.F32.TF32 R168, R164, R70, R168 ;  /* 0x00000046a4a8723c */ /* 0x000fe200000810a8 */
[----:B------:R-:W-:Y:S01]  /*c0c50*/  IMAD.X R135, R233, 0x1, R2, P0 ;  /* 0x00000001e9877824 */ /* 0x000fe200000e0602 */
[----:B------:R-:W-:Y:S01]  /*c0c60*/  MOV R188, R223 ;  /* 0x000000df00bc7202 */ /* 0x000fe20000000f00 */
[----:B------:R-:W-:Y:S01]  /*c0c70*/  IMAD.MOV.U32 R251, RZ, RZ, R221 ;  /* 0x000000fffffb7224 */ /* 0x000fe200078e00dd */
[----:B------:R-:W-:Y:S01]  /*c0c80*/  LDS R223, [R189+0x3a680] ;  /* 0x03a68000bddf7984 */ /* 0x000fe20000000800 */
[----:B----4-:R-:W-:-:S03]  /*c0c90*/  IADD3 R128, P2, R190, R132, RZ ;  /* 0x00000084be807210 */ /* 0x010fc60007f5e0ff */
[----:B------:R-:W-:Y:S01]  /*c0ca0*/  LDS R221, [R189+0x38680] ;  /* 0x03868000bddd7984 */ /* 0x000fe20000000800 */
[----:B-1----:R-:W-:-:S03]  /*c0cb0*/  IADD3 R3, P3, R162, R132, RZ ;  /* 0x00000084a2037210 */ /* 0x002fc60007f7e0ff */
[----:B------:R-:W-:Y:S04]  /*c0cc0*/  LDS R164, [R161+0x38700] ;  /* 0x03870000a1a47984 */ /* 0x000fe80000000800 */
[----:B------:R-:W-:Y:S01]  /*c0cd0*/  STL [R1+0x7fc], R128 ;  /* 0x0007fc8001007387 */ /* 0x000fe20000100800 */
[----:B------:R1:W-:Y:S03]  /*c0ce0*/  STL [R1+0xd4], R3 ;  /* 0x0000d40301007387 */ /* 0x0003e60000100800 */
[----:B------:R-:W-:Y:S01]  /*c0cf0*/  LDS R166, [R161+0x3a700] ;  /* 0x03a70000a1a67984 */ /* 0x000fe20000000800 */
[----:B------:R-:W-:Y:S02]  /*c0d00*/  IMAD.SHL.U32 R252, R252, 0x80, RZ ;  /* 0x00000080fcfc7824 */ /* 0x000fe400078e00ff */
[----:B------:R-:W-:-:S02]  /*c0d10*/  IMAD.MOV.U32 R243, RZ, RZ, R180 ;  /* 0x000000fffff37224 */ /* 0x000fc400078e00b4 */
[----:B------:R-:W-:Y:S01]  /*c0d20*/  IMAD.MOV.U32 R241, RZ, RZ, R182 ;  /* 0x000000fffff17224 */ /* 0x000fe200078e00b6 */
[----:B------:R-:W-:Y:S01]  /*c0d30*/  MOV R129, R227 ;  /* 0x000000e300817202 */ /* 0x000fe20000000f00 */
[----:B------:R-:W-:Y:S02]  /*c0d40*/  IMAD.MOV.U32 R144, RZ, RZ, R225 ;  /* 0x000000ffff907224 */ /* 0x000fe400078e00e1 */
[----:B------:R-:W-:Y:S01]  /*c0d50*/  IMAD.MOV.U32 R140, RZ, RZ, R226 ;  /* 0x000000ffff8c7224 */ /* 0x000fe200078e00e2 */
[----:B------:R-:W-:Y:S01]  /*c0d60*/  MOV R242, R181 ;  /* 0x000000b500f27202 */ /* 0x000fe20000000f00 */
[----:B------:R-:W-:Y:S01]  /*c0d70*/  IMAD.MOV.U32 R240, RZ, RZ, R183 ;  /* 0x000000fffff07224 */ /* 0x000fe200078e00b7 */
[----:B-1----:R-:W-:Y:S01]  /*c0d80*/  IADD3.X R3, R149, R2, RZ, P1, !PT ;  /* 0x0000000295037210 */ /* 0x002fe20000ffe4ff */
[----:B------:R-:W-:Y:S01]  /*c0d90*/  IMAD.MOV.U32 R249, RZ, RZ, R230 ;  /* 0x000000fffff97224 */ /* 0x000fe200078e00e6 */
[----:B------:R-:W4:Y:S01]  /*c0da0*/  LDL.LU.64 R148, [R1+0x1ba8] ;  /* 0x001ba80001947983 */ /* 0x000f220000300a00 */
[----:B------:R1:W-:Y:S02]  /*c0db0*/  STL [R1+0x318], R135 ;  /* 0x0003188701007387 */ /* 0x0003e40000100800 */
[----:B------:R1:W-:Y:S02]  /*c0dc0*/  STL [R1+0x668], R3 ;  /* 0x0006680301007387 */ /* 0x0003e40000100800 */
[----:B------:R-:W-:Y:S01]  /*c0dd0*/  IMAD.MOV.U32 R167, RZ, RZ, R168 ;  /* 0x000000ffffa77224 */ /* 0x000fe200078e00a8 */
[----:B------:R-:W-:-:S02]  /*c0de0*/  MOV R247, R228 ;  /* 0x000000e400f77202 */ /* 0x000fc40000000f00 */
[----:B------:R-:W-:Y:S01]  /*c0df0*/  MOV R250, R229 ;  /* 0x000000e500fa7202 */ /* 0x000fe20000000f00 */
[----:B------:R-:W-:Y:S01]  /*c0e00*/  IMAD.MOV.U32 R248, RZ, RZ, R231 ;  /* 0x000000fffff87224 */ /* 0x000fe200078e00e7 */
[----:B------:R-:W-:Y:S04]  /*c0e10*/  LDS R232, [R161+0x30700] ;  /* 0x03070000a1e87984 */ /* 0x000fe80000000800 */
[----:B------:R-:W-:Y:S04]  /*c0e20*/  LDS R233, [R189+0x30700] ;  /* 0x03070000bde97984 */ /* 0x000fe80000000800 */
[----:B------:R-:W-:Y:S01]  /*c0e30*/  LDS R165, [R189+0x38700] ;  /* 0x03870000bda57984 */ /* 0x000fe20000000800 */
[----:B---3--:R-:W-:Y:S01]  /*c0e40*/  IADD3 R141, P0, R156, R132, RZ ;  /* 0x000000849c8d7210 */ /* 0x008fe20007f1e0ff */
[----:B-1----:R-:W-:-:S02]  /*c0e50*/  IMAD.X R135, R191, 0x1, R2, P2 ;  /* 0x00000001bf877824 */ /* 0x002fc400010e0602 */
[----:B------:R-:W-:Y:S02]  /*c0e60*/  IMAD.X R3, R163, 0x1, R2, P3 ;  /* 0x00000001a3037824 */ /* 0x000fe400018e0602 */
[----:B------:R-:W-:Y:S02]  /*c0e70*/  IMAD.MOV.U32 R190, RZ, RZ, R222 ;  /* 0x000000ffffbe7224 */ /* 0x000fe400078e00de */
[----:B------:R-:W-:Y:S01]  /*c0e80*/  IMAD.MOV.U32 R191, RZ, RZ, R220 ;  /* 0x000000ffffbf7224 */ /* 0x000fe200078e00dc */
[----:B------:R-:W-:Y:S04]  /*c0e90*/  LDS R222, [R161+0x3a680] ;  /* 0x03a68000a1de7984 */ /* 0x000fe80000000800 */
[----:B------:R-:W-:Y:S01]  /*c0ea0*/  STL [R1+0x7e8], R135 ;  /* 0x0007e88701007387 */ /* 0x000fe20000100800 */
[----:B------:R-:W-:Y:S02]  /*c0eb0*/  STL [R1+0xc0], R3 ;  /* 0x0000c00301007387 */ /* 0x000fe40000100800 */
[----:B------:R1:W-:Y:S01]  /*c0ec0*/  STL [R1+0xc8], R141 ;  /* 0x0000c88d01007387 */ /* 0x0003e20000100800 */
[----:B------:R-:W3:Y:S04]  /*c0ed0*/  LDS R220, [R161+0x38680] ;  /* 0x03868000a1dc7984 */ /* 0x000ee80000000800 */
[----:B------:R-:W2:Y:S01]  /*c0ee0*/  LDS R168, [R161+0x3c700] ;  /* 0x03c70000a1a87984 */ /* 0x000ea20000000800 */
[----:B------:R-:W-:-:S03]  /*c0ef0*/  SHF.L.U32 R252, R252, 0x2, RZ ;  /* 0x00000002fcfc7819 */ /* 0x000fc600000006ff */
[----:B------:R-:W-:Y:S04]  /*c0f00*/  LDS R180, [R161+0x34780] ;  /* 0x03478000a1b47984 */ /* 0x000fe80000000800 */
[----:B------:R-:W-:Y:S01]  /*c0f10*/  LDS R182, [R161+0x36780] ;  /* 0x03678000a1b67984 */ /* 0x000fe20000000800 */
[----:B------:R-:W-:Y:S01]  /*c0f20*/  IMAD.MOV.U32 R128, RZ, RZ, R224 ;  /* 0x000000ffff807224 */ /* 0x000fe200078e00e0 */
[----:B------:R-:W-:Y:S01]  /*c0f30*/  MOV R163, R178 ;  /* 0x000000b200a37202 */ /* 0x000fe20000000f00 */
[----:B------:R-:W-:Y:S01]  /*c0f40*/  IMAD.MOV.U32 R156, RZ, RZ, R169 ;  /* 0x000000ffff9c7224 */ /* 0x000fe200078e00a9 */
[----:B------:R-:W-:Y:S01]  /*c0f50*/  LDS R178, [R161+0x32780] ;  /* 0x03278000a1b27984 */ /* 0x000fe20000000800 */
[----:B-1----:R-:W-:-:S03]  /*c0f60*/  IMAD.X R141, R157, 0x1, R2, P0 ;  /* 0x000000019d8d7824 */ /* 0x002fc600000e0602 */
[----:B------:R-:W-:Y:S04]  /*c0f70*/  LDS R226, [R161+0x3e680] ;  /* 0x03e68000a1e27984 */ /* 0x000fe80000000800 */
[----:B------:R-:W-:Y:S04]  /*c0f80*/  LDS R228, [R161+0x2c700] ;  /* 0x02c70000a1e47984 */ /* 0x000fe80000000800 */
[----:B------:R-:W-:Y:S04]  /*c0f90*/  LDS R230, [R161+0x2e700] ;  /* 0x02e70000a1e67984 */ /* 0x000fe80000000800 */
[----:B------:R-:W-:Y:S04]  /*c0fa0*/  LDS R225, [R189+0x3c680] ;  /* 0x03c68000bde17984 */ /* 0x000fe80000000800 */
[----:B------:R-:W-:Y:S04]  /*c0fb0*/  LDS R227, [R189+0x3e680] ;  /* 0x03e68000bde37984 */ /* 0x000fe80000000800 */
[----:B------:R-:W-:Y:S04]  /*c0fc0*/  LDS R229, [R189+0x2c700] ;  /* 0x02c70000bde57984 */ /* 0x000fe80000000800 */
[----:B------:R-:W-:Y:S01]  /*c0fd0*/  LDS R231, [R189+0x2e700] ;  /* 0x02e70000bde77984 */ /* 0x000fe20000000800 */
[----:B--2---:R-:W-:-:S02]  /*c0fe0*/  IADD3 R135, P1, R152, R132, RZ ;  /* 0x0000008498877210 */ /* 0x004fc40007f3e0ff */
[----:B-----5:R-:W-:Y:S01]  /*c0ff0*/  IADD3 R3, P2, R136, R132, RZ ;  /* 0x0000008488037210 */ /* 0x020fe20007f5e0ff */
[C---:B---3--:R-:W-:Y:S08]  /*c1000*/  HMMA.1688.F32.TF32 R184, R220.reuse, R64, R184 ;  /* 0x00000040dcb8723c */ /* 0x048ff000000810b8 */
[----:B------:R-:W-:Y:S01]  /*c1010*/  HMMA.1688.F32.TF32 R236, R220, R60, R236 ;  /* 0x0000003cdcec723c */ /* 0x000fe200000810ec */
[----:B------:R1:W-:Y:S01]  /*c1020*/  STL [R1+0xcc], R135 ;  /* 0x0000cc8701007387 */ /* 0x0003e20000100800 */
[----:B------:R-:W-:Y:S02]  /*c1030*/  STL [R1+0xd0], R3 ;  /* 0x0000d00301007387 */ /* 0x000fe40000100800 */
[----:B------:R-:W-:Y:S01]  /*c1040*/  IMAD.MOV.U32 R181, RZ, RZ, R191 ;  /* 0x000000ffffb57224 */ /* 0x000fe200078e00bf */
[----:B------:R-:W-:Y:S01]  /*c1050*/  MOV R183, R190 ;  /* 0x000000be00b77202 */ /* 0x000fe20000000f00 */
[----:B------:R-:W-:Y:S01]  /*c1060*/  LDS R224, [R161+0x3c680] ;  /* 0x03c68000a1e07984 */ /* 0x000fe20000000800 */
[----:B-1----:R-:W-:-:S03]  /*c1070*/  SHF.R.S32.HI R135, RZ, 0x1f, R145 ;  /* 0x0000001fff877819 */ /* 0x002fc60000011491 */
[----:B------:R1:W-:Y:S01]  /*c1080*/  STL [R1+0xb4], R141 ;  /* 0x0000b48d01007387 */ /* 0x0003e20000100800 */
[----:B------:R-:W-:Y:S01]  /*c1090*/  IMAD.X R136, R137, 0x1, R2, P2 ;  /* 0x0000000189887824 */ /* 0x000fe200010e0602 */
[----:B----4-:R-:W-:Y:S02]  /*c10a0*/  IADD3 R132, P4, R148, R132, RZ ;  /* 0x0000008494847210 */ /* 0x010fe40007f9e0ff */
[----:B------:R-:W-:Y:S02]  /*c10b0*/  LEA.HI R135, R135, R145, RZ, 0x7 ;  /* 0x0000009187877211 */ /* 0x000fe400078f38ff */
[----:B-1----:R-:W-:Y:S02]  /*c10c0*/  IADD3.X R141, R153, R2, RZ, P1, !PT ;  /* 0x00000002998d7210 */ /* 0x002fe40000ffe4ff */
[----:B------:R-:W-:Y:S01]  /*c10d0*/  IADD3 R3, R160, -0x200, RZ ;  /* 0xfffffe00a0037810 */ /* 0x000fe20007ffe0ff */
[----:B------:R-:W-:Y:S01]  /*c10e0*/  IMAD.MOV.U32 R152, RZ, RZ, R177 ;  /* 0x000000ffff987224 */ /* 0x000fe200078e00b1 */
[----:B------:R-:W-:Y:S01]  /*c10f0*/  SHF.R.S32.HI R135, RZ, 0x7, R135 ;  /* 0x00000007ff877819 */ /* 0x000fe20000011487 */
[----:B------:R-:W-:Y:S01]  /*c1100*/  IMAD.MOV.U32 R169, RZ, RZ, R129 ;  /* 0x000000ffffa97224 */ /* 0x000fe200078e0081 */
[----:B------:R-:W-:Y:S01]  /*c1110*/  MOV R157, R173 ;  /* 0x000000ad009d7202 */ /* 0x000fe20000000f00 */
[----:B------:R-:W-:Y:S01]  /*c1120*/  LDS R190, [R161+0x3e780] ;  /* 0x03e78000a1be7984 */ /* 0x000fe20000000800 */
[----:B------:R-:W-:-:S03]  /*c1130*/  IADD3 R135, R135, -0x4, RZ ;  /* 0xfffffffc87877810 */ /* 0x000fc60007ffe0ff */
[----:B------:R1:W-:Y:S01]  /*c1140*/  STL [R1+0xb8], R141 ;  /* 0x0000b88d01007387 */ /* 0x0003e20000100800 */
[----:B------:R-:W-:Y:S02]  /*c1150*/  STL [R1+0xbc], R136 ;  /* 0x0000bc8801007387 */ /* 0x000fe40000100800 */
[----:B------:R-:W-:Y:S01]  /*c1160*/  STL [R1+0xc4], R132 ;  /* 0x0000c48401007387 */ /* 0x000fe20000100800 */
[----:B------:R-:W-:Y:S01]  /*c1170*/  ISETP.GE.AND P0, PT, R133, R135, PT ;  /* 0x000000878500720c */ /* 0x000fe20003f06270 */
[----:B------:R-:W-:Y:S04]  /*c1180*/  LDS R191, [R189+0x3e780] ;  /* 0x03e78000bdbf7984 */ /* 0x000fe80000000800 */
[----:B------:R-:W2:Y:S01]  /*c1190*/  LDL.LU R135, [R1+0x1764] ;  /* 0x0017640001877983 */ /* 0x000ea20000300800 */
[----:B------:R-:W3:Y:S02]  /*c11a0*/  LDL.LU R137, [R1+0x2fa0] ;  /* 0x002fa00001897983 */ /* 0x000ee40000300800 */
[----:B------:R-:W4:Y:S02]  /*c11b0*/  LDL.LU R162, [R1+0x2f98] ;  /* 0x002f980001a27983 */ /* 0x000f240000300800 */
[----:B------:R-:W5:Y:S02]  /*c11c0*/  LDL.LU R246, [R1+0x2f90] ;  /* 0x002f900001f67983 */ /* 0x000f640000300800 */
[----:B-1----:R-:W-:-:S05]  /*c11d0*/  IMAD.X R141, R149, 0x1, R2, P4 ;  /* 0x00000001958d7824 */ /* 0x002fca00020e0602 */
[----:B------:R1:W-:Y:S01]  /*c11e0*/  STL [R1+0xb0], R141 ;  /* 0x0000b08d01007387 */ /* 0x0003e20000100800 */
[----:B------:R-:W5:Y:S02]  /*c11f0*/  LDL.LU R245, [R1+0x2f9c] ;  /* 0x002f9c0001f57983 */ /* 0x000f640000300800 */
[----:B------:R-:W5:Y:S02]  /*c1200*/  LDL.LU R244, [R1+0x2f94] ;  /* 0x002f940001f47983 */ /* 0x000f640000300800 */
[----:B------:R-:W-:Y:S02]  /*c1210*/  IMAD.MOV.U32 R177, RZ, RZ, R172 ;  /* 0x000000ffffb17224 */ /* 0x000fe400078e00ac */
[----:B------:R-:W-:Y:S01]  /*c1220*/  LDS R172, [R161+0x2c780] ;  /* 0x02c78000a1ac7984 */ /* 0x000fe20000000800 */
[----:B------:R-:W-:Y:S01]  /*c1230*/  IMAD R3, R133, -0x80, R3 ;  /* 0xffffff8085037824 */ /* 0x000fe200078e0203 */
[----:B-1----:R-:W-:Y:S02]  /*c1240*/  MOV R141, R170 ;  /* 0x000000aa008d7202 */ /* 0x002fe40000000f00 */
[----:B------:R-:W1:Y:S02]  /*c1250*/  LDS R170, [R161+0x3e700] ;  /* 0x03e70000a1aa7984 */ /* 0x000e640000000800 */
[----:B------:R-:W-:-:S02]  /*c1260*/  ISETP.GT.AND P1, PT, R3, RZ, PT ;  /* 0x000000ff0300720c */ /* 0x000fc40003f24270 */
[----:B------:R-:W-:Y:S02]  /*c1270*/  ISETP.GT.AND P3, PT, R3, 0x8, PT ;  /* 0x000000080300780c */ /* 0x000fe40003f64270 */
[----:B------:R-:W-:Y:S02]  /*c1280*/  SEL R132, RZ, 0x4, !P1 ;  /* 0x00000004ff847807 */ /* 0x000fe40004800000 */
[----:B------:R-:W-:Y:S02]  /*c1290*/  SEL R133, RZ, 0x4, !P3 ;  /* 0x00000004ff857807 */ /* 0x000fe40005800000 */
[----:B------:R-:W-:-:S04]  /*c12a0*/  SEL R132, R132, RZ, !P0 ;  /* 0x000000ff84847207 */ /* 0x000fc80004000000 */
[----:B------:R-:W-:Y:S01]  /*c12b0*/  ISETP.NE.U32.AND P3, PT, R132, RZ, PT ;  /* 0x000000ff8400720c */ /* 0x000fe20003f65070 */
[----:B------:R1:W-:Y:S01]  /*c12c0*/  STL [R1+0x36b4], R2 ;  /* 0x0036b40201007387 */ /* 0x0003e20000100800 */
[----:B------:R-:W-:Y:S02]  /*c12d0*/  IMAD.MOV.U32 R149, RZ, RZ, R174 ;  /* 0x000000ffff957224 */ /* 0x000fe400078e00ae */
[----:B------:R-:W-:Y:S02]  /*c12e0*/  IMAD.MOV.U32 R153, RZ, RZ, R176 ;  /* 0x000000ffff997224 */ /* 0x000fe400078e00b0 */
[----:B------:R-:W1:Y:S01]  /*c12f0*/  LDS R174, [R161+0x2e780] ;  /* 0x02e78000a1ae7984 */ /* 0x000e620000000800 */
[----:B------:R-:W1:Y:S03]  /*c1300*/  LDS R176, [R161+0x30780] ;  /* 0x03078000a1b07984 */ /* 0x000e660000000800 */
[----:B------:R-:W-:-:S02]  /*c1310*/  IMAD.MOV.U32 R148, RZ, RZ, R175 ;  /* 0x000000ffff947224 */ /* 0x000fc400078e00af */
[----:B------:R-:W-:Y:S01]  /*c1320*/  IMAD.MOV.U32 R173, RZ, RZ, R163 ;  /* 0x000000ffffad7224 */ /* 0x000fe200078e00a3 */
[----:B------:R-:W-:Y:S02]  /*c1330*/  MOV R175, R153 ;  /* 0x0000009900af7202 */ /* 0x000fe40000000f00 */
[----:B------:R-:W-:Y:S02]  /*c1340*/  ISETP.GT.AND P2, PT, R3, 0x4, PT ;  /* 0x000000040300780c */ /* 0x000fe40003f44270 */
[----:B------:R-:W-:Y:S01]  /*c1350*/  SEL R133, R133, RZ, !P0 ;  /* 0x000000ff85857207 */ /* 0x000fe20004000000 */
[----:B------:R-:W1:Y:S01]  /*c1360*/  S2R R160, SR_TID.X ;  /* 0x0000000000a07919 */ /* 0x000e620000002100 */
[----:B------:R-:W-:Y:S02]  /*c1370*/  MOV R145, R179 ;  /* 0x000000b300917202 */ /* 0x000fe40000000f00 */
[----:B------:R-:W-:Y:S01]  /*c1380*/  SEL R136, RZ, 0x4, !P2 ;  /* 0x00000004ff887807 */ /* 0x000fe20005000000 */
[----:B------:R-:W-:-:S02]  /*c1390*/  ISETP.NE.U32.AND P2, PT, R133, RZ, PT ;  /* 0x000000ff8500720c */ /* 0x000fc40003f45070 */
[----:B------:R-:W-:Y:S01]  /*c13a0*/  IMAD.MOV.U32 R133, RZ, RZ, R152 ;  /* 0x000000ffff857224 */ /* 0x000fe200078e0098 */
[----:B------:R-:W-:Y:S01]  /*c13b0*/  LDS R163, [R189+0x36700] ;  /* 0x03670000bda37984 */ /* 0x000fe20000000800 */
[----:B--2---:R-:W-:Y:S02]  /*c13c0*/  IADD3 R132, R135, 0x1, RZ ;  /* 0x0000000187847810 */ /* 0x004fe40007ffe0ff */
[----:B---3--:R-:W-:Y:S02]  /*c13d0*/  IADD3 R137, P5, R137, R252, RZ ;  /* 0x000000fc89897210 */ /* 0x008fe40007fbe0ff */
[----:B------:R-:W-:Y:S02]  /*c13e0*/  ISETP.GT.AND P4, PT, R132, 0x3, PT ;  /* 0x000000038400780c */ /* 0x000fe40003f84270 */
[----:B----4-:R-:W-:Y:S01]  /*c13f0*/  IADD3.X R162, R162, R0, RZ, P5, !PT ;  /* 0x00000000a2a27210 */ /* 0x010fe20002ffe4ff */
[----:B------:R-:W-:Y:S01]  /*c1400*/  STL [R1+0x2fa0], R137 ;  /* 0x002fa08901007387 */ /* 0x000fe20000100800 */
[----:B-1----:R-:W-:-:S02]  /*c1410*/  SEL R2, R132, RZ, !P4 ;  /* 0x000000ff84027207 */ /* 0x002fc40006000000 */
[-C--:B-----5:R-:W-:Y:S02]  /*c1420*/  IADD3 R245, P5, R245, R252.reuse, RZ ;  /* 0x000000fcf5f57210 */ /* 0x0a0fe40007fbe0ff */
[----:B------:R-:W-:Y:S01]  /*c1430*/  IADD3 R244, P4, R244, R252, RZ ;  /* 0x000000fcf4f47210 */ /* 0x000fe20007f9e0ff */
[----:B------:R-:W-:Y:S01]  /*c1440*/  STL [R1+0x2f98], R162 ;  /* 0x002f98a201007387 */ /* 0x000fe20000100800 */
[----:B------:R-:W-:Y:S01]  /*c1450*/  IADD3.X R246, R246, R0, RZ, P5, !PT ;  /* 0x00000000f6f67210 */ /* 0x000fe20002ffe4ff */
[----:B------:R-:W-:Y:S02]  /*c1460*/  STL [R1+0x2f9c], R245 ;  /* 0x002f9cf501007387 */ /* 0x000fe40000100800 */
[----:B------:R-:W-:Y:S01]  /*c1470*/  STL [R1+0x1764], R2 ;  /* 0x0017640201007387 */ /* 0x000fe20000100800 */
[----:B------:R-:W-:Y:S02]  /*c1480*/  STL [R1+0x2f94], R244 ;  /* 0x002f94f401007387 */ /* 0x000fe40000100800 */
[----:B------:R-:W-:Y:S02]  /*c1490*/  STL [R1+0x2f90], R246 ;  /* 0x002f90f601007387 */ /* 0x000fe40000100800 */
[----:B------:R-:W-:Y:S01]  /*c14a0*/  STL [R1+0x3700], R164 ;  /* 0x003700a401007387 */ /* 0x000fe20000100800 */
[----:B------:R1:W-:Y:S01]  /*c14b0*/  STL [R1+0x3704], R166 ;  /* 0x003704a601007387 */ /* 0x0003e20000100800 */
[----:B------:R-:W-:Y:S02]  /*c14c0*/  STL [R1+0x36d8], R168 ;  /* 0x0036d8a801007387 */ /* 0x000fe40000100800 */
[----:B------:R-:W-:Y:S02]  /*c14d0*/  STL [R1+0x36dc], R170 ;  /* 0x0036dcaa01007387 */ /* 0x000fe40000100800 */
[----:B------:R2:W-:Y:S01]  /*c14e0*/  STL [R1+0x36cc], R172 ;  /* 0x0036ccac01007387 */ /* 0x0005e20000100800 */
[----:B-1----:R-:W-:-:S02]  /*c14f0*/  MOV R166, R186 ;  /* 0x000000ba00a67202 */ /* 0x002fc40000000f00 */
[----:B------:R-:W-:Y:S01]  /*c1500*/  LDS R186, [R161+0x3a780] ;  /* 0x03a78000a1ba7984 */ /* 0x000fe20000000800 */
[----:B--2---:R-:W-:Y:S02]  /*c1510*/  IMAD.MOV.U32 R172, RZ, RZ, R184 ;  /* 0x000000ffffac7224 */ /* 0x004fe400078e00b8 */
[----:B------:R-:W1:Y:S01]  /*c1520*/  LDS R184, [R161+0x38780] ;  /* 0x03878000a1b87984 */ /* 0x000e620000000800 */
[----:B------:R2:W-:Y:S03]  /*c1530*/  STL [R1+0x36d0], R174 ;  /* 0x0036d0ae01007387 */ /* 0x0005e60000100800 */
[----:B------:R-:W-:Y:S02]  /*c1540*/  STL [R1+0x36b8], R176 ;  /* 0x0036b8b001007387 */ /* 0x000fe40000100800 */
[----:B------:R3:W-:Y:S02]  /*c1550*/  STL [R1+0x36bc], R178 ;  /* 0x0036bcb201007387 */ /* 0x0007e40000100800 */
[----:B------:R-:W-:Y:S01]  /*c1560*/  STL [R1+0x36c0], R180 ;  /* 0x0036c0b401007387 */ /* 0x000fe20000100800 */
[----:B------:R-:W-:Y:S01]  /*c1570*/  STL [R1+0x36c4], R182 ;  /* 0x0036c4b601007387 */ /* 0x000fe20000100800 */
[----:B------:R4:W-:Y:S02]  /*c1580*/  STL [R1+0x370c], R64 ;  /* 0x00370c4001007387 */ /* 0x0009e40000100800 */
[----:B------:R-:W-:Y:S02]  /*c1590*/  STL [R1+0x3708], R65 ;  /* 0x0037084101007387 */ /* 0x000fe40000100800 */
[----:B------:R-:W-:-:S02]  /*c15a0*/  IMAD.MOV.U32 R164, RZ, RZ, R187 ;  /* 0x000000ffffa47224 */ /* 0x000fc400078e00bb */
[----:B--2---:R-:W-:Y:S02]  /*c15b0*/  IMAD.MOV.U32 R174, RZ, RZ, R185 ;  /* 0x000000ffffae7224 */ /* 0x004fe400078e00b9 */
[----:B------:R-:W-:Y:S02]  /*c15c0*/  IMAD.MOV.U32 R135, RZ, RZ, R171 ;  /* 0x000000ffff877224 */ /* 0x000fe400078e00ab */
[----:B------:R-:W-:Y:S02]  /*c15d0*/  IMAD.MOV.U32 R171, RZ, RZ, R128 ;  /* 0x000000ffffab7224 */ /* 0x000fe400078e0080 */
[----:B------:R-:W-:Y:S02]  /*c15e0*/  IMAD.MOV.U32 R170, RZ, RZ, R144 ;  /* 0x000000ffffaa7224 */ /* 0x000fe400078e0090 */
[----:B------:R-:W-:Y:S02]  /*c15f0*/  IMAD.MOV.U32 R144, RZ, RZ, R238 ;  /* 0x000000ffff907224 */ /* 0x000fe400078e00ee */
[----:B---3--:R-:W-:Y:S01]  /*c1600*/  IMAD.MOV.U32 R178, RZ, RZ, R169 ;  /* 0x000000ffffb27224 */ /* 0x008fe200078e00a9 */
[----:B-1----:R-:W-:Y:S01]  /*c1610*/  STL [R1+0x36c8], R184 ;  /* 0x0036c8b801007387 */ /* 0x002fe20000100800 */
[----:B------:R1:W-:Y:S02]  /*c1620*/  STL [R1+0x36d4], R186 ;  /* 0x0036d4ba01007387 */ /* 0x0003e40000100800 */
[----:B------:R-:W-:Y:S01]  /*c1630*/  IMAD.MOV.U32 R238, RZ, RZ, R171 ;  /* 0x000000ffffee7224 */ /* 0x000fe200078e00ab */
[----:B------:R-:W2:Y:S01]  /*c1640*/  LDS R169, [R189+0x3c700] ;  /* 0x03c70000bda97984 */ /* 0x000ea20000000800 */
[----:B----4-:R-:W-:-:S03]  /*c1650*/  IMAD.MOV.U32 R64, RZ, RZ, R173 ;  /* 0x000000ffff407224 */ /* 0x010fc600078e00ad */
[----:B------:R-:W3:Y:S01]  /*c1660*/  LDS R171, [R189+0x3e700] ;  /* 0x03e70000bdab7984 */ /* 0x000ee20000000800 */
[----:B------:R-:W4:Y:S01]  /*c1670*/  LDS R173, [R189+0x2c780] ;  /* 0x02c78000bdad7984 */ /* 0x000f220000000800 */
[C---:B-1----:R-:W-:Y:S11]  /*c1680*/  HMMA.1688.F32.TF32 R184, R220.reuse, R56, R192 ;  /* 0x00000038dcb8723c */ /* 0x042ff600000810c0 */
[----:B------:R-:W-:Y:S11]  /*c1690*/  @!UPT UIADD3 URZ, URZ, URZ, URZ ;  /* 0x0000003f3f3ff290 */ /* 0x000ff6000fffe03f */
[----:B------:R-:W-:Y:S02]  /*c16a0*/  @!UPT UIADD3 URZ, URZ, URZ, URZ ;  /* 0x0000003f3f3ff290 */ /* 0x000fe4000fffe03f */
[----:B------:R-:W-:Y:S01]  /*c16b0*/  MOV R65, R186 ;  /* 0x000000ba00417202 */ /* 0x000fe20000000f00 */
[----:B------:R-:W-:Y:S02]  /*c16c0*/  MOV R186, R175 ;  /* 0x000000af00ba7202 */ /* 0x000fe40000000f00 */
[----:B------:R-:W1:Y:S01]  /*c16d0*/  LDS R175, [R189+0x2e780] ;  /* 0x02e78000bdaf7984 */ /* 0x000e620000000800 */
[----:B------:R-:W-:Y:S01]  /*c16e0*/  MOV R168, R140 ;  /* 0x0000008c00a87202 */ /* 0x000fe20000000f00 */
[----:B------:R-:W-:Y:S02]  /*c16f0*/  MOV R140, R239 ;  /* 0x000000ef008c7202 */ /* 0x000fe40000000f00 */
[----:B------:R-:W-:Y:S01]  /*c1700*/  IMAD.MOV.U32 R129, RZ, RZ, R184 ;  /* 0x000000ffff817224 */ /* 0x000fe200078e00b8 */
[----:B--2---:R-:W-:Y:S01]  /*c1710*/  STL [R1+0x36f0], R169 ;  /* 0x0036f0a901007387 */ /* 0x004fe20000100800 */
[----:B---3--:R2:W-:Y:S02]  /*c1720*/  STL [R1+0x36f4], R171 ;  /* 0x0036f4ab01007387 */ /* 0x0085e40000100800 */
[----:B----4-:R3:W-:Y:S02]  /*c1730*/  STL [R1+0x36f8], R173 ;  /* 0x0036f8ad01007387 */ /* 0x0107e40000100800 */
[----:B------:R-:W-:Y:S01]  /*c1740*/  IMAD.MOV.U32 R239, RZ, RZ, R170 ;  /* 0x000000ffffef7224 */ /* 0x000fe200078e00aa */
[----:B------:R-:W-:Y:S01]  /*c1750*/  MOV R180, R168 ;  /* 0x000000a800b47202 */ /* 0x000fe20000000f00 */
[----:B------:R-:W-:Y:S01]  /*c1760*/  IMAD.MOV.U32 R184, RZ, RZ, R133 ;  /* 0x000000ffffb87224 */ /* 0x000fe200078e0085 */
[----:B--2---:R-:W-:Y:S01]  /*c1770*/  HMMA.1688.F32.TF32 R168, R220, R52, R196 ;  /* 0x00000034dca8723c */ /* 0x004fe200000810c4 */
[----:B-1----:R1:W-:Y:S01]  /*c1780*/  STL [R1+0x36fc], R175 ;  /* 0x0036fcaf01007387 */ /* 0x0023e20000100800 */
[----:B------:R-:W2:Y:S02]  /*c1790*/  LDL.LU R133, [R1+0x2f88] ;  /* 0x002f880001857983 */ /* 0x000ea40000300800 */
[----:B------:R-:W4:Y:S02]  /*c17a0*/  LDL.LU R198, [R1+0x2f80] ;  /* 0x002f800001c67983 */ /* 0x000f240000300800 */
[----:B------:R-:W5:Y:S01]  /*c17b0*/  LDL.LU R199, [R1+0x2f8c] ;  /* 0x002f8c0001c77983 */ /* 0x000f620000300800 */
[----:B------:R-:W-:-:S02]  /*c17c0*/  LOP3.LUT R160, R160, 0x7f, RZ, 0xc0, !PT ;  /* 0x0000007fa0a07812 */ /* 0x000fc400078ec0ff */
[----:B------:R-:W-:Y:S01]  /*c17d0*/  SEL R136, R136, RZ, !P0 ;  /* 0x000000ff88887207 */ /* 0x000fe20004000000 */
[----:B------:R-:W-:Y:S01]  /*c17e0*/  IMAD.MOV.U32 R179, RZ, RZ, R188 ;  /* 0x000000ffffb37224 */ /* 0x000fe200078e00bc */
[----:B------:R-:W-:Y:S01]  /*c17f0*/  MOV R153, R236 ;  /* 0x000000ec00997202 */ /* 0x000fe20000000f00 */
[----:B------:R-:W-:Y:S02]  /*c1800*/  IMAD.MOV.U32 R152, RZ, RZ, R237 ;  /* 0x000000ffff987224 */ /* 0x000fe400078e00ed */
[----:B------:R-:W-:Y:S01]  /*c1810*/  IMAD.SHL.U32 R160, R160, 0x4, RZ ;  /* 0x00000004a0a07824 */ /* 0x000fe200078e00ff */
[----:B------:R-:W-:Y:S01]  /*c1820*/  ISETP.NE.U32.AND P1, PT, R136, RZ, PT ;  /* 0x000000ff8800720c */ /* 0x000fe20003f25070 */
[----:B------:R-:W-:Y:S02]  /*c1830*/  IMAD.MOV.U32 R136, RZ, RZ, R137 ;  /* 0x000000ffff887224 */ /* 0x000fe400078e0089 */
[----:B------:R-:W-:Y:S01]  /*c1840*/  IMAD.MOV.U32 R137, RZ, RZ, R162 ;  /* 0x000000ffff897224 */ /* 0x000fe200078e00a2 */
[----:B------:R-:W-:Y:S01]  /*c1850*/  LDS R188, [R161+0x3c780] ;  /* 0x03c78000a1bc7984 */ /* 0x000fe20000000800 */
[----:B------:R-:W-:-:S02]  /*c1860*/  LEA R132, R2, R160, 0x12 ;  /* 0x000000a002847211 */ /* 0x000fc400078e90ff */
[----:B------:R-:W-:Y:S01]  /*c1870*/  LDS R160, [R161+0x34700] ;  /* 0x03470000a1a07984 */ /* 0x000fe20000000800 */
[----:B------:R-:W-:Y:S03]  /*c1880*/  LDS R162, [R161+0x36700] ;  /* 0x03670000a1a27984 */ /* 0x000fe60000000800 */
[----:B------:R-:W-:Y:S02]  /*c1890*/  IMAD.MOV.U32 R128, RZ, RZ, R185 ;  /* 0x000000ffff807224 */ /* 0x000fe400078e00b9 */
[----:B------:R-:W-:Y:S01]  /*c18a0*/  IMAD.MOV.U32 R2, RZ, RZ, R187 ;  /* 0x000000ffff027224 */ /* 0x000fe200078e00bb */
[----:B------:R-:W-:Y:S01]  /*c18b0*/  MOV R176, R167 ;  /* 0x000000a700b07202 */ /* 0x000fe20000000f00 */
[----:B------:R-:W-:Y:S02]  /*c18c0*/  IMAD.MOV.U32 R236, RZ, RZ, R179 ;  /* 0x000000ffffec7224 */ /* 0x000fe400078e00b3 */
[----:B------:R-:W-:Y:S01]  /*c18d0*/  IMAD.MOV.U32 R237, RZ, RZ, R181 ;  /* 0x000000ffffed7224 */ /* 0x000fe200078e00b5 */
[----:B---3--:R-:W-:Y:S01]  /*c18e0*/  MOV R173, R183 ;  /* 0x000000b700ad7202 */ /* 0x008fe20000000f00 */
[----:B------:R-:W-:Y:S01]  /*c18f0*/  IMAD.MOV.U32 R182, RZ, RZ, R177 ;  /* 0x000000ffffb67224 */ /* 0x000fe200078e00b1 */
[----:B------:R-:W-:Y:S04]  /*c1900*/  LDS R161, [R189+0x34700] ;  /* 0x03470000bda17984 */ /* 0x000fe80000000800 */
[----:B------:R-:W-:Y:S04]  /*c1910*/  LDS R167, [R189+0x3a700] ;  /* 0x03a70000bda77984 */ /* 0x000fe80000000800 */
[----:B------:R-:W-:Y:S04]  /*c1920*/  LDS R177, [R189+0x30780] ;  /* 0x03078000bdb17984 */ /* 0x000fe80000000800 */
[----:B------:R-:W-:Y:S04]  /*c1930*/  LDS R179, [R189+0x32780] ;  /* 0x03278000bdb37984 */ /* 0x000fe80000000800 */
[----:B------:R-:W-:Y:S04]  /*c1940*/  LDS R181, [R189+0x34780] ;  /* 0x03478000bdb57984 */ /* 0x000fe80000000800 */
[----:B------:R-:W-:Y:S04]  /*c1950*/  LDS R183, [R189+0x36780] ;  /* 0x03678000bdb77984 */ /* 0x000fe80000000800 */
[----:B------:R-:W-:Y:S04]  /*c1960*/  LDS R185, [R189+0x38780] ;  /* 0x03878000bdb97984 */ /* 0x000fe80000000800 */
[----:B------:R-:W-:Y:S02]  /*c1970*/  LDS R187, [R189+0x3a780] ;  /* 0x03a78000bdbb7984 */ /* 0x000fe40000000800 */
[----:B------:R-:W3:Y:S04]  /*c1980*/  LDS R189, [R189+0x3c780] ;  /* 0x03c78000bdbd7984 */ /* 0x000ee80000000800 */
[----:B------:R-:W-:Y:S06]  /*c1990*/  BAR.SYNC.DEFER_BLOCKING 0x0 ;  /* 0x0000000000007b1d */ /* 0x000fec0000010000 */
[----:B------:R-:W-:Y:S01]  /*c19a0*/  STL.64 [R1+0x36e8], R190 ;  /* 0x0036e8be01007387 */ /* 0x000fe20000100a00 */
[----:B------:R-:W-:Y:S01]  /*c19b0*/  MOV R192, R247 ;  /* 0x000000f700c07202 */ /* 0x000fe20000000f00 */
[----:B-1----:R-:W-:Y:S01]  /*c19c0*/  IMAD.MOV.U32 R175, RZ, RZ, R251 ;  /* 0x000000ffffaf7224 */ /* 0x002fe200078e00fb */
[----:B------:R-:W-:Y:S01]  /*c19d0*/  MOV R193, R250 ;  /* 0x000000fa00c17202 */ /* 0x000fe20000000f00 */
[----:B------:R-:W-:-:S02]  /*c19e0*/  IMAD.MOV.U32 R194, RZ, RZ, R249 ;  /* 0x000000ffffc27224 */ /* 0x000fc400078e00f9 */
[----:B------:R-:W-:Y:S02]  /*c19f0*/  IMAD.MOV.U32 R195, RZ, RZ, R248 ;  /* 0x000000ffffc37224 */ /* 0x000fe400078e00f8 */
[----:B------:R-:W-:Y:S01]  /*c1a00*/  HMMA.1688.F32.TF32 R248, R220, R48, R200 ;  /* 0x00000030dcf8723c */ /* 0x000fe200000810c8 */
[----:B------:R-:W-:Y:S01]  /*c1a10*/  @!PT LDS RZ, [RZ] ;  /* 0x00000000fffff984 */ /* 0x000fe20000000800 */
[----:B------:R-:W-:Y:S01]  /*c1a20*/  @!PT LDS RZ, [RZ] ;  /* 0x00000000fffff984 */ /* 0x000fe20000000800 */
[----:B------:R-:W-:Y:S01]  /*c1a30*/  @!PT LDS RZ, [RZ] ;  /* 0x00000000fffff984 */ /* 0x000fe20000000800 */
[----:B------:R1:W-:Y:S02]  /*c1a40*/  LDGSTS.E [R132], [R136.64], P3 ;  /* 0x0000000088847fae */ /* 0x0003e40009921844 */
[----:B-1----:R-:W-:Y:S01]  /*c1a50*/  IMAD.MOV.U32 R136, RZ, RZ, R245 ;  /* 0x000000ffff887224 */ /* 0x002fe200078e00f5 */
[----:B------:R-:W-:Y:S01]  /*c1a60*/  MOV R137, R246 ;  /* 0x000000f600897202 */ /* 0x000fe20000000f00 */
[----:B---3--:R1:W-:Y:S04]  /*c1a70*/  STL.64 [R1+0x36e0], R188 ;  /* 0x0036e0bc01007387 */ /* 0x0083e80000100a00 */
[----:B------:R3:W-:Y:S02]  /*c1a80*/  LDGSTS.E [R132+0x200], [R136.64], P3 ;  /* 0x0020000088847fae */ /* 0x0007e40009921844 */
[----:B---3--:R-:W-:-:S02]  /*c1a90*/  IMAD.MOV.U32 R136, RZ, RZ, R244 ;  /* 0x000000ffff887224 */ /* 0x008fc400078e00f4 */
[----:B------:R-:W-:Y:S01]  /*c1aa0*/  HMMA.1688.F32.TF32 R244, R220, R44, R204 ;  /* 0x0000002cdcf4723c */ /* 0x000fe200000810cc */
[----:B-----5:R-:W-:Y:S01]  /*c1ab0*/  IADD3 R199, P5, R199, R252, RZ ;  /* 0x000000fcc7c77210 */ /* 0x020fe20007fbe0ff */
[----:B--2---:R-:W-:-:S04]  /*c1ac0*/  IMAD.X R133, R133, 0x1, R0, P4 ;  /* 0x0000000185857824 */ /* 0x004fc800020e0600 */
[----:B----4-:R-:W-:Y:S01]  /*c1ad0*/  IMAD.X R198, R198, 0x1, R0, P5 ;  /* 0x00000001c6c67824 */ /* 0x010fe200028e0600 */
[----:B------:R-:W-:Y:S01]  /*c1ae0*/  STL [R1+0x2f8c], R199 ;  /* 0x002f8cc701007387 */ /* 0x000fe20000100800 */
[----:B------:R-:W-:Y:S02]  /*c1af0*/  STL [R1+0x2f88], R133 ;  /* 0x002f888501007387 */ /* 0x000fe40000100800 */
[----:B-1----:R-:W2:Y:S01]  /*c1b00*/  LDL.LU R188, [R1+0x2f14] ;  /* 0x002f140001bc7983 */ /* 0x002ea20000300800 */
[----:B------:R1:W-:Y:S01]  /*c1b10*/  STL [R1+0x2f80], R198 ;  /* 0x002f80c601007387 */ /* 0x0003e20000100800 */
[----:B------:R-:W3:Y:S02]  /*c1b20*/  LDL.LU R207, [R1+0x2f0c] ;  /* 0x002f0c0001cf7983 */ /* 0x000ee40000300800 */
[----:B------:R-:W4:Y:S02]  /*c1b30*/  LDL.LU R200, [R1+0x2f1c] ;  /* 0x002f1c0001c87983 */ /* 0x000f240000300800 */
[----:B------:R-:W5:Y:S01]  /*c1b40*/  LDL.LU R201, [R1+0x2f10] ;  /* 0x002f100001c97983 */ /* 0x000f620000300800 */
[----:B------:R-:W2:Y:S01]  /*c1b50*/  LDL.LU R204, [R1+0x2f24] ;  /* 0x002f240001cc7983 */ /* 0x000ea20000300800 */
[----:B------:R-:W-:Y:S01]  /*c1b60*/  MOV R137, R133 ;  /* 0x0000008500897202 */ /* 0x000fe20000000f00 */
[----:B------:R-:W3:Y:S01]  /*c1b70*/  LDL.LU R206, [R1+0x2f18] ;  /* 0x002f180001ce7983 */ /* 0x000ee20000300800 */
[----:B------:R-:W-:Y:S01]  /*c1b80*/  MOV R203, R175 ;  /* 0x000000af00cb7202 */ /* 0x000fe20000000f00 */
[----:B------:R-:W3:Y:S04]  /*c1b90*/  LDL.LU R189, [R1+0x2f08] ;  /* 0x002f080001bd7983 */ /* 0x000ee80000300800 */
[----:B------:R1:W-:Y:S01]  /*c1ba0*/  LDGSTS.E [R132+0x400], [R136.64], P3 ;  /* 0x0040000088847fae */ /* 0x0003e20009921844 */
[----:B------:R-:W-:Y:S01]  /*c1bb0*/  IMAD.MOV.U32 R191, RZ, RZ, R243 ;  /* 0x000000ffffbf7224 */ /* 0x000fe200078e00f3 */
[----:B------:R-:W-:Y:S01]  /*c1bc0*/  MOV R175, R242 ;  /* 0x000000f200af7202 */ /* 0x000fe20000000f00 */
[----:B------:R-:W3:Y:S02]  /*c1bd0*/  LDL.LU R205, [R1+0x2ea4] ;  /* 0x002ea40001cd7983 */ /* 0x000ee40000300800 */
[----:B-1----:R-:W-:-:S02]  /*c1be0*/  IMAD.MOV.U32 R136, RZ, RZ, R199 ;  /* 0x000000ffff887224 */ /* 0x002fc400078e00c7 */
[----:B------:R-:W-:Y:S01]  /*c1bf0*/  IMAD.MOV.U32 R137, RZ, RZ, R198 ;  /* 0x000000ffff897224 */ /* 0x000fe200078e00c6 */
[----:B------:R-:W-:Y:S01]  /*c1c00*/  MOV R198, R180 ;  /* 0x000000b400c67202 */ /* 0x000fe20000000f00 */
[----:B------:R-:W-:Y:S02]  /*c1c10*/  IMAD.MOV.U32 R199, RZ, RZ, R178 ;  /* 0x000000ffffc77224 */ /* 0x000fe400078e00b2 */
[----:B------:R-:W-:Y:S02]  /*c1c20*/  IMAD.MOV.U32 R180, RZ, RZ, R241 ;  /* 0x000000ffffb47224 */ /* 0x000fe400078e00f1 */
[----:B------:R-:W-:Y:S01]  /*c1c30*/  IMAD.MOV.U32 R178, RZ, RZ, R240 ;  /* 0x000000ffffb27224 */ /* 0x000fe200078e00f0 */
[----:B------:R-:W-:Y:S01]  /*c1c40*/  ISETP.GT.AND P4, PT, R3, 0xc, PT ;  /* 0x0000000c0300780c */ /* 0x000fe20003f84270 */
[----:B------:R-:W-:Y:S01]  /*c1c50*/  HMMA.1688.F32.TF32 R240, R220, R40, R208 ;  /* 0x00000028dcf0723c */ /* 0x000fe200000810d0 */
[----:B------:R1:W-:Y:S01]  /*c1c60*/  LDGSTS.E [R132+0x600], [R136.64], P3 ;  /* 0x0060000088847fae */ /* 0x0003e20009921844 */
[----:B--2---:R-:W-:-:S05]  /*c1c70*/  IADD3 R204, P5, R204, R252, RZ ;  /* 0x000000fccccc7210 */ /* 0x004fca0007fbe0ff */
[----:B------:R-:W-:Y:S01]  /*c1c80*/  STL [R1+0x2f24], R204 ;  /* 0x002f24cc01007387 */ /* 0x000fe20000100800 */
[----:B------:R-:W2:Y:S01]  /*c1c90*/  LDL.LU R211, [R1+0x2f00] ;  /* 0x002f000001d37983 */ /* 0x000ea20000300800 */
[----:B------:R-:W-:Y:S02]  /*c1ca0*/  SEL R133, RZ, 0x4, !P4 ;  /* 0x00000004ff857807 */ /* 0x000fe40006000000 */
[----:B------:R-:W-:Y:S01]  /*c1cb0*/  ISETP.GT.AND P3, PT, R3, 0x10, PT ;  /* 0x000000100300780c */ /* 0x000fe20003f64270 */
[----:B----4-:R-:W-:Y:S01]  /*c1cc0*/  IADD3 R200, P4, R200, R252, RZ ;  /* 0x000000fcc8c87210 */ /* 0x010fe20007f9e0ff */
[----:B---3--:R-:W-:Y:S02]  /*c1cd0*/  IADD3.X R206, R206, R0, RZ, P5, !PT ;  /* 0x00000000cece7210 */ /* 0x008fe40002ffe4ff */
[----:B------:R-:W-:Y:S02]  /*c1ce0*/  SEL R133, R133, RZ, !P0 ;  /* 0x000000ff85857207 */ /* 0x000fe40004000000 */
[----:B-1----:R-:W-:Y:S01]  /*c1cf0*/  SEL R136, RZ, 0x4, !P3 ;  /* 0x00000004ff887807 */ /* 0x002fe20005800000 */
[-C--:B------:R-:W-:Y:S01]  /*c1d00*/  IADD3 R188, P5, R188, R252.reuse, RZ ;  /* 0x000000fcbcbc7210 */ /* 0x080fe20007fbe0ff */
[----:B------:R-:W-:-:S02]  /*c1d10*/  IADD3 R207, P6, R207, R252, RZ ;  /* 0x000000fccfcf7210 */ /* 0x000fc40007fde0ff */
[----:B------:R-:W-:Y:S01]  /*c1d20*/  ISETP.NE.U32.AND P3, PT, R133, RZ, PT ;  /* 0x000000ff8500720c */ /* 0x000fe20003f65070 */
[--C-:B-----5:R-:W-:Y:S01]  /*c1d30*/  IMAD.X R201, R201, 0x1, R0.reuse, P4 ;  /* 0x00000001c9c97824 */ /* 0x120fe200020e0600 */
[----:B------:R-:W-:Y:S01]  /*c1d40*/  SEL R133, R136, RZ, !P0 ;  /* 0x000000ff88857207 */ /* 0x000fe20004000000 */
[----:B------:R-:W-:Y:S01]  /*c1d50*/  IMAD.X R189, R189, 0x1, R0, P5 ;  /* 0x00000001bdbd7824 */ /* 0x000fe200028e0600 */
[----:B------:R-:W-:Y:S01]  /*c1d60*/  MOV R136, R204 ;  /* 0x000000cc00887202 */ /* 0x000fe20000000f00 */
[----:B------:R-:W-:Y:S01]  /*c1d70*/  IMAD.MOV.U32 R137, RZ, RZ, R206 ;  /* 0x000000ffff897224 */ /* 0x000fe200078e00ce */
[----:B------:R-:W-:Y:S01]  /*c1d80*/  STL [R1+0x2f1c], R200 ;  /* 0x002f1cc801007387 */ /* 0x000fe20000100800 */
[----:B------:R-:W-:Y:S01]  /*c1d90*/  MOV R202, R237 ;  /* 0x000000ed00ca7202 */ /* 0x000fe20000000f00 */
[----:B------:R-:W-:Y:S02]  /*c1da0*/  STL [R1+0x2f18], R206 ;  /* 0x002f18ce01007387 */ /* 0x000fe40000100800 */
[----:B------:R-:W-:Y:S01]  /*c1db0*/  STL [R1+0x2f14], R188 ;  /* 0x002f14bc01007387 */ /* 0x000fe20000100800 */
[----:B------:R-:W-:Y:S01]  /*c1dc0*/  IADD3 R205, P5, R205, R252, RZ ;  /* 0x000000fccdcd7210 */ /* 0x000fe20007fbe0ff */
[----:B------:R-:W-:Y:S01]  /*c1dd0*/  IMAD.MOV.U32 R190, RZ, RZ, R173 ;  /* 0x000000ffffbe7224 */ /* 0x000fe200078e00ad */
[----:B------:R1:W-:Y:S01]  /*c1de0*/  STL [R1+0x2f10], R201 ;  /* 0x002f10c901007387 */ /* 0x0003e20000100800 */
[----:B------:R3:W-:Y:S03]  /*c1df0*/  STL [R1+0x2f08], R189 ;  /* 0x002f08bd01007387 */ /* 0x0007e60000100800 */
[----:B------:R4:W-:Y:S01]  /*c1e00*/  LDGSTS.E [R132+0x2000], [R136.64], P1 ;  /* 0x0200000088847fae */ /* 0x0009e20008921844 */
[----:B------:R-:W-:Y:S01]  /*c1e10*/  STL [R1+0x2f0c], R207 ;  /* 0x002f0ccf01007387 */ /* 0x000fe20000100800 */
[----:B------:R-:W-:-:S02]  /*c1e20*/  ISETP.NE.U32.AND P4, PT, R133, RZ, PT ;  /* 0x000000ff8500720c */ /* 0x000fc40003f85070 */
[----:B----4-:R-:W-:Y:S01]  /*c1e30*/  MOV R136, R200 ;  /* 0x000000c800887202 */ /* 0x010fe20000000f00 */
[----:B------:R-:W-:Y:S02]  /*c1e40*/  IMAD.MOV.U32 R137, RZ, RZ, R201 ;  /* 0x000000ffff897224 */ /* 0x000fe400078e00c9 */
[----:B-1----:R-:W-:Y:S01]  /*c1e50*/  IMAD.MOV.U32 R201, RZ, RZ, R202 ;  /* 0x000000ffffc97224 */ /* 0x002fe200078e00ca */
[----:B------:R-:W-:Y:S01]  /*c1e60*/  MOV R202, R203 ;  /* 0x000000cb00ca7202 */ /* 0x000fe20000000f00 */
[----:B------:R-:W-:Y:S01]  /*c1e70*/  IMAD.MOV.U32 R203, RZ, RZ, R190 ;  /* 0x000000ffffcb7224 */ /* 0x000fe200078e00be */
[----:B------:R1:W-:Y:S01]  /*c1e80*/  LDGSTS.E [R132+0x2200], [R136.64], P1 ;  /* 0x0220000088847fae */ /* 0x0003e20008921844 */
[----:B------:R-:W-:Y:S02]  /*c1e90*/  IMAD.MOV.U32 R173, RZ, RZ, R236 ;  /* 0x000000ffffad7224 */ /* 0x000fe400078e00ec */
[----:B------:R-:W-:Y:S02]  /*c1ea0*/  IMAD.MOV.U32 R200, RZ, RZ, R201 ;  /* 0x000000ffffc87224 */ /* 0x000fe400078e00c9 */
[----:B------:R-:W-:-:S02]  /*c1eb0*/  IMAD.MOV.U32 R201, RZ, RZ, R202 ;  /* 0x000000ffffc97224 */ /* 0x000fc400078e00ca */
[----:B-1----:R-:W-:Y:S01]  /*c1ec0*/  IMAD.MOV.U32 R136, RZ, RZ, R188 ;  /* 0x000000ffff887224 */ /* 0x002fe200078e00bc */
[----:B------:R-:W-:Y:S02]  /*c1ed0*/  MOV R137, R189 ;  /* 0x000000bd00897202 */ /* 0x000fe40000000f00 */
[----:B------:R-:W-:Y:S01]  /*c1ee0*/  MOV R202, R203 ;  /* 0x000000cb00ca7202 */ /* 0x000fe20000000f00 */
[----:B------:R-:W-:Y:S02]  /*c1ef0*/  IMAD.MOV.U32 R203, RZ, RZ, R173 ;  /* 0x000000ffffcb7224 */ /* 0x000fe400078e00ad */
[----:B------:R1:W-:Y:S01]  /*c1f00*/  LDGSTS.E [R132+0x2400], [R136.64], P1 ;  /* 0x0240000088847fae */ /* 0x0003e20008921844 */
[----:B--2---:R-:W-:-:S05]  /*c1f10*/  IMAD.X R211, R211, 0x1, R0, P6 ;  /* 0x00000001d3d37824 */ /* 0x004fca00030e0600 */
[----:B------:R-:W-:Y:S01]  /*c1f20*/  STL [R1+0x2f00], R211 ;  /* 0x002f00d301007387 */ /* 0x000fe20000100800 */
[----:B------:R-:W-:Y:S02]  /*c1f30*/  STL [R1+0x2ea4], R205 ;  /* 0x002ea4cd01007387 */ /* 0x000fe40000100800 */
[----:B------:R-:W2:Y:S02]  /*c1f40*/  LDL.LU R206, [R1+0x2e98] ;  /* 0x002e980001ce7983 */ /* 0x000ea40000300800 */
[----:B------:R-:W4:Y:S01]  /*c1f50*/  LDL.LU R190, [R1+0x2e9c] ;  /* 0x002e9c0001be7983 */ /* 0x000f220000300800 */
[----:B------:R-:W5:Y:S01]  /*c1f60*/  LDL.LU R188, [R1+0x2e94] ;  /* 0x002e940001bc7983 */ /* 0x000f620000300800 */
[----:B------:R-:W5:Y:S02]  /*c1f70*/  LDL.LU R133, [R1+0x2e8c] ;  /* 0x002e8c0001857983 */ /* 0x000f640000300800 */
[----:B------:R-:W5:Y:S02]  /*c1f80*/  LDL.LU R204, [R1+0x2e90] ;  /* 0x002e900001cc7983 */ /* 0x000f640000300800 */
[----:B---3--:R-:W3:Y:S01]  /*c1f90*/  LDL.LU R189, [R1+0x2e88] ;  /* 0x002e880001bd7983 */ /* 0x008ee20000300800 */
[----:B------:R-:W3:Y:S01]  /*c1fa0*/  LDL.LU R173, [R1+0x2e80] ;  /* 0x002e800001ad7983 */ /* 0x000ee20000300800 */
[----:B-1----:R-:W-:Y:S01]  /*c1fb0*/  MOV R136, R207 ;  /* 0x000000cf00887202 */ /* 0x002fe20000000f00 */
[----:B------:R-:W-:-:S05]  /*c1fc0*/  IMAD.MOV.U32 R137, RZ, RZ, R211 ;  /* 0x000000ffff897224 */ /* 0x000fca00078e00d3 */
[----:B------:R1:W-:Y:S02]  /*c1fd0*/  LDGSTS.E [R132+0x2600], [R136.64], P1 ;  /* 0x0260000088847fae */ /* 0x0003e40008921844 */
[----:B-1----:R-:W-:Y:S01]  /*c1fe0*/  MOV R136, R205 ;  /* 0x000000cd00887202 */ /* 0x002fe20000000f00 */
[----:B--2---:R-:W-:Y:S01]  /*c1ff0*/  IMAD.X R206, R206, 0x1, R0, P5 ;  /* 0x00000001cece7824 */ /* 0x004fe200028e0600 */
[----:B----4-:R-:W-:-:S03]  /*c2000*/  IADD3 R190, P5, R190, R252, RZ ;  /* 0x000000fcbebe7210 */ /* 0x010fc60007fbe0ff */
[----:B------:R-:W-:Y:S02]  /*c2010*/  IMAD.MOV.U32 R137, RZ, RZ, R206 ;  /* 0x000000ffff897224 */ /* 0x000fe400078e00ce */
[--C-:B-----5:R-:W-:Y:S01]  /*c2020*/  IMAD.X R204, R204, 0x1, R0.reuse, P5 ;  /* 0x00000001cccc7824 */ /* 0x120fe200028e0600 */
[-C--:B------:R-:W-:Y:S02]  /*c2030*/  IADD3 R188, P1, R188, R252.reuse, RZ ;  /* 0x000000fcbcbc7210 */ /* 0x080fe40007f3e0ff */
[----:B------:R-:W-:Y:S01]  /*c2040*/  IADD3 R133, P5, R133, R252, RZ ;  /* 0x000000fc85857210 */ /* 0x000fe20007fbe0ff */
[----:B------:R1:W-:Y:S04]  /*c2050*/  LDGSTS.E [R132+0x4000], [R136.64], P2 ;  /* 0x0400000088847fae */ /* 0x0003e80009121844 */
[----:B------:R-:W-:Y:S01]  /*c2060*/  STL [R1+0x2e98], R206 ;  /* 0x002e98ce01007387 */ /* 0x000fe20000100800 */
[----:B------:R2:W-:Y:S02]  /*c2070*/  STL [R1+0x2e9c], R190 ;  /* 0x002e9cbe01007387 */ /* 0x0005e40000100800 */
[----:B---3--:R-:W-:Y:S01]  /*c2080*/  IMAD.X R189, R189, 0x1, R0, P1 ;  /* 0x00000001bdbd7824 */ /* 0x008fe200008e0600 */
[----:B------:R-:W-:Y:S01]  /*c2090*/  IADD3.X R173, R173, R0, RZ, P5, !PT ;  /* 0x00000000adad7210 */ /* 0x000fe20002ffe4ff */
[----:B------:R3:W-:Y:S01]  /*c20a0*/  STL [R1+0x2e94], R188 ;  /* 0x002e94bc01007387 */ /* 0x0007e20000100800 */
[----:B------:R-:W-:Y:S02]  /*c20b0*/  STL [R1+0x2e90], R204 ;  /* 0x002e90cc01007387 */ /* 0x000fe40000100800 */
[----:B-1----:R-:W-:-:S02]  /*c20c0*/  IMAD.MOV.U32 R136, RZ, RZ, R190 ;  /* 0x000000ffff887224 */ /* 0x002fc400078e00be */
[----:B------:R-:W-:Y:S01]  /*c20d0*/  IMAD.MOV.U32 R137, RZ, RZ, R204 ;  /* 0x000000ffff897224 */ /* 0x000fe200078e00cc */
[----:B------:R-:W-:Y:S01]  /*c20e0*/  STL [R1+0x2e8c], R133 ;  /* 0x002e8c8501007387 */ /* 0x000fe20000100800 */
[----:B------:R1:W-:Y:S03]  /*c20f0*/  STL [R1+0x2e88], R189 ;  /* 0x002e88bd01007387 */ /* 0x0003e60000100800 */
[----:B------:R4:W-:Y:S01]  /*c2100*/  LDGSTS.E [R132+0x4200], [R136.64], P2 ;  /* 0x0420000088847fae */ /* 0x0009e20009121844 */
[----:B--2---:R-:W-:Y:S02]  /*c2110*/  IMAD.MOV.U32 R190, RZ, RZ, R180 ;  /* 0x000000ffffbe7224 */ /* 0x004fe400078e00b4 */
[----:B------:R-:W-:Y:S01]  /*c2120*/  STL [R1+0x2e80], R173 ;  /* 0x002e80ad01007387 */ /* 0x000fe20000100800 */
[----:B------:R-:W-:Y:S01]  /*c2130*/  MOV R180, R176 ;  /* 0x000000b000b47202 */ /* 0x000fe20000000f00 */
[----:B------:R-:W-:Y:S01]  /*c2140*/  IMAD.MOV.U32 R176, RZ, RZ, R141 ;  /* 0x000000ffffb07224 */ /* 0x000fe200078e008d */
[----:B----4-:R-:W-:Y:S01]  /*c2150*/  MOV R136, R188 ;  /* 0x000000bc00887202 */ /* 0x010fe20000000f00 */
[----:B---3--:R-:W-:-:S02]  /*c2160*/  IMAD.MOV.U32 R188, RZ, RZ, R191 ;  /* 0x000000ffffbc7224 */ /* 0x008fc400078e00bf */
[----:B------:R-:W-:Y:S02]  /*c2170*/  IMAD.MOV.U32 R191, RZ, RZ, R178 ;  /* 0x000000ffffbf7224 */ /* 0x000fe400078e00b2 */
[----:B------:R-:W-:Y:S02]  /*c2180*/  IMAD.MOV.U32 R178, RZ, RZ, R156 ;  /* 0x000000ffffb27224 */ /* 0x000fe400078e009c */
[----:B------:R-:W2:Y:S01]  /*c2190*/  LDL.LU R156, [R1+0x2e24] ;  /* 0x002e2400019c7983 */ /* 0x000ea20000300800 */
[----:B------:R-:W3:Y:S02]  /*c21a0*/  LDL.LU R141, [R1+0x2e1c] ;  /* 0x002e1c00018d7983 */ /* 0x000ee40000300800 */
[----:B------:R-:W-:Y:S02]  /*c21b0*/  IMAD.MOV.U32 R196, RZ, RZ, R238 ;  /* 0x000000ffffc47224 */ /* 0x000fe400078e00ee */
[----:B------:R-:W-:Y:S02]  /*c21c0*/  IMAD.MOV.U32 R197, RZ, RZ, R239 ;  /* 0x000000ffffc57224 */ /* 0x000fe400078e00ef */
[----:B------:R-:W-:Y:S01]  /*c21d0*/  IMAD.MOV.U32 R207, RZ, RZ, R145 ;  /* 0x000000ffffcf7224 */ /* 0x000fe200078e0091 */
[----:B------:R-:W-:Y:S01]  /*c21e0*/  HMMA.1688.F32.TF32 R236, R220, R36, R212 ;  /* 0x00000024dcec723c */ /* 0x000fe200000810d4 */
[----:B------:R-:W4:Y:S06]  /*c21f0*/  LDL.LU R145, [R1+0x2e14] ;  /* 0x002e140001917983 */ /* 0x000f2c0000300800 */
[----:B------:R-:W-:Y:S01]  /*c2200*/  IMAD.MOV.U32 R213, RZ, RZ, R157 ;  /* 0x000000ffffd57224 */ /* 0x000fe200078e009d */
[----:B------:R-:W-:Y:S01]  /*c2210*/  MOV R215, R148 ;  /* 0x0000009400d77202 */ /* 0x000fe20000000f00 */
[----:B------:R-:W5:Y:S01]  /*c2220*/  LDL.LU R157, [R1+0x2e18] ;  /* 0x002e1800019d7983 */ /* 0x000f620000300800 */
[----:B------:R-:W-:-:S02]  /*c2230*/  IMAD.MOV.U32 R214, RZ, RZ, R149 ;  /* 0x000000ffffd67224 */ /* 0x000fc400078e0095 */
[----:B------:R-:W5:Y:S02]  /*c2240*/  LDL.LU R148, [R1+0x2e10] ;  /* 0x002e100001947983 */ /* 0x000f640000300800 */
[----:B------:R-:W5:Y:S02]  /*c2250*/  LDL.LU R149, [R1+0x2e08] ;  /* 0x002e080001957983 */ /* 0x000f640000300800 */
[----:B------:R-:W-:Y:S02]  /*c2260*/  IMAD.MOV.U32 R137, RZ, RZ, R189 ;  /* 0x000000ffff897224 */ /* 0x000fe400078e00bd */
[----:B------:R-:W-:Y:S02]  /*c2270*/  IMAD.MOV.U32 R206, RZ, RZ, R64 ;  /* 0x000000ffffce7224 */ /* 0x000fe400078e0040 */
[----:B------:R-:W5:Y:S04]  /*c2280*/  LDL.LU R64, [R1+0x2e0c] ;  /* 0x002e0c0001407983 */ /* 0x000f680000300800 */
[----:B------:R1:W-:Y:S01]  /*c2290*/  LDGSTS.E [R132+0x4400], [R136.64], P2 ;  /* 0x0440000088847fae */ /* 0x0003e20009121844 */
[----:B------:R-:W-:-:S02]  /*c22a0*/  ISETP.GT.AND P1, PT, R3, 0x14, PT ;  /* 0x000000140300780c */ /* 0x000fc40003f24270 */
[----:B-1----:R-:W-:Y:S02]  /*c22b0*/  MOV R189, R175 ;  /* 0x000000af00bd7202 */ /* 0x002fe40000000f00 */
[----:B------:R-:W-:Y:S01]  /*c22c0*/  MOV R136, R133 ;  /* 0x0000008500887202 */ /* 0x000fe20000000f00 */
[----:B------:R-:W-:-:S05]  /*c22d0*/  IMAD.MOV.U32 R137, RZ, RZ, R173 ;  /* 0x000000ffff897224 */ /* 0x000fca00078e00ad */
[----:B------:R1:W-:Y:S01]  /*c22e0*/  LDGSTS.E [R132+0x4600], [R136.64], P2 ;  /* 0x0460000088847fae */ /* 0x0003e20009121844 */
[----:B------:R-:W-:Y:S01]  /*c22f0*/  HMMA.1688.F32.TF32 R208, R220, R16, R188 ;  /* 0x00000010dcd0723c */ /* 0x000fe200000810bc */
[----:B-1----:R-:W-:-:S06]  /*c2300*/  SEL R136, RZ, 0x4, !P1 ;  /* 0x00000004ff887807 */ /* 0x002fcc0004800000 */
[----:B------:R-:W-:Y:S01]  /*c2310*/  IMAD.MOV.U32 R191, RZ, RZ, R135 ;  /* 0x000000ffffbf7224 */ /* 0x000fe200078e0087 */
[-C--:B--2---:R-:W-:Y:S02]  /*c2320*/  IADD3 R156, P1, R156, R252.reuse, RZ ;  /* 0x000000fc9c9c7210 */ /* 0x084fe40007f3e0ff */
[----:B---3--:R-:W-:-:S03]  /*c2330*/  IADD3 R141, P2, R141, R252, RZ ;  /* 0x000000fc8d8d7210 */ /* 0x008fc60007f5e0ff */
[----:B------:R1:W-:Y:S02]  /*c2340*/  STL [R1+0x2e24], R156 ;  /* 0x002e249c01007387 */ /* 0x0003e40000100800 */
[----:B------:R-:W-:Y:S02]  /*c2350*/  STL [R1+0x2e1c], R141 ;  /* 0x002e1c8d01007387 */ /* 0x000fe40000100800 */
[----:B------:R-:W2:Y:S01]  /*c2360*/  LDL.LU R135, [R1+0x2e00] ;  /* 0x002e000001877983 */ /* 0x000ea20000300800 */
[----:B------:R-:W-:Y:S02]  /*c2370*/  ISETP.GT.AND P5, PT, R3, 0x18, PT ;  /* 0x000000180300780c */ /* 0x000fe40003fa4270 */
[----:B------:R-:W-:Y:S02]  /*c2380*/  SEL R136, R136, RZ, !P0 ;  /* 0x000000ff88887207 */ /* 0x000fe40004000000 */
[----:B------:R-:W-:Y:S01]  /*c2390*/  SEL R133, RZ, 0x4, !P5 ;  /* 0x00000004ff857807 */ /* 0x000fe20006800000 */
[----:B----4-:R-:W-:-:S02]  /*c23a0*/  IADD3 R145, P5, R145, R252, RZ ;  /* 0x000000fc91917210 */ /* 0x010fc40007fbe0ff */
[--C-:B-----5:R-:W-:Y:S01]  /*c23b0*/  IMAD.X R157, R157, 0x1, R0.reuse, P1 ;  /* 0x000000019d9d7824 */ /* 0x120fe200008e0600 */
[----:B------:R-:W-:Y:S02]  /*c23c0*/  IADD3.X R148, R148, R0, RZ, P2, !PT ;  /* 0x0000000094947210 */ /* 0x000fe400017fe4ff */
[----:B------:R-:W-:Y:S01]  /*c23d0*/  ISETP.NE.U32.AND P1, PT, R136, RZ, PT ;  /* 0x000000ff8800720c */ /* 0x000fe20003f25070 */
[----:B------:R-:W-:Y:S01]  /*c23e0*/  IMAD.X R149, R149, 0x1, R0, P5 ;  /* 0x0000000195957824 */ /* 0x000fe200028e0600 */
[----:B------:R-:W-:Y:S01]  /*c23f0*/  STL [R1+0x2e14], R145 ;  /* 0x002e149101007387 */ /* 0x000fe20000100800 */
[----:B------:R-:W-:Y:S01]  /*c2400*/  IMAD.MOV.U32 R136, RZ, RZ, R156 ;  /* 0x000000ffff887224 */ /* 0x000fe200078e009c */
[----:B------:R-:W-:Y:S01]  /*c2410*/  MOV R137, R157 ;  /* 0x0000009d00897202 */ /* 0x000fe20000000f00 */
[----:B------:R-:W-:Y:S01]  /*c2420*/  STL [R1+0x2e18], R157 ;  /* 0x002e189d01007387 */ /* 0x000fe20000100800 */
[----:B------:R-:W-:Y:S01]  /*c2430*/  IADD3 R64, P5, R64, R252, RZ ;  /* 0x000000fc40407210 */ /* 0x000fe20007fbe0ff */
[----:B------:R3:W-:Y:S01]  /*c2440*/  STL [R1+0x2e10], R148 ;  /* 0x002e109401007387 */ /* 0x0007e20000100800 */
[----:B------:R4:W-:Y:S02]  /*c2450*/  STL [R1+0x2e08], R149 ;  /* 0x002e089501007387 */ /* 0x0009e40000100800 */
[----:B-1----:R-:W5:Y:S01]  /*c2460*/  LDL.LU R156, [R1+0x2da4] ;  /* 0x002da400019c7983 */ /* 0x002f620000300800 */
[----:B------:R1:W-:Y:S04]  /*c2470*/  LDGSTS.E [R132+0x6000], [R136.64], P3 ;  /* 0x0600000088847fae */ /* 0x0003e80009921844 */
[----:B------:R-:W-:Y:S01]  /*c2480*/  STL [R1+0x2e0c], R64 ;  /* 0x002e0c4001007387 */ /* 0x000fe20000100800 */
[----:B-1----:R-:W-:-:S02]  /*c2490*/  IMAD.MOV.U32 R137, RZ, RZ, R148 ;  /* 0x000000ffff897224 */ /* 0x002fc400078e0094 */
[----:B------:R-:W-:Y:S01]  /*c24a0*/  IMAD.MOV.U32 R136, RZ, RZ, R141 ;  /* 0x000000ffff887224 */ /* 0x000fe200078e008d */
[----:B---3--:R-:W3:Y:S01]  /*c24b0*/  LDL.LU R148, [R1+0x2d9c] ;  /* 0x002d9c0001947983 */ /* 0x008ee20000300800 */
[----:B------:R-:W3:Y:S02]  /*c24c0*/  LDL.LU R141, [R1+0x2d94] ;  /* 0x002d9400018d7983 */ /* 0x000ee40000300800 */
[----:B------:R-:W3:Y:S01]  /*c24d0*/  LDL.LU R157, [R1+0x2d98] ;  /* 0x002d9800019d7983 */ /* 0x000ee20000300800 */
[----:B------:R-:W-:Y:S01]  /*c24e0*/  SEL R133, R133, RZ, !P0 ;  /* 0x000000ff85857207 */ /* 0x000fe20004000000 */
[----:B------:R1:W-:Y:S03]  /*c24f0*/  LDGSTS.E [R132+0x6200], [R136.64], P3 ;  /* 0x0620000088847fae */ /* 0x0003e60009921844 */
[----:B------:R-:W-:Y:S02]  /*c2500*/  ISETP.NE.U32.AND P2, PT, R133, RZ, PT ;  /* 0x000000ff8500720c */ /* 0x000fe40003f45070 */
[----:B------:R-:W3:Y:S01]  /*c2510*/  LDL.LU R133, [R1+0x2d8c] ;  /* 0x002d8c0001857983 */ /* 0x000ee20000300800 */
[----:B-1----:R-:W-:-:S02]  /*c2520*/  IMAD.MOV.U32 R136, RZ, RZ, R145 ;  /* 0x000000ffff887224 */ /* 0x002fc400078e0091 */
[----:B------:R-:W-:-:S05]  /*c2530*/  IMAD.MOV.U32 R137, RZ, RZ, R149 ;  /* 0x000000ffff897224 */ /* 0x000fca00078e0095 */
[----:B------:R1:W-:Y:S01]  /*c2540*/  LDGSTS.E [R132+0x6400], [R136.64], P3 ;  /* 0x0640000088847fae */ /* 0x0003e20009921844 */
[----:B--2---:R-:W-:-:S05]  /*c2550*/  IADD3.X R135, R135, R0, RZ, P5, !PT ;  /* 0x0000000087877210 */ /* 0x004fca0002ffe4ff */
[----:B------:R2:W-:Y:S01]  /*c2560*/  STL [R1+0x2e00], R135 ;  /* 0x002e008701007387 */ /* 0x0005e20000100800 */
[----:B----4-:R-:W4:Y:S02]  /*c2570*/  LDL.LU R149, [R1+0x2d90] ;  /* 0x002d900001957983 */ /* 0x010f240000300800 */
[----:B------:R-:W4:Y:S02]  /*c2580*/  LDL.LU R145, [R1+0x2d88] ;  /* 0x002d880001917983 */ /* 0x000f240000300800 */
[----:B-1----:R-:W-:Y:S02]  /*c2590*/  IMAD.MOV.U32 R137, RZ, RZ, R135 ;  /* 0x000000ffff897224 */ /* 0x002fe400078e0087 */
[----:B--2---:R-:W2:Y:S01]  /*c25a0*/  LDL.LU R135, [R1+0x2d80] ;  /* 0x002d800001877983 */ /* 0x004ea20000300800 */
[----:B------:R-:W-:Y:S02]  /*c25b0*/  MOV R136, R64 ;  /* 0x0000004000887202 */ /* 0x000fe40000000f00 */
[----:B-----5:R-:W-:-:S03]  /*c25c0*/  IADD3 R156, P5, R156, R252, RZ ;  /* 0x000000fc9c9c7210 */ /* 0x020fc60007fbe0ff */
[----:B------:R1:W-:Y:S04]  /*c25d0*/  LDGSTS.E [R132+0x6600], [R136.64], P3 ;  /* 0x0660000088847fae */ /* 0x0003e80009921844 */
[----:B------:R-:W-:Y:S01]  /*c25e0*/  STL [R1+0x2da4], R156 ;  /* 0x002da49c01007387 */ /* 0x000fe20000100800 */
[----:B---3--:R-:W-:Y:S01]  /*c25f0*/  IADD3 R148, P3, R148, R252, RZ ;  /* 0x000000fc94947210 */ /* 0x008fe20007f7e0ff */
[----:B------:R-:W-:-:S04]  /*c2600*/  IMAD.X R157, R157, 0x1, R0, P5 ;  /* 0x000000019d9d7824 */ /* 0x000fc800028e0600 */
[----:B------:R3:W-:Y:S01]  /*c2610*/  STL [R1+0x2d9c], R148 ;  /* 0x002d9c9401007387 */ /* 0x0007e20000100800 */
[----:B------:R-:W-:Y:S02]  /*c2620*/  STL [R1+0x2d98], R157 ;  /* 0x002d989d01007387 */ /* 0x000fe40000100800 */
[----:B------:R-:W5:Y:S01]  /*c2630*/  LDL.LU R64, [R1+0x2d24] ;  /* 0x002d240001407983 */ /* 0x000f620000300800 */
[----:B------:R-:W-:Y:S01]  /*c2640*/  IADD3 R141, P5, R141, R252, RZ ;  /* 0x000000fc8d8d7210 */ /* 0x000fe20007fbe0ff */
[----:B------:R-:W-:Y:S01]  /*c2650*/  IMAD.MOV.U32 R204, RZ, RZ, R186 ;  /* 0x000000ffffcc7224 */ /* 0x000fe200078e00ba */
[----:B------:R-:W-:Y:S02]  /*c2660*/  MOV R205, R184 ;  /* 0x000000b800cd7202 */ /* 0x000fe40000000f00 */
[----:B------:R-:W-:Y:S01]  /*c2670*/  MOV R212, R182 ;  /* 0x000000b600d47202 */ /* 0x000fe20000000f00 */
[----:B------:R-:W-:Y:S02]  /*c2680*/  IMAD.MOV.U32 R188, RZ, RZ, R180 ;  /* 0x000000ffffbc7224 */ /* 0x000fe400078e00b4 */
[----:B------:R-:W-:Y:S01]  /*c2690*/  IMAD.MOV.U32 R189, RZ, RZ, R178 ;  /* 0x000000ffffbd7224 */ /* 0x000fe200078e00b2 */
[----:B------:R-:W-:Y:S01]  /*c26a0*/  MOV R190, R176 ;  /* 0x000000b000be7202 */ /* 0x000fe20000000f00 */
[----:B------:R-:W-:Y:S01]  /*c26b0*/  STL [R1+0x2d94], R141 ;  /* 0x002d948d01007387 */ /* 0x000fe20000100800 */
[----:B-1----:R-:W-:Y:S01]  /*c26c0*/  IMAD.MOV.U32 R136, RZ, RZ, R156 ;  /* 0x000000ffff887224 */ /* 0x002fe200078e009c */
[----:B------:R-:W-:Y:S01]  /*c26d0*/  MOV R137, R157 ;  /* 0x0000009d00897202 */ /* 0x000fe20000000f00 */
[C---:B------:R-:W-:Y:S08]  /*c26e0*/  HMMA.1688.F32.TF32 R216, R220.reuse, R32, R216 ;  /* 0x00000020dcd8723c */ /* 0x040ff000000810d8 */
[C---:B------:R-:W-:Y:S08]  /*c26f0*/  HMMA.1688.F32.TF32 R192, R220.reuse, R28, R192 ;  /* 0x0000001cdcc0723c */ /* 0x040ff000000810c0 */
[C---:B------:R-:W-:Y:S08]  /*c2700*/  HMMA.1688.F32.TF32 R196, R220.reuse, R24, R196 ;  /* 0x00000018dcc4723c */ /* 0x040ff000000810c4 */
[C---:B------:R-:W-:Y:S08]  /*c2710*/  HMMA.1688.F32.TF32 R200, R220.reuse, R20, R200 ;  /* 0x00000014dcc8723c */ /* 0x040ff000000810c8 */
[C---:B------:R-:W-:Y:S08]  /*c2720*/  HMMA.1688.F32.TF32 R204, R220.reuse, R12, R204 ;  /* 0x0000000cdccc723c */ /* 0x040ff000000810cc */
[C---:B------:R-:W-:Y:S08]  /*c2730*/  HMMA.1688.F32.TF32 R212, R220.reuse, R8, R212 ;  /* 0x00000008dcd4723c */ /* 0x040ff000000810d4 */
[----:B------:R-:W-:Y:S01]  /*c2740*/  HMMA.1688.F32.TF32 R220, R220, R4, R188 ;  /* 0x00000004dcdc723c */ /* 0x000fe200000810bc */
[----:B------:R1:W-:Y:S06]  /*c2750*/  LDGSTS.E [R132+0x8000], [R136.64], P4 ;  /* 0x0800000088847fae */ /* 0x0003ec000a121844 */
[----:B------:R-:W-:Y:S01]  /*c2760*/  MOV R190, R144 ;  /* 0x0000009000be7202 */ /* 0x000fe20000000f00 */
[----:B------:R-:W-:Y:S01]  /*c2770*/  IMAD.MOV.U32 R191, RZ, RZ, R140 ;  /* 0x000000ffffbf7224 */ /* 0x000fe200078e008c */
[----:B-1----:R-:W-:-:S02]  /*c2780*/  MOV R136, R148 ;  /* 0x0000009400887202 */ /* 0x002fc40000000f00 */
[----:B----4-:R-:W-:Y:S01]  /*c2790*/  IADD3.X R149, R149, R0, RZ, P3, !PT ;  /* 0x0000000095957210 */ /* 0x010fe20001ffe4ff */
[----:B------:R-:W-:Y:S02]  /*c27a0*/  IADD3 R133, P3, R133, R252, RZ ;  /* 0x000000fc85857210 */ /* 0x000fe40007f7e0ff */
[--C-:B------:R-:W-:Y:S02]  /*c27b0*/  IMAD.X R145, R145, 0x1, R0.reuse, P5 ;  /* 0x0000000191917824 */ /* 0x100fe400028e0600 */
[----:B------:R-:W-:Y:S01]  /*c27c0*/  STL [R1+0x2d90], R149 ;  /* 0x002d909501007387 */ /* 0x000fe20000100800 */
[----:B------:R-:W-:Y:S02]  /*c27d0*/  STL [R1+0x2d8c], R133 ;  /* 0x002d8c8501007387 */ /* 0x000fe40000100800 */
[----:B------:R1:W-:Y:S02]  /*c27e0*/  STL [R1+0x2d88], R145 ;  /* 0x002d889101007387 */ /* 0x0003e40000100800 */
[----:B------:R-:W4:Y:S02]  /*c27f0*/  LDL.LU R144, [R1+0x2d1c] ;  /* 0x002d1c0001907983 */ /* 0x000f240000300800 */
[----:B--2---:R-:W-:Y:S01]  /*c2800*/  IMAD.X R135, R135, 0x1, R0, P3 ;  /* 0x0000000187877824 */ /* 0x004fe200018e0600 */
[----:B------:R-:W2:Y:S04]  /*c2810*/  LDL.LU R140, [R1+0x2d14] ;  /* 0x002d1400018c7983 */ /* 0x000ea80000300800 */
[----:B------:R-:W-:Y:S01]  /*c2820*/  STL [R1+0x2d80], R135 ;  /* 0x002d808701007387 */ /* 0x000fe20000100800 */
[----:B---3--:R-:W3:Y:S01]  /*c2830*/  LDL.LU R148, [R1+0x2d18] ;  /* 0x002d180001947983 */ /* 0x008ee20000300800 */
[----:B------:R-:W-:Y:S01]  /*c2840*/  MOV R173, R174 ;  /* 0x000000ae00ad7202 */ /* 0x000fe20000000f00 */
[----:B------:R-:W-:-:S02]  /*c2850*/  IMAD.MOV.U32 R174, RZ, RZ, R166 ;  /* 0x000000ffffae7224 */ /* 0x000fc400078e00a6 */
[----:B------:R-:W-:-:S07]  /*c2860*/  IMAD.MOV.U32 R175, RZ, RZ, R164 ;  /* 0x000000ffffaf7224 */ /* 0x000fce00078e00a4 */
[----:B------:R-:W-:Y:S01]  /*c2870*/  HMMA.1688.F32.TF32 R172, R224, R66, R172 ;  /* 0x00000042e0ac723c */ /* 0x000fe200000810ac */
[----:B------:R-:W-:Y:S02]  /*c2880*/  IMAD.MOV.U32 R137, RZ, RZ, R149 ;  /* 0x000000ffff897224 */ /* 0x000fe400078e0095 */
[----:B------:R-:W-:Y:S02]  /*c2890*/  IMAD.MOV.U32 R188, RZ, RZ, R153 ;  /* 0x000000ffffbc7224 */ /* 0x000fe400078e0099 */
[----:B------:R-:W-:Y:S01]  /*c28a0*/  IMAD.MOV.U32 R189, RZ, RZ, R152 ;  /* 0x000000ffffbd7224 */ /* 0x000fe200078e0098 */
[----:B------:R1:W-:Y:S01]  /*c28b0*/  LDGSTS.E [R132+0x8200], [R136.64], P4 ;  /* 0x0820000088847fae */ /* 0x0003e2000a121844 */
[----:B-----5:R-:W-:-:S05]  /*c28c0*/  IADD3 R64, P3, R64, R252, RZ ;  /* 0x000000fc40407210 */ /* 0x020fca0007f7e0ff */
[----:B------:R-:W-:Y:S01]  /*c28d0*/  HMMA.1688.F32.TF32 R188, R224, R62, R188 ;  /* 0x0000003ee0bc723c */ /* 0x000fe200000810bc */
[----:B-1----:R-:W-:Y:S01]  /*c28e0*/  MOV R137, R145 ;  /* 0x0000009100897202 */ /* 0x002fe20000000f00 */
[----:B------:R-:W-:-:S09]  /*c28f0*/  IMAD.MOV.U32 R136, RZ, RZ, R141 ;  /* 0x000000ffff887224 */ /* 0x000fd200078e008d */
[----:B------:R1:W-:Y:S01]  /*c2900*/  STL.64 [R1+0xce0], R172 ;  /* 0x000ce0ac01007387 */ /* 0x0003e20000100a00 */
[----:B------:R5:W-:Y:S02]  /*c2910*/  STL.64 [R1+0xce8], R174 ;  /* 0x000ce8ae01007387 */ /* 0x000be40000100a00 */
[----:B------:R-:W-:Y:S02]  /*c2920*/  STL [R1+0x2d24], R64 ;  /* 0x002d244001007387 */ /* 0x000fe40000100800 */
[----:B------:R-:W3:Y:S01]  /*c2930*/  LDL.LU R145, [R1+0x2d10] ;  /* 0x002d100001917983 */ /* 0x000ee20000300800 */
[----:B------:R-:W3:Y:S01]  /*c2940*/  LDL.LU R141, [R1+0x2d08] ;  /* 0x002d0800018d7983 */ /* 0x000ee20000300800 */
[----:B------:R-:W-:-:S03]  /*c2950*/  ISETP.GT.AND P5, PT, R3, 0x20, PT ;  /* 0x000000200300780c */ /* 0x000fc60003fa4270 */
[----:B------:R5:W-:Y:S01]  /*c2960*/  LDGSTS.E [R132+0x8400], [R136.64], P4 ;  /* 0x0840000088847fae */ /* 0x000be2000a121844 */
[----:B-1----:R-:W-:-:S03]  /*c2970*/  MOV R172, R129 ;  /* 0x0000008100ac7202 */ /* 0x002fc60000000f00 */
[----:B------:R-:W3:Y:S01]  /*c2980*/  LDL.LU R129, [R1+0x2d0c] ;  /* 0x002d0c0001817983 */ /* 0x000ee20000300800 */
[----:B-----5:R-:W-:Y:S01]  /*c2990*/  IMAD.MOV.U32 R136, RZ, RZ, R133 ;  /* 0x000000ffff887224 */ /* 0x020fe200078e0085 */
[----:B------:R-:W-:Y:S01]  /*c29a0*/  SEL R133, RZ, 0x4, !P5 ;  /* 0x00000004ff857807 */ /* 0x000fe20006800000 */
[----:B------:R-:W-:Y:S02]  /*c29b0*/  IMAD.MOV.U32 R137, RZ, RZ, R135 ;  /* 0x000000ffff897224 */ /* 0x000fe400078e0087 */
[----:B------:R-:W-:Y:S02]  /*c29c0*/  IMAD.MOV.U32 R173, RZ, RZ, R128 ;  /* 0x000000ffffad7224 */ /* 0x000fe400078e0080 */
[----:B------:R-:W-:Y:S01]  /*c29d0*/  IMAD.MOV.U32 R174, RZ, RZ, R65 ;  /* 0x000000ffffae7224 */ /* 0x000fe200078e0041 */
[----:B------:R1:W-:Y:S01]  /*c29e0*/  LDGSTS.E [R132+0x8600], [R136.64], P4 ;  /* 0x0860000088847fae */ /* 0x0003e2000a121844 */
[-C--:B----4-:R-:W-:Y:S02]  /*c29f0*/  IADD3 R144, P6, R144, R252.reuse, RZ ;  /* 0x000000fc90907210 */ /* 0x090fe40007fde0ff */
[----:B--2---:R-:W-:Y:S01]  /*c2a00*/  IADD3 R140, P5, R140, R252, RZ ;  /* 0x000000fc8c8c7210 */ /* 0x004fe20007fbe0ff */
[----:B---3--:R-:W-:-:S02]  /*c2a10*/  IMAD.X R148, R148, 0x1, R0, P3 ;  /* 0x0000000194947824 */ /* 0x008fc400018e0600 */
[----:B------:R-:W-:Y:S02]  /*c2a20*/  STL [R1+0x2d1c], R144 ;  /* 0x002d1c9001007387 */ /* 0x000fe40000100800 */
[----:B------:R-:W-:Y:S02]  /*c2a30*/  STL [R1+0x2d14], R140 ;  /* 0x002d148c01007387 */ /* 0x000fe40000100800 */
[----:B------:R-:W-:Y:S01]  /*c2a40*/  STL [R1+0x2d18], R148 ;  /* 0x002d189401007387 */ /* 0x000fe20000100800 */
[----:B------:R-:W2:Y:S02]  /*c2a50*/  LDL.LU R135, [R1+0x2d00] ;  /* 0x002d000001877983 */ /* 0x000ea40000300800 */
[----:B------:R-:W-:Y:S02]  /*c2a60*/  STL.64 [R1+0xcd0], R188 ;  /* 0x000cd0bc01007387 */ /* 0x000fe40000100a00 */
[----:B------:R-:W-:Y:S01]  /*c2a70*/  STL.64 [R1+0xcd8], R190 ;  /* 0x000cd8be01007387 */ /* 0x000fe20000100a00 */
[----:B------:R-:W3:Y:S01]  /*c2a80*/  LDL.LU R128, [R1+0x2c98] ;  /* 0x002c980001807983 */ /* 0x000ee20000300800 */
[----:B------:R-:W4:Y:S01]  /*c2a90*/  LDL.LU R65, [R1+0x2ca4] ;  /* 0x002ca40001417983 */ /* 0x000f220000300800 */
[----:B------:R-:W-:-:S02]  /*c2aa0*/  ISETP.GT.AND P4, PT, R3, 0x1c, PT ;  /* 0x0000001c0300780c */ /* 0x000fc40003f84270 */
[----:B------:R-:W-:Y:S02]  /*c2ab0*/  MOV R175, R2 ;  /* 0x0000000200af7202 */ /* 0x000fe40000000f00 */
[----:B------:R-:W5:Y:S01]  /*c2ac0*/  LDL.LU R2, [R1+0x2c9c] ;  /* 0x002c9c0001027983 */ /* 0x000f620000300800 */
[----:B-1----:R-:W-:Y:S01]  /*c2ad0*/  SEL R136, RZ, 0x4, !P4 ;  /* 0x00000004ff887807 */ /* 0x002fe20006000000 */
[----:B------:R-:W-:Y:S02]  /*c2ae0*/  STL.64 [R1+0x3718], R62 ;  /* 0x0037183e01007387 */ /* 0x000fe40000100a00 */
[----:B------:R1:W-:Y:S01]  /*c2af0*/  STL.64 [R1+0x3710], R60 ;  /* 0x0037103c01007387 */ /* 0x0003e20000100a00 */
[----:B------:R-:W-:Y:S01]  /*c2b00*/  SEL R136, R136, RZ, !P0 ;  /* 0x000000ff88887207 */ /* 0x000fe20004000000 */
[----:B------:R-:W-:Y:S03]  /*c2b10*/  HMMA.1688.F32.TF32 R172, R224, R58, R172 ;  /* 0x0000003ae0ac723c */ /* 0x000fe600000810ac */
[----:B------:R-:W-:Y:S01]  /*c2b20*/  ISETP.NE.U32.AND P4, PT, R136, RZ, PT ;  /* 0x000000ff8800720c */ /* 0x000fe20003f85070 */
[----:B------:R-:W-:-:S02]  /*c2b30*/  IMAD.MOV.U32 R136, RZ, RZ, R64 ;  /* 0x000000ffff887224 */ /* 0x000fc400078e0040 */
[----:B------:R-:W-:Y:S01]  /*c2b40*/  IMAD.X R145, R145, 0x1, R0, P6 ;  /* 0x0000000191917824 */ /* 0x000fe200030e0600 */
[----:B------:R-:W-:-:S04]  /*c2b50*/  IADD3.X R141, R141, R0, RZ, P5, !PT ;  /* 0x000000008d8d7210 */ /* 0x000fc80002ffe4ff */
[----:B------:R-:W-:Y:S01]  /*c2b60*/  STL [R1+0x2d10], R145 ;  /* 0x002d109101007387 */ /* 0x000fe20000100800 */
[----:B-1----:R-:W5:Y:S02]  /*c2b70*/  LDL.LU R60, [R1+0x2c94] ;  /* 0x002c9400013c7983 */ /* 0x002f640000300800 */
[----:B------:R-:W-:Y:S01]  /*c2b80*/  STL [R1+0x2d08], R141 ;  /* 0x002d088d01007387 */ /* 0x000fe20000100800 */
[----:B------:R-:W-:-:S05]  /*c2b90*/  IADD3 R129, P5, R129, R252, RZ ;  /* 0x000000fc81817210 */ /* 0x000fca0007fbe0ff */
[----:B------:R-:W-:Y:S01]  /*c2ba0*/  STL [R1+0x2d0c], R129 ;  /* 0x002d0c8101007387 */ /* 0x000fe20000100800 */
[----:B------:R-:W5:Y:S02]  /*c2bb0*/  LDL.LU R64, [R1+0x2c90] ;  /* 0x002c900001407983 */ /* 0x000f640000300800 */
[----:B------:R-:W5:Y:S01]  /*c2bc0*/  LDL.LU R61, [R1+0x2c8c] ;  /* 0x002c8c00013d7983 */ /* 0x000f620000300800 */
[----:B------:R-:W-:Y:S04]  /*c2bd0*/  STL.64 [R1+0xcc0], R172 ;  /* 0x000cc0ac01007387 */ /* 0x000fe80000100a00 */
[----:B------:R-:W-:Y:S01]  /*c2be0*/  STL.64 [R1+0xcc8], R174 ;  /* 0x000cc8ae01007387 */ /* 0x000fe20000100a00 */
[----:B------:R-:W5:Y:S01]  /*c2bf0*/  LDL.LU R63, [R1+0x2c88] ;  /* 0x002c8800013f7983 */ /* 0x000f620000300800 */
[----:B------:R-:W-:Y:S01]  /*c2c00*/  HMMA.1688.F32.TF32 R168, R224, R54, R168 ;  /* 0x00000036e0a8723c */ /* 0x000fe200000810a8 */
[----:B--2---:R-:W-:-:S02]  /*c2c10*/  IADD3.X R135, R135, R0, RZ, P5, !PT ;  /* 0x0000000087877210 */ /* 0x004fc40002ffe4ff */
[----:B----4-:R-:W-:-:S03]  /*c2c20*/  IADD3 R65, P5, R65, R252, RZ ;  /* 0x000000fc41417210 */ /* 0x010fc60007fbe0ff */
[----:B------:R-:W-:Y:S04]  /*c2c30*/  STL [R1+0x2d00], R135 ;  /* 0x002d008701007387 */ /* 0x000fe80000100800 */
[----:B------:R-:W-:Y:S01]  /*c2c40*/  STL [R1+0x2ca4], R65 ;  /* 0x002ca44101007387 */ /* 0x000fe20000100800 */
[----:B------:R-:W2:Y:S02]  /*c2c50*/  LDL.LU R62, [R1+0x2c80] ;  /* 0x002c8000013e7983 */ /* 0x000ea40000300800 */
[----:B------:R-:W-:-:S10]  /*c2c60*/  IMAD.MOV.U32 R137, RZ, RZ, R148 ;  /* 0x000000ffff897224 */ /* 0x000fd400078e0094 */
[----:B------:R-:W-:Y:S01]  /*c2c70*/  STL.64 [R1+0xcb0], R168 ;  /* 0x000cb0a801007387 */ /* 0x000fe20000100a00 */
[----:B------:R1:W-:Y:S04]  /*c2c80*/  STL.64 [R1+0xcb8], R170 ;  /* 0x000cb8aa01007387 */ /* 0x0003e80000100a00 */
[----:B------:R4:W-:Y:S02]  /*c2c90*/  LDGSTS.E [R132+0xa000], [R136.64], P1 ;  /* 0x0a00000088847fae */ /* 0x0009e40008921844 */
[----:B----4-:R-:W-:Y:S02]  /*c2ca0*/  IMAD.MOV.U32 R136, RZ, RZ, R144 ;  /* 0x000000ffff887224 */ /* 0x010fe400078e0090 */
[----:B------:R-:W-:Y:S01]  /*c2cb0*/  IMAD.MOV.U32 R137, RZ, RZ, R145 ;  /* 0x000000ffff897224 */ /* 0x000fe200078e0091 */
[----:B-1----:R-:W-:Y:S04]  /*c2cc0*/  HMMA.1688.F32.TF32 R168, R224, R50, R248 ;  /* 0x00000032e0a8723c */ /* 0x002fe800000810f8 */
[----:B------:R1:W-:Y:S01]  /*c2cd0*/  LDGSTS.E [R132+0xa200], [R136.64], P1 ;  /* 0x0a20000088847fae */ /* 0x0003e20008921844 */
[----:B---3--:R-:W-:Y:S01]  /*c2ce0*/  IMAD.X R128, R128, 0x1, R0, P5 ;  /* 0x0000000180807824 */ /* 0x008fe200028e0600 */
[----:B-----5:R-:W-:-:S02]  /*c2cf0*/  IADD3 R2, P5, R2, R252, RZ ;  /* 0x000000fc02027210 */ /* 0x020fc40007fbe0ff */
[----:B-1----:R-:W-:Y:S01]  /*c2d00*/  MOV R136, R140 ;  /* 0x0000008c00887202 */ /* 0x002fe20000000f00 */
[----:B------:R-:W-:-:S05]  /*c2d10*/  IMAD.MOV.U32 R137, RZ, RZ, R141 ;  /* 0x000000ffff897224 */ /* 0x000fca00078e008d */
[----:B------:R1:W-:Y:S01]  /*c2d20*/  LDGSTS.E [R132+0xa400], [R136.64], P1 ;  /* 0x0a40000088847fae */ /* 0x0003e20008921844 */
[----:B------:R-:W-:-:S03]  /*c2d30*/  IMAD.X R64, R64, 0x1, R0, P5 ;  /* 0x0000000140407824 */ /* 0x000fc600028e0600 */
[----:B------:R-:W-:Y:S01]  /*c2d40*/  STL [R1+0x2c98], R128 ;  /* 0x002c988001007387 */ /* 0x000fe20000100800 */
[----:B-1----:R-:W-:Y:S01]  /*c2d50*/  MOV R136, R129 ;  /* 0x0000008100887202 */ /* 0x002fe20000000f00 */
[----:B------:R-:W-:-:S05]  /*c2d60*/  IMAD.MOV.U32 R137, RZ, RZ, R135 ;  /* 0x000000ffff897224 */ /* 0x000fca00078e0087 */
[----:B------:R1:W-:Y:S01]  /*c2d70*/  LDGSTS.E [R132+0xa600], [R136.64], P1 ;  /* 0x0a60000088847fae */ /* 0x0003e20008921844 */
[----:B------:R-:W-:-:S03]  /*c2d80*/  IADD3 R60, P1, R60, R252, RZ ;  /* 0x000000fc3c3c7210 */ /* 0x000fc60007f3e0ff */
[----:B------:R-:W-:Y:S04]  /*c2d90*/  STL [R1+0x2c9c], R2 ;  /* 0x002c9c0201007387 */ /* 0x000fe80000100800 */
[----:B------:R-:W-:Y:S01]  /*c2da0*/  STL [R1+0x2c94], R60 ;  /* 0x002c943c01007387 */ /* 0x000fe20000100800 */
[----:B------:R-:W-:Y:S02]  /*c2db0*/  STL [R1+0x2c90], R64 ;  /* 0x002c904001007387 */ /* 0x000fe40000100800 */
[----:B------:R-:W-:Y:S01]  /*c2dc0*/  STL.64 [R1+0xca0], R168 ;  /* 0x000ca0a801007387 */ /* 0x000fe20000100a00 */
[----:B-1----:R-:W-:Y:S01]  /*c2dd0*/  MOV R136, R65 ;  /* 0x0000004100887202 */ /* 0x002fe20000000f00 */
[----:B------:R-:W-:Y:S01]  /*c2de0*/  IMAD.MOV.U32 R137, RZ, RZ, R128 ;  /* 0x000000ffff897224 */ /* 0x000fe200078e0080 */
[----:B------:R1:W-:Y:S04]  /*c2df0*/  STL.64 [R1+0xca8], R170 ;  /* 0x000ca8aa01007387 */ /* 0x0003e80000100a00 */
[----:B------:R3:W-:Y:S01]  /*c2e00*/  LDGSTS.E [R132+0xc000], [R136.64], P2 ;  /* 0x0c00000088847fae */ /* 0x0007e20009121844 */
[----:B-1----:R-:W-:Y:S01]  /*c2e10*/  HMMA.1688.F32.TF32 R168, R224, R46, R244 ;  /* 0x0000002ee0a8723c */ /* 0x002fe200000810f4 */
[----:B---3--:R-:W-:-:S02]  /*c2e20*/  MOV R136, R2 ;  /* 0x0000000200887202 */ /* 0x008fc40000000f00 */
[----:B------:R-:W3:Y:S01]  /*c2e30*/  LDL.LU R2, [R1+0x2c24] ;  /* 0x002c240001027983 */ /* 0x000ee20000300800 */
[----:B------:R-:W-:Y:S01]  /*c2e40*/  IADD3 R61, P5, R61, R252, RZ ;  /* 0x000000fc3d3d7210 */ /* 0x000fe20007fbe0ff */
[----:B------:R-:W-:Y:S02]  /*c2e50*/  IMAD.MOV.U32 R137, RZ, RZ, R64 ;  /* 0x000000ffff897224 */ /* 0x000fe400078e0040 */
[----:B------:R-:W-:Y:S02]  /*c2e60*/  IMAD.X R63, R63, 0x1, R0, P1 ;  /* 0x000000013f3f7824 */ /* 0x000fe400008e0600 */
[----:B------:R-:W-:Y:S04]  /*c2e70*/  STL [R1+0x2c8c], R61 ;  /* 0x002c8c3d01007387 */ /* 0x000fe80000100800 */
[----:B------:R1:W-:Y:S01]  /*c2e80*/  LDGSTS.E [R132+0xc200], [R136.64], P2 ;  /* 0x0c20000088847fae */ /* 0x0003e20009121844 */
[----:B------:R4:W-:Y:S01]  /*c2e90*/  STL [R1+0x2c88], R63 ;  /* 0x002c883f01007387 */ /* 0x0009e20000100800 */
[----:B-1----:R-:W-:-:S02]  /*c2ea0*/  MOV R136, R60 ;  /* 0x0000003c00887202 */ /* 0x002fc40000000f00 */
[----:B------:R-:W5:Y:S01]  /*c2eb0*/  LDL.LU R60, [R1+0x2c18] ;  /* 0x002c1800013c7983 */ /* 0x000f620000300800 */
[----:B--2---:R-:W-:-:S05]  /*c2ec0*/  IMAD.X R62, R62, 0x1, R0, P5 ;  /* 0x000000013e3e7824 */ /* 0x004fca00028e0600 */
[----:B------:R-:W-:Y:S01]  /*c2ed0*/  STL [R1+0x2c80], R62 ;  /* 0x002c803e01007387 */ /* 0x000fe20000100800 */
[----:B------:R-:W2:Y:S02]  /*c2ee0*/  LDL.LU R144, [R1+0x2c1c] ;  /* 0x002c1c0001907983 */ /* 0x000ea40000300800 */
[----:B------:R-:W-:Y:S02]  /*c2ef0*/  STL.64 [R1+0xc80], R168 ;  /* 0x000c80a801007387 */ /* 0x000fe40000100a00 */
[----:B------:R1:W-:Y:S01]  /*c2f00*/  STL.64 [R1+0xc88], R170 ;  /* 0x000c88aa01007387 */ /* 0x0003e20000100a00 */
[----:B------:R-:W2:Y:S01]  /*c2f10*/  LDL.LU R145, [R1+0x2c10] ;  /* 0x002c100001917983 */ /* 0x000ea20000300800 */
[----:B------:R-:W2:Y:S02]  /*c2f20*/  LDL.LU R141, [R1+0x2c08] ;  /* 0x002c0800018d7983 */ /* 0x000ea40000300800 */
[----:B------:R-:W2:Y:S02]  /*c2f30*/  LDL.LU R140, [R1+0x2c14] ;  /* 0x002c1400018c7983 */ /* 0x000ea40000300800 */
[----:B------:R-:W2:Y:S01]  /*c2f40*/  LDL.LU R135, [R1+0x2c00] ;  /* 0x002c000001877983 */ /* 0x000ea20000300800 */
[----:B------:R-:W2:Y:S01]  /*c2f50*/  LDL.LU R129, [R1+0x2c0c] ;  /* 0x002c0c0001817983 */ /* 0x000ea20000300800 */
[----:B------:R-:W2:Y:S02]  /*c2f60*/  LDL.LU R128, [R1+0x2b98] ;  /* 0x002b980001807983 */ /* 0x000ea40000300800 */
[----:B------:R-:W-:-:S02]  /*c2f70*/  IMAD.MOV.U32 R137, RZ, RZ, R63 ;  /* 0x000000ffff897224 */ /* 0x000fc400078e003f */
[----:B------:R-:W2:Y:S01]  /*c2f80*/  LDL.LU R65, [R1+0x2ba4] ;  /* 0x002ba40001417983 */ /* 0x000ea20000300800 */
[----:B----4-:R-:W4:Y:S04]  /*c2f90*/  LDL.LU R63, [R1+0x2b9c] ;  /* 0x002b9c00013f7983 */ /* 0x010f280000300800 */
[----:B------:R1:W-:Y:S02]  /*c2fa0*/  LDGSTS.E [R132+0xc400], [R136.64], P2 ;  /* 0x0c40000088847fae */ /* 0x0003e40009121844 */
[----:B-1----:R-:W-:Y:S01]  /*c2fb0*/  HMMA.1688.F32.TF32 R168, R224, R42, R240 ;  /* 0x0000002ae0a8723c */ /* 0x002fe200000810f0 */
[----:B------:R-:W-:Y:S02]  /*c2fc0*/  SEL R133, R133, RZ, !P0 ;  /* 0x000000ff85857207 */ /* 0x000fe40004000000 */
[----:B------:R-:W-:-:S02]  /*c2fd0*/  ISETP.GT.AND P1, PT, R3, 0x24, PT ;  /* 0x000000240300780c */ /* 0x000fc40003f24270 */
[----:B------:R-:W-:Y:S01]  /*c2fe0*/  ISETP.NE.U32.AND P3, PT, R133, RZ, PT ;  /* 0x000000ff8500720c */ /* 0x000fe20003f65070 */
[----:B------:R-:W-:Y:S01]  /*c2ff0*/  IMAD.MOV.U32 R136, RZ, RZ, R61 ;  /* 0x000000ffff887224 */ /* 0x000fe200078e003d */
[----:B------:R-:W-:Y:S02]  /*c3000*/  MOV R137, R62 ;  /* 0x0000003e00897202 */ /* 0x000fe40000000f00 */
[----:B------:R-:W-:-:S03]  /*c3010*/  SEL R133, RZ, 0x4, !P1 ;  /* 0x00000004ff857807 */ /* 0x000fc60004800000 */
[----:B------:R1:W-:Y:S01]  /*c3020*/  LDGSTS.E [R132+0xc600], [R136.64], P2 ;  /* 0x0c60000088847fae */ /* 0x0003e20009121844 */
[----:B------:R-:W-:-:S04]  /*c3030*/  ISETP.GT.AND P2, PT, R3, 0x28, PT ;  /* 0x000000280300780c */ /* 0x000fc80003f44270 */
[----:B-1----:R-:W-:Y:S02]  /*c3040*/  SEL R136, RZ, 0x4, !P2 ;  /* 0x00000004ff887807 */ /* 0x002fe40005000000 */
[----:B------:R-:W-:Y:S02]  /*c3050*/  SEL R133, R133, RZ, !P0 ;  /* 0x000000ff85857207 */ /* 0x000fe40004000000 */
[----:B---3--:R-:W-:-:S05]  /*c3060*/  IADD3 R2, P6, R2, R252, RZ ;  /* 0x000000fc02027210 */ /* 0x008fca0007fde0ff */
[----:B------:R-:W-:Y:S01]  /*c3070*/  STL [R1+0x2c24], R2 ;  /* 0x002c240201007387 */ /* 0x000fe20000100800 */
[----:B------:R-:W4:Y:S02]  /*c3080*/  LDL.LU R64, [R1+0x2b90] ;  /* 0x002b900001407983 */ /* 0x000f240000300800 */
[----:B------:R-:W-:Y:S02]  /*c3090*/  STL.64 [R1+0xc70], R168 ;  /* 0x000c70a801007387 */ /* 0x000fe40000100a00 */
[----:B------:R1:W-:Y:S02]  /*c30a0*/  STL.64 [R1+0xc78], R170 ;  /* 0x000c78aa01007387 */ /* 0x0003e40000100a00 */
[----:B-1----:R-:W-:Y:S01]  /*c30b0*/  HMMA.1688.F32.TF32 R168, R224, R38, R236 ;  /* 0x00000026e0a8723c */ /* 0x002fe200000810ec */
[----:B-----5:R-:W-:Y:S01]  /*c30c0*/  IMAD.X R60, R60, 0x1, R0, P6 ;  /* 0x000000013c3c7824 */ /* 0x020fe200030e0600 */
[----:B------:R-:W-:Y:S01]  /*c30d0*/  ISETP.NE.U32.AND P5, PT, R133, RZ, PT ;  /* 0x000000ff8500720c */ /* 0x000fe20003fa5070 */
[----:B------:R-:W-:-:S02]  /*c30e0*/  SEL R133, R136, RZ, !P0 ;  /* 0x000000ff88857207 */ /* 0x000fc40004000000 */
[----:B------:R-:W-:Y:S02]  /*c30f0*/  IMAD.MOV.U32 R136, RZ, RZ, R2 ;  /* 0x000000ffff887224 */ /* 0x000fe400078e0002 */
[----:B------:R-:W-:-:S05]  /*c3100*/  IMAD.MOV.U32 R137, RZ, RZ, R60 ;  /* 0x000000ffff897224 */ /* 0x000fca00078e003c */
[----:B------:R1:W-:Y:S01]  /*c3110*/  LDGSTS.E [R132+0xe000], [R136.64], P4 ;  /* 0x0e00000088847fae */ /* 0x0003e2000a121844 */
[-C--:B--2---:R-:W-:Y:S02]  /*c3120*/  IADD3 R144, P1, R144, R252.reuse, RZ ;  /* 0x000000fc90907210 */ /* 0x084fe40007f3e0ff */
[----:B------:R-:W-:-:S03]  /*c3130*/  IADD3 R140, P2, R140, R252, RZ ;  /* 0x000000fc8c8c7210 */ /* 0x000fc60007f5e0ff */
[----:B------:R-:W-:Y:S01]  /*c3140*/  IMAD.X R145, R145, 0x1, R0, P1 ;  /* 0x0000000191917824 */ /* 0x000fe200008e0600 */
[----:B------:R-:W-:Y:S01]  /*c3150*/  STL [R1+0x2c1c], R144 ;  /* 0x002c1c9001007387 */ /* 0x000fe20000100800 */
[----:B------:R2:W-:Y:S01]  /*c3160*/  STL [R1+0x2c18], R60 ;  /* 0x002c183c01007387 */ /* 0x0005e20000100800 */
[----:B------:R-:W-:Y:S01]  /*c3170*/  IADD3 R129, P1, R129, R252, RZ ;  /* 0x000000fc81817210 */ /* 0x000fe20007f3e0ff */
[----:B------:R-:W-:Y:S01]  /*c3180*/  STL [R1+0x2c14], R140 ;  /* 0x002c148c01007387 */ /* 0x000fe20000100800 */
[-C--:B------:R-:W-:Y:S01]  /*c3190*/  IADD3.X R141, R141, R0.reuse, RZ, P2, !PT ;  /* 0x000000008d8d7210 */ /* 0x080fe200017fe4ff */
[----:B------:R-:W-:Y:S01]  /*c31a0*/  STL [R1+0x2c10], R145 ;  /* 0x002c109101007387 */ /* 0x000fe20000100800 */
[----:B------:R-:W-:Y:S02]  /*c31b0*/  STL.64 [R1+0xc20], R168 ;  /* 0x000c20a801007387 */ /* 0x000fe40000100a00 */
[----:B------:R5:W-:Y:S02]  /*c31c0*/  STL.64 [R1+0xc28], R170 ;  /* 0x000c28aa01007387 */ /* 0x000be40000100a00 */
[----:B------:R-:W-:Y:S01]  /*c31d0*/  STL [R1+0x2c0c], R129 ;  /* 0x002c0c8101007387 */ /* 0x000fe20000100800 */
[----:B------:R-:W-:Y:S01]  /*c31e0*/  STL [R1+0x2c08], R141 ;  /* 0x002c088d01007387 */ /* 0x000fe20000100800 */
[----:B------:R-:W3:Y:S02]  /*c31f0*/  LDL.LU R62, [R1+0x2b88] ;  /* 0x002b8800013e7983 */ /* 0x000ee40000300800 */
[----:B------:R-:W3:Y:S02]  /*c3200*/  LDL.LU R61, [R1+0x2b94] ;  /* 0x002b9400013d7983 */ /* 0x000ee40000300800 */
[----:B--2---:R-:W2:Y:S01]  /*c3210*/  LDL.LU R60, [R1+0x2b80] ;  /* 0x002b8000013c7983 */ /* 0x004ea20000300800 */
[----:B------:R-:W2:Y:S01]  /*c3220*/  LDL.LU R2, [R1+0x2b8c] ;  /* 0x002b8c0001027983 */ /* 0x000ea20000300800 */
[----:B-----5:R-:W-:Y:S01]  /*c3230*/  HMMA.1688.F32.TF32 R168, R224, R34, R216 ;  /* 0x00000022e0a8723c */ /* 0x020fe200000810d8 */
[----:B------:R-:W-:-:S05]  /*c3240*/  IADD3.X R135, R135, R0, RZ, P1, !PT ;  /* 0x0000000087877210 */ /* 0x000fca0000ffe4ff */
[----:B------:R-:W-:Y:S01]  /*c3250*/  STL [R1+0x2c00], R135 ;  /* 0x002c008701007387 */ /* 0x000fe20000100800 */
[-C--:B------:R-:W-:Y:S11]  /*c3260*/  IADD3 R65, P1, R65, R252.reuse, RZ ;  /* 0x000000fc41417210 */ /* 0x080ff60007f3e0ff */
[----:B------:R-:W-:Y:S05]  /*c3270*/  @!UPT UIADD3 URZ, URZ, URZ, URZ ;  /* 0x0000003f3f3ff290 */ /* 0x000fea000fffe03f */
[----:B------:R-:W-:Y:S01]  /*c3280*/  STL.64 [R1+0xc10], R168 ;  /* 0x000c10a801007387 */ /* 0x000fe20000100a00 */
[----:B------:R5:W-:Y:S02]  /*c3290*/  STL.64 [R1+0xc18], R170 ;  /* 0x000c18aa01007387 */ /* 0x000be40000100a00 */
[C---:B-----5:R-:W-:Y:S01]  /*c32a0*/  HMMA.1688.F32.TF32 R168, R224.reuse, R30, R192 ;  /* 0x0000001ee0a8723c */ /* 0x060fe200000810c0 */
[--C-:B------:R-:W-:Y:S01]  /*c32b0*/  IMAD.X R128, R128, 0x1, R0.reuse, P1 ;  /* 0x0000000180807824 */ /* 0x100fe200008e0600 */
[----:B------:R-:W-:Y:S04]  /*c32c0*/  STL [R1+0x2ba4], R65 ;  /* 0x002ba44101007387 */ /* 0x000fe80000100800 */
[----:B------:R-:W-:Y:S01]  /*c32d0*/  STL [R1+0x2b98], R128 ;  /* 0x002b988001007387 */ /* 0x000fe20000100800 */
[----:B----4-:R-:W-:Y:S11]  /*c32e0*/  IADD3 R63, P1, R63, R252, RZ ;  /* 0x000000fc3f3f7210 */ /* 0x010ff60007f3e0ff */
[----:B------:R-:W-:Y:S05]  /*c32f0*/  @!UPT UIADD3 URZ, URZ, URZ, URZ ;  /* 0x0000003f3f3ff290 */ /* 0x000fea000fffe03f */
[----:B------:R-:W-:Y:S01]  /*c3300*/  STL.64 [R1+0xc60], R168 ;  /* 0x000c60a801007387 */ /* 0x000fe20000100a00 */
[----:B------:R4:W-:Y:S02]  /*c3310*/  STL.64 [R1+0xc68], R170 ;  /* 0x000c68aa01007387 */ /* 0x0009e40000100a00 */
[----:B------:R-:W-:Y:S02]  /*c3320*/  STL [R1+0x2b9c], R63 ;  /* 0x002b9c3f01007387 */ /* 0x000fe40000100800 */
[----:B------:R-:W-:Y:S01]  /*c3330*/  IMAD.X R64, R64, 0x1, R0, P1 ;  /* 0x0000000140407824 */ /* 0x000fe200008e0600 */
[----:B----4-:R-:W-:Y:S01]  /*c3340*/  HMMA.1688.F32.TF32 R168, R224, R26, R196 ;  /* 0x0000001ae0a8723c */ /* 0x010fe200000810c4 */
[----:B-1----:R-:W-:Y:S02]  /*c3350*/  IMAD.MOV.U32 R136, RZ, RZ, R144 ;  /* 0x000000ffff887224 */ /* 0x002fe400078e0090 */
[----:B------:R-:W-:-:S05]  /*c3360*/  IMAD.MOV.U32 R137, RZ, RZ, R145 ;  /* 0x000000ffff897224 */ /* 0x000fca00078e0091 */
[----:B------:R1:W-:Y:S02]  /*c3370*/  LDGSTS.E [R132+0xe200], [R136.64], P4 ;  /* 0x0e20000088847fae */ /* 0x0003e4000a121844 */
[----:B-1----:R-:W-:Y:S01]  /*c3380*/  MOV R136, R140 ;  /* 0x0000008c00887202 */ /* 0x002fe20000000f00 */
        /* <DEDUP_REMOVED lines=8> */
[----:B-1----:R-:W-:Y:S01]  /*c3410*/  IMAD.MOV.U32 R137, RZ, RZ, R64 ;  /* 0x000000ffff897224 */ /* 0x002fe200078e0040 */
[----:B---3--:R-:W-:-:S05]  /*c3420*/  IADD3 R61, P2, R61, R252, RZ ;  /* 0x000000fc3d3d7210 */ /* 0x008fca0007f5e0ff */
[----:B------:R-:W-:Y:S01]  /*c3430*/  STL [R1+0x2b94], R61 ;  /* 0x002b943d01007387 */ /* 0x000fe20000100800 */
[----:B------:R1:W-:Y:S02]  /*c3440*/  STL [R1+0x2b90], R64 ;  /* 0x002b904001007387 */ /* 0x0003e40000100800 */
[----:B------:R-:W3:Y:S02]  /*c3450*/  LDL.LU R148, [R1+0x2b24] ;  /* 0x002b240001947983 */ /* 0x000ee40000300800 */
[----:B------:R-:W4:Y:S01]  /*c3460*/  LDL.LU R144, [R1+0x2b1c] ;  /* 0x002b1c0001907983 */ /* 0x000f220000300800 */
[----:B--2---:R-:W-:Y:S01]  /*c3470*/  IADD3 R2, P1, R2, R252, RZ ;  /* 0x000000fc02027210 */ /* 0x004fe20007f3e0ff */
[----:B------:R-:W-:-:S04]  /*c3480*/  IMAD.X R62, R62, 0x1, R0, P2 ;  /* 0x000000013e3e7824 */ /* 0x000fc800010e0600 */
[----:B------:R-:W-:Y:S01]  /*c3490*/  STL [R1+0x2b8c], R2 ;  /* 0x002b8c0201007387 */ /* 0x000fe20000100800 */
[----:B------:R-:W2:Y:S02]  /*c34a0*/  LDL.LU R140, [R1+0x2b14] ;  /* 0x002b1400018c7983 */ /* 0x000ea40000300800 */
[----:B------:R-:W-:Y:S02]  /*c34b0*/  STL.64 [R1+0xc50], R168 ;  /* 0x000c50a801007387 */ /* 0x000fe40000100a00 */
[----:B------:R-:W-:Y:S01]  /*c34c0*/  STL.64 [R1+0xc58], R170 ;  /* 0x000c58aa01007387 */ /* 0x000fe20000100a00 */
[----:B------:R-:W-:Y:S01]  /*c34d0*/  STL [R1+0x2b88], R62 ;  /* 0x002b883e01007387 */ /* 0x000fe20000100800 */
[----:B------:R-:W5:Y:S02]  /*c34e0*/  LDL.LU R149, [R1+0x2b18] ;  /* 0x002b180001957983 */ /* 0x000f640000300800 */
[----:B------:R-:W5:Y:S01]  /*c34f0*/  LDL.LU R145, [R1+0x2b10] ;  /* 0x002b100001917983 */ /* 0x000f620000300800 */
[----:B------:R-:W-:-:S05]  /*c3500*/  IADD3.X R60, R60, R0, RZ, P1, !PT ;  /* 0x000000003c3c7210 */ /* 0x000fca0000ffe4ff */
[----:B------:R1:W-:Y:S01]  /*c3510*/  STL [R1+0x2b80], R60 ;  /* 0x002b803c01007387 */ /* 0x0003e20000100800 */
[----:B------:R-:W5:Y:S02]  /*c3520*/  LDL.LU R141, [R1+0x2b08] ;  /* 0x002b0800018d7983 */ /* 0x000f640000300800 */
[----:B-1----:R-:W5:Y:S01]  /*c3530*/  LDL.LU R64, [R1+0x2b0c] ;  /* 0x002b0c0001407983 */ /* 0x002f620000300800 */
[----:B------:R-:W5:Y:S04]  /*c3540*/  LDL.LU R135, [R1+0x2b00] ;  /* 0x002b000001877983 */ /* 0x000f680000300800 */
[----:B------:R-:W5:Y:S01]  /*c3550*/  LDL.LU R128, [R1+0x2aa4] ;  /* 0x002aa40001807983 */ /* 0x000f620000300800 */
[----:B------:R-:W-:-:S05]  /*c3560*/  IMAD.MOV.U32 R136, RZ, RZ, R63 ;  /* 0x000000ffff887224 */ /* 0x000fca00078e003f */
[----:B------:R1:W-:Y:S02]  /*c3570*/  LDGSTS.E [R132+0x10200], [R136.64], P3 ;  /* 0x1020000088847fae */ /* 0x0003e40009921844 */
[----:B-1----:R-:W-:Y:S01]  /*c3580*/  MOV R136, R61 ;  /* 0x0000003d00887202 */ /* 0x002fe20000000f00 */
[----:B------:R-:W-:-:S05]  /*c3590*/  IMAD.MOV.U32 R137, RZ, RZ, R62 ;  /* 0x000000ffff897224 */ /* 0x000fca00078e003e */
[----:B------:R1:W-:Y:S02]  /*c35a0*/  LDGSTS.E [R132+0x10400], [R136.64], P3 ;  /* 0x1040000088847fae */ /* 0x0003e40009921844 */
[----:B-1----:R-:W-:Y:S02]  /*c35b0*/  MOV R137, R60 ;  /* 0x0000003c00897202 */ /* 0x002fe40000000f00 */
[----:B------:R-:W-:Y:S01]  /*c35c0*/  HMMA.1688.F32.TF32 R60, R224, R22, R200 ;  /* 0x00000016e03c723c */ /* 0x000fe200000810c8 */
[----:B------:R-:W-:Y:S01]  /*c35d0*/  IMAD.MOV.U32 R136, RZ, RZ, R2 ;  /* 0x000000ffff887224 */ /* 0x000fe200078e0002 */
[----:B------:R-:W-:-:S06]  /*c35e0*/  ISETP.GT.AND P1, PT, R3, 0x2c, PT ;  /* 0x0000002c0300780c */ /* 0x000fcc0003f24270 */
[C---:B------:R-:W-:Y:S01]  /*c35f0*/  HMMA.1688.F32.TF32 R168, R224.reuse, R14, R204 ;  /* 0x0000000ee0a8723c */ /* 0x040fe200000810cc */
[----:B------:R1:W-:Y:S11]  /*c3600*/  LDGSTS.E [R132+0x10600], [R136.64], P3 ;  /* 0x1060000088847fae */ /* 0x0003f60009921844 */
[----:B------:R-:W-:Y:S03]  /*c3610*/  @!UPT UIADD3 URZ, URZ, URZ, URZ ;  /* 0x0000003f3f3ff290 */ /* 0x000fe6000fffe03f */
[----:B------:R-:W-:Y:S01]  /*c3620*/  STL.64 [R1+0xc40], R60 ;  /* 0x000c403c01007387 */ /* 0x000fe20000100a00 */
[----:B------:R1:W-:Y:S02]  /*c3630*/  STL.64 [R1+0xc48], R62 ;  /* 0x000c483e01007387 */ /* 0x0003e40000100a00 */
[----:B-1----:R-:W-:Y:S01]  /*c3640*/  HMMA.1688.F32.TF32 R60, R224, R18, R208 ;  /* 0x00000012e03c723c */ /* 0x002fe200000810d0 */
[----:B------:R-:W-:Y:S02]  /*c3650*/  SEL R136, RZ, 0x4, !P1 ;  /* 0x00000004ff887807 */ /* 0x000fe40004800000 */
[----:B------:R-:W-:Y:S02]  /*c3660*/  ISETP.GT.AND P3, PT, R3, 0x30, PT ;  /* 0x000000300300780c */ /* 0x000fe40003f64270 */
[----:B------:R-:W-:Y:S02]  /*c3670*/  ISETP.NE.U32.AND P6, PT, R133, RZ, PT ;  /* 0x000000ff8500720c */ /* 0x000fe40003fc5070 */
[----:B------:R-:W-:-:S02]  /*c3680*/  SEL R133, RZ, 0x4, !P3 ;  /* 0x00000004ff857807 */ /* 0x000fc40005800000 */
[----:B------:R-:W-:Y:S02]  /*c3690*/  SEL R136, R136, RZ, !P0 ;  /* 0x000000ff88887207 */ /* 0x000fe40004000000 */
[-C--:B---3--:R-:W-:Y:S02]  /*c36a0*/  IADD3 R148, P1, R148, R252.reuse, RZ ;  /* 0x000000fc94947210 */ /* 0x088fe40007f3e0ff */
[----:B----4-:R-:W-:-:S03]  /*c36b0*/  IADD3 R144, P2, R144, R252, RZ ;  /* 0x000000fc90907210 */ /* 0x010fc60007f5e0ff */
[----:B------:R-:W-:Y:S02]  /*c36c0*/  STL [R1+0x2b24], R148 ;  /* 0x002b249401007387 */ /* 0x000fe40000100800 */
[----:B------:R-:W-:Y:S02]  /*c36d0*/  STL [R1+0x2b1c], R144 ;  /* 0x002b1c9001007387 */ /* 0x000fe40000100800 */
[----:B------:R-:W3:Y:S03]  /*c36e0*/  LDL.LU R129, [R1+0x2a98] ;  /* 0x002a980001817983 */ /* 0x000ee60000300800 */
[----:B------:R-:W-:Y:S01]  /*c36f0*/  STL.64 [R1+0xc30], R60 ;  /* 0x000c303c01007387 */ /* 0x000fe20000100a00 */
[----:B------:R1:W-:Y:S01]  /*c3700*/  STL.64 [R1+0xc38], R62 ;  /* 0x000c383e01007387 */ /* 0x0003e20000100a00 */
[----:B------:R-:W4:Y:S01]  /*c3710*/  LDL.LU R65, [R1+0x2a90] ;  /* 0x002a900001417983 */ /* 0x000f220000300800 */
[----:B--2---:R-:W-:Y:S01]  /*c3720*/  IADD3 R140, P3, R140, R252, RZ ;  /* 0x000000fc8c8c7210 */ /* 0x004fe20007f7e0ff */
[----:B-----5:R-:W-:-:S02]  /*c3730*/  IMAD.X R149, R149, 0x1, R0, P1 ;  /* 0x0000000195957824 */ /* 0x020fc400008e0600 */
[----:B------:R-:W-:Y:S01]  /*c3740*/  IMAD.X R145, R145, 0x1, R0, P2 ;  /* 0x0000000191917824 */ /* 0x000fe200010e0600 */
[----:B-1----:R-:W2:Y:S01]  /*c3750*/  LDL.LU R63, [R1+0x2a9c] ;  /* 0x002a9c00013f7983 */ /* 0x002ea20000300800 */
[----:B------:R-:W5:Y:S02]  /*c3760*/  LDL.LU R61, [R1+0x2a88] ;  /* 0x002a8800013d7983 */ /* 0x000f640000300800 */
[----:B------:R-:W4:Y:S02]  /*c3770*/  LDL.LU R2, [R1+0x2a94] ;  /* 0x002a940001027983 */ /* 0x000f240000300800 */
[----:B------:R-:W5:Y:S01]  /*c3780*/  LDL.LU R62, [R1+0x2a80] ;  /* 0x002a8000013e7983 */ /* 0x000f620000300800 */
[----:B------:R-:W5:Y:S01]  /*c3790*/  LDL.LU R60, [R1+0x2a8c] ;  /* 0x002a8c00013c7983 */ /* 0x000f620000300800 */
[----:B------:R-:W-:Y:S02]  /*c37a0*/  STL [R1+0x2b14], R140 ;  /* 0x002b148c01007387 */ /* 0x000fe40000100800 */
[----:B------:R-:W-:Y:S02]  /*c37b0*/  STL [R1+0x2b18], R149 ;  /* 0x002b189501007387 */ /* 0x000fe40000100800 */
[----:B------:R-:W-:Y:S01]  /*c37c0*/  STL [R1+0x2b10], R145 ;  /* 0x002b109101007387 */ /* 0x000fe20000100800 */
[----:B------:R-:W-:Y:S01]  /*c37d0*/  STL.64 [R1+0xd80], R168 ;  /* 0x000d80a801007387 */ /* 0x000fe20000100a00 */
[----:B------:R1:W-:Y:S01]  /*c37e0*/  STL.64 [R1+0xd88], R170 ;  /* 0x000d88aa01007387 */ /* 0x0003e20000100a00 */
[----:B------:R-:W-:Y:S01]  /*c37f0*/  ISETP.NE.U32.AND P1, PT, R136, RZ, PT ;  /* 0x000000ff8800720c */ /* 0x000fe20003f25070 */
[----:B-1----:R-:W-:Y:S01]  /*c3800*/  HMMA.1688.F32.TF32 R168, R224, R10, R212 ;  /* 0x0000000ae0a8723c */ /* 0x002fe200000810d4 */
[----:B------:R-:W-:Y:S01]  /*c3810*/  IADD3.X R141, R141, R0, RZ, P3, !PT ;  /* 0x000000008d8d7210 */ /* 0x000fe20001ffe4ff */
[----:B------:R-:W-:-:S02]  /*c3820*/  IADD3 R64, P3, R64, R252, RZ ;  /* 0x000000fc40407210 */ /* 0x000fc40007f7e0ff */
[----:B------:R-:W-:Y:S02]  /*c3830*/  IMAD.MOV.U32 R136, RZ, RZ, R148 ;  /* 0x000000ffff887224 */ /* 0x000fe400078e0094 */
[----:B------:R-:W-:Y:S02]  /*c3840*/  IMAD.MOV.U32 R137, RZ, RZ, R149 ;  /* 0x000000ffff897224 */ /* 0x000fe400078e0095 */
[----:B------:R-:W-:-:S03]  /*c3850*/  IMAD.X R135, R135, 0x1, R0, P3 ;  /* 0x0000000187877824 */ /* 0x000fc600018e0600 */
[----:B------:R1:W-:Y:S04]  /*c3860*/  LDGSTS.E [R132+0x12000], [R136.64], P5 ;  /* 0x1200000088847fae */ /* 0x0003e8000a921844 */
[----:B------:R-:W-:Y:S01]  /*c3870*/  STL [R1+0x2b08], R141 ;  /* 0x002b088d01007387 */ /* 0x000fe20000100800 */
[----:B------:R-:W-:Y:S02]  /*c3880*/  STL [R1+0x2b0c], R64 ;  /* 0x002b0c4001007387 */ /* 0x000fe40000100800 */
[----:B------:R-:W-:Y:S01]  /*c3890*/  STL [R1+0x2b00], R135 ;  /* 0x002b008701007387 */ /* 0x000fe20000100800 */
[----:B------:R-:W-:Y:S02]  /*c38a0*/  IADD3 R128, P3, R128, R252, RZ ;  /* 0x000000fc80807210 */ /* 0x000fe40007f7e0ff */
[----:B-1----:R-:W-:Y:S01]  /*c38b0*/  MOV R136, R144 ;  /* 0x0000009000887202 */ /* 0x002fe20000000f00 */
[----:B------:R-:W-:Y:S01]  /*c38c0*/  IMAD.MOV.U32 R137, RZ, RZ, R145 ;  /* 0x000000ffff897224 */ /* 0x000fe200078e0091 */
[----:B------:R-:W-:Y:S01]  /*c38d0*/  STL.64 [R1+0xd70], R168 ;  /* 0x000d70a801007387 */ /* 0x000fe20000100a00 */
[----:B------:R1:W-:Y:S02]  /*c38e0*/  STL.64 [R1+0xd78], R170 ;  /* 0x000d78aa01007387 */ /* 0x0003e40000100a00 */
[----:B------:R-:W5:Y:S02]  /*c38f0*/  LDL.LU R172, [R1+0xe80] ;  /* 0x000e800001ac7983 */ /* 0x000f640000300800 */
[----:B------:R-:W5:Y:S01]  /*c3900*/  LDL.LU R173, [R1+0xe84] ;  /* 0x000e840001ad7983 */ /* 0x000f620000300800 */
[----:B------:R1:W-:Y:S04]  /*c3910*/  LDGSTS.E [R132+0x12200], [R136.64], P5 ;  /* 0x1220000088847fae */ /* 0x0003e8000a921844 */
[----:B------:R-:W-:Y:S01]  /*c3920*/  STL [R1+0x2aa4], R128 ;  /* 0x002aa48001007387 */ /* 0x000fe20000100800 */
[----:B------:R-:W5:Y:S02]  /*c3930*/  LDL.LU R174, [R1+0xe88] ;  /* 0x000e880001ae7983 */ /* 0x000f640000300800 */
[----:B------:R-:W5:Y:S01]  /*c3940*/  LDL.LU R175, [R1+0xe8c] ;  /* 0x000e8c0001af7983 */ /* 0x000f620000300800 */
[----:B-1----:R-:W5:Y:S01]  /*c3950*/  LDL.LU.64 R170, [R1+0x1d8] ;  /* 0x0001d80001aa7983 */ /* 0x002f620000300a00 */
[----:B------:R-:W-:Y:S01]  /*c3960*/  MOV R136, R140 ;  /* 0x0000008c00887202 */ /* 0x000fe20000000f00 */
[----:B------:R-:W-:-:S05]  /*c3970*/  IMAD.MOV.U32 R137, RZ, RZ, R141 ;  /* 0x000000ffff897224 */ /* 0x000fca00078e008d */
[----:B------:R1:W-:Y:S02]  /*c3980*/  LDGSTS.E [R132+0x12400], [R136.64], P5 ;  /* 0x1240000088847fae */ /* 0x0003e4000a921844 */
[----:B-1----:R-:W-:Y:S02]  /*c3990*/  IMAD.MOV.U32 R136, RZ, RZ, R64 ;  /* 0x000000ffff887224 */ /* 0x002fe400078e0040 */
[----:B------:R-:W5:Y:S01]  /*c39a0*/  LDL.LU R64, [R1+0x2a24] ;  /* 0x002a240001407983 */ /* 0x000f620000300800 */
[----:B------:R-:W-:Y:S01]  /*c39b0*/  HMMA.1688.F32.TF32 R188, R224, R6, R220 ;  /* 0x00000006e0bc723c */ /* 0x000fe200000810dc */
[----:B------:R-:W-:-:S05]  /*c39c0*/  MOV R137, R135 ;  /* 0x0000008700897202 */ /* 0x000fca0000000f00 */
[----:B------:R1:W-:Y:S02]  /*c39d0*/  LDGSTS.E [R132+0x12600], [R136.64], P5 ;  /* 0x1260000088847fae */ /* 0x0003e4000a921844 */
[----:B-1----:R-:W-:Y:S02]  /*c39e0*/  IMAD.MOV.U32 R136, RZ, RZ, R128 ;  /* 0x000000ffff887224 */ /* 0x002fe400078e0080 */
[----:B---3--:R-:W-:-:S04]  /*c39f0*/  IMAD.X R129, R129, 0x1, R0, P3 ;  /* 0x0000000181817824 */ /* 0x008fc800018e0600 */
[----:B------:R-:W-:-:S05]  /*c3a00*/  IMAD.MOV.U32 R137, RZ, RZ, R129 ;  /* 0x000000ffff897224 */ /* 0x000fca00078e0081 */
[----:B------:R1:W-:Y:S01]  /*c3a10*/  LDGSTS.E [R132+0x14000], [R136.64], P6 ;  /* 0x1400000088847fae */ /* 0x0003e2000b121844 */
[-C--:B--2---:R-:W-:Y:S02]  /*c3a20*/  IADD3 R63, P4, R63, R252.reuse, RZ ;  /* 0x000000fc3f3f7210 */ /* 0x084fe40007f9e0ff */
[----:B----4-:R-:W-:-:S03]  /*c3a30*/  IADD3 R2, P3, R2, R252, RZ ;  /* 0x000000fc02027210 */ /* 0x010fc60007f7e0ff */
[----:B------:R-:W-:Y:S01]  /*c3a40*/  IMAD.X R65, R65, 0x1, R0, P4 ;  /* 0x0000000141417824 */ /* 0x000fe200020e0600 */
[----:B------:R-:W-:Y:S01]  /*c3a50*/  STL [R1+0x2a9c], R63 ;  /* 0x002a9c3f01007387 */ /* 0x000fe20000100800 */
[----:B-----5:R-:W-:-:S03]  /*c3a60*/  IADD3 R60, P4, R60, R252, RZ ;  /* 0x000000fc3c3c7210 */ /* 0x020fc60007f9e0ff */
[----:B------:R-:W-:Y:S01]  /*c3a70*/  STL [R1+0x2a98], R129 ;  /* 0x002a988101007387 */ /* 0x000fe20000100800 */
[----:B------:R-:W-:Y:S01]  /*c3a80*/  STL.64 [R1+0xb90], R188 ;  /* 0x000b90bc01007387 */ /* 0x000fe20000100a00 */
[-C--:B------:R-:W-:Y:S02]  /*c3a90*/  IADD3.X R61, R61, R0.reuse, RZ, P3, !PT ;  /* 0x000000003d3d7210 */ /* 0x080fe40001ffe4ff */
[----:B------:R-:W-:Y:S01]  /*c3aa0*/  STL.64 [R1+0xb98], R190 ;  /* 0x000b98be01007387 */ /* 0x000fe20000100a00 */
[----:B------:R-:W-:Y:S01]  /*c3ab0*/  STL [R1+0x2a94], R2 ;  /* 0x002a940201007387 */ /* 0x000fe20000100800 */
[----:B------:R-:W-:Y:S01]  /*c3ac0*/  IADD3.X R62, R62, R0, RZ, P4, !PT ;  /* 0x000000003e3e7210 */ /* 0x000fe200027fe4ff */
[----:B------:R2:W-:Y:S02]  /*c3ad0*/  STL [R1+0x2a90], R65 ;  /* 0x002a904101007387 */ /* 0x0005e40000100800 */
[----:B-1----:R-:W-:Y:S02]  /*c3ae0*/  IMAD.MOV.U32 R136, RZ, RZ, R63 ;  /* 0x000000ffff887224 */ /* 0x002fe400078e003f */
[----:B------:R-:W-:Y:S01]  /*c3af0*/  IMAD.MOV.U32 R137, RZ, RZ, R65 ;  /* 0x000000ffff897224 */ /* 0x000fe200078e0041 */
[----:B------:R-:W-:Y:S01]  /*c3b00*/  STL [R1+0x2a8c], R60 ;  /* 0x002a8c3c01007387 */ /* 0x000fe20000100800 */
[----:B------:R1:W-:Y:S03]  /*c3b10*/  STL [R1+0x2a88], R61 ;  /* 0x002a883d01007387 */ /* 0x0003e60000100800 */
[----:B------:R3:W-:Y:S04]  /*c3b20*/  LDGSTS.E [R132+0x14200], [R136.64], P6 ;  /* 0x1420000088847fae */ /* 0x0007e8000b121844 */
[----:B--2---:R-:W2:Y:S01]  /*c3b30*/  LDL.LU R65, [R1+0x2a18] ;  /* 0x002a180001417983 */ /* 0x004ea20000300800 */
[----:B------:R4:W-:Y:S02]  /*c3b40*/  STL [R1+0x2a80], R62 ;  /* 0x002a803e01007387 */ /* 0x0009e40000100800 */
[----:B------:R-:W5:Y:S02]  /*c3b50*/  LDL.LU R244, [R1+0xe70] ;  /* 0x000e700001f47983 */ /* 0x000f640000300800 */
[----:B------:R-:W5:Y:S01]  /*c3b60*/  LDL.LU R245, [R1+0xe74] ;  /* 0x000e740001f57983 */ /* 0x000f620000300800 */
[----:B------:R-:W5:Y:S01]  /*c3b70*/  LDL.LU R246, [R1+0xe78] ;  /* 0x000e780001f67983 */ /* 0x000f620000300800 */
[----:B------:R-:W5:Y:S02]  /*c3b80*/  LDL.LU R247, [R1+0xe7c] ;  /* 0x000e7c0001f77983 */ /* 0x000f640000300800 */
[----:B------:R-:W5:Y:S01]  /*c3b90*/  LDL.LU.64 R250, [R1+0x1c8] ;  /* 0x0001c80001fa7983 */ /* 0x000f620000300a00 */
[----:B---3--:R-:W-:Y:S01]  /*c3ba0*/  MOV R136, R2 ;  /* 0x0000000200887202 */ /* 0x008fe20000000f00 */
[----:B------:R-:W-:-:S02]  /*c3bb0*/  IMAD.MOV.U32 R137, RZ, RZ, R61 ;  /* 0x000000ffff897224 */ /* 0x000fc400078e003d */
[----:B-1----:R-:W3:Y:S01]  /*c3bc0*/  LDL.LU R61, [R1+0x2a1c] ;  /* 0x002a1c00013d7983 */ /* 0x002ee20000300800 */
[----:B------:R-:W3:Y:S03]  /*c3bd0*/  LDL.LU R2, [R1+0x2a14] ;  /* 0x002a140001027983 */ /* 0x000ee60000300800 */
[----:B------:R1:W-:Y:S01]  /*c3be0*/  LDGSTS.E [R132+0x14400], [R136.64], P6 ;  /* 0x1440000088847fae */ /* 0x0003e2000b121844 */
[----:B------:R-:W3:Y:S01]  /*c3bf0*/  LDL.LU R63, [R1+0x2a10] ;  /* 0x002a1000013f7983 */ /* 0x000ee20000300800 */
[----:B-1----:R-:W-:Y:S02]  /*c3c00*/  MOV R137, R62 ;  /* 0x0000003e00897202 */ /* 0x002fe40000000f00 */
[----:B----4-:R-:W4:Y:S01]  /*c3c10*/  LDL.LU R62, [R1+0x2a08] ;  /* 0x002a0800013e7983 */ /* 0x010f220000300800 */
[----:B------:R-:W-:Y:S07]  /*c3c20*/  HMMA.1688.F32.TF32 R192, R228, R170, R172 ;  /* 0x000000aae4c0723c */ /* 0x000fee00000810ac */
[----:B------:R-:W-:-:S02]  /*c3c30*/  IMAD.MOV.U32 R174, RZ, RZ, R170 ;  /* 0x000000ffffae7224 */ /* 0x000fc400078e00aa */
[----:B------:R-:W-:Y:S01]  /*c3c40*/  IMAD.MOV.U32 R172, RZ, RZ, R171 ;  /* 0x000000ffffac7224 */ /* 0x000fe200078e00ab */
[----:B------:R-:W-:-:S05]  /*c3c50*/  IADD3 R64, P3, R64, R252, RZ ;  /* 0x000000fc40407210 */ /* 0x000fca0007f7e0ff */
[----:B------:R1:W-:Y:S01]  /*c3c60*/  STL [R1+0x2a24], R64 ;  /* 0x002a244001007387 */ /* 0x0003e20000100800 */
[----:B------:R-:W4:Y:S02]  /*c3c70*/  LDL.LU R188, [R1+0xe90] ;  /* 0x000e900001bc7983 */ /* 0x000f240000300800 */
[----:B------:R-:W4:Y:S02]  /*c3c80*/  LDL.LU R189, [R1+0xe94] ;  /* 0x000e940001bd7983 */ /* 0x000f240000300800 */
[----:B------:R-:W4:Y:S01]  /*c3c90*/  LDL.LU R190, [R1+0xe98] ;  /* 0x000e980001be7983 */ /* 0x000f220000300800 */
[----:B------:R-:W4:Y:S01]  /*c3ca0*/  LDL.LU R191, [R1+0xe9c] ;  /* 0x000e9c0001bf7983 */ /* 0x000f220000300800 */
[----:B------:R-:W4:Y:S02]  /*c3cb0*/  LDL.LU.64 R170, [R1+0x1b8] ;  /* 0x0001b80001aa7983 */ /* 0x000f240000300a00 */
[----:B------:R-:W4:Y:S02]  /*c3cc0*/  LDL.LU R135, [R1+0x2a00] ;  /* 0x002a000001877983 */ /* 0x000f240000300800 */
[----:B------:R-:W4:Y:S02]  /*c3cd0*/  LDL.LU R129, [R1+0x2a0c] ;  /* 0x002a0c0001817983 */ /* 0x000f240000300800 */
[----:B------:R-:W-:-:S02]  /*c3ce0*/  IMAD.MOV.U32 R136, RZ, RZ, R60 ;  /* 0x000000ffff887224 */ /* 0x000fc400078e003c */
[----:B------:R-:W4:Y:S01]  /*c3cf0*/  LDL.LU R60, [R1+0x2988] ;  /* 0x00298800013c7983 */ /* 0x000f220000300800 */
[----:B------:R-:W-:Y:S02]  /*c3d00*/  SEL R133, R133, RZ, !P0 ;  /* 0x000000ff85857207 */ /* 0x000fe40004000000 */
[C---:B------:R-:W-:Y:S01]  /*c3d10*/  ISETP.GT.AND P5, PT, R3.reuse, 0x38, PT ;  /* 0x000000380300780c */ /* 0x040fe20003fa4270 */
[----:B------:R1:W-:Y:S01]  /*c3d20*/  LDGSTS.E [R132+0x14600], [R136.64], P6 ;  /* 0x1460000088847fae */ /* 0x0003e2000b121844 */
[----:B------:R-:W-:Y:S02]  /*c3d30*/  ISETP.GT.AND P4, PT, R3, 0x34, PT ;  /* 0x000000340300780c */ /* 0x000fe40003f84270 */
[----:B------:R-:W-:Y:S01]  /*c3d40*/  ISETP.NE.U32.AND P2, PT, R133, RZ, PT ;  /* 0x000000ff8500720c */ /* 0x000fe20003f45070 */
[----:B------:R-:W-:Y:S01]  /*c3d50*/  SEL R133, RZ, 0x4, !P5 ;  /* 0x00000004ff857807 */ /* 0x000fe20006800000 */
[----:B-1----:R-:W-:-:S04]  /*c3d60*/  SEL R136, RZ, 0x4, !P4 ;  /* 0x00000004ff887807 */ /* 0x002fc80006000000 */
[----:B------:R-:W-:-:S04]  /*c3d70*/  SEL R136, R136, RZ, !P0 ;  /* 0x000000ff88887207 */ /* 0x000fc80004000000 */
[----:B------:R-:W-:Y:S01]  /*c3d80*/  ISETP.NE.U32.AND P4, PT, R136, RZ, PT ;  /* 0x000000ff8800720c */ /* 0x000fe20003f85070 */
[----:B------:R-:W-:Y:S01]  /*c3d90*/  IMAD.MOV.U32 R136, RZ, RZ, R64 ;  /* 0x000000ffff887224 */ /* 0x000fe200078e0040 */
[----:B--2---:R-:W-:Y:S01]  /*c3da0*/  IADD3.X R65, R65, R0, RZ, P3, !PT ;  /* 0x0000000041417210 */ /* 0x004fe20001ffe4ff */
[----:B-----5:R-:W-:Y:S01]  /*c3db0*/  HMMA.1688.F32.TF32 R196, R228, R250, R244 ;  /* 0x000000fae4c4723c */ /* 0x020fe200000810f4 */
[-C--:B---3--:R-:W-:Y:S02]  /*c3dc0*/  IADD3 R61, P6, R61, R252.reuse, RZ ;  /* 0x000000fc3d3d7210 */ /* 0x088fe40007fde0ff */
[----:B------:R-:W-:-:S03]  /*c3dd0*/  IADD3 R2, P5, R2, R252, RZ ;  /* 0x000000fc02027210 */ /* 0x000fc60007fbe0ff */
[----:B------:R-:W-:Y:S02]  /*c3de0*/  STL [R1+0x2a1c], R61 ;  /* 0x002a1c3d01007387 */ /* 0x000fe40000100800 */
[----:B------:R-:W-:Y:S02]  /*c3df0*/  STL [R1+0x2a14], R2 ;  /* 0x002a140201007387 */ /* 0x000fe40000100800 */
[----:B------:R1:W-:Y:S02]  /*c3e00*/  STL [R1+0x2a18], R65 ;  /* 0x002a184101007387 */ /* 0x0003e40000100800 */
[----:B------:R-:W2:Y:S01]  /*c3e10*/  LDL.LU R244, [R1+0xed0] ;  /* 0x000ed00001f47983 */ /* 0x000ea20000300800 */
[----:B------:R-:W-:Y:S01]  /*c3e20*/  IADD3.X R63, R63, R0, RZ, P6, !PT ;  /* 0x000000003f3f7210 */ /* 0x000fe200037fe4ff */
[----:B------:R-:W2:Y:S01]  /*c3e30*/  LDL.LU R245, [R1+0xed4] ;  /* 0x000ed40001f57983 */ /* 0x000ea20000300800 */
[----:B------:R-:W2:Y:S02]  /*c3e40*/  LDL.LU R246, [R1+0xed8] ;  /* 0x000ed80001f67983 */ /* 0x000ea40000300800 */
[----:B------:R-:W-:-:S02]  /*c3e50*/  IMAD.MOV.U32 R184, RZ, RZ, R250 ;  /* 0x000000ffffb87224 */ /* 0x000fc400078e00fa */
[----:B------:R-:W-:Y:S01]  /*c3e60*/  IMAD.MOV.U32 R182, RZ, RZ, R251 ;  /* 0x000000ffffb67224 */ /* 0x000fe200078e00fb */
[----:B------:R-:W2:Y:S01]  /*c3e70*/  LDL.LU R247, [R1+0xedc] ;  /* 0x000edc0001f77983 */ /* 0x000ea20000300800 */
[----:B------:R-:W2:Y:S02]  /*c3e80*/  LDL.LU.64 R250, [R1+0x1a8] ;  /* 0x0001a80001fa7983 */ /* 0x000ea40000300a00 */
[----:B----4-:R-:W-:Y:S01]  /*c3e90*/  IMAD.X R62, R62, 0x1, R0, P5 ;  /* 0x000000013e3e7824 */ /* 0x010fe200028e0600 */
[----:B------:R3:W-:Y:S04]  /*c3ea0*/  STL [R1+0x2a10], R63 ;  /* 0x002a103f01007387 */ /* 0x0007e80000100800 */
[----:B------:R-:W4:Y:S01]  /*c3eb0*/  LDL.LU R64, [R1+0x2984] ;  /* 0x0029840001407983 */ /* 0x000f220000300800 */
[----:B------:R5:W-:Y:S01]  /*c3ec0*/  STL [R1+0x2a08], R62 ;  /* 0x002a083e01007387 */ /* 0x000be20000100800 */
[----:B------:R-:W-:-:S05]  /*c3ed0*/  MOV R137, R65 ;  /* 0x0000004100897202 */ /* 0x000fca0000000f00 */
[----:B------:R1:W-:Y:S01]  /*c3ee0*/  LDGSTS.E [R132+0x16000], [R136.64], P1 ;  /* 0x1600000088847fae */ /* 0x0003e20008921844 */
[----:B------:R-:W-:-:S04]  /*c3ef0*/  IADD3 R129, P5, R129, R252, RZ ;  /* 0x000000fc81817210 */ /* 0x000fc80007fbe0ff */
[----:B------:R-:W-:Y:S01]  /*c3f00*/  IADD3.X R135, R135, R0, RZ, P5, !PT ;  /* 0x0000000087877210 */ /* 0x000fe20002ffe4ff */
[----:B------:R-:W-:Y:S01]  /*c3f10*/  IADD3 R60, P5, R60, R252, RZ ;  /* 0x000000fc3c3c7210 */ /* 0x000fe20007fbe0ff */
[----:B------:R-:W-:Y:S01]  /*c3f20*/  STL [R1+0x2a0c], R129 ;  /* 0x002a0c8101007387 */ /* 0x000fe20000100800 */
[----:B------:R-:W2:Y:S02]  /*c3f30*/  LDL.LU R236, [R1+0xf10] ;  /* 0x000f100001ec7983 */ /* 0x000ea40000300800 */
[----:B------:R-:W-:Y:S02]  /*c3f40*/  STL [R1+0x2a00], R135 ;  /* 0x002a008701007387 */ /* 0x000fe40000100800 */
[----:B------:R-:W2:Y:S01]  /*c3f50*/  LDL.LU R237, [R1+0xf14] ;  /* 0x000f140001ed7983 */ /* 0x000ea20000300800 */
[----:B------:R-:W-:Y:S01]  /*c3f60*/  STL [R1+0x2988], R60 ;  /* 0x0029883c01007387 */ /* 0x000fe20000100800 */
[----:B------:R-:W2:Y:S02]  /*c3f70*/  LDL.LU R238, [R1+0xf18] ;  /* 0x000f180001ee7983 */ /* 0x000ea40000300800 */
[----:B------:R-:W2:Y:S02]  /*c3f80*/  LDL.LU R239, [R1+0xf1c] ;  /* 0x000f1c0001ef7983 */ /* 0x000ea40000300800 */
[----:B------:R-:W2:Y:S01]  /*c3f90*/  LDL.LU.64 R242, [R1+0x198] ;  /* 0x0001980001f27983 */ /* 0x000ea20000300a00 */
[----:B-1----:R-:W2:Y:S01]  /*c3fa0*/  LDL.LU R65, [R1+0x2990] ;  /* 0x0029900001417983 */ /* 0x002ea20000300800 */
[----:B------:R-:W-:-:S02]  /*c3fb0*/  IMAD.MOV.U32 R136, RZ, RZ, R61 ;  /* 0x000000ffff887224 */ /* 0x000fc400078e003d */
[----:B------:R-:W-:Y:S02]  /*c3fc0*/  IMAD.MOV.U32 R137, RZ, RZ, R63 ;  /* 0x000000ffff897224 */ /* 0x000fe400078e003f */
[----:B------:R-:W2:Y:S01]  /*c3fd0*/  LDL.LU R61, [R1+0x2998] ;  /* 0x00299800013d7983 */ /* 0x000ea20000300800 */
[----:B------:R-:W2:Y:S04]  /*c3fe0*/  LDL.LU R128, [R1+0x298c] ;  /* 0x00298c0001807983 */ /* 0x000ea80000300800 */
[----:B------:R1:W-:Y:S01]  /*c3ff0*/  LDGSTS.E [R132+0x16200], [R136.64], P1 ;  /* 0x1620000088847fae */ /* 0x0003e20008921844 */
[----:B------:R-:W-:Y:S01]  /*c4000*/  HMMA.1688.F32.TF32 R200, R228, R170, R188 ;  /* 0x000000aae4c8723c */ /* 0x000fe200000810bc */
[----:B---3--:R-:W3:Y:S02]  /*c4010*/  LDL.LU R63, [R1+0x2994] ;  /* 0x00299400013f7983 */ /* 0x008ee40000300800 */
[----:B------:R-:W3:Y:S01]  /*c4020*/  LDL.LU R188, [R1+0xf20] ;  /* 0x000f200001bc7983 */ /* 0x000ee20000300800 */
[----:B------:R-:W3:Y:S01]  /*c4030*/  LDL.LU R189, [R1+0xf24] ;  /* 0x000f240001bd7983 */ /* 0x000ee20000300800 */
[----:B------:R-:W3:Y:S02]  /*c4040*/  LDL.LU R190, [R1+0xf28] ;  /* 0x000f280001be7983 */ /* 0x000ee40000300800 */
[----:B------:R-:W-:-:S02]  /*c4050*/  IMAD.MOV.U32 R180, RZ, RZ, R170 ;  /* 0x000000ffffb47224 */ /* 0x000fc400078e00aa */
[----:B------:R-:W-:Y:S01]  /*c4060*/  IMAD.MOV.U32 R178, RZ, RZ, R171 ;  /* 0x000000ffffb27224 */ /* 0x000fe200078e00ab */
[----:B------:R-:W3:Y:S01]  /*c4070*/  LDL.LU R191, [R1+0xf2c] ;  /* 0x000f2c0001bf7983 */ /* 0x000ee20000300800 */
[----:B------:R-:W3:Y:S01]  /*c4080*/  LDL.LU.64 R170, [R1+0x188] ;  /* 0x0001880001aa7983 */ /* 0x000ee20000300a00 */
[----:B-1----:R-:W-:Y:S01]  /*c4090*/  MOV R136, R2 ;  /* 0x0000000200887202 */ /* 0x002fe20000000f00 */
[----:B------:R-:W-:-:S05]  /*c40a0*/  IMAD.MOV.U32 R137, RZ, RZ, R62 ;  /* 0x000000ffff897224 */ /* 0x000fca00078e003e */
[----:B------:R1:W-:Y:S02]  /*c40b0*/  LDGSTS.E [R132+0x16400], [R136.64], P1 ;  /* 0x1640000088847fae */ /* 0x0003e40008921844 */
[----:B-1----:R-:W-:Y:S01]  /*c40c0*/  IMAD.MOV.U32 R136, RZ, RZ, R129 ;  /* 0x000000ffff887224 */ /* 0x002fe200078e0081 */
[----:B------:R-:W-:-:S05]  /*c40d0*/  MOV R137, R135 ;  /* 0x0000008700897202 */ /* 0x000fca0000000f00 */
[----:B------:R1:W-:Y:S01]  /*c40e0*/  LDGSTS.E [R132+0x16600], [R136.64], P1 ;  /* 0x1660000088847fae */ /* 0x0003e20008921844 */
[----:B----4-:R-:W-:-:S05]  /*c40f0*/  IMAD.X R64, R64, 0x1, R0, P5 ;  /* 0x0000000140407824 */ /* 0x010fca00028e0600 */
[----:B------:R4:W-:Y:S01]  /*c4100*/  STL [R1+0x2984], R64 ;  /* 0x0029844001007387 */ /* 0x0009e20000100800 */
[----:B-----5:R-:W5:Y:S01]  /*c4110*/  LDL.LU R62, [R1+0x29a0] ;  /* 0x0029a000013e7983 */ /* 0x020f620000300800 */
[----:B-1----:R-:W-:Y:S02]  /*c4120*/  MOV R137, R64 ;  /* 0x0000004000897202 */ /* 0x002fe40000000f00 */
[----:B--2---:R-:W-:-:S05]  /*c4130*/  IADD3 R65, P5, R65, R252, RZ ;  /* 0x000000fc41417210 */ /* 0x004fca0007fbe0ff */
[----:B------:R-:W-:Y:S01]  /*c4140*/  STL [R1+0x2990], R65 ;  /* 0x0029904101007387 */ /* 0x000fe20000100800 */
[----:B----4-:R-:W2:Y:S01]  /*c4150*/  LDL.LU R64, [R1+0x299c] ;  /* 0x00299c0001407983 */ /* 0x010ea20000300800 */
[----:B------:R-:W-:Y:S01]  /*c4160*/  IADD3 R61, P1, R61, R252, RZ ;  /* 0x000000fc3d3d7210 */ /* 0x000fe20007f3e0ff */
[----:B------:R-:W-:Y:S01]  /*c4170*/  IMAD.X R128, R128, 0x1, R0, P5 ;  /* 0x0000000180807824 */ /* 0x000fe200028e0600 */
[----:B------:R-:W-:Y:S01]  /*c4180*/  HMMA.1688.F32.TF32 R204, R228, R250, R244 ;  /* 0x000000fae4cc723c */ /* 0x000fe200000810f4 */
[----:B------:R-:W-:Y:S02]  /*c4190*/  IMAD.MOV.U32 R136, RZ, RZ, R60 ;  /* 0x000000ffff887224 */ /* 0x000fe400078e003c */
[----:B------:R-:W-:Y:S01]  /*c41a0*/  STL [R1+0x2998], R61 ;  /* 0x0029983d01007387 */ /* 0x000fe20000100800 */
[----:B------:R-:W-:Y:S02]  /*c41b0*/  STL [R1+0x298c], R128 ;  /* 0x00298c8001007387 */ /* 0x000fe40000100800 */
[----:B------:R-:W4:Y:S02]  /*c41c0*/  LDL.LU R244, [R1+0xf40] ;  /* 0x000f400001f47983 */ /* 0x000f240000300800 */
[----:B------:R-:W4:Y:S01]  /*c41d0*/  LDL.LU R245, [R1+0xf44] ;  /* 0x000f440001f57983 */ /* 0x000f220000300800 */
[----:B------:R-:W4:Y:S01]  /*c41e0*/  LDL.LU R246, [R1+0xf48] ;  /* 0x000f480001f67983 */ /* 0x000f220000300800 */
[----:B------:R-:W-:Y:S01]  /*c41f0*/  MOV R176, R250 ;  /* 0x000000fa00b07202 */ /* 0x000fe20000000f00 */
[----:B------:R-:W-:-:S02]  /*c4200*/  IMAD.MOV.U32 R2, RZ, RZ, R251 ;  /* 0x000000ffff027224 */ /* 0x000fc400078e00fb */
[----:B------:R-:W4:Y:S01]  /*c4210*/  LDL.LU R247, [R1+0xf4c] ;  /* 0x000f4c0001f77983 */ /* 0x000f220000300800 */
[----:B---3--:R-:W-:Y:S01]  /*c4220*/  IADD3.X R63, R63, R0, RZ, P1, !PT ;  /* 0x000000003f3f7210 */ /* 0x008fe20000ffe4ff */
[----:B------:R-:W4:Y:S04]  /*c4230*/  LDL.LU.64 R250, [R1+0x178] ;  /* 0x0001780001fa7983 */ /* 0x000f280000300a00 */
[----:B------:R1:W-:Y:S01]  /*c4240*/  LDGSTS.E [R132+0x18000], [R136.64], P2 ;  /* 0x1800000088847fae */ /* 0x0003e20009121844 */
[----:B------:R-:W3:Y:S01]  /*c4250*/  LDL.LU R60, [R1+0x28e8] ;  /* 0x0028e800013c7983 */ /* 0x000ee20000300800 */
[----:B------:R-:W-:Y:S01]  /*c4260*/  HMMA.1688.F32.TF32 R212, R228, R170, R188 ;  /* 0x000000aae4d4723c */ /* 0x000fe200000810bc */
[----:B------:R-:W-:Y:S01]  /*c4270*/  MOV R149, R170 ;  /* 0x000000aa00957202 */ /* 0x000fe20000000f00 */
[----:B------:R-:W-:-:S02]  /*c4280*/  IMAD.MOV.U32 R148, RZ, RZ, R171 ;  /* 0x000000ffff947224 */ /* 0x000fc400078e00ab */
[----:B-1----:R-:W-:Y:S02]  /*c4290*/  IMAD.MOV.U32 R136, RZ, RZ, R65 ;  /* 0x000000ffff887224 */ /* 0x002fe400078e0041 */
[----:B------:R-:W-:-:S05]  /*c42a0*/  IMAD.MOV.U32 R137, RZ, RZ, R128 ;  /* 0x000000ffff897224 */ /* 0x000fca00078e0080 */
[----:B------:R1:W-:Y:S02]  /*c42b0*/  LDGSTS.E [R132+0x18200], [R136.64], P2 ;  /* 0x1820000088847fae */ /* 0x0003e40009121844 */
[----:B-1----:R-:W-:Y:S02]  /*c42c0*/  IMAD.MOV.U32 R136, RZ, RZ, R61 ;  /* 0x000000ffff887224 */ /* 0x002fe400078e003d */
[----:B------:R-:W-:-:S05]  /*c42d0*/  IMAD.MOV.U32 R137, RZ, RZ, R63 ;  /* 0x000000ffff897224 */ /* 0x000fca00078e003f */
[----:B------:R1:W-:Y:S01]  /*c42e0*/  LDGSTS.E [R132+0x18400], [R136.64], P2 ;  /* 0x1840000088847fae */ /* 0x0003e20009121844 */
[----:B-----5:R-:W-:-:S05]  /*c42f0*/  IADD3 R62, P5, R62, R252, RZ ;  /* 0x000000fc3e3e7210 */ /* 0x020fca0007fbe0ff */
[----:B------:R-:W-:Y:S01]  /*c4300*/  STL [R1+0x29a0], R62 ;  /* 0x0029a03e01007387 */ /* 0x000fe20000100800 */
[----:B------:R5:W-:Y:S02]  /*c4310*/  STL [R1+0x2994], R63 ;  /* 0x0029943f01007387 */ /* 0x000be40000100800 */
[----:B-1----:R-:W-:Y:S01]  /*c4320*/  IMAD.MOV.U32 R136, RZ, RZ, R62 ;  /* 0x000000ffff887224 */ /* 0x002fe200078e003e */
[----:B--2---:R-:W-:-:S05]  /*c4330*/  IADD3.X R64, R64, R0, RZ, P5, !PT ;  /* 0x0000000040407210 */ /* 0x004fca0002ffe4ff */
[----:B------:R1:W-:Y:S01]  /*c4340*/  STL [R1+0x299c], R64 ;  /* 0x00299c4001007387 */ /* 0x0003e20000100800 */
[----:B------:R-:W2:Y:S02]  /*c4350*/  LDL.LU R188, [R1+0xf30] ;  /* 0x000f300001bc7983 */ /* 0x000ea40000300800 */
[----:B------:R-:W2:Y:S02]  /*c4360*/  LDL.LU R189, [R1+0xf34] ;  /* 0x000f340001bd7983 */ /* 0x000ea40000300800 */
[----:B------:R-:W2:Y:S01]  /*c4370*/  LDL.LU R190, [R1+0xf38] ;  /* 0x000f380001be7983 */ /* 0x000ea20000300800 */
[----:B------:R-:W2:Y:S01]  /*c4380*/  LDL.LU R191, [R1+0xf3c] ;  /* 0x000f3c0001bf7983 */ /* 0x000ea20000300800 */
[----:B------:R-:W2:Y:S02]  /*c4390*/  LDL.LU.64 R170, [R1+0x168] ;  /* 0x0001680001aa7983 */ /* 0x000ea40000300a00 */
[----:B-----5:R-:W5:Y:S02]  /*c43a0*/  LDL.LU R63, [R1+0x28f0] ;  /* 0x0028f000013f7983 */ /* 0x020f640000300800 */
[----:B------:R-:W2:Y:S01]  /*c43b0*/  LDL.LU R61, [R1+0x28f8] ;  /* 0x0028f800013d7983 */ /* 0x000ea20000300800 */
[----:B------:R-:W2:Y:S01]  /*c43c0*/  LDL.LU R62, [R1+0x28e4] ;  /* 0x0028e400013e7983 */ /* 0x000ea20000300800 */
[----:B------:R-:W2:Y:S01]  /*c43d0*/  LDL.LU R173, [R1+0x28ec] ;  /* 0x0028ec0001ad7983 */ /* 0x000ea20000300800 */
[----:B---3--:R-:W-:-:S02]  /*c43e0*/  IADD3 R60, P6, R60, R252, RZ ;  /* 0x000000fc3c3c7210 */ /* 0x008fc40007fde0ff */
[----:B------:R-:W-:Y:S02]  /*c43f0*/  SEL R133, R133, RZ, !P0 ;  /* 0x000000ff85857207 */ /* 0x000fe40004000000 */
[----:B------:R-:W-:Y:S02]  /*c4400*/  ISETP.GT.AND P1, PT, R3, 0x3c, PT ;  /* 0x0000003c0300780c */ /* 0x000fe40003f24270 */
[----:B------:R-:W-:Y:S01]  /*c4410*/  MOV R137, R64 ;  /* 0x0000004000897202 */ /* 0x000fe20000000f00 */
[----:B------:R-:W-:Y:S01]  /*c4420*/  STL [R1+0x28e8], R60 ;  /* 0x0028e83c01007387 */ /* 0x000fe20000100800 */
[----:B------:R-:W3:Y:S01]  /*c4430*/  LDL.LU R240, [R1+0xf50] ;  /* 0x000f500001f07983 */ /* 0x000ee20000300800 */
[----:B------:R-:W-:Y:S01]  /*c4440*/  HMMA.1688.F32.TF32 R208, R228, R242, R236 ;  /* 0x000000f2e4d0723c */ /* 0x000fe200000810ec */
[----:B------:R-:W-:Y:S01]  /*c4450*/  IMAD.MOV.U32 R157, RZ, RZ, R242 ;  /* 0x000000ffff9d7224 */ /* 0x000fe200078e00f2 */
[----:B------:R-:W3:Y:S01]  /*c4460*/  LDL.LU R241, [R1+0xf54] ;  /* 0x000f540001f17983 */ /* 0x000ee20000300800 */
[----:B------:R-:W-:Y:S01]  /*c4470*/  ISETP.NE.U32.AND P3, PT, R133, RZ, PT ;  /* 0x000000ff8500720c */ /* 0x000fe20003f65070 */
[----:B------:R-:W-:-:S02]  /*c4480*/  IMAD.MOV.U32 R156, RZ, RZ, R243 ;  /* 0x000000ffff9c7224 */ /* 0x000fc400078e00f3 */
[----:B------:R-:W3:Y:S01]  /*c4490*/  LDL.LU R242, [R1+0xf58] ;  /* 0x000f580001f27983 */ /* 0x000ee20000300800 */
[----:B------:R-:W-:Y:S01]  /*c44a0*/  SEL R133, RZ, 0x4, !P1 ;  /* 0x00000004ff857807 */ /* 0x000fe20004800000 */
[----:B----4-:R-:W-:Y:S01]  /*c44b0*/  HMMA.1688.F32.TF32 R216, R228, R250, R244 ;  /* 0x000000fae4d8723c */ /* 0x010fe200000810f4 */
[----:B------:R-:W3:Y:S04]  /*c44c0*/  LDL.LU R243, [R1+0xf5c] ;  /* 0x000f5c0001f37983 */ /* 0x000ee80000300800 */
[----:B------:R4:W-:Y:S01]  /*c44d0*/  LDGSTS.E [R132+0x18600], [R136.64], P2 ;  /* 0x1860000088847fae */ /* 0x0009e20009121844 */
[----:B------:R-:W3:Y:S01]  /*c44e0*/  LDL.LU.64 R246, [R1+0x158] ;  /* 0x0001580001f67983 */ /* 0x000ee20000300a00 */
[----:B------:R-:W-:Y:S01]  /*c44f0*/  ISETP.GT.AND P2, PT, R3, 0x40, PT ;  /* 0x000000400300780c */ /* 0x000fe20003f44270 */
[----:B------:R-:W3:Y:S01]  /*c4500*/  LDL.LU R166, [R1+0x28f4] ;  /* 0x0028f40001a67983 */ /* 0x000ee20000300800 */
[----:B------:R-:W3:Y:S02]  /*c4510*/  LDL.LU R135, [R1+0x2900] ;  /* 0x0029000001877983 */ /* 0x000ee40000300800 */
[----:B----4-:R-:W-:Y:S01]  /*c4520*/  SEL R136, RZ, 0x4, !P2 ;  /* 0x00000004ff887807 */ /* 0x010fe20005000000 */
[----:B------:R-:W-:-:S02]  /*c4530*/  IMAD.MOV.U32 R141, RZ, RZ, R250 ;  /* 0x000000ffff8d7224 */ /* 0x000fc400078e00fa */
[----:B------:R-:W-:Y:S01]  /*c4540*/  IMAD.MOV.U32 R152, RZ, RZ, R251 ;  /* 0x000000ffff987224 */ /* 0x000fe200078e00fb */
[----:B-----5:R-:W-:Y:S02]  /*c4550*/  IADD3 R63, P1, R63, R252, RZ ;  /* 0x000000fc3f3f7210 */ /* 0x020fe40007f3e0ff */
[----:B--2---:R-:W-:Y:S02]  /*c4560*/  IADD3.X R62, R62, R0, RZ, P6, !PT ;  /* 0x000000003e3e7210 */ /* 0x004fe400037fe4ff */
[-C--:B------:R-:W-:Y:S01]  /*c4570*/  IADD3 R61, P2, R61, R252.reuse, RZ ;  /* 0x000000fc3d3d7210 */ /* 0x080fe20007f5e0ff */
[--C-:B------:R-:W-:Y:S01]  /*c4580*/  IMAD.X R173, R173, 0x1, R0.reuse, P1 ;  /* 0x00000001adad7824 */ /* 0x100fe200008e0600 */
[----:B------:R-:W-:Y:S01]  /*c4590*/  STL [R1+0x28f0], R63 ;  /* 0x0028f03f01007387 */ /* 0x000fe20000100800 */
[----:B------:R2:W-:Y:S03]  /*c45a0*/  STL [R1+0x28e4], R62 ;  /* 0x0028e43e01007387 */ /* 0x0005e60000100800 */
[----:B------:R-:W-:Y:S01]  /*c45b0*/  STL [R1+0x28ec], R173 ;  /* 0x0028ecad01007387 */ /* 0x000fe20000100800 */
[----:B------:R4:W-:Y:S02]  /*c45c0*/  STL [R1+0x28f8], R61 ;  /* 0x0028f83d01007387 */ /* 0x0009e40000100800 */
[----:B------:R-:W5:Y:S02]  /*c45d0*/  LDL.LU R248, [R1+0xf60] ;  /* 0x000f600001f87983 */ /* 0x000f640000300800 */
[----:B------:R-:W5:Y:S01]  /*c45e0*/  LDL.LU R249, [R1+0xf64] ;  /* 0x000f640001f97983 */ /* 0x000f620000300800 */
[----:B------:R-:W5:Y:S01]  /*c45f0*/  LDL.LU R250, [R1+0xf68] ;  /* 0x000f680001fa7983 */ /* 0x000f620000300800 */
[----:B------:R-:W5:Y:S02]  /*c4600*/  LDL.LU R251, [R1+0xf6c] ;  /* 0x000f6c0001fb7983 */ /* 0x000f640000300800 */
[----:B------:R-:W4:Y:S02]  /*c4610*/  LDL.LU R164, [R1+0x28fc] ;  /* 0x0028fc0001a47983 */ /* 0x000f240000300800 */
[----:B------:R-:W5:Y:S01]  /*c4620*/  LDL.LU R128, [R1+0x2868] ;  /* 0x0028680001807983 */ /* 0x000f620000300800 */
[----:B------:R-:W-:Y:S01]  /*c4630*/  HMMA.1688.F32.TF32 R220, R228, R170, R188 ;  /* 0x000000aae4dc723c */ /* 0x000fe200000810bc */
[----:B---3--:R-:W-:Y:S01]  /*c4640*/  IMAD.X R166, R166, 0x1, R0, P2 ;  /* 0x00000001a6a67824 */ /* 0x008fe200010e0600 */
[----:B------:R-:W-:Y:S01]  /*c4650*/  IADD3 R135, P1, R135, R252, RZ ;  /* 0x000000fc87877210 */ /* 0x000fe20007f3e0ff */
[----:B------:R-:W-:-:S04]  /*c4660*/  IMAD.MOV.U32 R140, RZ, RZ, R170 ;  /* 0x000000ffff8c7224 */ /* 0x000fc800078e00aa */
[----:B------:R-:W-:Y:S01]  /*c4670*/  STL [R1+0x2900], R135 ;  /* 0x0029008701007387 */ /* 0x000fe20000100800 */
[----:B------:R-:W-:Y:S02]  /*c4680*/  STL [R1+0x28f4], R166 ;  /* 0x0028f4a601007387 */ /* 0x000fe40000100800 */
[----:B------:R-:W3:Y:S02]  /*c4690*/  LDL.LU R168, [R1+0xfc0] ;  /* 0x000fc00001a87983 */ /* 0x000ee40000300800 */
[----:B------:R-:W3:Y:S01]  /*c46a0*/  LDL.LU R169, [R1+0xfc4] ;  /* 0x000fc40001a97983 */ /* 0x000ee20000300800 */
[----:B------:R-:W-:Y:S01]  /*c46b0*/  MOV R144, R171 ;  /* 0x000000ab00907202 */ /* 0x000fe20000000f00 */
[----:B------:R-:W3:Y:S01]  /*c46c0*/  LDL.LU R170, [R1+0xfc8] ;  /* 0x000fc80001aa7983 */ /* 0x000ee20000300800 */
[----:B------:R-:W3:Y:S01]  /*c46d0*/  LDL.LU R171, [R1+0xfcc] ;  /* 0x000fcc0001ab7983 */ /* 0x000ee20000300800 */
[----:B------:R-:W-:Y:S01]  /*c46e0*/  SEL R133, R133, RZ, !P0 ;  /* 0x000000ff85857207 */ /* 0x000fe20004000000 */
[----:B------:R-:W3:Y:S01]  /*c46f0*/  LDL.LU R129, [R1+0x2864] ;  /* 0x0028640001817983 */ /* 0x000ee20000300800 */
[----:B------:R-:W3:Y:S01]  /*c4700*/  LDL.LU R188, [R1+0xf70] ;  /* 0x000f700001bc7983 */ /* 0x000ee20000300800 */
[----:B------:R-:W3:Y:S02]  /*c4710*/  LDL.LU R189, [R1+0xf74] ;  /* 0x000f740001bd7983 */ /* 0x000ee40000300800 */
[----:B------:R-:W3:Y:S01]  /*c4720*/  LDL.LU R190, [R1+0xf78] ;  /* 0x000f780001be7983 */ /* 0x000ee20000300800 */
[----:B------:R-:W-:Y:S01]  /*c4730*/  ISETP.NE.U32.AND P5, PT, R133, RZ, PT ;  /* 0x000000ff8500720c */ /* 0x000fe20003fa5070 */
[----:B------:R-:W3:Y:S01]  /*c4740*/  LDL.LU R191, [R1+0xf7c] ;  /* 0x000f7c0001bf7983 */ /* 0x000ee20000300800 */
[----:B------:R-:W-:-:S02]  /*c4750*/  SEL R133, R136, RZ, !P0 ;  /* 0x000000ff88857207 */ /* 0x000fc40004000000 */
[----:B------:R-:W-:Y:S01]  /*c4760*/  MOV R137, R62 ;  /* 0x0000003e00897202 */ /* 0x000fe20000000f00 */
[----:B-1----:R-:W3:Y:S02]  /*c4770*/  LDL.LU R64, [R1+0x2870] ;  /* 0x0028700001407983 */ /* 0x002ee40000300800 */
[----:B------:R-:W-:Y:S01]  /*c4780*/  IMAD.MOV.U32 R136, RZ, RZ, R60 ;  /* 0x000000ffff887224 */ /* 0x000fe200078e003c */
[----:B--2---:R-:W2:Y:S01]  /*c4790*/  LDL.LU R62, [R1+0x2878] ;  /* 0x00287800013e7983 */ /* 0x004ea20000300800 */
[----:B------:R-:W2:Y:S03]  /*c47a0*/  LDL.LU R60, [R1+0x2880] ;  /* 0x00288000013c7983 */ /* 0x000ea60000300800 */
[----:B------:R1:W-:Y:S02]  /*c47b0*/  LDGSTS.E [R132+0x1a000], [R136.64], P4 ;  /* 0x1a00000088847fae */ /* 0x0003e4000a121844 */
[----:B-1----:R-:W-:-:S02]  /*c47c0*/  IMAD.MOV.U32 R136, RZ, RZ, R63 ;  /* 0x000000ffff887224 */ /* 0x002fc400078e003f */
[----:B----4-:R-:W-:Y:S01]  /*c47d0*/  IMAD.X R164, R164, 0x1, R0, P1 ;  /* 0x00000001a4a47824 */ /* 0x010fe200008e0600 */
[----:B-----5:R-:W-:-:S04]  /*c47e0*/  IADD3 R128, P1, R128, R252, RZ ;  /* 0x000000fc80807210 */ /* 0x020fc80007f3e0ff */
[----:B------:R-:W-:Y:S01]  /*c47f0*/  STL [R1+0x28fc], R164 ;  /* 0x0028fca401007387 */ /* 0x000fe20000100800 */
[----:B------:R-:W-:Y:S02]  /*c4800*/  STL [R1+0x2868], R128 ;  /* 0x0028688001007387 */ /* 0x000fe40000100800 */
[----:B------:R-:W4:Y:S02]  /*c4810*/  LDL.LU R65, [R1+0x286c] ;  /* 0x00286c0001417983 */ /* 0x000f240000300800 */
[----:B------:R-:W5:Y:S02]  /*c4820*/  LDL.LU R63, [R1+0x2874] ;  /* 0x00287400013f7983 */ /* 0x000f640000300800 */
[----:B------:R-:W-:-:S05]  /*c4830*/  IMAD.MOV.U32 R137, RZ, RZ, R173 ;  /* 0x000000ffff897224 */ /* 0x000fca00078e00ad */
[----:B------:R1:W-:Y:S01]  /*c4840*/  LDGSTS.E [R132+0x1a200], [R136.64], P4 ;  /* 0x1a20000088847fae */ /* 0x0003e2000a121844 */
[----:B---3--:R-:W-:Y:S01]  /*c4850*/  IMAD.X R129, R129, 0x1, R0, P1 ;  /* 0x0000000181817824 */ /* 0x008fe200008e0600 */
[----:B-1----:R-:W-:Y:S01]  /*c4860*/  MOV R136, R61 ;  /* 0x0000003d00887202 */ /* 0x002fe20000000f00 */
[----:B------:R-:W-:Y:S01]  /*c4870*/  IMAD.MOV.U32 R137, RZ, RZ, R166 ;  /* 0x000000ffff897224 */ /* 0x000fe200078e00a6 */
[----:B------:R-:W3:Y:S01]  /*c4880*/  LDL.LU R61, [R1+0x287c] ;  /* 0x00287c00013d7983 */ /* 0x000ee20000300800 */
[----:B------:R-:W-:-:S03]  /*c4890*/  IADD3 R64, P1, R64, R252, RZ ;  /* 0x000000fc40407210 */ /* 0x000fc60007f3e0ff */
[----:B------:R1:W-:Y:S01]  /*c48a0*/  LDGSTS.E [R132+0x1a400], [R136.64], P4 ;  /* 0x1a40000088847fae */ /* 0x0003e2000a121844 */
[----:B--2---:R-:W-:-:S03]  /*c48b0*/  IADD3 R62, P2, R62, R252, RZ ;  /* 0x000000fc3e3e7210 */ /* 0x004fc60007f5e0ff */
[----:B------:R-:W-:Y:S01]  /*c48c0*/  STL [R1+0x2864], R129 ;  /* 0x0028648101007387 */ /* 0x000fe20000100800 */
[----:B------:R2:W-:Y:S01]  /*c48d0*/  STL [R1+0x2870], R64 ;  /* 0x0028704001007387 */ /* 0x0005e20000100800 */
[----:B------:R-:W-:Y:S01]  /*c48e0*/  HMMA.1688.F32.TF32 R224, R228, R246, R240 ;  /* 0x000000f6e4e0723c */ /* 0x000fe200000810f0 */
[----:B------:R-:W-:Y:S01]  /*c48f0*/  IMAD.MOV.U32 R153, RZ, RZ, R246 ;  /* 0x000000ffff997224 */ /* 0x000fe200078e00f6 */
[----:B------:R-:W-:Y:S01]  /*c4900*/  STL [R1+0x2878], R62 ;  /* 0x0028783e01007387 */ /* 0x000fe20000100800 */
[----:B-1----:R-:W-:Y:S01]  /*c4910*/  MOV R136, R135 ;  /* 0x0000008700887202 */ /* 0x002fe20000000f00 */
[----:B------:R-:W-:Y:S01]  /*c4920*/  IMAD.MOV.U32 R137, RZ, RZ, R164 ;  /* 0x000000ffff897224 */ /* 0x000fe200078e00a4 */
[----:B------:R-:W-:-:S03]  /*c4930*/  MOV R145, R247 ;  /* 0x000000f700917202 */ /* 0x000fc60000000f00 */
[----:B------:R-:W-:Y:S01]  /*c4940*/  HMMA.1688.F32.TF32 R244, R228, R154, R188 ;  /* 0x0000009ae4f4723c */ /* 0x000fe200000810bc */
[----:B------:R1:W-:Y:S02]  /*c4950*/  LDGSTS.E [R132+0x1a600], [R136.64], P4 ;  /* 0x1a60000088847fae */ /* 0x0003e4000a121844 */
[----:B-1----:R-:W-:Y:S01]  /*c4960*/  MOV R136, R128 ;  /* 0x0000008000887202 */ /* 0x002fe20000000f00 */
[----:B------:R-:W-:-:S05]  /*c4970*/  IMAD.MOV.U32 R137, RZ, RZ, R129 ;  /* 0x000000ffff897224 */ /* 0x000fca00078e0081 */
[----:B------:R1:W-:Y:S02]  /*c4980*/  LDGSTS.E [R132+0x1c000], [R136.64], P3 ;  /* 0x1c00000088847fae */ /* 0x0003e40009921844 */
[----:B-1----:R-:W-:Y:S02]  /*c4990*/  IMAD.MOV.U32 R136, RZ, RZ, R64 ;  /* 0x000000ffff887224 */ /* 0x002fe400078e0040 */
[--C-:B----4-:R-:W-:Y:S01]  /*c49a0*/  IMAD.X R65, R65, 0x1, R0.reuse, P1 ;  /* 0x0000000141417824 */ /* 0x110fe200008e0600 */
[----:B------:R-:W-:Y:S01]  /*c49b0*/  IADD3 R60, P1, R60, R252, RZ ;  /* 0x000000fc3c3c7210 */ /* 0x000fe20007f3e0ff */
[----:B-----5:R-:W-:-:S03]  /*c49c0*/  IMAD.X R63, R63, 0x1, R0, P2 ;  /* 0x000000013f3f7824 */ /* 0x020fc600010e0600 */
[----:B------:R-:W-:Y:S01]  /*c49d0*/  STL [R1+0x286c], R65 ;  /* 0x00286c4101007387 */ /* 0x000fe20000100800 */
[----:B------:R1:W-:Y:S02]  /*c49e0*/  STL [R1+0x2880], R60 ;  /* 0x0028803c01007387 */ /* 0x0003e40000100800 */
[----:B------:R-:W4:Y:S02]  /*c49f0*/  LDL.LU R188, [R1+0xfa0] ;  /* 0x000fa00001bc7983 */ /* 0x000f240000300800 */
[----:B------:R-:W-:Y:S01]  /*c4a00*/  STL [R1+0x2874], R63 ;  /* 0x0028743f01007387 */ /* 0x000fe20000100800 */
[----:B------:R-:W4:Y:S01]  /*c4a10*/  LDL.LU R189, [R1+0xfa4] ;  /* 0x000fa40001bd7983 */ /* 0x000f220000300800 */
[----:B------:R-:W4:Y:S02]  /*c4a20*/  LDL.LU R190, [R1+0xfa8] ;  /* 0x000fa80001be7983 */ /* 0x000f240000300800 */
[----:B------:R-:W4:Y:S02]  /*c4a30*/  LDL.LU R191, [R1+0xfac] ;  /* 0x000fac0001bf7983 */ /* 0x000f240000300800 */
[----:B--2---:R-:W2:Y:S01]  /*c4a40*/  LDL.LU R64, [R1+0x27e8] ;  /* 0x0027e80001407983 */ /* 0x004ea20000300800 */
[----:B------:R-:W5:Y:S01]  /*c4a50*/  LDL.LU R166, [R1+0x27f0] ;  /* 0x0027f00001a67983 */ /* 0x000f620000300800 */
[----:B------:R-:W-:Y:S01]  /*c4a60*/  IMAD.MOV.U32 R137, RZ, RZ, R65 ;  /* 0x000000ffff897224 */ /* 0x000fe200078e0041 */
[C---:B------:R-:W-:Y:S08]  /*c4a70*/  HMMA.1688.F32.TF32 R240, R228.reuse, R158, R248 ;  /* 0x0000009ee4f0723c */ /* 0x040ff000000810f8 */
[----:B------:R-:W-:Y:S01]  /*c4a80*/  HMMA.1688.F32.TF32 R248, R228, R150, R168 ;  /* 0x00000096e4f8723c */ /* 0x000fe200000810a8 */
[----:B------:R1:W-:Y:S01]  /*c4a90*/  LDGSTS.E [R132+0x1c200], [R136.64], P3 ;  /* 0x1c20000088847fae */ /* 0x0003e20009921844 */
[----:B---3--:R-:W-:-:S05]  /*c4aa0*/  IADD3.X R61, R61, R0, RZ, P1, !PT ;  /* 0x000000003d3d7210 */ /* 0x008fca0000ffe4ff */
[----:B------:R3:W-:Y:S01]  /*c4ab0*/  STL [R1+0x287c], R61 ;  /* 0x00287c3d01007387 */ /* 0x0007e20000100800 */
[----:B------:R-:W4:Y:S02]  /*c4ac0*/  LDL.LU R168, [R1+0xf80] ;  /* 0x000f800001a87983 */ /* 0x000f240000300800 */
[----:B------:R-:W4:Y:S02]  /*c4ad0*/  LDL.LU R169, [R1+0xf84] ;  /* 0x000f840001a97983 */ /* 0x000f240000300800 */
[----:B------:R-:W4:Y:S01]  /*c4ae0*/  LDL.LU R170, [R1+0xf88] ;  /* 0x000f880001aa7983 */ /* 0x000f220000300800 */
[----:B------:R-:W4:Y:S01]  /*c4af0*/  LDL.LU R171, [R1+0xf8c] ;  /* 0x000f8c0001ab7983 */ /* 0x000f220000300800 */
[----:B-1----:R-:W-:Y:S01]  /*c4b00*/  MOV R136, R62 ;  /* 0x0000003e00887202 */ /* 0x002fe20000000f00 */
[----:B------:R-:W-:-:S05]  /*c4b10*/  IMAD.MOV.U32 R137, RZ, RZ, R63 ;  /* 0x000000ffff897224 */ /* 0x000fca00078e003f */
[----:B------:R1:W-:Y:S01]  /*c4b20*/  LDGSTS.E [R132+0x1c400], [R136.64], P3 ;  /* 0x1c40000088847fae */ /* 0x0003e20009921844 */
[----:B------:R-:W-:Y:S01]  /*c4b30*/  ISETP.GT.AND P1, PT, R3, 0x44, PT ;  /* 0x000000440300780c */ /* 0x000fe20003f24270 */
[----:B-1----:R-:W-:Y:S01]  /*c4b40*/  IMAD.MOV.U32 R136, RZ, RZ, R60 ;  /* 0x000000ffff887224 */ /* 0x002fe200078e003c */
[----:B------:R-:W-:Y:S01]  /*c4b50*/  MOV R137, R61 ;  /* 0x0000003d00897202 */ /* 0x000fe20000000f00 */
[----:B------:R-:W4:Y:S01]  /*c4b60*/  LDL.LU R60, [R1+0xfe0] ;  /* 0x000fe000013c7983 */ /* 0x000f220000300800 */
[----:B---3--:R-:W3:Y:S02]  /*c4b70*/  LDL.LU R61, [R1+0xfe4] ;  /* 0x000fe400013d7983 */ /* 0x008ee40000300800 */
[----:B------:R-:W3:Y:S02]  /*c4b80*/  LDL.LU R62, [R1+0xfe8] ;  /* 0x000fe800013e7983 */ /* 0x000ee40000300800 */
[----:B------:R-:W3:Y:S01]  /*c4b90*/  LDL.LU R63, [R1+0xfec] ;  /* 0x000fec00013f7983 */ /* 0x000ee20000300800 */
[----:B------:R-:W3:Y:S01]  /*c4ba0*/  LDL.LU R65, [R1+0x27f8] ;  /* 0x0027f80001417983 */ /* 0x000ee20000300800 */
[----:B------:R-:W4:Y:S02]  /*c4bb0*/  LDL.LU R186, [R1+0x27e4] ;  /* 0x0027e40001ba7983 */ /* 0x000f240000300800 */
[----:B------:R-:W4:Y:S01]  /*c4bc0*/  LDL.LU R175, [R1+0x27ec] ;  /* 0x0027ec0001af7983 */ /* 0x000f220000300800 */
[----:B------:R1:W-:Y:S01]  /*c4bd0*/  LDGSTS.E [R132+0x1c600], [R136.64], P3 ;  /* 0x1c60000088847fae */ /* 0x0003e20009921844 */
[----:B------:R-:W4:Y:S01]  /*c4be0*/  LDL.LU R135, [R1+0x27f4] ;  /* 0x0027f40001877983 */ /* 0x000f220000300800 */
[----:B-1----:R-:W-:-:S02]  /*c4bf0*/  SEL R136, RZ, 0x4, !P1 ;  /* 0x00000004ff887807 */ /* 0x002fc40004800000 */
[-C--:B--2---:R-:W-:Y:S02]  /*c4c00*/  IADD3 R64, P1, R64, R252.reuse, RZ ;  /* 0x000000fc40407210 */ /* 0x084fe40007f3e0ff */
[----:B-----5:R-:W-:-:S03]  /*c4c10*/  IADD3 R166, P2, R166, R252, RZ ;  /* 0x000000fca6a67210 */ /* 0x020fc60007f5e0ff */
[----:B------:R-:W-:Y:S02]  /*c4c20*/  STL [R1+0x27e8], R64 ;  /* 0x0027e84001007387 */ /* 0x000fe40000100800 */
[----:B------:R-:W-:Y:S02]  /*c4c30*/  STL [R1+0x27f0], R166 ;  /* 0x0027f0a601007387 */ /* 0x000fe40000100800 */
[----:B------:R-:W2:Y:S01]  /*c4c40*/  LDL.LU R129, [R1+0x2800] ;  /* 0x0028000001817983 */ /* 0x000ea20000300800 */
[----:B------:R-:W-:Y:S02]  /*c4c50*/  ISETP.GT.AND P3, PT, R3, 0x48, PT ;  /* 0x000000480300780c */ /* 0x000fe40003f64270 */
[----:B------:R-:W-:Y:S01]  /*c4c60*/  ISETP.NE.U32.AND P6, PT, R133, RZ, PT ;  /* 0x000000ff8500720c */ /* 0x000fe20003fc5070 */
[----:B------:R-:W5:Y:S01]  /*c4c70*/  LDL.LU R236, [R1+0xfd0] ;  /* 0x000fd00001ec7983 */ /* 0x000f620000300800 */
[----:B------:R-:W5:Y:S01]  /*c4c80*/  LDL.LU R237, [R1+0xfd4] ;  /* 0x000fd40001ed7983 */ /* 0x000f620000300800 */
[----:B------:R-:W-:Y:S01]  /*c4c90*/  SEL R133, RZ, 0x4, !P3 ;  /* 0x00000004ff857807 */ /* 0x000fe20005800000 */
[----:B------:R-:W5:Y:S01]  /*c4ca0*/  LDL.LU R238, [R1+0xfd8] ;  /* 0x000fd80001ee7983 */ /* 0x000f620000300800 */
[----:B------:R-:W5:Y:S01]  /*c4cb0*/  LDL.LU R239, [R1+0xfdc] ;  /* 0x000fdc0001ef7983 */ /* 0x000f620000300800 */
[----:B------:R-:W5:Y:S01]  /*c4cc0*/  LDL.LU R128, [R1+0x27fc] ;  /* 0x0027fc0001807983 */ /* 0x000f620000300800 */
[----:B------:R-:W-:-:S02]  /*c4cd0*/  SEL R133, R133, RZ, !P0 ;  /* 0x000000ff85857207 */ /* 0x000fc40004000000 */
[----:B------:R-:W-:Y:S02]  /*c4ce0*/  SEL R136, R136, RZ, !P0 ;  /* 0x000000ff88887207 */ /* 0x000fe40004000000 */
[----:B---3--:R-:W-:Y:S01]  /*c4cf0*/  IADD3 R65, P3, R65, R252, RZ ;  /* 0x000000fc41417210 */ /* 0x008fe20007f7e0ff */
[--C-:B----4-:R-:W-:Y:S02]  /*c4d00*/  IMAD.X R186, R186, 0x1, R0.reuse, P1 ;  /* 0x00000001baba7824 */ /* 0x110fe400008e0600 */
[--C-:B------:R-:W-:Y:S01]  /*c4d10*/  IMAD.X R175, R175, 0x1, R0.reuse, P2 ;  /* 0x00000001afaf7824 */ /* 0x100fe200010e0600 */
[----:B------:R-:W-:Y:S01]  /*c4d20*/  ISETP.NE.U32.AND P2, PT, R133, RZ, PT ;  /* 0x000000ff8500720c */ /* 0x000fe20003f45070 */
[----:B------:R1:W-:Y:S01]  /*c4d30*/  STL [R1+0x27f8], R65 ;  /* 0x0027f84101007387 */ /* 0x0003e20000100800 */
[----:B------:R3:W-:Y:S02]  /*c4d40*/  STL [R1+0x27e4], R186 ;  /* 0x0027e4ba01007387 */ /* 0x0007e40000100800 */
[----:B------:R-:W-:Y:S01]  /*c4d50*/  IMAD.X R135, R135, 0x1, R0, P3 ;  /* 0x0000000187877824 */ /* 0x000fe200018e0600 */
[----:B------:R-:W-:Y:S01]  /*c4d60*/  MOV R133, R65 ;  /* 0x0000004100857202 */ /* 0x000fe20000000f00 */
[----:B------:R4:W-:Y:S01]  /*c4d70*/  STL [R1+0x27ec], R175 ;  /* 0x0027ecaf01007387 */ /* 0x0009e20000100800 */
[----:B------:R-:W-:Y:S01]  /*c4d80*/  ISETP.NE.U32.AND P1, PT, R136, RZ, PT ;  /* 0x000000ff8800720c */ /* 0x000fe20003f25070 */
[----:B------:R-:W-:Y:S01]  /*c4d90*/  IMAD.MOV.U32 R136, RZ, RZ, R64 ;  /* 0x000000ffff887224 */ /* 0x000fe200078e0040 */
[----:B------:R-:W-:Y:S01]  /*c4da0*/  MOV R137, R186 ;  /* 0x000000ba00897202 */ /* 0x000fe20000000f00 */
[----:B-1----:R-:W5:Y:S01]  /*c4db0*/  LDL.LU R65, [R1+0x2768] ;  /* 0x0027680001417983 */ /* 0x002f620000300800 */
[----:B------:R-:W5:Y:S02]  /*c4dc0*/  LDL.LU R173, [R1+0x2770] ;  /* 0x0027700001ad7983 */ /* 0x000f640000300800 */
[----:B------:R1:W-:Y:S02]  /*c4dd0*/  STL [R1+0x27f4], R135 ;  /* 0x0027f48701007387 */ /* 0x0003e40000100800 */
[----:B------:R-:W5:Y:S01]  /*c4de0*/  LDL.LU R164, [R1+0x2778] ;  /* 0x0027780001a47983 */ /* 0x000f620000300800 */
[----:B---3--:R-:W3:Y:S04]  /*c4df0*/  LDL.LU R186, [R1+0x2764] ;  /* 0x0027640001ba7983 */ /* 0x008ee80000300800 */
[----:B------:R1:W-:Y:S01]  /*c4e00*/  LDGSTS.E [R132+0x1e000], [R136.64], P5 ;  /* 0x1e00000088847fae */ /* 0x0003e2000a921844 */
[----:B------:R-:W3:Y:S02]  /*c4e10*/  LDL.LU R64, [R1+0x2780] ;  /* 0x0027800001407983 */ /* 0x000ee40000300800 */
[----:B-1----:R-:W-:-:S02]  /*c4e20*/  IMAD.MOV.U32 R136, RZ, RZ, R166 ;  /* 0x000000ffff887224 */ /* 0x002fc400078e00a6 */
[----:B------:R-:W-:-:S05]  /*c4e30*/  IMAD.MOV.U32 R137, RZ, RZ, R175 ;  /* 0x000000ffff897224 */ /* 0x000fca00078e00af */
[----:B------:R1:W-:Y:S02]  /*c4e40*/  LDGSTS.E [R132+0x1e200], [R136.64], P5 ;  /* 0x1e20000088847fae */ /* 0x0003e4000a921844 */
[----:B-1----:R-:W-:Y:S01]  /*c4e50*/  MOV R137, R135 ;  /* 0x0000008700897202 */ /* 0x002fe20000000f00 */
[----:B------:R-:W-:-:S05]  /*c4e60*/  IMAD.MOV.U32 R136, RZ, RZ, R133 ;  /* 0x000000ffff887224 */ /* 0x000fca00078e0085 */
[----:B------:R1:W-:Y:S01]  /*c4e70*/  LDGSTS.E [R132+0x1e400], [R136.64], P5 ;  /* 0x1e40000088847fae */ /* 0x0003e2000a921844 */
[----:B--2---:R-:W-:-:S05]  /*c4e80*/  IADD3 R129, P3, R129, R252, RZ ;  /* 0x000000fc81817210 */ /* 0x004fca0007f7e0ff */
[----:B------:R-:W-:Y:S01]  /*c4e90*/  STL [R1+0x2800], R129 ;  /* 0x0028008101007387 */ /* 0x000fe20000100800 */
[----:B----4-:R-:W2:Y:S02]  /*c4ea0*/  LDL.LU R175, [R1+0x276c] ;  /* 0x00276c0001af7983 */ /* 0x010ea40000300800 */
[----:B------:R-:W4:Y:S02]  /*c4eb0*/  LDL.LU R166, [R1+0x2774] ;  /* 0x0027740001a67983 */ /* 0x000f240000300800 */
[----:B------:R-:W4:Y:S01]  /*c4ec0*/  LDL.LU R135, [R1+0x3728] ;  /* 0x0037280001877983 */ /* 0x000f220000300800 */
[----:B------:R-:W4:Y:S01]  /*c4ed0*/  LDL.LU R133, [R1+0x277c] ;  /* 0x00277c0001857983 */ /* 0x000f220000300800 */
[----:B-----5:R-:W-:Y:S01]  /*c4ee0*/  IMAD.X R128, R128, 0x1, R0, P3 ;  /* 0x0000000180807824 */ /* 0x020fe200018e0600 */
[----:B-1----:R-:W-:-:S03]  /*c4ef0*/  MOV R136, R129 ;  /* 0x0000008100887202 */ /* 0x002fc60000000f00 */
[----:B------:R-:W-:Y:S01]  /*c4f00*/  IMAD.MOV.U32 R137, RZ, RZ, R128 ;  /* 0x000000ffff897224 */ /* 0x000fe200078e0080 */
[----:B------:R1:W-:Y:S04]  /*c4f10*/  STL [R1+0x27fc], R128 ;  /* 0x0027fc8001007387 */ /* 0x0003e80000100800 */
[----:B------:R5:W-:Y:S04]  /*c4f20*/  LDGSTS.E [R132+0x1e600], [R136.64], P5 ;  /* 0x1e60000088847fae */ /* 0x000be8000a921844 */
[----:B-1----:R-:W4:Y:S01]  /*c4f30*/  LDL.LU R128, [R1+0x3724] ;  /* 0x0037240001807983 */ /* 0x002f220000300800 */
[----:B------:R-:W4:Y:S01]  /*c4f40*/  LDL.LU R129, [R1+0x3720] ;  /* 0x0037200001817983 */ /* 0x000f220000300800 */
[C---:B------:R-:W-:Y:S08]  /*c4f50*/  HMMA.1688.F32.TF32 R188, R228.reuse, R146, R188 ;  /* 0x00000092e4bc723c */ /* 0x040ff000000810bc */
[C---:B------:R-:W-:Y:S08]  /*c4f60*/  HMMA.1688.F32.TF32 R168, R228.reuse, R142, R168 ;  /* 0x0000008ee4a8723c */ /* 0x040ff000000810a8 */
[----:B------:R-:W-:Y:S01]  /*c4f70*/  HMMA.1688.F32.TF32 R60, R228, R138, R60 ;  /* 0x0000008ae43c723c */ /* 0x000fe2000008103c */
[----:B------:R-:W-:-:S02]  /*c4f80*/  IADD3 R65, P3, R65, R252, RZ ;  /* 0x000000fc41417210 */ /* 0x000fc40007f7e0ff */
[----:B------:R-:W-:-:S03]  /*c4f90*/  IADD3 R173, P4, R173, R252, RZ ;  /* 0x000000fcadad7210 */ /* 0x000fc60007f9e0ff */
[----:B---3--:R-:W-:Y:S01]  /*c4fa0*/  IMAD.X R186, R186, 0x1, R0, P3 ;  /* 0x00000001baba7824 */ /* 0x008fe200018e0600 */
[----:B------:R-:W-:Y:S01]  /*c4fb0*/  IADD3 R164, P3, R164, R252, RZ ;  /* 0x000000fca4a47210 */ /* 0x000fe20007f7e0ff */
[----:B-----5:R-:W-:-:S03]  /*c4fc0*/  IMAD.MOV.U32 R136, RZ, RZ, R65 ;  /* 0x000000ffff887224 */ /* 0x020fc600078e0041 */
[----:B------:R-:W-:Y:S01]  /*c4fd0*/  MOV R137, R186 ;  /* 0x000000ba00897202 */ /* 0x000fe20000000f00 */
[----:B------:R1:W-:Y:S01]  /*c4fe0*/  STL [R1+0x2768], R65 ;  /* 0x0027684101007387 */ /* 0x0003e20000100800 */
[----:B------:R-:W-:Y:S02]  /*c4ff0*/  STL [R1+0x2770], R173 ;  /* 0x002770ad01007387 */ /* 0x000fe40000100800 */
[----:B------:R-:W-:Y:S02]  /*c5000*/  STL [R1+0x2764], R186 ;  /* 0x002764ba01007387 */ /* 0x000fe40000100800 */
[----:B------:R-:W-:Y:S01]  /*c5010*/  STL [R1+0x2778], R164 ;  /* 0x002778a401007387 */ /* 0x000fe20000100800 */
[----:B------:R3:W-:Y:S02]  /*c5020*/  LDGSTS.E [R132+0x20000], [R136.64], P6 ;  /* 0x2000000088847fae */ /* 0x0007e4000b121844 */
[----:B---3--:R-:W-:Y:S01]  /*c5030*/  IMAD.MOV.U32 R136, RZ, RZ, R173 ;  /* 0x000000ffff887224 */ /* 0x008fe200078e00ad */
[----:B--2---:R-:W-:Y:S01]  /*c5040*/  IADD3.X R175, R175, R0, RZ, P4, !PT ;  /* 0x00000000afaf7210 */ /* 0x004fe200027fe4ff */
[----:B------:R-:W-:-:S02]  /*c5050*/  IADD3 R64, P4, R64, R252, RZ ;  /* 0x000000fc40407210 */ /* 0x000fc40007f9e0ff */
[--C-:B----4-:R-:W-:Y:S01]  /*c5060*/  IMAD.X R166, R166, 0x1, R0.reuse, P3 ;  /* 0x00000001a6a67824 */ /* 0x110fe200018e0600 */
[----:B------:R-:W-:Y:S01]  /*c5070*/  MOV R137, R175 ;  /* 0x000000af00897202 */ /* 0x000fe20000000f00 */
[----:B------:R-:W-:Y:S01]  /*c5080*/  STL [R1+0x276c], R175 ;  /* 0x00276caf01007387 */ /* 0x000fe20000100800 */
[----:B------:R-:W-:Y:S02]  /*c5090*/  IMAD.X R133, R133, 0x1, R0, P4 ;  /* 0x0000000185857824 */ /* 0x000fe400020e0600 */
[----:B-1----:R-:W2:Y:S02]  /*c50a0*/  LDL.LU R65, [R1+0x26c8] ;  /* 0x0026c80001417983 */ /* 0x002ea40000300800 */
[----:B------:R-:W-:Y:S01]  /*c50b0*/  STL [R1+0x2780], R64 ;  /* 0x0027804001007387 */ /* 0x000fe20000100800 */
[----:B------:R1:W-:Y:S01]  /*c50c0*/  STL [R1+0x2774], R166 ;  /* 0x002774a601007387 */ /* 0x0003e20000100800 */
[----:B------:R-:W-:Y:S03]  /*c50d0*/  HMMA.1688.F32.TF32 R236, R228, R134, R236 ;  /* 0x00000086e4ec723c */ /* 0x000fe600000810ec */
[----:B------:R3:W-:Y:S01]  /*c50e0*/  LDGSTS.E [R132+0x20200], [R136.64], P6 ;  /* 0x2020000088847fae */ /* 0x0007e2000b121844 */
[----:B------:R4:W-:Y:S02]  /*c50f0*/  STL [R1+0x277c], R133 ;  /* 0x00277c8501007387 */ /* 0x0009e40000100800 */
[----:B------:R-:W5:Y:S02]  /*c5100*/  LDL.LU R231, [R1+0x26d0] ;  /* 0x0026d00001e77983 */ /* 0x000f640000300800 */
[----:B---3--:R-:W-:-:S02]  /*c5110*/  IMAD.MOV.U32 R137, RZ, RZ, R166 ;  /* 0x000000ffff897224 */ /* 0x008fc400078e00a6 */
[----:B------:R-:W-:Y:S01]  /*c5120*/  IMAD.MOV.U32 R136, RZ, RZ, R164 ;  /* 0x000000ffff887224 */ /* 0x000fe200078e00a4 */
        /* <DEDUP_REMOVED lines=8> */
[----:B------:R1:W-:Y:S01]  /*c51b0*/  LDGSTS.E [R132+0x20400], [R136.64], P6 ;  /* 0x2040000088847fae */ /* 0x0003e2000b121844 */
[----:B------:R-:W-:-:S02]  /*c51c0*/  ISETP.GT.AND P4, PT, R3, 0x4c, PT ;  /* 0x0000004c0300780c */ /* 0x000fc40003f84270 */
[----:B------:R-:W-:Y:S02]  /*c51d0*/  ISETP.GT.AND P5, PT, R3, 0x50, PT ;  /* 0x000000500300780c */ /* 0x000fe40003fa4270 */
[----:B-1----:R-:W-:Y:S01]  /*c51e0*/  MOV R136, R64 ;  /* 0x0000004000887202 */ /* 0x002fe20000000f00 */
[----:B------:R-:W-:Y:S01]  /*c51f0*/  IMAD.MOV.U32 R137, RZ, RZ, R133 ;  /* 0x000000ffff897224 */ /* 0x000fe200078e0085 */
[----:B----4-:R-:W-:Y:S01]  /*c5200*/  SEL R133, RZ, 0x4, !P5 ;  /* 0x00000004ff857807 */ /* 0x010fe20006800000 */
[----:B------:R-:W4:Y:S04]  /*c5210*/  LDL.LU R64, [R1+0x2650] ;  /* 0x0026500001407983 */ /* 0x000f280000300800 */
[----:B------:R1:W-:Y:S01]  /*c5220*/  LDGSTS.E [R132+0x20600], [R136.64], P6 ;  /* 0x2060000088847fae */ /* 0x0003e2000b121844 */
[----:B------:R-:W-:-:S02]  /*c5230*/  SEL R133, R133, RZ, !P0 ;  /* 0x000000ff85857207 */ /* 0x000fc40004000000 */
[----:B-1----:R-:W-:-:S04]  /*c5240*/  SEL R136, RZ, 0x4, !P4 ;  /* 0x00000004ff887807 */ /* 0x002fc80006000000 */
[----:B------:R-:W-:-:S04]  /*c5250*/  SEL R136, R136, RZ, !P0 ;  /* 0x000000ff88887207 */ /* 0x000fc80004000000 */
[----:B------:R-:W-:Y:S02]  /*c5260*/  ISETP.NE.U32.AND P4, PT, R136, RZ, PT ;  /* 0x000000ff8800720c */ /* 0x000fe40003f85070 */
[-C--:B--2---:R-:W-:Y:S02]  /*c5270*/  IADD3 R65, P3, R65, R252.reuse, RZ ;  /* 0x000000fc41417210 */ /* 0x084fe40007f7e0ff */
[----:B-----5:R-:W-:-:S03]  /*c5280*/  IADD3 R231, P6, R231, R252, RZ ;  /* 0x000000fce7e77210 */ /* 0x020fc60007fde0ff */
[----:B------:R-:W-:Y:S01]  /*c5290*/  STL [R1+0x26c8], R65 ;  /* 0x0026c84101007387 */ /* 0x000fe20000100800 */
[----:B------:R-:W-:-:S03]  /*c52a0*/  MOV R136, R65 ;  /* 0x0000004100887202 */ /* 0x000fc60000000f00 */
[----:B------:R-:W-:Y:S01]  /*c52b0*/  STL [R1+0x26d0], R231 ;  /* 0x0026d0e701007387 */ /* 0x000fe20000100800 */
[----:B---3--:R-:W-:Y:S02]  /*c52c0*/  IADD3 R166, P5, R166, R252, RZ ;  /* 0x000000fca6a67210 */ /* 0x008fe40007fbe0ff */
[----:B------:R-:W-:Y:S01]  /*c52d0*/  IADD3.X R173, R173, R0, RZ, P6, !PT ;  /* 0x00000000adad7210 */ /* 0x000fe200037fe4ff */
[--C-:B------:R-:W-:Y:S01]  /*c52e0*/  IMAD.X R164, R164, 0x1, R0.reuse, P3 ;  /* 0x00000001a4a47824 */ /* 0x100fe200018e0600 */
[----:B------:R-:W-:Y:S01]  /*c52f0*/  ISETP.NE.U32.AND P3, PT, R133, RZ, PT ;  /* 0x000000ff8500720c */ /* 0x000fe20003f65070 */
[----:B------:R-:W-:Y:S02]  /*c5300*/  IMAD.X R230, R230, 0x1, R0, P5 ;  /* 0x00000001e6e67824 */ /* 0x000fe400028e0600 */
[----:B------:R-:W-:Y:S01]  /*c5310*/  IMAD.MOV.U32 R137, RZ, RZ, R164 ;  /* 0x000000ffff897224 */ /* 0x000fe200078e00a4 */
[----:B------:R-:W-:Y:S01]  /*c5320*/  STL [R1+0x26d8], R166 ;  /* 0x0026d8a601007387 */ /* 0x000fe20000100800 */
[-C--:B------:R-:W-:Y:S01]  /*c5330*/  IADD3 R228, P5, R228, R252.reuse, RZ ;  /* 0x000000fce4e47210 */ /* 0x080fe20007fbe0ff */
[----:B------:R-:W-:Y:S02]  /*c5340*/  STL [R1+0x26c4], R164 ;  /* 0x0026c4a401007387 */ /* 0x000fe40000100800 */
[----:B------:R-:W-:Y:S01]  /*c5350*/  IMAD.MOV.U32 R133, RZ, RZ, R173 ;  /* 0x000000ffff857224 */ /* 0x000fe200078e00ad */
[----:B------:R1:W-:Y:S04]  /*c5360*/  STL [R1+0x26cc], R173 ;  /* 0x0026ccad01007387 */ /* 0x0003e80000100800 */
[----:B------:R2:W-:Y:S01]  /*c5370*/  LDGSTS.E [R132+0x22000], [R136.64], P1 ;  /* 0x2200000088847fae */ /* 0x0005e20008921844 */
[----:B------:R-:W-:Y:S01]  /*c5380*/  IMAD.X R229, R229, 0x1, R0, P5 ;  /* 0x00000001e5e57824 */ /* 0x000fe200028e0600 */
[----:B------:R-:W-:-:S02]  /*c5390*/  IADD3 R175, P5, R175, R252, RZ ;  /* 0x000000fcafaf7210 */ /* 0x000fc40007fbe0ff */
[----:B-1----:R-:W3:Y:S01]  /*c53a0*/  LDL.LU R173, [R1+0x264c] ;  /* 0x00264c0001ad7983 */ /* 0x002ee20000300800 */
[----:B------:R-:W-:Y:S02]  /*c53b0*/  STL [R1+0x26d4], R230 ;  /* 0x0026d4e601007387 */ /* 0x000fe40000100800 */
[----:B------:R-:W5:Y:S01]  /*c53c0*/  LDL.LU R65, [R1+0x2658] ;  /* 0x0026580001417983 */ /* 0x000f620000300800 */
[----:B--2---:R-:W-:Y:S01]  /*c53d0*/  MOV R136, R231 ;  /* 0x000000e700887202 */ /* 0x004fe20000000f00 */
[----:B------:R-:W-:Y:S01]  /*c53e0*/  IMAD.MOV.U32 R137, RZ, RZ, R133 ;  /* 0x000000ffff897224 */ /* 0x000fe200078e0085 */
[----:B------:R-:W-:Y:S01]  /*c53f0*/  STL [R1+0x26e0], R228 ;  /* 0x0026e0e401007387 */ /* 0x000fe20000100800 */
[----:B------:R-:W2:Y:S02]  /*c5400*/  LDL.LU R164, [R1+0x2660] ;  /* 0x0026600001a47983 */ /* 0x000ea40000300800 */
[----:B------:R-:W2:Y:S02]  /*c5410*/  LDL.LU R133, [R1+0x2654] ;  /* 0x0026540001857983 */ /* 0x000ea40000300800 */
[----:B------:R-:W-:Y:S01]  /*c5420*/  STL [R1+0x26dc], R229 ;  /* 0x0026dce501007387 */ /* 0x000fe20000100800 */
[----:B------:R1:W-:Y:S04]  /*c5430*/  LDGSTS.E [R132+0x22200], [R136.64], P1 ;  /* 0x2220000088847fae */ /* 0x0003e80008921844 */
[----:B------:R-:W-:Y:S01]  /*c5440*/  STL [R1+0x2648], R175 ;  /* 0x002648af01007387 */ /* 0x000fe20000100800 */
[----:B-1----:R-:W-:-:S03]  /*c5450*/  IMAD.MOV.U32 R136, RZ, RZ, R166 ;  /* 0x000000ffff887224 */ /* 0x002fc600078e00a6 */
[----:B------:R-:W2:Y:S01]  /*c5460*/  LDL.LU R166, [R1+0x265c] ;  /* 0x00265c0001a67983 */ /* 0x000ea20000300800 */
[----:B------:R-:W-:Y:S01]  /*c5470*/  MOV R137, R230 ;  /* 0x000000e600897202 */ /* 0x000fe20000000f00 */
[----:B------:R-:W-:Y:S01]  /*c5480*/  IMAD.X R186, R186, 0x1, R0, P5 ;  /* 0x00000001baba7824 */ /* 0x000fe200028e0600 */
[----:B----4-:R-:W-:-:S03]  /*c5490*/  IADD3 R64, P5, R64, R252, RZ ;  /* 0x000000fc40407210 */ /* 0x010fc60007fbe0ff */
[----:B------:R1:W-:Y:S04]  /*c54a0*/  LDGSTS.E [R132+0x22400], [R136.64], P1 ;  /* 0x2240000088847fae */ /* 0x0003e80008921844 */
[----:B------:R-:W-:Y:S01]  /*c54b0*/  STL [R1+0x2644], R186 ;  /* 0x002644ba01007387 */ /* 0x000fe20000100800 */
[----:B-1----:R-:W-:Y:S01]  /*c54c0*/  IMAD.MOV.U32 R136, RZ, RZ, R228 ;  /* 0x000000ffff887224 */ /* 0x002fe200078e00e4 */
[----:B------:R-:W-:-:S05]  /*c54d0*/  MOV R137, R229 ;  /* 0x000000e500897202 */ /* 0x000fca0000000f00 */
[----:B------:R1:W-:Y:S04]  /*c54e0*/  LDGSTS.E [R132+0x22600], [R136.64], P1 ;  /* 0x2260000088847fae */ /* 0x0003e80008921844 */
[----:B------:R4:W-:Y:S01]  /*c54f0*/  STL [R1+0x2650], R64 ;  /* 0x0026504001007387 */ /* 0x0009e20000100800 */
[----:B-1----:R-:W-:Y:S01]  /*c5500*/  IMAD.MOV.U32 R136, RZ, RZ, R175 ;  /* 0x000000ffff887224 */ /* 0x002fe200078e00af */
[----:B------:R-:W-:-:S05]  /*c5510*/  MOV R137, R186 ;  /* 0x000000ba00897202 */ /* 0x000fca0000000f00 */
[----:B------:R1:W-:Y:S02]  /*c5520*/  LDGSTS.E [R132+0x24000], [R136.64], P2 ;  /* 0x2400000088847fae */ /* 0x0003e40009121844 */
[----:B-1----:R-:W-:Y:S02]  /*c5530*/  IMAD.MOV.U32 R136, RZ, RZ, R64 ;  /* 0x000000ffff887224 */ /* 0x002fe400078e0040 */
[----:B---3--:R-:W-:Y:S01]  /*c5540*/  IMAD.X R173, R173, 0x1, R0, P5 ;  /* 0x00000001adad7824 */ /* 0x008fe200028e0600 */
[-C--:B-----5:R-:W-:Y:S02]  /*c5550*/  IADD3 R65, P1, R65, R252.reuse, RZ ;  /* 0x000000fc41417210 */ /* 0x0a0fe40007f3e0ff */
[----:B--2---:R-:W-:-:S03]  /*c5560*/  IADD3 R164, P5, R164, R252, RZ ;  /* 0x000000fca4a47210 */ /* 0x004fc60007fbe0ff */
[--C-:B------:R-:W-:Y:S01]  /*c5570*/  IMAD.X R133, R133, 0x1, R0.reuse, P1 ;  /* 0x0000000185857824 */ /* 0x100fe200008e0600 */
[----:B------:R1:W-:Y:S01]  /*c5580*/  STL [R1+0x2658], R65 ;  /* 0x0026584101007387 */ /* 0x0003e20000100800 */
[----:B------:R-:W-:Y:S01]  /*c5590*/  MOV R137, R173 ;  /* 0x000000ad00897202 */ /* 0x000fe20000000f00 */
[----:B------:R2:W-:Y:S02]  /*c55a0*/  STL [R1+0x264c], R173 ;  /* 0x00264cad01007387 */ /* 0x0005e40000100800 */
[----:B----4-:R-:W3:Y:S01]  /*c55b0*/  LDL.LU R64, [R1+0x25c8] ;  /* 0x0025c80001407983 */ /* 0x010ee20000300800 */
[----:B------:R-:W-:Y:S01]  /*c55c0*/  STL [R1+0x2660], R164 ;  /* 0x002660a401007387 */ /* 0x000fe20000100800 */
[----:B------:R-:W-:Y:S03]  /*c55d0*/  STL [R1+0x2654], R133 ;  /* 0x0026548501007387 */ /* 0x000fe60000100800 */
[----:B------:R4:W-:Y:S01]  /*c55e0*/  LDGSTS.E [R132+0x24200], [R136.64], P2 ;  /* 0x2420000088847fae */ /* 0x0009e20009121844 */
[----:B------:R-:W5:Y:S02]  /*c55f0*/  LDL.LU R230, [R1+0x25d0] ;  /* 0x0025d00001e67983 */ /* 0x000f640000300800 */
[----:B------:R-:W-:-:S02]  /*c5600*/  IMAD.X R166, R166, 0x1, R0, P5 ;  /* 0x00000001a6a67824 */ /* 0x000fc400028e0600 */
[----:B----4-:R-:W-:-:S03]  /*c5610*/  IMAD.MOV.U32 R136, RZ, RZ, R65 ;  /* 0x000000ffff887224 */ /* 0x010fc600078e0041 */
[----:B------:R4:W-:Y:S01]  /*c5620*/  STL [R1+0x265c], R166 ;  /* 0x00265ca601007387 */ /* 0x0009e20000100800 */
[----:B-1----:R-:W5:Y:S02]  /*c5630*/  LDL.LU R65, [R1+0x25d8] ;  /* 0x0025d80001417983 */ /* 0x002f640000300800 */
[----:B------:R-:W5:Y:S02]  /*c5640*/  LDL.LU R175, [R1+0x25c4] ;  /* 0x0025c40001af7983 */ /* 0x000f640000300800 */
[----:B------:R-:W5:Y:S01]  /*c5650*/  LDL.LU R231, [R1+0x25cc] ;  /* 0x0025cc0001e77983 */ /* 0x000f620000300800 */
[----:B--2---:R-:W2:Y:S01]  /*c5660*/  LDL.LU R173, [R1+0x25d4] ;  /* 0x0025d40001ad7983 */ /* 0x004ea20000300800 */
[----:B------:R-:W2:Y:S02]  /*c5670*/  LDL.LU R229, [R1+0x25dc] ;  /* 0x0025dc0001e57983 */ /* 0x000ea40000300800 */
[----:B------:R-:W2:Y:S01]  /*c5680*/  LDL.LU R228, [R1+0x25e0] ;  /* 0x0025e00001e47983 */ /* 0x000ea20000300800 */
[----:B------:R-:W-:Y:S01]  /*c5690*/  MOV R137, R133 ;  /* 0x0000008500897202 */ /* 0x000fe20000000f00 */
[----:B------:R-:W2:Y:S04]  /*c56a0*/  LDL.LU R186, [R1+0x2544] ;  /* 0x0025440001ba7983 */ /* 0x000ea80000300800 */
[----:B------:R1:W-:Y:S02]  /*c56b0*/  LDGSTS.E [R132+0x24400], [R136.64], P2 ;  /* 0x2440000088847fae */ /* 0x0003e40009121844 */
[----:B-1----:R-:W-:-:S02]  /*c56c0*/  IMAD.MOV.U32 R137, RZ, RZ, R166 ;  /* 0x000000ffff897224 */ /* 0x002fc400078e00a6 */
[----:B----4-:R-:W4:Y:S01]  /*c56d0*/  LDL.LU R166, [R1+0x2548] ;  /* 0x0025480001a67983 */ /* 0x010f220000300800 */
[C---:B------:R-:W-:Y:S01]  /*c56e0*/  ISETP.GT.AND P1, PT, R3.reuse, 0x54, PT ;  /* 0x000000540300780c */ /* 0x040fe20003f24270 */
[----:B------:R-:W-:Y:S02]  /*c56f0*/  IMAD.MOV.U32 R136, RZ, RZ, R164 ;  /* 0x000000ffff887224 */ /* 0x000fe400078e00a4 */
[----:B------:R-:W4:Y:S01]  /*c5700*/  LDL.LU R164, [R1+0x2550] ;  /* 0x0025500001a47983 */ /* 0x000f220000300800 */
[----:B------:R-:W-:Y:S01]  /*c5710*/  SEL R133, RZ, 0x4, !P1 ;  /* 0x00000004ff857807 */ /* 0x000fe20004800000 */
[----:B------:R-:W-:Y:S02]  /*c5720*/  ISETP.GT.AND P1, PT, R3, 0x58, PT ;  /* 0x000000580300780c */ /* 0x000fe40003f24270 */
[----:B------:R1:W-:Y:S01]  /*c5730*/  LDGSTS.E [R132+0x24600], [R136.64], P2 ;  /* 0x2460000088847fae */ /* 0x0003e20009121844 */
[----:B------:R-:W-:Y:S02]  /*c5740*/  SEL R133, R133, RZ, !P0 ;  /* 0x000000ff85857207 */ /* 0x000fe40004000000 */
[----:B-1----:R-:W-:-:S02]  /*c5750*/  SEL R136, RZ, 0x4, !P1 ;  /* 0x00000004ff887807 */ /* 0x002fc40004800000 */
[----:B------:R-:W-:Y:S02]  /*c5760*/  ISETP.NE.U32.AND P1, PT, R133, RZ, PT ;  /* 0x000000ff8500720c */ /* 0x000fe40003f25070 */
[----:B------:R-:W-:Y:S02]  /*c5770*/  SEL R133, R136, RZ, !P0 ;  /* 0x000000ff88857207 */ /* 0x000fe40004000000 */
[-C--:B---3--:R-:W-:Y:S02]  /*c5780*/  IADD3 R64, P5, R64, R252.reuse, RZ ;  /* 0x000000fc40407210 */ /* 0x088fe40007fbe0ff */
[----:B-----5:R-:W-:-:S03]  /*c5790*/  IADD3 R230, P2, R230, R252, RZ ;  /* 0x000000fce6e67210 */ /* 0x020fc60007f5e0ff */
[----:B------:R-:W-:Y:S01]  /*c57a0*/  STL [R1+0x25c8], R64 ;  /* 0x0025c84001007387 */ /* 0x000fe20000100800 */
[----:B------:R-:W-:-:S03]  /*c57b0*/  MOV R136, R64 ;  /* 0x0000004000887202 */ /* 0x000fc60000000f00 */
[----:B------:R-:W-:Y:S01]  /*c57c0*/  STL [R1+0x25d0], R230 ;  /* 0x0025d0e601007387 */ /* 0x000fe20000100800 */
[----:B------:R-:W-:Y:S01]  /*c57d0*/  IADD3.X R175, R175, R0, RZ, P5, !PT ;  /* 0x00000000afaf7210 */ /* 0x000fe20002ffe4ff */
[-C--:B------:R-:W-:Y:S02]  /*c57e0*/  IADD3 R65, P5, R65, R252.reuse, RZ ;  /* 0x000000fc41417210 */ /* 0x080fe40007fbe0ff */
[--C-:B------:R-:W-:Y:S01]  /*c57f0*/  IMAD.X R231, R231, 0x1, R0.reuse, P2 ;  /* 0x00000001e7e77824 */ /* 0x100fe200010e0600 */
[----:B--2---:R-:W-:Y:S01]  /*c5800*/  IADD3 R228, P2, R228, R252, RZ ;  /* 0x000000fce4e47210 */ /* 0x004fe20007f5e0ff */
[----:B------:R-:W-:Y:S02]  /*c5810*/  IMAD.MOV.U32 R137, RZ, RZ, R175 ;  /* 0x000000ffff897224 */ /* 0x000fe400078e00af */
[--C-:B------:R-:W-:Y:S01]  /*c5820*/  IMAD.X R173, R173, 0x1, R0.reuse, P5 ;  /* 0x00000001adad7824 */ /* 0x100fe200028e0600 */
[----:B------:R1:W-:Y:S01]  /*c5830*/  STL [R1+0x25c4], R175 ;  /* 0x0025c4af01007387 */ /* 0x0003e20000100800 */
[----:B------:R-:W-:Y:S02]  /*c5840*/  STL [R1+0x25d8], R65 ;  /* 0x0025d84101007387 */ /* 0x000fe40000100800 */
[----:B------:R-:W-:Y:S02]  /*c5850*/  STL [R1+0x25cc], R231 ;  /* 0x0025cce701007387 */ /* 0x000fe40000100800 */
[----:B------:R-:W-:Y:S01]  /*c5860*/  STL [R1+0x25e0], R228 ;  /* 0x0025e0e401007387 */ /* 0x000fe20000100800 */
[----:B------:R2:W-:Y:S04]  /*c5870*/  STL [R1+0x25d4], R173 ;  /* 0x0025d4ad01007387 */ /* 0x0005e80000100800 */
[----:B------:R3:W-:Y:S01]  /*c5880*/  LDGSTS.E [R132+0x26000], [R136.64], P4 ;  /* 0x2600000088847fae */ /* 0x0007e2000a121844 */
[----:B------:R-:W-:Y:S01]  /*c5890*/  ISETP.NE.U32.AND P5, PT, R133, RZ, PT ;  /* 0x000000ff8500720c */ /* 0x000fe20003fa5070 */
[----:B------:R-:W-:-:S02]  /*c58a0*/  IMAD.X R229, R229, 0x1, R0, P2 ;  /* 0x00000001e5e57824 */ /* 0x000fc400010e0600 */
[----:B-1----:R-:W5:Y:S01]  /*c58b0*/  LDL.LU R175, [R1+0x254c] ;  /* 0x00254c0001af7983 */ /* 0x002f620000300800 */
[----:B------:R-:W5:Y:S02]  /*c58c0*/  LDL.LU R133, [R1+0x2558] ;  /* 0x0025580001857983 */ /* 0x000f640000300800 */
[----:B------:R-:W5:Y:S01]  /*c58d0*/  LDL.LU R64, [R1+0x2560] ;  /* 0x0025600001407983 */ /* 0x000f620000300800 */
[----:B---3--:R-:W-:Y:S01]  /*c58e0*/  MOV R136, R230 ;  /* 0x000000e600887202 */ /* 0x008fe20000000f00 */
[----:B------:R-:W-:Y:S01]  /*c58f0*/  IMAD.MOV.U32 R137, RZ, RZ, R231 ;  /* 0x000000ffff897224 */ /* 0x000fe200078e00e7 */
[----:B----4-:R-:W-:Y:S01]  /*c5900*/  IADD3 R166, P2, R166, R252, RZ ;  /* 0x000000fca6a67210 */ /* 0x010fe20007f5e0ff */
[----:B------:R1:W-:Y:S04]  /*c5910*/  STL [R1+0x25dc], R229 ;  /* 0x0025dce501007387 */ /* 0x0003e80000100800 */
[----:B------:R3:W-:Y:S04]  /*c5920*/  LDGSTS.E [R132+0x26200], [R136.64], P4 ;  /* 0x2620000088847fae */ /* 0x0007e8000a121844 */
[----:B------:R-:W-:Y:S01]  /*c5930*/  STL [R1+0x2548], R166 ;  /* 0x002548a601007387 */ /* 0x000fe20000100800 */
[----:B---3--:R-:W-:Y:S01]  /*c5940*/  MOV R137, R173 ;  /* 0x000000ad00897202 */ /* 0x008fe20000000f00 */
[----:B------:R-:W-:-:S02]  /*c5950*/  IMAD.MOV.U32 R136, RZ, RZ, R65 ;  /* 0x000000ffff887224 */ /* 0x000fc400078e0041 */
[----:B--2---:R-:W2:Y:S01]  /*c5960*/  LDL.LU R173, [R1+0x2554] ;  /* 0x0025540001ad7983 */ /* 0x004ea20000300800 */
[----:B------:R-:W3:Y:S02]  /*c5970*/  LDL.LU R65, [R1+0x255c] ;  /* 0x00255c0001417983 */ /* 0x000ee40000300800 */
[----:B------:R-:W-:Y:S01]  /*c5980*/  IMAD.X R186, R186, 0x1, R0, P2 ;  /* 0x00000001baba7824 */ /* 0x000fe200010e0600 */
[----:B------:R4:W-:Y:S01]  /*c5990*/  LDGSTS.E [R132+0x26400], [R136.64], P4 ;  /* 0x2640000088847fae */ /* 0x0009e2000a121844 */
[----:B------:R-:W-:-:S03]  /*c59a0*/  IADD3 R164, P2, R164, R252, RZ ;  /* 0x000000fca4a47210 */ /* 0x000fc60007f5e0ff */
[----:B------:R1:W-:Y:S01]  /*c59b0*/  STL [R1+0x2544], R186 ;  /* 0x002544ba01007387 */ /* 0x0003e20000100800 */
[----:B----4-:R-:W-:Y:S01]  /*c59c0*/  IMAD.MOV.U32 R136, RZ, RZ, R228 ;  /* 0x000000ffff887224 */ /* 0x010fe200078e00e4 */
[----:B------:R-:W-:-:S05]  /*c59d0*/  MOV R137, R229 ;  /* 0x000000e500897202 */ /* 0x000fca0000000f00 */
[----:B------:R4:W-:Y:S04]  /*c59e0*/  LDGSTS.E [R132+0x26600], [R136.64], P4 ;  /* 0x2660000088847fae */ /* 0x0009e8000a121844 */
[----:B------:R1:W-:Y:S01]  /*c59f0*/  STL [R1+0x2550], R164 ;  /* 0x002550a401007387 */ /* 0x0003e20000100800 */
[----:B----4-:R-:W-:Y:S01]  /*c5a00*/  IMAD.MOV.U32 R136, RZ, RZ, R166 ;  /* 0x000000ffff887224 */ /* 0x010fe200078e00a6 */
[----:B------:R-:W-:-:S05]  /*c5a10*/  MOV R137, R186 ;  /* 0x000000ba00897202 */ /* 0x000fca0000000f00 */
[----:B------:R4:W-:Y:S01]  /*c5a20*/  LDGSTS.E [R132+0x28000], [R136.64], P3 ;  /* 0x2800000088847fae */ /* 0x0009e20009921844 */
[----:B-1----:R-:W-:Y:S01]  /*c5a30*/  HMMA.1688.F32.TF32 R228, R232, R92, R240 ;  /* 0x0000005ce8e4723c */ /* 0x002fe200000810f0 */
[----:B----4-:R-:W-:Y:S01]  /*c5a40*/  MOV R136, R164 ;  /* 0x000000a400887202 */ /* 0x010fe20000000f00 */
[----:B-----5:R-:W-:Y:S01]  /*c5a50*/  IMAD.X R175, R175, 0x1, R0, P2 ;  /* 0x00000001afaf7824 */ /* 0x020fe200010e0600 */
[-C--:B------:R-:W-:Y:S02]  /*c5a60*/  IADD3 R133, P4, R133, R252.reuse, RZ ;  /* 0x000000fc85857210 */ /* 0x080fe40007f9e0ff */
[----:B------:R-:W-:-:S03]  /*c5a70*/  IADD3 R64, P2, R64, R252, RZ ;  /* 0x000000fc40407210 */ /* 0x000fc60007f5e0ff */
[----:B------:R-:W-:Y:S01]  /*c5a80*/  STL [R1+0x2558], R133 ;  /* 0x0025588501007387 */ /* 0x000fe20000100800 */
[----:B------:R-:W-:Y:S02]  /*c5a90*/  STL [R1+0x254c], R175 ;  /* 0x00254caf01007387 */ /* 0x000fe40000100800 */
[----:B------:R-:W4:Y:S02]  /*c5aa0*/  LDL.LU R186, [R1+0x1fa4] ;  /* 0x001fa40001ba7983 */ /* 0x000f240000300800 */
[----:B------:R-:W5:Y:S02]  /*c5ab0*/  LDL.LU R166, [R1+0x1fac] ;  /* 0x001fac0001a67983 */ /* 0x000f640000300800 */
[----:B------:R-:W-:Y:S01]  /*c5ac0*/  IMAD.MOV.U32 R137, RZ, RZ, R175 ;  /* 0x000000ffff897224 */ /* 0x000fe200078e00af */
[----:B------:R-:W-:Y:S04]  /*c5ad0*/  STL [R1+0x2560], R64 ;  /* 0x0025604001007387 */ /* 0x000fe80000100800 */
[----:B------:R1:W-:Y:S01]  /*c5ae0*/  LDGSTS.E [R132+0x28200], [R136.64], P3 ;  /* 0x2820000088847fae */ /* 0x0003e20009921844 */
[----:B--2---:R-:W-:-:S02]  /*c5af0*/  IMAD.X R173, R173, 0x1, R0, P4 ;  /* 0x00000001adad7824 */ /* 0x004fc400020e0600 */
[----:B---3--:R-:W-:-:S03]  /*c5b00*/  IMAD.X R65, R65, 0x1, R0, P2 ;  /* 0x0000000141417824 */ /* 0x008fc600010e0600 */
[----:B------:R2:W-:Y:S01]  /*c5b10*/  STL [R1+0x2554], R173 ;  /* 0x002554ad01007387 */ /* 0x0005e20000100800 */
[----:B------:R-:W3:Y:S02]  /*c5b20*/  LDL.LU R164, [R1+0x1fb4] ;  /* 0x001fb40001a47983 */ /* 0x000ee40000300800 */
[----:B------:R3:W-:Y:S01]  /*c5b30*/  STL [R1+0x255c], R65 ;  /* 0x00255c4101007387 */ /* 0x0007e20000100800 */
[----:B-1----:R-:W-:Y:S01]  /*c5b40*/  MOV R137, R173 ;  /* 0x000000ad00897202 */ /* 0x002fe20000000f00 */
[----:B------:R-:W3:Y:S04]  /*c5b50*/  LDL.LU R243, [R1+0x1fa0] ;  /* 0x001fa00001f37983 */ /* 0x000ee80000300800 */
[----:B--2---:R-:W2:Y:S01]  /*c5b60*/  LDL.LU R173, [R1+0x1fa8] ;  /* 0x001fa80001ad7983 */ /* 0x004ea20000300800 */
[----:B------:R-:W2:Y:S02]  /*c5b70*/  LDL.LU R242, [R1+0x1fb0] ;  /* 0x001fb00001f27983 */ /* 0x000ea40000300800 */
[----:B------:R-:W2:Y:S02]  /*c5b80*/  LDL.LU R240, [R1+0x1fbc] ;  /* 0x001fbc0001f07983 */ /* 0x000ea40000300800 */
[----:B------:R-:W-:Y:S01]  /*c5b90*/  IMAD.MOV.U32 R136, RZ, RZ, R133 ;  /* 0x000000ffff887224 */ /* 0x000fe200078e0085 */
[----:B------:R-:W-:-:S04]  /*c5ba0*/  ISETP.GT.AND P2, PT, R3, 0x5c, PT ;  /* 0x0000005c0300780c */ /* 0x000fc80003f44270 */
[----:B------:R1:W-:Y:S01]  /*c5bb0*/  LDGSTS.E [R132+0x28400], [R136.64], P3 ;  /* 0x2840000088847fae */ /* 0x0003e20009921844 */
[----:B------:R-:W-:Y:S01]  /*c5bc0*/  ISETP.GT.AND P4, PT, R3, 0x60, PT ;  /* 0x000000600300780c */ /* 0x000fe20003f84270 */
[----:B-1----:R-:W-:Y:S02]  /*c5bd0*/  IMAD.MOV.U32 R136, RZ, RZ, R64 ;  /* 0x000000ffff887224 */ /* 0x002fe400078e0040 */
[----:B------:R-:W-:-:S05]  /*c5be0*/  IMAD.MOV.U32 R137, RZ, RZ, R65 ;  /* 0x000000ffff897224 */ /* 0x000fca00078e0041 */
[----:B------:R1:W-:Y:S01]  /*c5bf0*/  LDGSTS.E [R132+0x28600], [R136.64], P3 ;  /* 0x2860000088847fae */ /* 0x0003e20009921844 */
[----:B------:R-:W-:Y:S02]  /*c5c00*/  SEL R133, RZ, 0x4, !P4 ;  /* 0x00000004ff857807 */ /* 0x000fe40006000000 */
[----:B-1----:R-:W-:-:S04]  /*c5c10*/  SEL R136, RZ, 0x4, !P2 ;  /* 0x00000004ff887807 */ /* 0x002fc80005000000 */
[----:B------:R-:W-:Y:S02]  /*c5c20*/  SEL R136, R136, RZ, !P0 ;  /* 0x000000ff88887207 */ /* 0x000fe40004000000 */
[----:B------:R-:W-:Y:S02]  /*c5c30*/  SEL R133, R133, RZ, !P0 ;  /* 0x000000ff85857207 */ /* 0x000fe40004000000 */
[-C--:B----4-:R-:W-:Y:S02]  /*c5c40*/  IADD3 R186, P2, R186, R252.reuse, RZ ;  /* 0x000000fcbaba7210 */ /* 0x090fe40007f5e0ff */
[----:B-----5:R-:W-:-:S03]  /*c5c50*/  IADD3 R166, P3, R166, R252, RZ ;  /* 0x000000fca6a67210 */ /* 0x020fc60007f7e0ff */
[----:B------:R1:W-:Y:S02]  /*c5c60*/  STL [R1+0x1fa4], R186 ;  /* 0x001fa4ba01007387 */ /* 0x0003e40000100800 */
[----:B------:R-:W-:Y:S02]  /*c5c70*/  STL [R1+0x1fac], R166 ;  /* 0x001faca601007387 */ /* 0x000fe40000100800 */
[----:B------:R-:W4:Y:S01]  /*c5c80*/  LDL.LU R241, [R1+0x1fb8] ;  /* 0x001fb80001f17983 */ /* 0x000f220000300800 */
[----:B---3--:R-:W-:Y:S02]  /*c5c90*/  IADD3 R164, P4, R164, R252, RZ ;  /* 0x000000fca4a47210 */ /* 0x008fe40007f9e0ff */
[----:B------:R-:W-:-:S03]  /*c5ca0*/  IADD3.X R243, R243, R0, RZ, P2, !PT ;  /* 0x00000000f3f37210 */ /* 0x000fc600017fe4ff */
[----:B------:R-:W-:Y:S01]  /*c5cb0*/  STL [R1+0x1fb4], R164 ;  /* 0x001fb4a401007387 */ /* 0x000fe20000100800 */
[--C-:B--2---:R-:W-:Y:S02]  /*c5cc0*/  IMAD.X R173, R173, 0x1, R0.reuse, P3 ;  /* 0x00000001adad7824 */ /* 0x104fe400018e0600 */
[----:B------:R-:W-:Y:S01]  /*c5cd0*/  IMAD.X R242, R242, 0x1, R0, P4 ;  /* 0x00000001f2f27824 */ /* 0x000fe200020e0600 */
[----:B------:R-:W-:Y:S02]  /*c5ce0*/  STL [R1+0x1fa0], R243 ;  /* 0x001fa0f301007387 */ /* 0x000fe40000100800 */
[----:B------:R2:W-:Y:S01]  /*c5cf0*/  STL [R1+0x1fa8], R173 ;  /* 0x001fa8ad01007387 */ /* 0x0005e20000100800 */
[----:B------:R-:W-:Y:S01]  /*c5d00*/  ISETP.NE.U32.AND P2, PT, R136, RZ, PT ;  /* 0x000000ff8800720c */ /* 0x000fe20003f45070 */
[----:B------:R-:W3:Y:S01]  /*c5d10*/  LDL.LU R175, [R1+0x2024] ;  /* 0x0020240001af7983 */ /* 0x000ee20000300800 */
[----:B------:R-:W5:Y:S01]  /*c5d20*/  LDL.LU R64, [R1+0x202c] ;  /* 0x00202c0001407983 */ /* 0x000f620000300800 */
[----:B------:R-:W-:Y:S01]  /*c5d30*/  MOV R136, R186 ;  /* 0x000000ba00887202 */ /* 0x000fe20000000f00 */
[----:B------:R-:W-:-:S02]  /*c5d40*/  IMAD.MOV.U32 R137, RZ, RZ, R243 ;  /* 0x000000ffff897224 */ /* 0x000fc400078e00f3 */
[----:B------:R-:W-:Y:S01]  /*c5d50*/  STL [R1+0x1fb0], R242 ;  /* 0x001fb0f201007387 */ /* 0x000fe20000100800 */
[----:B------:R-:W-:Y:S01]  /*c5d60*/  IADD3 R240, P4, R240, R252, RZ ;  /* 0x000000fcf0f07210 */ /* 0x000fe20007f9e0ff */
[----:B------:R-:W5:Y:S01]  /*c5d70*/  LDL.LU R65, [R1+0x2034] ;  /* 0x0020340001417983 */ /* 0x000f620000300800 */
[----:B-1----:R-:W5:Y:S01]  /*c5d80*/  LDL.LU R186, [R1+0x2020] ;  /* 0x0020200001ba7983 */ /* 0x002f620000300800 */
[----:B------:R-:W-:Y:S02]  /*c5d90*/  ISETP.NE.U32.AND P3, PT, R133, RZ, PT ;  /* 0x000000ff8500720c */ /* 0x000fe40003f65070 */
[----:B------:R1:W-:Y:S04]  /*c5da0*/  LDGSTS.E [R132+0x2a000], [R136.64], P1 ;  /* 0x2a00000088847fae */ /* 0x0003e80008921844 */
[----:B------:R-:W5:Y:S01]  /*c5db0*/  LDL.LU R133, [R1+0x203c] ;  /* 0x00203c0001857983 */ /* 0x000f620000300800 */
[----:B------:R-:W-:Y:S02]  /*c5dc0*/  STL [R1+0x1fbc], R240 ;  /* 0x001fbcf001007387 */ /* 0x000fe40000100800 */
[----:B-1----:R-:W-:Y:S01]  /*c5dd0*/  IMAD.MOV.U32 R136, RZ, RZ, R166 ;  /* 0x000000ffff887224 */ /* 0x002fe200078e00a6 */
[----:B------:R-:W-:-:S02]  /*c5de0*/  MOV R137, R173 ;  /* 0x000000ad00897202 */ /* 0x000fc40000000f00 */
[----:B--2---:R-:W2:Y:S01]  /*c5df0*/  LDL.LU R173, [R1+0x2028] ;  /* 0x0020280001ad7983 */ /* 0x004ea20000300800 */
[----:B------:R-:W2:Y:S03]  /*c5e00*/  LDL.LU R166, [R1+0x2030] ;  /* 0x0020300001a67983 */ /* 0x000ea60000300800 */
[----:B------:R1:W-:Y:S02]  /*c5e10*/  LDGSTS.E [R132+0x2a200], [R136.64], P1 ;  /* 0x2a20000088847fae */ /* 0x0003e40008921844 */
[----:B-1----:R-:W-:Y:S02]  /*c5e20*/  IMAD.MOV.U32 R136, RZ, RZ, R164 ;  /* 0x000000ffff887224 */ /* 0x002fe400078e00a4 */
[----:B------:R-:W2:Y:S01]  /*c5e30*/  LDL.LU R164, [R1+0x2038] ;  /* 0x0020380001a47983 */ /* 0x000ea20000300800 */
[----:B------:R-:W-:-:S05]  /*c5e40*/  MOV R137, R242 ;  /* 0x000000f200897202 */ /* 0x000fca0000000f00 */
[----:B------:R1:W-:Y:S02]  /*c5e50*/  LDGSTS.E [R132+0x2a400], [R136.64], P1 ;  /* 0x2a40000088847fae */ /* 0x0003e40008921844 */
[----:B-1----:R-:W-:Y:S01]  /*c5e60*/  IMAD.MOV.U32 R136, RZ, RZ, R240 ;  /* 0x000000ffff887224 */ /* 0x002fe200078e00f0 */
        /* <DEDUP_REMOVED lines=14> */
[----:B----4-:R-:W-:-:S04]  /*c5f50*/  IMAD.X R241, R241, 0x1, R0, P4 ;  /* 0x00000001f1f17824 */ /* 0x010fc800020e0600 */
[----:B------:R-:W-:-:S05]  /*c5f60*/  IMAD.MOV.U32 R137, RZ, RZ, R241 ;  /* 0x000000ffff897224 */ /* 0x000fca00078e00f1 */
[----:B------:R1:W-:Y:S04]  /*c5f70*/  LDGSTS.E [R132+0x2a600], [R136.64], P1 ;  /* 0x2a60000088847fae */ /* 0x0003e80008921844 */
[----:B------:R4:W-:Y:S01]  /*c5f80*/  STL [R1+0x1fb8], R241 ;  /* 0x001fb8f101007387 */ /* 0x0009e20000100800 */
[-C--:B---3--:R-:W-:Y:S02]  /*c5f90*/  IADD3 R175, P4, R175, R252.reuse, RZ ;  /* 0x000000fcafaf7210 */ /* 0x088fe40007f9e0ff */
[----:B-----5:R-:W-:Y:S02]  /*c5fa0*/  IADD3 R64, P1, R64, R252, RZ ;  /* 0x000000fc40407210 */ /* 0x020fe40007f3e0ff */
[----:B------:R-:W-:Y:S01]  /*c5fb0*/  IADD3.X R186, R186, R0, RZ, P4, !PT ;  /* 0x00000000baba7210 */ /* 0x000fe200027fe4ff */
[----:B------:R-:W-:Y:S01]  /*c5fc0*/  IADD3 R65, P4, R65, R252, RZ ;  /* 0x000000fc41417210 */ /* 0x000fe20007f9e0ff */
[----:B-1----:R-:W-:Y:S01]  /*c5fd0*/  MOV R136, R175 ;  /* 0x000000af00887202 */ /* 0x002fe20000000f00 */
[----:B------:R-:W-:Y:S02]  /*c5fe0*/  STL [R1+0x2024], R175 ;  /* 0x002024af01007387 */ /* 0x000fe40000100800 */
[----:B------:R-:W-:-:S02]  /*c5ff0*/  IMAD.MOV.U32 R137, RZ, RZ, R186 ;  /* 0x000000ffff897224 */ /* 0x000fc400078e00ba */
[----:B------:R1:W-:Y:S01]  /*c6000*/  STL [R1+0x202c], R64 ;  /* 0x00202c4001007387 */ /* 0x0003e20000100800 */
[----:B------:R-:W-:Y:S01]  /*c6010*/  STL [R1+0x2020], R186 ;  /* 0x002020ba01007387 */ /* 0x000fe20000100800 */
[----:B------:R-:W-:Y:S03]  /*c6020*/  STL [R1+0x2034], R65 ;  /* 0x0020344101007387 */ /* 0x000fe60000100800 */
[----:B------:R3:W-:Y:S01]  /*c6030*/  LDGSTS.E [R132+0x2c000], [R136.64], P5 ;  /* 0x2c00000088847fae */ /* 0x0007e2000a921844 */
[--C-:B--2---:R-:W-:Y:S01]  /*c6040*/  IMAD.X R173, R173, 0x1, R0.reuse, P1 ;  /* 0x00000001adad7824 */ /* 0x104fe200008e0600 */
[----:B------:R-:W-:Y:S01]  /*c6050*/  IADD3 R133, P1, R133, R252, RZ ;  /* 0x000000fc85857210 */ /* 0x000fe20007f3e0ff */
[----:B------:R-:W-:Y:S01]  /*c6060*/  IMAD.X R166, R166, 0x1, R0, P4 ;  /* 0x00000001a6a67824 */ /* 0x000fe200020e0600 */
[----:B---3--:R-:W-:Y:S02]  /*c6070*/  MOV R136, R64 ;  /* 0x0000004000887202 */ /* 0x008fe40000000f00 */
[----:B------:R2:W-:Y:S01]  /*c6080*/  STL [R1+0x2028], R173 ;  /* 0x002028ad01007387 */ /* 0x0005e20000100800 */
[----:B------:R-:W-:Y:S02]  /*c6090*/  STL [R1+0x203c], R133 ;  /* 0x00203c8501007387 */ /* 0x000fe40000100800 */
[----:B------:R-:W-:-:S02]  /*c60a0*/  IMAD.MOV.U32 R137, RZ, RZ, R173 ;  /* 0x000000ffff897224 */ /* 0x000fc400078e00ad */
[----:B------:R-:W-:Y:S01]  /*c60b0*/  STL [R1+0x2030], R166 ;  /* 0x002030a601007387 */ /* 0x000fe20000100800 */
[----:B----4-:R-:W-:Y:S01]  /*c60c0*/  HMMA.1688.F32.TF32 R240, R232, R68, R236 ;  /* 0x00000044e8f0723c */ /* 0x010fe200000810ec */
[----:B-1----:R-:W3:Y:S01]  /*c60d0*/  LDL.LU R64, [R1+0x20a4] ;  /* 0x0020a40001407983 */ /* 0x002ee20000300800 */
[----:B------:R-:W4:Y:S03]  /*c60e0*/  LDL.LU R235, [R1+0x20ac] ;  /* 0x0020ac0001eb7983 */ /* 0x000f260000300800 */
[----:B------:R1:W-:Y:S01]  /*c60f0*/  LDGSTS.E [R132+0x2c200], [R136.64], P5 ;  /* 0x2c20000088847fae */ /* 0x0003e2000a921844 */
[----:B------:R-:W-:-:S05]  /*c6100*/  IMAD.X R164, R164, 0x1, R0, P1 ;  /* 0x00000001a4a47824 */ /* 0x000fca00008e0600 */
[----:B------:R5:W-:Y:S01]  /*c6110*/  STL [R1+0x2038], R164 ;  /* 0x002038a401007387 */ /* 0x000be20000100800 */
[----:B--2---:R-:W2:Y:S02]  /*c6120*/  LDL.LU R173, [R1+0x20b4] ;  /* 0x0020b40001ad7983 */ /* 0x004ea40000300800 */
[----:B-1----:R-:W-:Y:S02]  /*c6130*/  IMAD.MOV.U32 R136, RZ, RZ, R65 ;  /* 0x000000ffff887224 */ /* 0x002fe400078e0041 */
[----:B------:R-:W2:Y:S01]  /*c6140*/  LDL.LU R65, [R1+0x20a0] ;  /* 0x0020a00001417983 */ /* 0x000ea20000300800 */
[----:B------:R-:W2:Y:S02]  /*c6150*/  LDL.LU R236, [R1+0x20a8] ;  /* 0x0020a80001ec7983 */ /* 0x000ea40000300800 */
[----:B------:R-:W2:Y:S02]  /*c6160*/  LDL.LU R234, [R1+0x20b0] ;  /* 0x0020b00001ea7983 */ /* 0x000ea40000300800 */
[----:B------:R-:W2:Y:S01]  /*c6170*/  LDL.LU R233, [R1+0x20b8] ;  /* 0x0020b80001e97983 */ /* 0x000ea20000300800 */
[----:B------:R-:W2:Y:S01]  /*c6180*/  LDL.LU R232, [R1+0x20bc] ;  /* 0x0020bc0001e87983 */ /* 0x000ea20000300800 */
[----:B------:R-:W2:Y:S02]  /*c6190*/  LDL.LU R186, [R1+0x2120] ;  /* 0x0021200001ba7983 */ /* 0x000ea40000300800 */
[----:B------:R-:W2:Y:S01]  /*c61a0*/  LDL.LU R175, [R1+0x2124] ;  /* 0x0021240001af7983 */ /* 0x000ea20000300800 */
[----:B------:R-:W-:-:S02]  /*c61b0*/  MOV R137, R166 ;  /* 0x000000a600897202 */ /* 0x000fc40000000f00 */
[----:B------:R-:W-:-:S03]  /*c61c0*/  ISETP.GT.AND P4, PT, R3, 0x64, PT ;  /* 0x000000640300780c */ /* 0x000fc60003f84270 */
[----:B------:R1:W-:Y:S02]  /*c61d0*/  LDGSTS.E [R132+0x2c400], [R136.64], P5 ;  /* 0x2c40000088847fae */ /* 0x0003e4000a921844 */
[----:B-1----:R-:W-:Y:S02]  /*c61e0*/  IMAD.MOV.U32 R136, RZ, RZ, R133 ;  /* 0x000000ffff887224 */ /* 0x002fe400078e0085 */
[----:B------:R-:W-:Y:S02]  /*c61f0*/  IMAD.MOV.U32 R137, RZ, RZ, R164 ;  /* 0x000000ffff897224 */ /* 0x000fe400078e00a4 */
[----:B-----5:R-:W5:Y:S04]  /*c6200*/  LDL.LU R164, [R1+0x212c] ;  /* 0x00212c0001a47983 */ /* 0x020f680000300800 */
[----:B------:R1:W-:Y:S01]  /*c6210*/  LDGSTS.E [R132+0x2c600], [R136.64], P5 ;  /* 0x2c60000088847fae */ /* 0x0003e2000a921844 */
[----:B------:R-:W-:-:S04]  /*c6220*/  ISETP.GT.AND P5, PT, R3, 0x68, PT ;  /* 0x000000680300780c */ /* 0x000fc80003fa4270 */
[----:B------:R-:W-:Y:S02]  /*c6230*/  SEL R133, RZ, 0x4, !P5 ;  /* 0x00000004ff857807 */ /* 0x000fe40006800000 */
[----:B-1----:R-:W-:-:S04]  /*c6240*/  SEL R136, RZ, 0x4, !P4 ;  /* 0x00000004ff887807 */ /* 0x002fc80006000000 */
[----:B------:R-:W-:-:S04]  /*c6250*/  SEL R136, R136, RZ, !P0 ;  /* 0x000000ff88887207 */ /* 0x000fc80004000000 */
[----:B------:R-:W-:Y:S02]  /*c6260*/  ISETP.NE.U32.AND P5, PT, R136, RZ, PT ;  /* 0x000000ff8800720c */ /* 0x000fe40003fa5070 */
[----:B------:R-:W-:Y:S02]  /*c6270*/  SEL R133, R133, RZ, !P0 ;  /* 0x000000ff85857207 */ /* 0x000fe40004000000 */
[-C--:B---3--:R-:W-:Y:S02]  /*c6280*/  IADD3 R64, P1, R64, R252.reuse, RZ ;  /* 0x000000fc40407210 */ /* 0x088fe40007f3e0ff */
[----:B----4-:R-:W-:-:S03]  /*c6290*/  IADD3 R235, P6, R235, R252, RZ ;  /* 0x000000fcebeb7210 */ /* 0x010fc60007fde0ff */
[----:B------:R-:W-:Y:S02]  /*c62a0*/  STL [R1+0x20a4], R64 ;  /* 0x0020a44001007387 */ /* 0x000fe40000100800 */
[----:B------:R-:W-:Y:S01]  /*c62b0*/  STL [R1+0x20ac], R235 ;  /* 0x0020aceb01007387 */ /* 0x000fe20000100800 */
[----:B--2---:R-:W-:Y:S02]  /*c62c0*/  IADD3 R173, P4, R173, R252, RZ ;  /* 0x000000fcadad7210 */ /* 0x004fe40007f9e0ff */
[----:B------:R-:W-:Y:S01]  /*c62d0*/  IADD3.X R65, R65, R0, RZ, P1, !PT ;  /* 0x0000000041417210 */ /* 0x000fe20000ffe4ff */
[--C-:B------:R-:W-:Y:S02]  /*c62e0*/  IMAD.X R236, R236, 0x1, R0.reuse, P6 ;  /* 0x00000001ecec7824 */ /* 0x100fe400030e0600 */
[--C-:B------:R-:W-:Y:S01]  /*c62f0*/  IMAD.X R234, R234, 0x1, R0.reuse, P4 ;  /* 0x00000001eaea7824 */ /* 0x100fe200020e0600 */
[----:B------:R-:W-:Y:S01]  /*c6300*/  STL [R1+0x20b4], R173 ;  /* 0x0020b4ad01007387 */ /* 0x000fe20000100800 */
[----:B------:R1:W-:Y:S01]  /*c6310*/  STL [R1+0x20a0], R65 ;  /* 0x0020a04101007387 */ /* 0x0003e20000100800 */
[----:B------:R-:W-:Y:S01]  /*c6320*/  MOV R136, R64 ;  /* 0x0000004000887202 */ /* 0x000fe20000000f00 */
[----:B------:R-:W-:Y:S01]  /*c6330*/  IMAD.MOV.U32 R137, RZ, RZ, R65 ;  /* 0x000000ffff897224 */ /* 0x000fe200078e0041 */
[----:B------:R-:W-:Y:S01]  /*c6340*/  IADD3 R232, P4, R232, R252, RZ ;  /* 0x000000fce8e87210 */ /* 0x000fe20007f9e0ff */
[----:B------:R-:W-:Y:S01]  /*c6350*/  STL [R1+0x20a8], R236 ;  /* 0x0020a8ec01007387 */ /* 0x000fe20000100800 */
[----:B------:R-:W2:Y:S02]  /*c6360*/  LDL.LU R166, [R1+0x2128] ;  /* 0x0021280001a67983 */ /* 0x000ea40000300800 */
[----:B------:R-:W-:Y:S01]  /*c6370*/  STL [R1+0x20b0], R234 ;  /* 0x0020b0ea01007387 */ /* 0x000fe20000100800 */
[----:B------:R3:W-:Y:S04]  /*c6380*/  LDGSTS.E [R132+0x2e000], [R136.64], P2 ;  /* 0x2e00000088847fae */ /* 0x0007e80009121844 */
[----:B-1----:R-:W4:Y:S01]  /*c6390*/  LDL.LU R65, [R1+0x2134] ;  /* 0x0021340001417983 */ /* 0x002f220000300800 */
[----:B------:R-:W-:-:S02]  /*c63a0*/  IMAD.X R233, R233, 0x1, R0, P4 ;  /* 0x00000001e9e97824 */ /* 0x000fc400020e0600 */
[----:B------:R-:W-:Y:S01]  /*c63b0*/  STL [R1+0x20bc], R232 ;  /* 0x0020bce801007387 */ /* 0x000fe20000100800 */
[----:B------:R-:W-:Y:S02]  /*c63c0*/  IADD3 R175, P4, R175, R252, RZ ;  /* 0x000000fcafaf7210 */ /* 0x000fe40007f9e0ff */
[----:B------:R-:W-:Y:S01]  /*c63d0*/  ISETP.NE.U32.AND P1, PT, R133, RZ, PT ;  /* 0x000000ff8500720c */ /* 0x000fe20003f25070 */
[----:B------:R-:W4:Y:S01]  /*c63e0*/  LDL.LU R64, [R1+0x213c] ;  /* 0x00213c0001407983 */ /* 0x000f220000300800 */
[----:B------:R-:W4:Y:S01]  /*c63f0*/  LDL.LU R133, [R1+0x2130] ;  /* 0x0021300001857983 */ /* 0x000f220000300800 */
[----:B---3--:R-:W-:Y:S01]  /*c6400*/  MOV R136, R235 ;  /* 0x000000eb00887202 */ /* 0x008fe20000000f00 */
[----:B------:R-:W-:Y:S01]  /*c6410*/  IMAD.MOV.U32 R137, RZ, RZ, R236 ;  /* 0x000000ffff897224 */ /* 0x000fe200078e00ec */
[----:B------:R-:W-:Y:S01]  /*c6420*/  STL [R1+0x20b8], R233 ;  /* 0x0020b8e901007387 */ /* 0x000fe20000100800 */
[----:B------:R-:W-:Y:S03]  /*c6430*/  STL [R1+0x2124], R175 ;  /* 0x002124af01007387 */ /* 0x000fe60000100800 */
[----:B------:R1:W-:Y:S02]  /*c6440*/  LDGSTS.E [R132+0x2e200], [R136.64], P2 ;  /* 0x2e20000088847fae */ /* 0x0003e40009121844 */
[----:B-1----:R-:W-:-:S02]  /*c6450*/  IMAD.MOV.U32 R136, RZ, RZ, R173 ;  /* 0x000000ffff887224 */ /* 0x002fc400078e00ad */
[----:B------:R-:W3:Y:S01]  /*c6460*/  LDL.LU R173, [R1+0x2138] ;  /* 0x0021380001ad7983 */ /* 0x000ee20000300800 */
[----:B------:R-:W-:Y:S01]  /*c6470*/  MOV R137, R234 ;  /* 0x000000ea00897202 */ /* 0x000fe20000000f00 */
[----:B------:R-:W-:-:S04]  /*c6480*/  IMAD.X R186, R186, 0x1, R0, P4 ;  /* 0x00000001baba7824 */ /* 0x000fc800020e0600 */
[----:B------:R1:W-:Y:S01]  /*c6490*/  LDGSTS.E [R132+0x2e400], [R136.64], P2 ;  /* 0x2e40000088847fae */ /* 0x0003e20009121844 */
[----:B-----5:R-:W-:-:S03]  /*c64a0*/  IADD3 R164, P4, R164, R252, RZ ;  /* 0x000000fca4a47210 */ /* 0x020fc60007f9e0ff */
[----:B------:R-:W-:Y:S01]  /*c64b0*/  STL [R1+0x2120], R186 ;  /* 0x002120ba01007387 */ /* 0x000fe20000100800 */
[----:B-1----:R-:W-:Y:S01]  /*c64c0*/  IMAD.MOV.U32 R136, RZ, RZ, R232 ;  /* 0x000000ffff887224 */ /* 0x002fe200078e00e8 */
[----:B------:R-:W-:-:S05]  /*c64d0*/  MOV R137, R233 ;  /* 0x000000e900897202 */ /* 0x000fca0000000f00 */
[----:B------:R1:W-:Y:S04]  /*c64e0*/  LDGSTS.E [R132+0x2e600], [R136.64], P2 ;  /* 0x2e60000088847fae */ /* 0x0003e80009121844 */
[----:B------:R-:W-:Y:S01]  /*c64f0*/  STL [R1+0x212c], R164 ;  /* 0x00212ca401007387 */ /* 0x000fe20000100800 */
[----:B-1----:R-:W-:Y:S01]  /*c6500*/  IMAD.MOV.U32 R136, RZ, RZ, R175 ;  /* 0x000000ffff887224 */ /* 0x002fe200078e00af */
[----:B------:R-:W-:-:S05]  /*c6510*/  MOV R137, R186 ;  /* 0x000000ba00897202 */ /* 0x000fca0000000f00 */
[----:B------:R1:W-:Y:S02]  /*c6520*/  LDGSTS.E [R132+0x30000], [R136.64], P3 ;  /* 0x3000000088847fae */ /* 0x0003e40009921844 */
[----:B-1----:R-:W-:Y:S02]  /*c6530*/  IMAD.MOV.U32 R136, RZ, RZ, R164 ;  /* 0x000000ffff887224 */ /* 0x002fe400078e00a4 */
[----:B--2---:R-:W-:Y:S01]  /*c6540*/  IMAD.X R166, R166, 0x1, R0, P4 ;  /* 0x00000001a6a67824 */ /* 0x004fe200020e0600 */
[----:B----4-:R-:W-:-:S04]  /*c6550*/  IADD3 R65, P2, R65, R252, RZ ;  /* 0x000000fc41417210 */ /* 0x010fc80007f5e0ff */
[----:B------:R-:W-:Y:S02]  /*c6560*/  MOV R137, R166 ;  /* 0x000000a600897202 */ /* 0x000fe40000000f00 */
[----:B------:R-:W-:Y:S01]  /*c6570*/  IADD3 R64, P4, R64, R252, RZ ;  /* 0x000000fc40407210 */ /* 0x000fe20007f9e0ff */
[----:B------:R-:W-:Y:S01]  /*c6580*/  IMAD.X R133, R133, 0x1, R0, P2 ;  /* 0x0000000185857824 */ /* 0x000fe200010e0600 */
[----:B------:R-:W-:Y:S01]  /*c6590*/  STL [R1+0x2134], R65 ;  /* 0x0021344101007387 */ /* 0x000fe20000100800 */
[----:B------:R1:W-:Y:S03]  /*c65a0*/  STL [R1+0x2128], R166 ;  /* 0x002128a601007387 */ /* 0x0003e60000100800 */
[----:B------:R2:W-:Y:S04]  /*c65b0*/  LDGSTS.E [R132+0x30200], [R136.64], P3 ;  /* 0x3020000088847fae */ /* 0x0005e80009921844 */
[----:B-1----:R-:W4:Y:S01]  /*c65c0*/  LDL.LU R166, [R1+0x21a4] ;  /* 0x0021a40001a67983 */ /* 0x002f220000300800 */
[----:B------:R-:W-:Y:S02]  /*c65d0*/  STL [R1+0x213c], R64 ;  /* 0x00213c4001007387 */ /* 0x000fe40000100800 */
[----:B------:R-:W-:Y:S02]  /*c65e0*/  STL [R1+0x2130], R133 ;  /* 0x0021308501007387 */ /* 0x000fe40000100800 */
[----:B------:R-:W5:Y:S01]  /*c65f0*/  LDL.LU R186, [R1+0x21ac] ;  /* 0x0021ac0001ba7983 */ /* 0x000f620000300800 */
[----:B------:R-:W5:Y:S01]  /*c6600*/  LDL.LU R233, [R1+0x21a0] ;  /* 0x0021a00001e97983 */ /* 0x000f620000300800 */
[----:B--2---:R-:W-:Y:S01]  /*c6610*/  IMAD.MOV.U32 R136, RZ, RZ, R65 ;  /* 0x000000ffff887224 */ /* 0x004fe200078e0041 */
[----:B------:R-:W-:-:S05]  /*c6620*/  MOV R137, R133 ;  /* 0x0000008500897202 */ /* 0x000fca0000000f00 */
[----:B------:R1:W-:Y:S01]  /*c6630*/  LDGSTS.E [R132+0x30400], [R136.64], P3 ;  /* 0x3040000088847fae */ /* 0x0003e20009921844 */
[----:B---3--:R-:W-:-:S05]  /*c6640*/  IMAD.X R173, R173, 0x1, R0, P4 ;  /* 0x00000001adad7824 */ /* 0x008fca00020e0600 */
[----:B------:R2:W-:Y:S01]  /*c6650*/  STL [R1+0x2138], R173 ;  /* 0x002138ad01007387 */ /* 0x0005e20000100800 */
[----:B------:R-:W3:Y:S02]  /*c6660*/  LDL.LU R232, [R1+0x21a8] ;  /* 0x0021a80001e87983 */ /* 0x000ee40000300800 */
[----:B------:R-:W3:Y:S02]  /*c6670*/  LDL.LU R164, [R1+0x21b4] ;  /* 0x0021b40001a47983 */ /* 0x000ee40000300800 */
[----:B------:R-:W3:Y:S02]  /*c6680*/  LDL.LU R65, [R1+0x21bc] ;  /* 0x0021bc0001417983 */ /* 0x000ee40000300800 */
[----:B-1----:R-:W-:Y:S02]  /*c6690*/  IMAD.MOV.U32 R137, RZ, RZ, R173 ;  /* 0x000000ffff897224 */ /* 0x002fe400078e00ad */
[----:B--2---:R-:W2:Y:S01]  /*c66a0*/  LDL.LU R173, [R1+0x21b0] ;  /* 0x0021b00001ad7983 */ /* 0x004ea20000300800 */
[----:B------:R-:W2:Y:S02]  /*c66b0*/  LDL.LU R175, [R1+0x21b8] ;  /* 0x0021b80001af7983 */ /* 0x000ea40000300800 */
[----:B------:R-:W-:Y:S01]  /*c66c0*/  IMAD.MOV.U32 R136, RZ, RZ, R64 ;  /* 0x000000ffff887224 */ /* 0x000fe200078e0040 */
[C---:B------:R-:W-:Y:S01]  /*c66d0*/  ISETP.GT.AND P2, PT, R3.reuse, 0x6c, PT ;  /* 0x0000006c0300780c */ /* 0x040fe20003f44270 */
[----:B------:R-:W2:Y:S04]  /*c66e0*/  LDL.LU R64, [R1+0x2224] ;  /* 0x0022240001407983 */ /* 0x000ea80000300800 */
[----:B------:R1:W-:Y:S01]  /*c66f0*/  LDGSTS.E [R132+0x30600], [R136.64], P3 ;  /* 0x3060000088847fae */ /* 0x0003e20009921844 */
[----:B------:R-:W-:-:S02]  /*c6700*/  ISETP.GT.AND P3, PT, R3, 0x70, PT ;  /* 0x000000700300780c */ /* 0x000fc40003f64270 */
[----:B------:R-:W-:-:S04]  /*c6710*/  SEL R133, RZ, 0x4, !P2 ;  /* 0x00000004ff857807 */ /* 0x000fc80005000000 */
[----:B------:R-:W-:Y:S02]  /*c6720*/  SEL R133, R133, RZ, !P0 ;  /* 0x000000ff85857207 */ /* 0x000fe40004000000 */
[----:B-1----:R-:W-:Y:S02]  /*c6730*/  SEL R136, RZ, 0x4, !P3 ;  /* 0x00000004ff887807 */ /* 0x002fe40005800000 */
[----:B------:R-:W-:Y:S02]  /*c6740*/  ISETP.NE.U32.AND P3, PT, R133, RZ, PT ;  /* 0x000000ff8500720c */ /* 0x000fe40003f65070 */
[----:B------:R-:W-:Y:S02]  /*c6750*/  SEL R133, R136, RZ, !P0 ;  /* 0x000000ff88857207 */ /* 0x000fe40004000000 */
[----:B----4-:R-:W-:-:S04]  /*c6760*/  IADD3 R166, P4, R166, R252, RZ ;  /* 0x000000fca6a67210 */ /* 0x010fc80007f9e0ff */
[----:B-----5:R-:W-:Y:S02]  /*c6770*/  IADD3.X R233, R233, R0, RZ, P4, !PT ;  /* 0x00000000e9e97210 */ /* 0x020fe400027fe4ff */
[----:B------:R-:W-:Y:S02]  /*c6780*/  IADD3 R186, P2, R186, R252, RZ ;  /* 0x000000fcbaba7210 */ /* 0x000fe40007f5e0ff */
[----:B------:R-:W-:Y:S01]  /*c6790*/  MOV R136, R166 ;  /* 0x000000a600887202 */ /* 0x000fe20000000f00 */
[----:B------:R-:W-:Y:S01]  /*c67a0*/  IMAD.MOV.U32 R137, RZ, RZ, R233 ;  /* 0x000000ffff897224 */ /* 0x000fe200078e00e9 */
[----:B------:R1:W-:Y:S01]  /*c67b0*/  STL [R1+0x21a4], R166 ;  /* 0x0021a4a601007387 */ /* 0x0003e20000100800 */
[----:B------:R-:W-:Y:S02]  /*c67c0*/  STL [R1+0x21ac], R186 ;  /* 0x0021acba01007387 */ /* 0x000fe40000100800 */
[----:B------:R-:W-:Y:S01]  /*c67d0*/  STL [R1+0x21a0], R233 ;  /* 0x0021a0e901007387 */ /* 0x000fe20000100800 */
[----:B------:R4:W-:Y:S01]  /*c67e0*/  LDGSTS.E [R132+0x32000], [R136.64], P5 ;  /* 0x3200000088847fae */ /* 0x0009e2000a921844 */
[----:B---3--:R-:W-:-:S02]  /*c67f0*/  IADD3 R164, P4, R164, R252, RZ ;  /* 0x000000fca4a47210 */ /* 0x008fc40007f9e0ff */
[----:B------:R-:W-:Y:S01]  /*c6800*/  IADD3 R65, P6, R65, R252, RZ ;  /* 0x000000fc41417210 */ /* 0x000fe20007fde0ff */
[--C-:B------:R-:W-:Y:S02]  /*c6810*/  IMAD.X R232, R232, 0x1, R0.reuse, P2 ;  /* 0x00000001e8e87824 */ /* 0x100fe400010e0600 */
[----:B------:R3:W-:Y:S01]  /*c6820*/  STL [R1+0x21b4], R164 ;  /* 0x0021b4a401007387 */ /* 0x0007e20000100800 */
[----:B----4-:R-:W-:Y:S01]  /*c6830*/  MOV R136, R186 ;  /* 0x000000ba00887202 */ /* 0x010fe20000000f00 */
[--C-:B--2---:R-:W-:Y:S02]  /*c6840*/  IMAD.X R173, R173, 0x1, R0.reuse, P4 ;  /* 0x00000001adad7824 */ /* 0x104fe400020e0600 */
[----:B------:R-:W-:Y:S02]  /*c6850*/  IMAD.X R175, R175, 0x1, R0, P6 ;  /* 0x00000001afaf7824 */ /* 0x000fe400030e0600 */
[----:B------:R-:W-:Y:S01]  /*c6860*/  IMAD.MOV.U32 R137, RZ, RZ, R232 ;  /* 0x000000ffff897224 */ /* 0x000fe200078e00e8 */
[----:B------:R-:W-:Y:S01]  /*c6870*/  STL [R1+0x21a8], R232 ;  /* 0x0021a8e801007387 */ /* 0x000fe20000100800 */
[----:B------:R-:W-:Y:S02]  /*c6880*/  STL [R1+0x21bc], R65 ;  /* 0x0021bc4101007387 */ /* 0x000fe40000100800 */
[----:B------:R2:W-:Y:S02]  /*c6890*/  STL [R1+0x21b0], R173 ;  /* 0x0021b0ad01007387 */ /* 0x0005e40000100800 */
[----:B-1----:R-:W4:Y:S01]  /*c68a0*/  LDL.LU R166, [R1+0x222c] ;  /* 0x00222c0001a67983 */ /* 0x002f220000300800 */
[----:B------:R1:W-:Y:S04]  /*c68b0*/  STL [R1+0x21b8], R175 ;  /* 0x0021b8af01007387 */ /* 0x0003e80000100800 */
[----:B------:R5:W-:Y:S01]  /*c68c0*/  LDGSTS.E [R132+0x32200], [R136.64], P5 ;  /* 0x3220000088847fae */ /* 0x000be2000a921844 */
[----:B------:R-:W4:Y:S02]  /*c68d0*/  LDL.LU R238, [R1+0x2234] ;  /* 0x0022340001ee7983 */ /* 0x000f240000300800 */
[----:B-----5:R-:W-:Y:S01]  /*c68e0*/  IMAD.MOV.U32 R136, RZ, RZ, R164 ;  /* 0x000000ffff887224 */ /* 0x020fe200078e00a4 */
[----:B------:R-:W-:Y:S01]  /*c68f0*/  MOV R137, R173 ;  /* 0x000000ad00897202 */ /* 0x000fe20000000f00 */
[----:B---3--:R-:W3:Y:S01]  /*c6900*/  LDL.LU R164, [R1+0x2220] ;  /* 0x0022200001a47983 */ /* 0x008ee20000300800 */
[----:B--2---:R-:W2:Y:S02]  /*c6910*/  LDL.LU R173, [R1+0x2228] ;  /* 0x0022280001ad7983 */ /* 0x004ea40000300800 */
[----:B------:R-:W5:Y:S02]  /*c6920*/  LDL.LU R239, [R1+0x2230] ;  /* 0x0022300001ef7983 */ /* 0x000f640000300800 */
[----:B------:R-:W5:Y:S01]  /*c6930*/  LDL.LU R236, [R1+0x223c] ;  /* 0x00223c0001ec7983 */ /* 0x000f620000300800 */
[----:B------:R1:W-:Y:S01]  /*c6940*/  LDGSTS.E [R132+0x32400], [R136.64], P5 ;  /* 0x3240000088847fae */ /* 0x0003e2000a921844 */
[----:B------:R-:W-:-:S02]  /*c6950*/  ISETP.GT.AND P4, PT, R3, 0x74, PT ;  /* 0x000000740300780c */ /* 0x000fc40003f84270 */
[----:B------:R-:W-:Y:S01]  /*c6960*/  ISETP.NE.U32.AND P2, PT, R133, RZ, PT ;  /* 0x000000ff8500720c */ /* 0x000fe20003f45070 */
[----:B------:R-:W5:Y:S01]  /*c6970*/  LDL.LU R237, [R1+0x2238] ;  /* 0x0022380001ed7983 */ /* 0x000f620000300800 */
[----:B------:R-:W-:Y:S01]  /*c6980*/  SEL R133, RZ, 0x4, !P4 ;  /* 0x00000004ff857807 */ /* 0x000fe20006000000 */
[----:B------:R-:W-:Y:S02]  /*c6990*/  IADD3 R64, P4, R64, R252, RZ ;  /* 0x000000fc40407210 */ /* 0x000fe40007f9e0ff */
[----:B-1----:R-:W-:Y:S02]  /*c69a0*/  IMAD.MOV.U32 R136, RZ, RZ, R65 ;  /* 0x000000ffff887224 */ /* 0x002fe400078e0041 */
[----:B------:R-:W-:Y:S02]  /*c69b0*/  IMAD.MOV.U32 R137, RZ, RZ, R175 ;  /* 0x000000ffff897224 */ /* 0x000fe400078e00af */
[----:B------:R-:W5:Y:S04]  /*c69c0*/  LDL.LU R175, [R1+0x22a4] ;  /* 0x0022a40001af7983 */ /* 0x000f680000300800 */
[----:B------:R1:W-:Y:S01]  /*c69d0*/  LDGSTS.E [R132+0x32600], [R136.64], P5 ;  /* 0x3260000088847fae */ /* 0x0003e2000a921844 */
[----:B------:R-:W-:Y:S02]  /*c69e0*/  STL [R1+0x2224], R64 ;  /* 0x0022244001007387 */ /* 0x000fe40000100800 */
[----:B------:R-:W5:Y:S01]  /*c69f0*/  LDL.LU R65, [R1+0x22ac] ;  /* 0x0022ac0001417983 */ /* 0x000f620000300800 */
[----:B-1----:R-:W-:-:S02]  /*c6a00*/  MOV R136, R64 ;  /* 0x0000004000887202 */ /* 0x002fc40000000f00 */
[----:B------:R-:W-:Y:S02]  /*c6a10*/  SEL R133, R133, RZ, !P0 ;  /* 0x000000ff85857207 */ /* 0x000fe40004000000 */
[-C--:B----4-:R-:W-:Y:S02]  /*c6a20*/  IADD3 R166, P5, R166, R252.reuse, RZ ;  /* 0x000000fca6a67210 */ /* 0x090fe40007fbe0ff */
[----:B------:R-:W-:-:S03]  /*c6a30*/  IADD3 R238, P6, R238, R252, RZ ;  /* 0x000000fceeee7210 */ /* 0x000fc60007fde0ff */
[----:B------:R-:W-:Y:S01]  /*c6a40*/  STL [R1+0x222c], R166 ;  /* 0x00222ca601007387 */ /* 0x000fe20000100800 */
[----:B---3--:R-:W-:Y:S01]  /*c6a50*/  IADD3.X R164, R164, R0, RZ, P4, !PT ;  /* 0x00000000a4a47210 */ /* 0x008fe200027fe4ff */
[--C-:B--2---:R-:W-:Y:S02]  /*c6a60*/  IMAD.X R173, R173, 0x1, R0.reuse, P5 ;  /* 0x00000001adad7824 */ /* 0x104fe400028e0600 */
[----:B-----5:R-:W-:Y:S01]  /*c6a70*/  IMAD.X R239, R239, 0x1, R0, P6 ;  /* 0x00000001efef7824 */ /* 0x020fe200030e0600 */
[----:B------:R-:W-:Y:S01]  /*c6a80*/  IADD3 R236, P5, R236, R252, RZ ;  /* 0x000000fcecec7210 */ /* 0x000fe20007fbe0ff */
[----:B------:R1:W-:Y:S01]  /*c6a90*/  STL [R1+0x2220], R164 ;  /* 0x002220a401007387 */ /* 0x0003e20000100800 */
[----:B------:R-:W-:Y:S02]  /*c6aa0*/  STL [R1+0x2234], R238 ;  /* 0x002234ee01007387 */ /* 0x000fe40000100800 */
[----:B------:R2:W-:Y:S02]  /*c6ab0*/  STL [R1+0x2228], R173 ;  /* 0x002228ad01007387 */ /* 0x0005e40000100800 */
[----:B------:R-:W-:Y:S01]  /*c6ac0*/  IMAD.MOV.U32 R137, RZ, RZ, R164 ;  /* 0x000000ffff897224 */ /* 0x000fe200078e00a4 */
[----:B------:R-:W3:Y:S01]  /*c6ad0*/  LDL.LU R186, [R1+0x22a0] ;  /* 0x0022a00001ba7983 */ /* 0x000ee20000300800 */
[----:B------:R-:W-:Y:S03]  /*c6ae0*/  STL [R1+0x2230], R239 ;  /* 0x002230ef01007387 */ /* 0x000fe60000100800 */
[----:B------:R4:W-:Y:S04]  /*c6af0*/  LDGSTS.E [R132+0x34000], [R136.64], P1 ;  /* 0x3400000088847fae */ /* 0x0009e80008921844 */
[----:B-1----:R-:W5:Y:S01]  /*c6b00*/  LDL.LU R164, [R1+0x22b4] ;  /* 0x0022b40001a47983 */ /* 0x002f620000300800 */
[----:B------:R-:W-:Y:S02]  /*c6b10*/  STL [R1+0x223c], R236 ;  /* 0x00223cec01007387 */ /* 0x000fe40000100800 */
[----:B------:R-:W5:Y:S01]  /*c6b20*/  LDL.LU R64, [R1+0x22bc] ;  /* 0x0022bc0001407983 */ /* 0x000f620000300800 */
[----:B----4-:R-:W-:-:S02]  /*c6b30*/  MOV R137, R173 ;  /* 0x000000ad00897202 */ /* 0x010fc40000000f00 */
[----:B--2---:R-:W2:Y:S01]  /*c6b40*/  LDL.LU R173, [R1+0x22a8] ;  /* 0x0022a80001ad7983 */ /* 0x004ea20000300800 */
[----:B------:R-:W-:Y:S02]  /*c6b50*/  IMAD.MOV.U32 R136, RZ, RZ, R166 ;  /* 0x000000ffff887224 */ /* 0x000fe400078e00a6 */
[----:B------:R-:W4:Y:S01]  /*c6b60*/  LDL.LU R166, [R1+0x22b0] ;  /* 0x0022b00001a67983 */ /* 0x000f220000300800 */
[----:B------:R-:W-:Y:S02]  /*c6b70*/  ISETP.NE.U32.AND P4, PT, R133, RZ, PT ;  /* 0x000000ff8500720c */ /* 0x000fe40003f85070 */
[----:B------:R-:W4:Y:S04]  /*c6b80*/  LDL.LU R133, [R1+0x22b8] ;  /* 0x0022b80001857983 */ /* 0x000f280000300800 */
[----:B------:R1:W-:Y:S01]  /*c6b90*/  LDGSTS.E [R132+0x34200], [R136.64], P1 ;  /* 0x3420000088847fae */ /* 0x0003e20008921844 */
[----:B------:R-:W-:Y:S01]  /*c6ba0*/  IMAD.X R237, R237, 0x1, R0, P5 ;  /* 0x00000001eded7824 */ /* 0x000fe200028e0600 */
[----:B------:R-:W-:Y:S01]  /*c6bb0*/  IADD3 R175, P5, R175, R252, RZ ;  /* 0x000000fcafaf7210 */ /* 0x000fe20007fbe0ff */
[----:B-1----:R-:W-:Y:S01]  /*c6bc0*/  IMAD.MOV.U32 R136, RZ, RZ, R238 ;  /* 0x000000ffff887224 */ /* 0x002fe200078e00ee */
[----:B------:R-:W-:-:S05]  /*c6bd0*/  MOV R137, R239 ;  /* 0x000000ef00897202 */ /* 0x000fca0000000f00 */
[----:B------:R1:W-:Y:S02]  /*c6be0*/  LDGSTS.E [R132+0x34400], [R136.64], P1 ;  /* 0x3440000088847fae */ /* 0x0003e40008921844 */
[----:B-1----:R-:W-:Y:S02]  /*c6bf0*/  IMAD.MOV.U32 R136, RZ, RZ, R236 ;  /* 0x000000ffff887224 */ /* 0x002fe400078e00ec */
[----:B------:R-:W-:-:S05]  /*c6c00*/  IMAD.MOV.U32 R137, RZ, RZ, R237 ;  /* 0x000000ffff897224 */ /* 0x000fca00078e00ed */
[----:B------:R1:W-:Y:S01]  /*c6c10*/  LDGSTS.E [R132+0x34600], [R136.64], P1 ;  /* 0x3460000088847fae */ /* 0x0003e20008921844 */
[----:B------:R-:W-:Y:S01]  /*c6c20*/  IADD3 R65, P1, R65, R252, RZ ;  /* 0x000000fc41417210 */ /* 0x000fe20007f3e0ff */
[C---:B------:R-:W-:Y:S08]  /*c6c30*/  HMMA.1688.F32.TF32 R232, R160.reuse, R90, R244 ;  /* 0x0000005aa0e8723c */ /* 0x040ff000000810f4 */
[C---:B------:R-:W-:Y:S08]  /*c6c40*/  HMMA.1688.F32.TF32 R244, R160.reuse, R82, R188 ;  /* 0x00000052a0f4723c */ /* 0x040ff000000810bc */
[----:B------:R-:W-:Y:S01]  /*c6c50*/  HMMA.1688.F32.TF32 R188, R160, R78, R168 ;  /* 0x0000004ea0bc723c */ /* 0x000fe200000810a8 */
[----:B-1----:R-:W-:Y:S01]  /*c6c60*/  IMAD.MOV.U32 R136, RZ, RZ, R175 ;  /* 0x000000ffff887224 */ /* 0x002fe200078e00af */
[----:B------:R-:W-:Y:S01]  /*c6c70*/  STL [R1+0x2238], R237 ;  /* 0x002238ed01007387 */ /* 0x000fe20000100800 */
[----:B------:R-:W-:Y:S02]  /*c6c80*/  STL [R1+0x22a4], R175 ;  /* 0x0022a4af01007387 */ /* 0x000fe40000100800 */
[----:B------:R1:W-:Y:S11]  /*c6c90*/  STL [R1+0x22ac], R65 ;  /* 0x0022ac4101007387 */ /* 0x0003f60000100800 */
[----:B------:R-:W-:Y:S08]  /*c6ca0*/  @!UPT UIADD3 URZ, URZ, URZ, URZ ;  /* 0x0000003f3f3ff290 */ /* 0x000ff0000fffe03f */
[----:B------:R-:W-:Y:S01]  /*c6cb0*/  IMAD.MOV.U32 R168, RZ, RZ, R188 ;  /* 0x000000ffffa87224 */ /* 0x000fe200078e00bc */
[----:B---3--:R-:W-:-:S04]  /*c6cc0*/  IADD3.X R186, R186, R0, RZ, P5, !PT ;  /* 0x00000000baba7210 */ /* 0x008fc80002ffe4ff */
[----:B------:R-:W-:Y:S02]  /*c6cd0*/  MOV R137, R186 ;  /* 0x000000ba00897202 */ /* 0x000fe40000000f00 */
[----:B-----5:R-:W-:-:S03]  /*c6ce0*/  IADD3 R164, P5, R164, R252, RZ ;  /* 0x000000fca4a47210 */ /* 0x020fc60007fbe0ff */
[----:B------:R3:W-:Y:S01]  /*c6cf0*/  LDGSTS.E [R132+0x36000], [R136.64], P3 ;  /* 0x3600000088847fae */ /* 0x0007e20009921844 */
[--C-:B--2---:R-:W-:Y:S02]  /*c6d00*/  IMAD.X R173, R173, 0x1, R0.reuse, P1 ;  /* 0x00000001adad7824 */ /* 0x104fe400008e0600 */
[----:B----4-:R-:W-:Y:S01]  /*c6d10*/  IMAD.X R166, R166, 0x1, R0, P5 ;  /* 0x00000001a6a67824 */ /* 0x010fe200028e0600 */
[----:B---3--:R-:W-:Y:S01]  /*c6d20*/  MOV R136, R65 ;  /* 0x0000004100887202 */ /* 0x008fe20000000f00 */
[----:B------:R-:W-:Y:S01]  /*c6d30*/  IMAD.MOV.U32 R137, RZ, RZ, R173 ;  /* 0x000000ffff897224 */ /* 0x000fe200078e00ad */
[----:B------:R-:W-:-:S04]  /*c6d40*/  IADD3 R64, P1, R64, R252, RZ ;  /* 0x000000fc40407210 */ /* 0x000fc80007f3e0ff */
[----:B------:R2:W-:Y:S01]  /*c6d50*/  LDGSTS.E [R132+0x36200], [R136.64], P3 ;  /* 0x3620000088847fae */ /* 0x0005e20009921844 */
[----:B------:R-:W-:-:S03]  /*c6d60*/  IMAD.X R133, R133, 0x1, R0, P1 ;  /* 0x0000000185857824 */ /* 0x000fc600008e0600 */
[----:B------:R-:W-:Y:S01]  /*c6d70*/  STL [R1+0x22a0], R186 ;  /* 0x0022a0ba01007387 */ /* 0x000fe20000100800 */
[----:B------:R3:W-:Y:S02]  /*c6d80*/  STL [R1+0x22b4], R164 ;  /* 0x0022b4a401007387 */ /* 0x0007e40000100800 */
[----:B------:R-:W-:Y:S02]  /*c6d90*/  STL [R1+0x22a8], R173 ;  /* 0x0022a8ad01007387 */ /* 0x000fe40000100800 */
[----:B------:R4:W-:Y:S02]  /*c6da0*/  STL [R1+0x22bc], R64 ;  /* 0x0022bc4001007387 */ /* 0x0009e40000100800 */
[----:B--2---:R-:W-:Y:S01]  /*c6db0*/  IMAD.MOV.U32 R136, RZ, RZ, R164 ;  /* 0x000000ffff887224 */ /* 0x004fe200078e00a4 */
[----:B------:R-:W-:Y:S01]  /*c6dc0*/  MOV R137, R166 ;  /* 0x000000a600897202 */ /* 0x000fe20000000f00 */
[----:B------:R-:W-:Y:S01]  /*c6dd0*/  STL [R1+0x22b0], R166 ;  /* 0x0022b0a601007387 */ /* 0x000fe20000100800 */
[----:B-1----:R-:W2:Y:S03]  /*c6de0*/  LDL.LU R65, [R1+0x232c] ;  /* 0x00232c0001417983 */ /* 0x002ea60000300800 */
[----:B------:R1:W-:Y:S01]  /*c6df0*/  LDGSTS.E [R132+0x36400], [R136.64], P3 ;  /* 0x3640000088847fae */ /* 0x0003e20009921844 */
[----:B------:R5:W-:Y:S02]  /*c6e00*/  STL [R1+0x22b8], R133 ;  /* 0x0022b88501007387 */ /* 0x000be40000100800 */
[----:B---3--:R-:W3:Y:S02]  /*c6e10*/  LDL.LU R164, [R1+0x2334] ;  /* 0x0023340001a47983 */ /* 0x008ee40000300800 */
[----:B-1----:R-:W-:-:S02]  /*c6e20*/  IMAD.MOV.U32 R136, RZ, RZ, R64 ;  /* 0x000000ffff887224 */ /* 0x002fc400078e0040 */
[----:B------:R-:W-:-:S05]  /*c6e30*/  IMAD.MOV.U32 R137, RZ, RZ, R133 ;  /* 0x000000ffff897224 */ /* 0x000fca00078e0085 */
[----:B------:R1:W-:Y:S04]  /*c6e40*/  LDGSTS.E [R132+0x36600], [R136.64], P3 ;  /* 0x3660000088847fae */ /* 0x0003e80009921844 */
[----:B-1----:R-:W3:Y:S01]  /*c6e50*/  LDL.LU R137, [R1+0x2324] ;  /* 0x0023240001897983 */ /* 0x002ee20000300800 */
[----:B------:R-:W3:Y:S01]  /*c6e60*/  LDL.LU R188, [R1+0x2320] ;  /* 0x0023200001bc7983 */ /* 0x000ee20000300800 */
[----:B------:R-:W-:Y:S01]  /*c6e70*/  HMMA.1688.F32.TF32 R60, R160, R74, R60 ;  /* 0x0000004aa03c723c */ /* 0x000fe2000008103c */
[----:B------:R-:W-:Y:S01]  /*c6e80*/  ISETP.GT.AND P5, PT, R3, 0x7c, PT ;  /* 0x0000007c0300780c */ /* 0x000fe20003fa4270 */
[----:B----4-:R-:W4:Y:S03]  /*c6e90*/  LDL.LU R64, [R1+0x2328] ;  /* 0x0023280001407983 */ /* 0x010f260000300800 */
[----:B-----5:R-:W-:-:S03]  /*c6ea0*/  SEL R133, RZ, 0x4, !P5 ;  /* 0x00000004ff857807 */ /* 0x020fc60006800000 */
[----:B------:R-:W-:Y:S01]  /*c6eb0*/  HMMA.1688.F32.TF32 R236, R160, R86, R248 ;  /* 0x00000056a0ec723c */ /* 0x000fe200000810f8 */
[----:B------:R-:W-:Y:S11]  /*c6ec0*/  SEL R133, R133, RZ, !P0 ;  /* 0x000000ff85857207 */ /* 0x000ff60004000000 */
[----:B------:R-:W-:Y:S04]  /*c6ed0*/  @!UPT UIADD3 URZ, URZ, URZ, URZ ;  /* 0x0000003f3f3ff290 */ /* 0x000fe8000fffe03f */
[----:B------:R-:W-:Y:S01]  /*c6ee0*/  MOV R170, R62 ;  /* 0x0000003e00aa7202 */ /* 0x000fe20000000f00 */
[----:B------:R-:W-:Y:S02]  /*c6ef0*/  IMAD.MOV.U32 R169, RZ, RZ, R63 ;  /* 0x000000ffffa97224 */ /* 0x000fe400078e003f */
[----:B------:R-:W-:Y:S02]  /*c6f00*/  IMAD.MOV.U32 R173, RZ, RZ, R60 ;  /* 0x000000ffffad7224 */ /* 0x000fe400078e003c */
[----:B------:R-:W-:Y:S01]  /*c6f10*/  IMAD.MOV.U32 R171, RZ, RZ, R61 ;  /* 0x000000ffffab7224 */ /* 0x000fe200078e003d */
[-C--:B--2---:R-:W-:Y:S02]  /*c6f20*/  IADD3 R65, P6, R65, R252.reuse, RZ ;  /* 0x000000fc41417210 */ /* 0x084fe40007fde0ff */
[-C--:B---3--:R-:W-:Y:S02]  /*c6f30*/  IADD3 R164, P5, R164, R252.reuse, RZ ;  /* 0x000000fca4a47210 */ /* 0x088fe40007fbe0ff */
[----:B------:R-:W-:-:S05]  /*c6f40*/  IADD3 R137, P1, R137, R252, RZ ;  /* 0x000000fc89897210 */ /* 0x000fca0007f3e0ff */
[----:B------:R-:W-:Y:S01]  /*c6f50*/  STL [R1+0x2324], R137 ;  /* 0x0023248901007387 */ /* 0x000fe20000100800 */
[----:B------:R-:W-:Y:S02]  /*c6f60*/  STL [R1+0x232c], R65 ;  /* 0x00232c4101007387 */ /* 0x000fe40000100800 */
[----:B------:R-:W2:Y:S02]  /*c6f70*/  LDL.LU.64 R62, [R1+0x3718] ;  /* 0x00371800013e7983 */ /* 0x000ea40000300a00 */
[----:B------:R-:W3:Y:S01]  /*c6f80*/  LDL.LU.64 R60, [R1+0x3710] ;  /* 0x00371000013c7983 */ /* 0x000ee20000300a00 */
[----:B------:R-:W5:Y:S01]  /*c6f90*/  LDL.LU R166, [R1+0x2330] ;  /* 0x0023300001a67983 */ /* 0x000f620000300800 */
[----:B------:R-:W-:Y:S02]  /*c6fa0*/  IMAD.X R188, R188, 0x1, R0, P1 ;  /* 0x00000001bcbc7824 */ /* 0x000fe400008e0600 */
[----:B------:R-:W-:Y:S02]  /*c6fb0*/  STL [R1+0x2334], R164 ;  /* 0x002334a401007387 */ /* 0x000fe40000100800 */
[----:B------:R-:W2:Y:S01]  /*c6fc0*/  LDL.LU R251, [R1+0x23ac] ;  /* 0x0023ac0001fb7983 */ /* 0x000ea20000300800 */
[----:B------:R-:W2:Y:S01]  /*c6fd0*/  LDL.LU R250, [R1+0x23b4] ;  /* 0x0023b40001fa7983 */ /* 0x000ea20000300800 */
[----:B------:R-:W2:Y:S02]  /*c6fe0*/  LDL.LU R249, [R1+0x23bc] ;  /* 0x0023bc0001f97983 */ /* 0x000ea40000300800 */
[----:B------:R1:W-:Y:S01]  /*c6ff0*/  STL [R1+0x2320], R188 ;  /* 0x002320bc01007387 */ /* 0x0003e20000100800 */
[----:B------:R-:W-:-:S02]  /*c7000*/  ISETP.NE.U32.AND P1, PT, R133, RZ, PT ;  /* 0x000000ff8500720c */ /* 0x000fc40003f25070 */
[----:B------:R-:W2:Y:S01]  /*c7010*/  LDL.LU R133, [R1+0x233c] ;  /* 0x00233c0001857983 */ /* 0x000ea20000300800 */
[----:B------:R-:W-:-:S04]  /*c7020*/  ISETP.GT.AND P3, PT, R3, 0x78, PT ;  /* 0x000000780300780c */ /* 0x000fc80003f64270 */
[----:B------:R-:W-:Y:S01]  /*c7030*/  SEL R136, RZ, 0x4, !P3 ;  /* 0x00000004ff887807 */ /* 0x000fe20005800000 */
[----:B----4-:R-:W-:-:S03]  /*c7040*/  IMAD.X R64, R64, 0x1, R0, P6 ;  /* 0x0000000140407824 */ /* 0x010fc600030e0600 */
[----:B------:R-:W-:Y:S02]  /*c7050*/  SEL R136, R136, RZ, !P0 ;  /* 0x000000ff88887207 */ /* 0x000fe40004000000 */
[----:B------:R-:W-:Y:S01]  /*c7060*/  MOV R248, R189 ;  /* 0x000000bd00f87202 */ /* 0x000fe20000000f00 */
[----:B------:R-:W-:Y:S01]  /*c7070*/  IMAD.MOV.U32 R175, RZ, RZ, R190 ;  /* 0x000000ffffaf7224 */ /* 0x000fe200078e00be */
[----:B------:R-:W-:Y:S02]  /*c7080*/  MOV R186, R191 ;  /* 0x000000bf00ba7202 */ /* 0x000fe40000000f00 */
[----:B------:R-:W-:Y:S01]  /*c7090*/  ISETP.NE.U32.AND P3, PT, R136, RZ, PT ;  /* 0x000000ff8800720c */ /* 0x000fe20003f65070 */
[----:B------:R-:W-:Y:S01]  /*c70a0*/  MOV R136, R188 ;  /* 0x000000bc00887202 */ /* 0x000fe20000000f00 */
        /* <DEDUP_REMOVED lines=10> */
[----:B-1----:R-:W-:Y:S01]  /*c7150*/  HMMA.1688.F32.TF32 R188, R160, R70, R240 ;  /* 0x00000046a0bc723c */ /* 0x002fe200000810f0 */
[----:B------:R1:W-:Y:S06]  /*c7160*/  STL [R1+0x2328], R64 ;  /* 0x0023284001007387 */ /* 0x0003ec0000100800 */
[----:B------:R-:W-:Y:S01]  /*c7170*/  MOV R160, R64 ;  /* 0x0000004000a07202 */ /* 0x000fe20000000f00 */
[----:B------:R-:W-:Y:S01]  /*c7180*/  IMAD.MOV.U32 R162, RZ, RZ, R65 ;  /* 0x000000ffffa27224 */ /* 0x000fe200078e0041 */
[----:B-1----:R-:W4:Y:S01]  /*c7190*/  LDL.LU R64, [R1+0x370c] ;  /* 0x00370c0001407983 */ /* 0x002f220000300800 */
[----:B------:R-:W-:Y:S01]  /*c71a0*/  MOV R163, R164 ;  /* 0x000000a400a37202 */ /* 0x000fe20000000f00 */
[----:B-----5:R-:W-:-:S05]  /*c71b0*/  IMAD.X R166, R166, 0x1, R0, P5 ;  /* 0x00000001a6a67824 */ /* 0x020fca00028e0600 */
[----:B------:R1:W-:Y:S01]  /*c71c0*/  STL [R1+0x2330], R166 ;  /* 0x002330a601007387 */ /* 0x0003e20000100800 */
[----:B------:R-:W4:Y:S01]  /*c71d0*/  LDL.LU R65, [R1+0x3708] ;  /* 0x0037080001417983 */ /* 0x000f220000300800 */
[----:B--2---:R-:W-:Y:S01]  /*c71e0*/  IADD3 R133, P5, R133, R252, RZ ;  /* 0x000000fc85857210 */ /* 0x004fe20007fbe0ff */
[----:B------:R-:W-:-:S04]  /*c71f0*/  IMAD.MOV.U32 R161, RZ, RZ, R166 ;  /* 0x000000ffffa17224 */ /* 0x000fc800078e00a6 */
[----:B------:R2:W-:Y:S01]  /*c7200*/  STL [R1+0x233c], R133 ;  /* 0x00233c8501007387 */ /* 0x0005e20000100800 */
[----:B-1----:R-:W4:Y:S02]  /*c7210*/  LDL.LU R166, [R1+0x3704] ;  /* 0x0037040001a67983 */ /* 0x002f240000300800 */
[----:B------:R-:W4:Y:S02]  /*c7220*/  LDL.LU R164, [R1+0x3700] ;  /* 0x0037000001a47983 */ /* 0x000f240000300800 */
[----:B------:R-:W5:Y:S01]  /*c7230*/  LDL.LU R240, [R1+0x2338] ;  /* 0x0023380001f07983 */ /* 0x000f620000300800 */
[----:B------:R-:W3:Y:S01]  /*c7240*/  LDL.LU R242, [R1+0x23a0] ;  /* 0x0023a00001f27983 */ /* 0x000ee20000300800 */
[----:B------:R-:W3:Y:S01]  /*c7250*/  LDL.LU R243, [R1+0x23a4] ;  /* 0x0023a40001f37983 */ /* 0x000ee20000300800 */
[----:B------:R-:W-:-:S04]  /*c7260*/  LOP3.LUT R137, R137, R136, RZ, 0x3c, !PT ;  /* 0x0000008889897212 */ /* 0x000fc800078e3cff */
[C---:B------:R-:W-:Y:S01]  /*c7270*/  LOP3.LUT R136, R137.reuse, R136, RZ, 0x3c, !PT ;  /* 0x0000008889887212 */ /* 0x040fe200078e3cff */
[----:B------:R-:W-:Y:S02]  /*c7280*/  IMAD.MOV.U32 R241, RZ, RZ, R133 ;  /* 0x000000fffff17224 */ /* 0x000fe400078e0085 */
[----:B--2---:R-:W2:Y:S01]  /*c7290*/  LDL.LU R133, [R1+0x23a8] ;  /* 0x0023a80001857983 */ /* 0x004ea20000300800 */
[----:B------:R-:W-:-:S05]  /*c72a0*/  LOP3.LUT R137, R137, R136, RZ, 0x3c, !PT ;  /* 0x0000008889897212 */ /* 0x000fca00078e3cff */
[----:B------:R1:W-:Y:S02]  /*c72b0*/  LDGSTS.E [R132+0x38000], [R136.64], P2 ;  /* 0x3800000088847fae */ /* 0x0003e40009121844 */
[----:B-1----:R-:W-:Y:S02]  /*c72c0*/  MOV R136, R162 ;  /* 0x000000a200887202 */ /* 0x002fe40000000f00 */
[----:B------:R-:W4:Y:S01]  /*c72d0*/  LDL.LU R162, [R1+0x23b0] ;  /* 0x0023b00001a27983 */ /* 0x000f220000300800 */
[----:B------:R-:W-:-:S05]  /*c72e0*/  IMAD.MOV.U32 R137, RZ, RZ, R160 ;  /* 0x000000ffff897224 */ /* 0x000fca00078e00a0 */
[----:B------:R1:W-:Y:S01]  /*c72f0*/  LDGSTS.E [R132+0x38200], [R136.64], P2 ;  /* 0x3820000088847fae */ /* 0x0003e20009121844 */
[----:B-----5:R-:W-:-:S05]  /*c7300*/  IMAD.X R240, R240, 0x1, R0, P5 ;  /* 0x00000001f0f07824 */ /* 0x020fca00028e0600 */
[----:B------:R-:W-:Y:S01]  /*c7310*/  STL [R1+0x2338], R240 ;  /* 0x002338f001007387 */ /* 0x000fe20000100800 */
[----:B------:R-:W5:Y:S02]  /*c7320*/  LDL.LU R160, [R1+0x23b8] ;  /* 0x0023b80001a07983 */ /* 0x000f640000300800 */
[----:B-1----:R-:W-:Y:S01]  /*c7330*/  IMAD.MOV.U32 R136, RZ, RZ, R163 ;  /* 0x000000ffff887224 */ /* 0x002fe200078e00a3 */
[----:B------:R-:W-:Y:S02]  /*c7340*/  MOV R137, R161 ;  /* 0x000000a100897202 */ /* 0x000fe40000000f00 */
[----:B---3--:R-:W-:-:S03]  /*c7350*/  IADD3 R243, P5, R243, R252, RZ ;  /* 0x000000fcf3f37210 */ /* 0x008fc60007fbe0ff */
[----:B------:R1:W-:Y:S02]  /*c7360*/  LDGSTS.E [R132+0x38400], [R136.64], P2 ;  /* 0x3840000088847fae */ /* 0x0003e40009121844 */
[----:B------:R-:W-:Y:S01]  /*c7370*/  IMAD.X R242, R242, 0x1, R0, P5 ;  /* 0x00000001f2f27824 */ /* 0x000fe200028e0600 */
[----:B------:R-:W-:Y:S01]  /*c7380*/  IADD3 R251, P5, R251, R252, RZ ;  /* 0x000000fcfbfb7210 */ /* 0x000fe20007fbe0ff */
[----:B-1----:R-:W-:Y:S01]  /*c7390*/  IMAD.MOV.U32 R136, RZ, RZ, R241 ;  /* 0x000000ffff887224 */ /* 0x002fe200078e00f1 */
[----:B------:R-:W-:-:S03]  /*c73a0*/  MOV R137, R240 ;  /* 0x000000f000897202 */ /* 0x000fc60000000f00 */
[--C-:B--2---:R-:W-:Y:S02]  /*c73b0*/  IMAD.X R133, R133, 0x1, R0.reuse, P5 ;  /* 0x0000000185857824 */ /* 0x104fe400028e0600 */
[----:B------:R1:W-:Y:S01]  /*c73c0*/  LDGSTS.E [R132+0x38600], [R136.64], P2 ;  /* 0x3860000088847fae */ /* 0x0003e20009121844 */
[-C--:B------:R-:W-:Y:S02]  /*c73d0*/  IADD3 R250, P2, R250, R252.reuse, RZ ;  /* 0x000000fcfafa7210 */ /* 0x080fe40007f5e0ff */
[----:B------:R-:W-:Y:S01]  /*c73e0*/  IADD3 R249, P5, R249, R252, RZ ;  /* 0x000000fcf9f97210 */ /* 0x000fe20007fbe0ff */
[----:B------:R-:W-:Y:S01]  /*c73f0*/  STL [R1+0x23a4], R243 ;  /* 0x0023a4f301007387 */ /* 0x000fe20000100800 */
[----:B-1----:R-:W-:Y:S01]  /*c7400*/  IMAD.MOV.U32 R136, RZ, RZ, R243 ;  /* 0x000000ffff887224 */ /* 0x002fe200078e00f3 */
[----:B------:R-:W-:Y:S01]  /*c7410*/  MOV R137, R242 ;  /* 0x000000f200897202 */ /* 0x000fe20000000f00 */
[----:B----4-:R-:W-:-:S04]  /*c7420*/  IMAD.X R162, R162, 0x1, R0, P2 ;  /* 0x00000001a2a27824 */ /* 0x010fc800010e0600 */
[----:B------:R1:W-:Y:S04]  /*c7430*/  LDGSTS.E [R132+0x3a000], [R136.64], P4 ;  /* 0x3a00000088847fae */ /* 0x0003e8000a121844 */
[----:B------:R-:W-:Y:S01]  /*c7440*/  STL [R1+0x23a0], R242 ;  /* 0x0023a0f201007387 */ /* 0x000fe20000100800 */
[----:B------:R-:W-:Y:S02]  /*c7450*/  STL [R1+0x23ac], R251 ;  /* 0x0023acfb01007387 */ /* 0x000fe40000100800 */
[----:B------:R-:W-:Y:S02]  /*c7460*/  STL [R1+0x23b4], R250 ;  /* 0x0023b4fa01007387 */ /* 0x000fe40000100800 */
[----:B------:R-:W-:Y:S01]  /*c7470*/  STL [R1+0x23a8], R133 ;  /* 0x0023a88501007387 */ /* 0x000fe20000100800 */
[----:B------:R-:W2:Y:S01]  /*c7480*/  LDL.LU R161, [R1+0x2424] ;  /* 0x0024240001a17983 */ /* 0x000ea20000300800 */
[----:B-1----:R-:W-:Y:S01]  /*c7490*/  MOV R136, R251 ;  /* 0x000000fb00887202 */ /* 0x002fe20000000f00 */
[----:B------:R-:W-:-:S02]  /*c74a0*/  IMAD.MOV.U32 R137, RZ, RZ, R133 ;  /* 0x000000ffff897224 */ /* 0x000fc400078e0085 */
[----:B------:R1:W-:Y:S04]  /*c74b0*/  STL [R1+0x23bc], R249 ;  /* 0x0023bcf901007387 */ /* 0x0003e80000100800 */
[----:B------:R3:W-:Y:S01]  /*c74c0*/  LDGSTS.E [R132+0x3a200], [R136.64], P4 ;  /* 0x3a20000088847fae */ /* 0x0007e2000a121844 */
[----:B------:R4:W-:Y:S01]  /*c74d0*/  STL [R1+0x23b0], R162 ;  /* 0x0023b0a201007387 */ /* 0x0009e20000100800 */
[----:B------:R-:W-:Y:S01]  /*c74e0*/  MOV R163, R248 ;  /* 0x000000f800a37202 */ /* 0x000fe20000000f00 */
[----:B---3--:R-:W-:Y:S01]  /*c74f0*/  IMAD.MOV.U32 R136, RZ, RZ, R250 ;  /* 0x000000ffff887224 */ /* 0x008fe200078e00fa */
[----:B------:R-:W-:-:S05]  /*c7500*/  MOV R137, R162 ;  /* 0x000000a200897202 */ /* 0x000fca0000000f00 */
[----:B------:R3:W-:Y:S02]  /*c7510*/  LDGSTS.E [R132+0x3a400], [R136.64], P4 ;  /* 0x3a40000088847fae */ /* 0x0007e4000a121844 */
[----:B---3--:R-:W-:Y:S02]  /*c7520*/  IMAD.MOV.U32 R136, RZ, RZ, R249 ;  /* 0x000000ffff887224 */ /* 0x008fe400078e00f9 */
[----:B-1----:R-:W-:Y:S01]  /*c7530*/  HMMA.1688.F32.TF32 R248, R164, R64, R192 ;  /* 0x00000040a4f8723c */ /* 0x002fe200000810c0 */
[----:B-----5:R-:W-:-:S04]  /*c7540*/  IMAD.X R160, R160, 0x1, R0, P5 ;  /* 0x00000001a0a07824 */ /* 0x020fc800028e0600 */
[----:B------:R-:W-:Y:S01]  /*c7550*/  IMAD.MOV.U32 R137, RZ, RZ, R160 ;  /* 0x000000ffff897224 */ /* 0x000fe200078e00a0 */
[----:B------:R1:W-:Y:S01]  /*c7560*/  STL [R1+0x23b8], R160 ;  /* 0x0023b8a001007387 */ /* 0x0003e20000100800 */
[----:B----4-:R-:W3:Y:S01]  /*c7570*/  LDL.LU R162, [R1+0x2420] ;  /* 0x0024200001a27983 */ /* 0x010ee20000300800 */
[C---:B------:R-:W-:Y:S02]  /*c7580*/  ISETP.GT.AND P2, PT, R3.reuse, 0x1, PT ;  /* 0x000000010300780c */ /* 0x040fe40003f44270 */
[----:B------:R4:W-:Y:S04]  /*c7590*/  LDGSTS.E [R132+0x3a600], [R136.64], P4 ;  /* 0x3a60000088847fae */ /* 0x0009e8000a121844 */
[----:B-1----:R-:W5:Y:S01]  /*c75a0*/  LDL.LU R160, [R1+0x24ac] ;  /* 0x0024ac0001a07983 */ /* 0x002f620000300800 */
[----:B------:R-:W4:Y:S02]  /*c75b0*/  LDL.LU R193, [R1+0x242c] ;  /* 0x00242c0001c17983 */ /* 0x000f240000300800 */
[----:B------:R-:W5:Y:S01]  /*c75c0*/  LDL.LU R192, [R1+0x2434] ;  /* 0x0024340001c07983 */ /* 0x000f620000300800 */
[----:B------:R-:W-:Y:S01]  /*c75d0*/  SEL R133, RZ, 0x4, !P2 ;  /* 0x00000004ff857807 */ /* 0x000fe20005000000 */
[----:B------:R-:W-:Y:S01]  /*c75e0*/  ISETP.GT.AND P2, PT, R3, 0x5, PT ;  /* 0x000000050300780c */ /* 0x000fe20003f44270 */
[----:B------:R-:W5:Y:S02]  /*c75f0*/  LDL.LU R195, [R1+0x24a4] ;  /* 0x0024a40001c37983 */ /* 0x000f640000300800 */
[----:B------:R-:W-:-:S04]  /*c7600*/  SEL R133, R133, RZ, !P0 ;  /* 0x000000ff85857207 */ /* 0x000fc80004000000 */
[----:B------:R-:W-:Y:S01]  /*c7610*/  ISETP.NE.U32.AND P4, PT, R133, RZ, PT ;  /* 0x000000ff8500720c */ /* 0x000fe20003f85070 */
[----:B------:R-:W-:Y:S01]  /*c7620*/  SEL R133, RZ, 0x4, !P2 ;  /* 0x00000004ff857807 */ /* 0x000fe20005000000 */
[----:B------:R-:W-:Y:S01]  /*c7630*/  HMMA.1688.F32.TF32 R240, R164, R60, R196 ;  /* 0x0000003ca4f0723c */ /* 0x000fe200000810c4 */
[----:B--2---:R-:W-:-:S05]  /*c7640*/  IADD3 R161, P5, R161, R252, RZ ;  /* 0x000000fca1a17210 */ /* 0x004fca0007fbe0ff */
[----:B------:R1:W-:Y:S01]  /*c7650*/  STL [R1+0x2424], R161 ;  /* 0x002424a101007387 */ /* 0x0003e20000100800 */
[----:B---3--:R-:W-:Y:S01]  /*c7660*/  IMAD.X R162, R162, 0x1, R0, P5 ;  /* 0x00000001a2a27824 */ /* 0x008fe200028e0600 */
[-C--:B----4-:R-:W-:Y:S02]  /*c7670*/  IADD3 R193, P2, R193, R252.reuse, RZ ;  /* 0x000000fcc1c17210 */ /* 0x090fe40007f5e0ff */
[----:B-----5:R-:W-:-:S03]  /*c7680*/  IADD3 R192, P5, R192, R252, RZ ;  /* 0x000000fcc0c07210 */ /* 0x020fc60007fbe0ff */
[----:B------:R-:W-:Y:S01]  /*c7690*/  STL [R1+0x242c], R193 ;  /* 0x00242cc101007387 */ /* 0x000fe20000100800 */
[----:B------:R2:W-:Y:S02]  /*c76a0*/  STL [R1+0x2420], R162 ;  /* 0x002420a201007387 */ /* 0x0005e40000100800 */
[----:B------:R-:W3:Y:S02]  /*c76b0*/  LDL.LU R196, [R1+0x2428] ;  /* 0x0024280001c47983 */ /* 0x000ee40000300800 */
[----:B------:R-:W4:Y:S01]  /*c76c0*/  LDL.LU R197, [R1+0x2430] ;  /* 0x0024300001c57983 */ /* 0x000f220000300800 */
[----:B------:R-:W5:Y:S01]  /*c76d0*/  LDL.LU R198, [R1+0x2438] ;  /* 0x0024380001c67983 */ /* 0x000f620000300800 */
[----:B------:R1:W-:Y:S02]  /*c76e0*/  STL [R1+0x2434], R192 ;  /* 0x002434c001007387 */ /* 0x0003e40000100800 */
[----:B------:R-:W2:Y:S01]  /*c76f0*/  LDL.LU R199, [R1+0x243c] ;  /* 0x00243c0001c77983 */ /* 0x000ea20000300800 */
[----:B------:R-:W-:Y:S01]  /*c7700*/  SEL R133, R133, RZ, !P0 ;  /* 0x000000ff85857207 */ /* 0x000fe20004000000 */
[----:B------:R-:W-:-:S02]  /*c7710*/  IMAD.MOV.U32 R136, RZ, RZ, R161 ;  /* 0x000000ffff887224 */ /* 0x000fc400078e00a1 */
[----:B------:R-:W-:-:S05]  /*c7720*/  IMAD.MOV.U32 R137, RZ, RZ, R162 ;  /* 0x000000ffff897224 */ /* 0x000fca00078e00a2 */
[----:B------:R1:W-:Y:S02]  /*c7730*/  LDGSTS.E [R132+0x3c000], [R136.64], P3 ;  /* 0x3c00000088847fae */ /* 0x0003e40009921844 */
[----:B-1----:R-:W-:Y:S02]  /*c7740*/  IMAD.MOV.U32 R136, RZ, RZ, R193 ;  /* 0x000000ffff887224 */ /* 0x002fe400078e00c1 */
[----:B---3--:R-:W-:Y:S01]  /*c7750*/  IMAD.X R196, R196, 0x1, R0, P2 ;  /* 0x00000001c4c47824 */ /* 0x008fe200010e0600 */
[----:B----4-:R-:W-:Y:S02]  /*c7760*/  IADD3.X R197, R197, R0, RZ, P5, !PT ;  /* 0x00000000c5c57210 */ /* 0x010fe40002ffe4ff */
[----:B--2---:R-:W-:Y:S02]  /*c7770*/  IADD3 R199, P6, R199, R252, RZ ;  /* 0x000000fcc7c77210 */ /* 0x004fe40007fde0ff */
[----:B------:R-:W-:Y:S04]  /*c7780*/  STL [R1+0x2428], R196 ;  /* 0x002428c401007387 */ /* 0x000fe80000100800 */
[----:B------:R-:W-:Y:S01]  /*c7790*/  STL [R1+0x243c], R199 ;  /* 0x00243cc701007387 */ /* 0x000fe20000100800 */
[----:B------:R-:W-:Y:S02]  /*c77a0*/  STL [R1+0x2430], R197 ;  /* 0x002430c501007387 */ /* 0x000fe40000100800 */
[----:B------:R-:W2:Y:S01]  /*c77b0*/  LDL.LU R194, [R1+0x24a0] ;  /* 0x0024a00001c27983 */ /* 0x000ea20000300800 */
[----:B------:R-:W-:Y:S01]  /*c77c0*/  ISETP.NE.U32.AND P2, PT, R133, RZ, PT ;  /* 0x000000ff8500720c */ /* 0x000fe20003f45070 */
[----:B------:R-:W3:Y:S01]  /*c77d0*/  LDL.LU R161, [R1+0x24a8] ;  /* 0x0024a80001a17983 */ /* 0x000ee20000300800 */
[----:B-----5:R-:W-:Y:S01]  /*c77e0*/  IADD3.X R198, R198, R0, RZ, P6, !PT ;  /* 0x00000000c6c67210 */ /* 0x020fe200037fe4ff */
[----:B------:R-:W4:Y:S02]  /*c77f0*/  LDL.LU R133, [R1+0x24b4] ;  /* 0x0024b40001857983 */ /* 0x000f240000300800 */
[----:B------:R-:W5:Y:S02]  /*c7800*/  LDL.LU R162, [R1+0x24bc] ;  /* 0x0024bc0001a27983 */ /* 0x000f640000300800 */
[----:B------:R-:W-:Y:S01]  /*c7810*/  IMAD.MOV.U32 R137, RZ, RZ, R196 ;  /* 0x000000ffff897224 */ /* 0x000fe200078e00c4 */
[----:B------:R-:W-:Y:S01]  /*c7820*/  IADD3 R195, P5, R195, R252, RZ ;  /* 0x000000fcc3c37210 */ /* 0x000fe20007fbe0ff */
[----:B------:R-:W-:Y:S01]  /*c7830*/  STL [R1+0x2438], R198 ;  /* 0x002438c601007387 */ /* 0x000fe20000100800 */
[----:B------:R-:W5:Y:S03]  /*c7840*/  LDL.LU R193, [R1+0x24b0] ;  /* 0x0024b00001c17983 */ /* 0x000f660000300800 */
[----:B------:R1:W-:Y:S04]  /*c7850*/  LDGSTS.E [R132+0x3c200], [R136.64], P3 ;  /* 0x3c20000088847fae */ /* 0x0003e80009921844 */
[----:B------:R1:W-:Y:S02]  /*c7860*/  STL [R1+0x24a4], R195 ;  /* 0x0024a4c301007387 */ /* 0x0003e40000100800 */
[----:B-1----:R-:W-:-:S02]  /*c7870*/  MOV R136, R192 ;  /* 0x000000c000887202 */ /* 0x002fc40000000f00 */
[----:B------:R-:W5:Y:S01]  /*c7880*/  LDL.LU R192, [R1+0x24b8] ;  /* 0x0024b80001c07983 */ /* 0x000f620000300800 */
[----:B------:R-:W-:-:S05]  /*c7890*/  IMAD.MOV.U32 R137, RZ, RZ, R197 ;  /* 0x000000ffff897224 */ /* 0x000fca00078e00c5 */
[----:B------:R1:W-:Y:S02]  /*c78a0*/  LDGSTS.E [R132+0x3c400], [R136.64], P3 ;  /* 0x3c40000088847fae */ /* 0x0003e40009921844 */
[----:B-1----:R-:W-:Y:S01]  /*c78b0*/  MOV R136, R199 ;  /* 0x000000c700887202 */ /* 0x002fe20000000f00 */
[----:B------:R-:W-:-:S05]  /*c78c0*/  IMAD.MOV.U32 R137, RZ, RZ, R198 ;  /* 0x000000ffff897224 */ /* 0x000fca00078e00c6 */
[----:B------:R1:W-:Y:S02]  /*c78d0*/  LDGSTS.E [R132+0x3c600], [R136.64], P3 ;  /* 0x3c60000088847fae */ /* 0x0003e40009921844 */
[----:B-1----:R-:W-:Y:S01]  /*c78e0*/  MOV R136, R195 ;  /* 0x000000c300887202 */ /* 0x002fe20000000f00 */
[----:B--2---:R-:W-:Y:S01]  /*c78f0*/  IMAD.X R194, R194, 0x1, R0, P5 ;  /* 0x00000001c2c27824 */ /* 0x004fe200028e0600 */
[----:B------:R-:W-:-:S03]  /*c7900*/  IADD3 R160, P5, R160, R252, RZ ;  /* 0x000000fca0a07210 */ /* 0x000fc60007fbe0ff */
[----:B------:R-:W-:Y:S01]  /*c7910*/  IMAD.MOV.U32 R137, RZ, RZ, R194 ;  /* 0x000000ffff897224 */ /* 0x000fe200078e00c2 */
[----:B----4-:R-:W-:Y:S01]  /*c7920*/  IADD3 R133, P3, R133, R252, RZ ;  /* 0x000000fc85857210 */ /* 0x010fe20007f7e0ff */
[----:B---3--:R-:W-:-:S03]  /*c7930*/  IMAD.X R161, R161, 0x1, R0, P5 ;  /* 0x00000001a1a17824 */ /* 0x008fc600028e0600 */
[----:B------:R1:W-:Y:S01]  /*c7940*/  LDGSTS.E [R132+0x3e000], [R136.64], P1 ;  /* 0x3e00000088847fae */ /* 0x0003e20008921844 */
[----:B-----5:R-:W-:Y:S01]  /*c7950*/  IADD3 R162, P5, R162, R252, RZ ;  /* 0x000000fca2a27210 */ /* 0x020fe20007fbe0ff */
[--C-:B------:R-:W-:Y:S02]  /*c7960*/  IMAD.X R193, R193, 0x1, R0.reuse, P3 ;  /* 0x00000001c1c17824 */ /* 0x100fe400018e0600 */
[----:B------:R-:W-:Y:S01]  /*c7970*/  STL [R1+0x24a0], R194 ;  /* 0x0024a0c201007387 */ /* 0x000fe20000100800 */
[----:B------:R-:W-:Y:S02]  /*c7980*/  STL [R1+0x24ac], R160 ;  /* 0x0024aca001007387 */ /* 0x000fe40000100800 */
[----:B------:R-:W-:Y:S02]  /*c7990*/  STL [R1+0x24b4], R133 ;  /* 0x0024b48501007387 */ /* 0x000fe40000100800 */
[----:B------:R2:W-:Y:S01]  /*c79a0*/  STL [R1+0x24a8], R161 ;  /* 0x0024a8a101007387 */ /* 0x0005e20000100800 */
[----:B-1----:R-:W-:Y:S01]  /*c79b0*/  MOV R136, R160 ;  /* 0x000000a000887202 */ /* 0x002fe20000000f00 */
[----:B------:R-:W-:Y:S01]  /*c79c0*/  IMAD.MOV.U32 R137, RZ, RZ, R161 ;  /* 0x000000ffff897224 */ /* 0x000fe200078e00a1 */
[----:B------:R1:W-:Y:S01]  /*c79d0*/  STL [R1+0x24bc], R162 ;  /* 0x0024bca201007387 */ /* 0x0003e20000100800 */
[----:B------:R-:W3:Y:S03]  /*c79e0*/  LDL R195, [R1+0x1764] ;  /* 0x0017640001c37983 */ /* 0x000ee60000100800 */
[----:B------:R4:W-:Y:S01]  /*c79f0*/  LDGSTS.E [R132+0x3e200], [R136.64], P1 ;  /* 0x3e20000088847fae */ /* 0x0009e20008921844 */
[----:B------:R-:W-:-:S02]  /*c7a00*/  IMAD.X R192, R192, 0x1, R0, P5 ;  /* 0x00000001c0c07824 */ /* 0x000fc400028e0600 */
[----:B------:R-:W-:Y:S02]  /*c7a10*/  STL [R1+0x24b0], R193 ;  /* 0x0024b0c101007387 */ /* 0x000fe40000100800 */
[----:B--2---:R-:W2:Y:S01]  /*c7a20*/  LDL.LU R161, [R1+0x2f84] ;  /* 0x002f840001a17983 */ /* 0x004ea20000300800 */
[----:B------:R-:W5:Y:S01]  /*c7a30*/  LDL.LU R160, [R1+0x2f7c] ;  /* 0x002f7c0001a07983 */ /* 0x000f620000300800 */
[----:B------:R-:W3:Y:S01]  /*c7a40*/  LDL.LU R198, [R1+0x2f74] ;  /* 0x002f740001c67983 */ /* 0x000ee20000300800 */
[----:B----4-:R-:W-:Y:S01]  /*c7a50*/  MOV R136, R133 ;  /* 0x0000008500887202 */ /* 0x010fe20000000f00 */
[----:B------:R-:W-:Y:S01]  /*c7a60*/  IMAD.MOV.U32 R137, RZ, RZ, R193 ;  /* 0x000000ffff897224 */ /* 0x000fe200078e00c1 */
[----:B------:R4:W-:Y:S04]  /*c7a70*/  STL [R1+0x24b8], R192 ;  /* 0x0024b8c001007387 */ /* 0x0009e80000100800 */
[----:B------:R1:W-:Y:S02]  /*c7a80*/  LDGSTS.E [R132+0x3e400], [R136.64], P1 ;  /* 0x3e40000088847fae */ /* 0x0003e40008921844 */
[----:B-1----:R-:W-:-:S02]  /*c7a90*/  IMAD.MOV.U32 R136, RZ, RZ, R162 ;  /* 0x000000ffff887224 */ /* 0x002fc400078e00a2 */
[----:B------:R-:W-:Y:S01]  /*c7aa0*/  IMAD.MOV.U32 R162, RZ, RZ, R168 ;  /* 0x000000ffffa27224 */ /* 0x000fe200078e00a8 */
[----:B------:R-:W-:Y:S01]  /*c7ab0*/  MOV R137, R192 ;  /* 0x000000c000897202 */ /* 0x000fe20000000f00 */
[----:B------:R-:W3:Y:S01]  /*c7ac0*/  LDL.LU R168, [R1+0x2f78] ;  /* 0x002f780001a87983 */ /* 0x000ee20000300800 */
[----:B----4-:R-:W4:Y:S02]  /*c7ad0*/  LDL.LU R192, [R1+0x2f70] ;  /* 0x002f700001c07983 */ /* 0x010f240000300800 */
[----:B------:R-:W4:Y:S02]  /*c7ae0*/  LDL.LU R199, [R1+0x2f68] ;  /* 0x002f680001c77983 */ /* 0x000f240000300800 */
[----:B------:R-:W4:Y:S01]  /*c7af0*/  LDL.LU R197, [R1+0x2f60] ;  /* 0x002f600001c57983 */ /* 0x000f220000300800 */
[----:B------:R-:W4:Y:S01]  /*c7b00*/  LDL.LU R196, [R1+0x2f6c] ;  /* 0x002f6c0001c47983 */ /* 0x000f220000300800 */
[----:B------:R-:W4:Y:S03]  /*c7b10*/  LDL.LU R194, [R1+0x2f04] ;  /* 0x002f040001c27983 */ /* 0x000f260000300800 */
[----:B------:R-:W1:Y:S01]  /*c7b20*/  S2R R193, SR_TID.X ;  /* 0x0000000000c17919 */ /* 0x000e620000002100 */
[----:B------:R-:W-:-:S03]  /*c7b30*/  ISETP.GT.AND P3, PT, R3, 0x9, PT ;  /* 0x000000090300780c */ /* 0x000fc60003f64270 */
[----:B------:R1:W-:Y:S01]  /*c7b40*/  LDGSTS.E [R132+0x3e600], [R136.64], P1 ;  /* 0x3e60000088847fae */ /* 0x0003e20008921844 */
[----:B------:R-:W-:Y:S02]  /*c7b50*/  SEL R133, RZ, 0x4, !P3 ;  /* 0x00000004ff857807 */ /* 0x000fe40005800000 */
[----:B------:R-:W-:Y:S02]  /*c7b60*/  ISETP.GT.AND P1, PT, R3, 0xd, PT ;  /* 0x0000000d0300780c */ /* 0x000fe40003f24270 */
[----:B-1----:R-:W-:Y:S02]  /*c7b70*/  SEL R132, R133, RZ, !P0 ;  /* 0x000000ff85847207 */ /* 0x002fe40004000000 */
[----:B------:R-:W-:-:S05]  /*c7b80*/  LOP3.LUT R193, R193, 0x7f, RZ, 0xc0, !PT ;  /* 0x0000007fc1c17812 */ /* 0x000fca00078ec0ff */
[----:B------:R-:W-:Y:S01]  /*c7b90*/  IMAD.SHL.U32 R193, R193, 0x4, RZ ;  /* 0x00000004c1c17824 */ /* 0x000fe200078e00ff */
[----:B------:R-:W-:-:S04]  /*c7ba0*/  SEL R133, RZ, 0x4, !P1 ;  /* 0x00000004ff857807 */ /* 0x000fc80004800000 */
[----:B------:R-:W-:Y:S01]  /*c7bb0*/  LOP3.LUT R193, R193, 0x20, RZ, 0x3c, !PT ;  /* 0x00000020c1c17812 */ /* 0x000fe200078e3cff */
[----:B------:R-:W-:Y:S01]  /*c7bc0*/  ISETP.NE.U32.AND P1, PT, R132, RZ, PT ;  /* 0x000000ff8400720c */ /* 0x000fe20003f25070 */
[----:B------:R-:W-:Y:S02]  /*c7bd0*/  SEL R133, R133, RZ, !P0 ;  /* 0x000000ff85857207 */ /* 0x000fe40004000000 */
[-C--:B--2---:R-:W-:Y:S02]  /*c7be0*/  IADD3 R161, P5, R161, R252.reuse, RZ ;  /* 0x000000fca1a17210 */ /* 0x084fe40007fbe0ff */
[----:B-----5:R-:W-:-:S03]  /*c7bf0*/  IADD3 R160, P3, R160, R252, RZ ;  /* 0x000000fca0a07210 */ /* 0x020fc60007f7e0ff */
[----:B------:R-:W-:Y:S02]  /*c7c00*/  STL [R1+0x2f84], R161 ;  /* 0x002f84a101007387 */ /* 0x000fe40000100800 */
[----:B------:R-:W-:Y:S02]  /*c7c10*/  STL [R1+0x2f7c], R160 ;  /* 0x002f7ca001007387 */ /* 0x000fe40000100800 */
[----:B---3--:R-:W-:Y:S02]  /*c7c20*/  IMAD R132, R195, 0x40000, R193 ;  /* 0x00040000c3847824 */ /* 0x008fe400078e02c1 */
[----:B------:R-:W-:Y:S01]  /*c7c30*/  IMAD.MOV.U32 R136, RZ, RZ, R161 ;  /* 0x000000ffff887224 */ /* 0x000fe200078e00a1 */
[----:B------:R-:W-:Y:S01]  /*c7c40*/  IADD3.X R168, R168, R0, RZ, P5, !PT ;  /* 0x00000000a8a87210 */ /* 0x000fe20002ffe4ff */
[-C--:B------:R-:W-:Y:S02]  /*c7c50*/  IADD3 R198, P5, R198, R252.reuse, RZ ;  /* 0x000000fcc6c67210 */ /* 0x080fe40007fbe0ff */
[----:B----4-:R-:W-:Y:S01]  /*c7c60*/  IMAD.X R192, R192, 0x1, R0, P3 ;  /* 0x00000001c0c07824 */ /* 0x010fe200018e0600 */
[----:B------:R-:W-:-:S02]  /*c7c70*/  IADD3 R196, P3, R196, R252, RZ ;  /* 0x000000fcc4c47210 */ /* 0x000fc40007f7e0ff */
[-C--:B------:R-:W-:Y:S01]  /*c7c80*/  IADD3.X R199, R199, R0.reuse, RZ, P5, !PT ;  /* 0x00000000c7c77210 */ /* 0x080fe20002ffe4ff */
[----:B------:R1:W-:Y:S01]  /*c7c90*/  STL [R1+0x2f78], R168 ;  /* 0x002f78a801007387 */ /* 0x0003e20000100800 */
[----:B------:R-:W-:Y:S02]  /*c7ca0*/  STL [R1+0x2f74], R198 ;  /* 0x002f74c601007387 */ /* 0x000fe40000100800 */
[----:B------:R2:W-:Y:S02]  /*c7cb0*/  STL [R1+0x2f70], R192 ;  /* 0x002f70c001007387 */ /* 0x0005e40000100800 */
[----:B------:R-:W-:Y:S01]  /*c7cc0*/  STL [R1+0x2f6c], R196 ;  /* 0x002f6cc401007387 */ /* 0x000fe20000100800 */
[----:B------:R-:W-:Y:S01]  /*c7cd0*/  STL [R1+0x2f68], R199 ;  /* 0x002f68c701007387 */ /* 0x000fe20000100800 */
[----:B------:R-:W-:Y:S02]  /*c7ce0*/  IMAD.MOV.U32 R137, RZ, RZ, R168 ;  /* 0x000000ffff897224 */ /* 0x000fe400078e00a8 */
[----:B------:R-:W3:Y:S01]  /*c7cf0*/  LDL.LU R195, [R1+0x2ef8] ;  /* 0x002ef80001c37983 */ /* 0x000ee20000300800 */
[----:B-1----:R-:W4:Y:S01]  /*c7d00*/  LDL.LU R168, [R1+0x2efc] ;  /* 0x002efc0001a87983 */ /* 0x002f220000300800 */
[----:B------:R-:W5:Y:S01]  /*c7d10*/  LDL.LU R193, [R1+0x2ef0] ;  /* 0x002ef00001c17983 */ /* 0x000f620000300800 */
[----:B------:R-:W-:Y:S01]  /*c7d20*/  IADD3.X R197, R197, R0, RZ, P3, !PT ;  /* 0x00000000c5c57210 */ /* 0x000fe20001ffe4ff */
[----:B------:R-:W5:Y:S01]  /*c7d30*/  LDL.LU R161, [R1+0x2ef4] ;  /* 0x002ef40001a17983 */ /* 0x000f620000300800 */
[----:B------:R-:W-:Y:S01]  /*c7d40*/  ISETP.NE.U32.AND P5, PT, R133, RZ, PT ;  /* 0x000000ff8500720c */ /* 0x000fe20003fa5070 */
[----:B------:R1:W-:Y:S04]  /*c7d50*/  LDGSTS.E [R132+0x800], [R136.64], P4 ;  /* 0x0080000088847fae */ /* 0x0003e8000a121844 */
[----:B------:R-:W5:Y:S01]  /*c7d60*/  LDL.LU R133, [R1+0x2eec] ;  /* 0x002eec0001857983 */ /* 0x000f620000300800 */
[----:B------:R-:W-:Y:S01]  /*c7d70*/  IADD3 R194, P3, R194, R252, RZ ;  /* 0x000000fcc2c27210 */ /* 0x000fe20007f7e0ff */
[----:B------:R-:W-:Y:S02]  /*c7d80*/  STL [R1+0x2f60], R197 ;  /* 0x002f60c501007387 */ /* 0x000fe40000100800 */
[----:B-1----:R-:W-:-:S02]  /*c7d90*/  IMAD.MOV.U32 R137, RZ, RZ, R192 ;  /* 0x000000ffff897224 */ /* 0x002fc400078e00c0 */
[----:B--2---:R-:W2:Y:S01]  /*c7da0*/  LDL.LU R192, [R1+0x2ee8] ;  /* 0x002ee80001c07983 */ /* 0x004ea20000300800 */
[----:B------:R-:W-:Y:S02]  /*c7db0*/  IMAD.MOV.U32 R136, RZ, RZ, R160 ;  /* 0x000000ffff887224 */ /* 0x000fe400078e00a0 */
[----:B------:R1:W-:Y:S02]  /*c7dc0*/  STL [R1+0x2f04], R194 ;  /* 0x002f04c201007387 */ /* 0x0003e40000100800 */
[----:B------:R-:W2:Y:S01]  /*c7dd0*/  LDL.LU R160, [R1+0x2ee0] ;  /* 0x002ee00001a07983 */ /* 0x000ea20000300800 */
        /* <DEDUP_REMOVED lines=8> */
[----:B------:R-:W-:Y:S02]  /*c7e60*/  IMAD.MOV.U32 R194, RZ, RZ, R175 ;  /* 0x000000ffffc27224 */ /* 0x000fe400078e00af */
[----:B------:R-:W-:Y:S01]  /*c7e70*/  IMAD.MOV.U32 R196, RZ, RZ, R173 ;  /* 0x000000ffffc47224 */ /* 0x000fe200078e00ad */
[----:B------:R-:W-:Y:S01]  /*c7e80*/  MOV R197, R171 ;  /* 0x000000ab00c57202 */ /* 0x000fe20000000f00 */
[----:B------:R-:W-:Y:S02]  /*c7e90*/  IMAD.MOV.U32 R198, RZ, RZ, R170 ;  /* 0x000000ffffc67224 */ /* 0x000fe400078e00aa */
[----:B------:R-:W-:Y:S02]  /*c7ea0*/  IMAD.MOV.U32 R199, RZ, RZ, R169 ;  /* 0x000000ffffc77224 */ /* 0x000fe400078e00a9 */
[----:B---3--:R-:W-:Y:S01]  /*c7eb0*/  IMAD.X R195, R195, 0x1, R0, P3 ;  /* 0x00000001c3c37824 */ /* 0x008fe200018e0600 */
[----:B----4-:R-:W-:-:S03]  /*c7ec0*/  IADD3 R168, P3, R168, R252, RZ ;  /* 0x000000fca8a87210 */ /* 0x010fc60007f7e0ff */
[----:B------:R-:W-:Y:S01]  /*c7ed0*/  IMAD.MOV.U32 R137, RZ, RZ, R195 ;  /* 0x000000ffff897224 */ /* 0x000fe200078e00c3 */
[----:B-----5:R-:W-:Y:S01]  /*c7ee0*/  IADD3 R161, P4, R161, R252, RZ ;  /* 0x000000fca1a17210 */ /* 0x020fe20007f9e0ff */
[----:B------:R-:W-:-:S03]  /*c7ef0*/  IMAD.X R193, R193, 0x1, R0, P3 ;  /* 0x00000001c1c17824 */ /* 0x000fc600018e0600 */
[----:B------:R1:W-:Y:S01]  /*c7f00*/  LDGSTS.E [R132+0x2800], [R136.64], P2 ;  /* 0x0280000088847fae */ /* 0x0003e20009121844 */
[----:B------:R-:W-:-:S03]  /*c7f10*/  IADD3 R133, P3, R133, R252, RZ ;  /* 0x000000fc85857210 */ /* 0x000fc60007f7e0ff */
[----:B------:R-:W-:Y:S01]  /*c7f20*/  STL [R1+0x2ef8], R195 ;  /* 0x002ef8c301007387 */ /* 0x000fe20000100800 */
[----:B------:R3:W-:Y:S02]  /*c7f30*/  STL [R1+0x2efc], R168 ;  /* 0x002efca801007387 */ /* 0x0007e40000100800 */
[----:B------:R-:W-:Y:S02]  /*c7f40*/  STL [R1+0x2ef4], R161 ;  /* 0x002ef4a101007387 */ /* 0x000fe40000100800 */
[----:B------:R-:W-:Y:S02]  /*c7f50*/  STL [R1+0x2ef0], R193 ;  /* 0x002ef0c101007387 */ /* 0x000fe40000100800 */
[----:B-1----:R-:W-:Y:S02]  /*c7f60*/  IMAD.MOV.U32 R136, RZ, RZ, R168 ;  /* 0x000000ffff887224 */ /* 0x002fe400078e00a8 */
[----:B------:R-:W-:Y:S02]  /*c7f70*/  IMAD.MOV.U32 R137, RZ, RZ, R193 ;  /* 0x000000ffff897224 */ /* 0x000fe400078e00c1 */
[----:B--2---:R-:W-:Y:S01]  /*c7f80*/  IMAD.X R192, R192, 0x1, R0, P4 ;  /* 0x00000001c0c07824 */ /* 0x004fe200020e0600 */
[----:B------:R-:W-:-:S02]  /*c7f90*/  IADD3.X R160, R160, R0, RZ, P3, !PT ;  /* 0x00000000a0a07210 */ /* 0x000fc40001ffe4ff */
[----:B------:R1:W-:Y:S04]  /*c7fa0*/  LDGSTS.E [R132+0x2a00], [R136.64], P2 ;  /* 0x02a0000088847fae */ /* 0x0003e80009121844 */
[----:B------:R-:W-:Y:S01]  /*c7fb0*/  STL [R1+0x2eec], R133 ;  /* 0x002eec8501007387 */ /* 0x000fe20000100800 */
[----:B------:R2:W-:Y:S02]  /*c7fc0*/  STL [R1+0x2ee8], R192 ;  /* 0x002ee8c001007387 */ /* 0x0005e40000100800 */
[----:B---3--:R-:W3:Y:S02]  /*c7fd0*/  LDL.LU R168, [R1+0x2e7c] ;  /* 0x002e7c0001a87983 */ /* 0x008ee40000300800 */
[----:B------:R4:W-:Y:S01]  /*c7fe0*/  STL [R1+0x2ee0], R160 ;  /* 0x002ee0a001007387 */ /* 0x0009e20000100800 */
[----:B------:R-:W5:Y:S01]  /*c7ff0*/  LDL.LU R175, [R1+0x36fc] ;  /* 0x0036fc0001af7983 */ /* 0x000f620000300800 */
[----:B------:R-:W-:-:S02]  /*c8000*/  IMAD.MOV.U32 R195, RZ, RZ, R186 ;  /* 0x000000ffffc37224 */ /* 0x000fc400078e00ba */
[----:B------:R-:W5:Y:S02]  /*c8010*/  LDL.LU R186, [R1+0x2e74] ;  /* 0x002e740001ba7983 */ /* 0x000f640000300800 */
[----:B------:R-:W5:Y:S01]  /*c8020*/  LDL.LU R173, [R1+0x36f8] ;  /* 0x0036f80001ad7983 */ /* 0x000f620000300800 */
[----:B------:R-:W5:Y:S01]  /*c8030*/  LDL.LU R171, [R1+0x36f4] ;  /* 0x0036f40001ab7983 */ /* 0x000f620000300800 */
[----:B------:R-:W5:Y:S02]  /*c8040*/  LDL.LU R170, [R1+0x2e78] ;  /* 0x002e780001aa7983 */ /* 0x000f640000300800 */
[----:B------:R-:W5:Y:S01]  /*c8050*/  LDL.LU R169, [R1+0x2e68] ;  /* 0x002e680001a97983 */ /* 0x000f620000300800 */
[----:B-1----:R-:W-:Y:S01]  /*c8060*/  MOV R136, R161 ;  /* 0x000000a100887202 */ /* 0x002fe20000000f00 */
[----:B------:R-:W-:-:S05]  /*c8070*/  IMAD.MOV.U32 R137, RZ, RZ, R192 ;  /* 0x000000ffff897224 */ /* 0x000fca00078e00c0 */
[----:B------:R1:W-:Y:S02]  /*c8080*/  LDGSTS.E [R132+0x2c00], [R136.64], P2 ;  /* 0x02c0000088847fae */ /* 0x0003e40009121844 */
[----:B-1----:R-:W-:Y:S01]  /*c8090*/  MOV R136, R133 ;  /* 0x0000008500887202 */ /* 0x002fe20000000f00 */
[----:B------:R-:W-:-:S05]  /*c80a0*/  IMAD.MOV.U32 R137, RZ, RZ, R160 ;  /* 0x000000ffff897224 */ /* 0x000fca00078e00a0 */
[----:B------:R1:W-:Y:S04]  /*c80b0*/  LDGSTS.E [R132+0x2e00], [R136.64], P2 ;  /* 0x02e0000088847fae */ /* 0x0003e80009121844 */
[----:B-1----:R-:W5:Y:S01]  /*c80c0*/  LDL.LU R137, [R1+0x2e84] ;  /* 0x002e840001897983 */ /* 0x002f620000300800 */
[----:B--2---:R-:W-:Y:S01]  /*c80d0*/  IMAD.MOV.U32 R192, RZ, RZ, R162 ;  /* 0x000000ffffc07224 */ /* 0x004fe200078e00a2 */
[----:B------:R-:W-:Y:S02]  /*c80e0*/  MOV R193, R163 ;  /* 0x000000a300c17202 */ /* 0x000fe40000000f00 */
[----:B------:R-:W-:Y:S01]  /*c80f0*/  ISETP.GT.AND P3, PT, R3, 0x11, PT ;  /* 0x000000110300780c */ /* 0x000fe20003f64270 */
[----:B----4-:R-:W-:Y:S03]  /*c8100*/  HMMA.1688.F32.TF32 R160, R164, R16, R244 ;  /* 0x00000010a4a0723c */ /* 0x010fe600000810f4 */
[----:B------:R-:W-:-:S02]  /*c8110*/  SEL R136, RZ, 0x4, !P3 ;  /* 0x00000004ff887807 */ /* 0x000fc40005800000 */
[-C--:B---3--:R-:W-:Y:S02]  /*c8120*/  IADD3 R168, P3, R168, R252.reuse, RZ ;  /* 0x000000fca8a87210 */ /* 0x088fe40007f7e0ff */
[----:B-----5:R-:W-:-:S05]  /*c8130*/  IADD3 R137, P6, R137, R252, RZ ;  /* 0x000000fc89897210 */ /* 0x020fca0007fde0ff */
[----:B------:R-:W-:Y:S01]  /*c8140*/  STL [R1+0x2e84], R137 ;  /* 0x002e848901007387 */ /* 0x000fe20000100800 */
[----:B------:R-:W2:Y:S02]  /*c8150*/  LDL.LU R247, [R1+0x2e70] ;  /* 0x002e700001f77983 */ /* 0x000ea40000300800 */
[----:B------:R-:W-:Y:S02]  /*c8160*/  STL [R1+0x2e7c], R168 ;  /* 0x002e7ca801007387 */ /* 0x000fe40000100800 */
[----:B------:R-:W3:Y:S01]  /*c8170*/  LDL.LU R246, [R1+0x2e6c] ;  /* 0x002e6c0001f67983 */ /* 0x000ee20000300800 */
[----:B------:R-:W-:Y:S02]  /*c8180*/  IADD3.X R170, R170, R0, RZ, P6, !PT ;  /* 0x00000000aaaa7210 */ /* 0x000fe400037fe4ff */
[----:B------:R-:W-:Y:S02]  /*c8190*/  ISETP.GT.AND P2, PT, R3, 0x15, PT ;  /* 0x000000150300780c */ /* 0x000fe40003f44270 */
[----:B------:R-:W-:-:S02]  /*c81a0*/  IADD3 R186, P4, R186, R252, RZ ;  /* 0x000000fcbaba7210 */ /* 0x000fc40007f9e0ff */
[----:B------:R-:W-:Y:S02]  /*c81b0*/  SEL R136, R136, RZ, !P0 ;  /* 0x000000ff88887207 */ /* 0x000fe40004000000 */
[----:B------:R-:W-:Y:S01]  /*c81c0*/  SEL R133, RZ, 0x4, !P2 ;  /* 0x00000004ff857807 */ /* 0x000fe20005000000 */
[----:B------:R1:W-:Y:S01]  /*c81d0*/  STL [R1+0x2e78], R170 ;  /* 0x002e78aa01007387 */ /* 0x0003e20000100800 */
[----:B------:R-:W-:Y:S02]  /*c81e0*/  IADD3.X R169, R169, R0, RZ, P4, !PT ;  /* 0x00000000a9a97210 */ /* 0x000fe400027fe4ff */
[----:B------:R-:W-:Y:S01]  /*c81f0*/  ISETP.NE.U32.AND P2, PT, R136, RZ, PT ;  /* 0x000000ff8800720c */ /* 0x000fe20003f45070 */
[----:B------:R-:W-:Y:S02]  /*c8200*/  STL [R1+0x2e74], R186 ;  /* 0x002e74ba01007387 */ /* 0x000fe40000100800 */
[----:B------:R-:W-:Y:S02]  /*c8210*/  IMAD.MOV.U32 R136, RZ, RZ, R170 ;  /* 0x000000ffff887224 */ /* 0x000fe400078e00aa */
[----:B--2---:R-:W-:-:S05]  /*c8220*/  IMAD.X R247, R247, 0x1, R0, P3 ;  /* 0x00000001f7f77824 */ /* 0x004fca00018e0600 */
[----:B------:R2:W-:Y:S01]  /*c8230*/  STL [R1+0x2e70], R247 ;  /* 0x002e70f701007387 */ /* 0x0005e20000100800 */
[----:B-1----:R-:W4:Y:S02]  /*c8240*/  LDL.LU R170, [R1+0x2e04] ;  /* 0x002e040001aa7983 */ /* 0x002f240000300800 */
[----:B------:R-:W5:Y:S02]  /*c8250*/  LDL.LU R245, [R1+0x2dfc] ;  /* 0x002dfc0001f57983 */ /* 0x000f640000300800 */
[----:B------:R1:W-:Y:S01]  /*c8260*/  STL [R1+0x2e68], R169 ;  /* 0x002e68a901007387 */ /* 0x0003e20000100800 */
[----:B------:R-:W4:Y:S01]  /*c8270*/  LDL.LU R244, [R1+0x2df4] ;  /* 0x002df40001f47983 */ /* 0x000f220000300800 */
[----:B---3--:R-:W-:Y:S02]  /*c8280*/  IADD3 R246, P4, R246, R252, RZ ;  /* 0x000000fcf6f67210 */ /* 0x008fe40007f9e0ff */
[----:B------:R-:W3:Y:S01]  /*c8290*/  LDL.LU R252, [R1+0x2e60] ;  /* 0x002e600001fc7983 */ /* 0x000ee20000300800 */
[----:B------:R-:W-:-:S04]  /*c82a0*/  LOP3.LUT R137, R137, R136, RZ, 0x3c, !PT ;  /* 0x0000008889897212 */ /* 0x000fc800078e3cff */
[----:B------:R-:W-:-:S04]  /*c82b0*/  LOP3.LUT R136, R137, R136, RZ, 0x3c, !PT ;  /* 0x0000008889887212 */ /* 0x000fc800078e3cff */
[----:B------:R-:W-:-:S05]  /*c82c0*/  LOP3.LUT R137, R137, R136, RZ, 0x3c, !PT ;  /* 0x0000008889897212 */ /* 0x000fca00078e3cff */
[----:B------:R1:W-:Y:S01]  /*c82d0*/  LDGSTS.E [R132+0x4800], [R136.64], P1 ;  /* 0x0480000088847fae */ /* 0x0003e20008921844 */
[----:B------:R-:W-:Y:S01]  /*c82e0*/  SEL R133, R133, RZ, !P0 ;  /* 0x000000ff85857207 */ /* 0x000fe20004000000 */
[----:B-1----:R-:W-:Y:S02]  /*c82f0*/  IMAD.MOV.U32 R136, RZ, RZ, R168 ;  /* 0x000000ffff887224 */ /* 0x002fe400078e00a8 */
[----:B------:R-:W-:-:S05]  /*c8300*/  IMAD.MOV.U32 R137, RZ, RZ, R247 ;  /* 0x000000ffff897224 */ /* 0x000fca00078e00f7 */
[----:B------:R1:W-:Y:S01]  /*c8310*/  LDGSTS.E [R132+0x4a00], [R136.64], P1 ;  /* 0x04a0000088847fae */ /* 0x0003e20008921844 */
[----:B------:R-:W-:Y:S02]  /*c8320*/  ISETP.NE.U32.AND P3, PT, R133, RZ, PT ;  /* 0x000000ff8500720c */ /* 0x000fe40003f65070 */
[----:B------:R-:W4:Y:S02]  /*c8330*/  LDL.LU R133, [R1+0x2dec] ;  /* 0x002dec0001857983 */ /* 0x000f240000300800 */
[----:B------:R-:W-:Y:S01]  /*c8340*/  STL [R1+0x2e6c], R246 ;  /* 0x002e6cf601007387 */ /* 0x000fe20000100800 */
[----:B------:R-:W5:Y:S01]  /*c8350*/  LDL.LU R168, [R1+0x2df0] ;  /* 0x002df00001a87983 */ /* 0x000f620000300800 */
[----:B--2---:R-:W2:Y:S02]  /*c8360*/  LDL.LU R247, [R1+0x2de8] ;  /* 0x002de80001f77983 */ /* 0x004ea40000300800 */
[----:B-1----:R-:W-:Y:S02]  /*c8370*/  IMAD.MOV.U32 R136, RZ, RZ, R186 ;  /* 0x000000ffff887224 */ /* 0x002fe400078e00ba */
[----:B------:R-:W-:-:S02]  /*c8380*/  IMAD.MOV.U32 R137, RZ, RZ, R169 ;  /* 0x000000ffff897224 */ /* 0x000fc400078e00a9 */
[----:B------:R-:W2:Y:S04]  /*c8390*/  LDL.LU R169, [R1+0x36f0] ;  /* 0x0036f00001a97983 */ /* 0x000ea80000300800 */
[----:B------:R1:W-:Y:S01]  /*c83a0*/  LDGSTS.E [R132+0x4c00], [R136.64], P1 ;  /* 0x04c0000088847fae */ /* 0x0003e20008921844 */
[----:B------:R-:W2:Y:S02]  /*c83b0*/  LDL.LU R186, [R1+0x2de0] ;  /* 0x002de00001ba7983 */ /* 0x000ea40000300800 */
[----:B-1----:R-:W-:Y:S01]  /*c83c0*/  IMAD.MOV.U32 R136, RZ, RZ, R246 ;  /* 0x000000ffff887224 */ /* 0x002fe200078e00f6 */
[----:B---3--:R-:W-:-:S04]  /*c83d0*/  IADD3.X R252, R252, R0, RZ, P4, !PT ;  /* 0x00000000fcfc7210 */ /* 0x008fc800027fe4ff */
[----:B------:R-:W-:Y:S01]  /*c83e0*/  MOV R137, R252 ;  /* 0x000000fc00897202 */ /* 0x000fe20000000f00 */
[----:B------:R1:W-:Y:S04]  /*c83f0*/  STL [R1+0x2e60], R252 ;  /* 0x002e60fc01007387 */ /* 0x0003e80000100800 */
[----:B------:R3:W-:Y:S04]  /*c8400*/  LDGSTS.E [R132+0x4e00], [R136.64], P1 ;  /* 0x04e0000088847fae */ /* 0x0007e80008921844 */
[----:B---3--:R-:W3:Y:S01]  /*c8410*/  LDL.LU R137, [R1+0x2df8] ;  /* 0x002df80001897983 */ /* 0x008ee20000300800 */
[----:B-1----:R-:W-:-:S04]  /*c8420*/  IMAD.MOV.U32 R252, RZ, RZ, c[0x0][0x188] ;  /* 0x00006200fffc7624 */ /* 0x002fc800078e00ff */
[----:B------:R-:W-:-:S05]  /*c8430*/  IMAD.SHL.U32 R252, R252, 0x80, RZ ;  /* 0x00000080fcfc7824 */ /* 0x000fca00078e00ff */
[----:B------:R-:W-:-:S04]  /*c8440*/  SHF.L.U32 R252, R252, 0x2, RZ ;  /* 0x00000002fcfc7819 */ /* 0x000fc800000006ff */
[-C--:B----4-:R-:W-:Y:S02]  /*c8450*/  IADD3 R170, P4, R170, R252.reuse, RZ ;  /* 0x000000fcaaaa7210 */ /* 0x090fe40007f9e0ff */
[----:B-----5:R-:W-:Y:S01]  /*c8460*/  IADD3 R245, P1, R245, R252, RZ ;  /* 0x000000fcf5f57210 */ /* 0x020fe20007f3e0ff */
        /* <DEDUP_REMOVED lines=13> */
[----:B------:R1:W-:Y:S06]  /*c8540*/  STL [R1+0x2e04], R170 ;  /* 0x002e04aa01007387 */ /* 0x0003ec0000100800 */
[----:B------:R-:W-:Y:S01]  /*c8550*/  HMMA.1688.F32.TF32 R164, R164, R4, R188 ;  /* 0x00000004a4a4723c */ /* 0x000fe200000810bc */
[----:B------:R-:W-:Y:S01]  /*c8560*/  IADD3.X R168, R168, R0, RZ, P1, !PT ;  /* 0x00000000a8a87210 */ /* 0x000fe20000ffe4ff */
[----:B------:R-:W4:Y:S01]  /*c8570*/  LDL.LU.64 R190, [R1+0x36e8] ;  /* 0x0036e80001be7983 */ /* 0x000f220000300a00 */
[----:B------:R-:W4:Y:S01]  /*c8580*/  LDL.LU.64 R188, [R1+0x36e0] ;  /* 0x0036e00001bc7983 */ /* 0x000f220000300a00 */
[----:B------:R-:W-:Y:S01]  /*c8590*/  STL [R1+0x2dfc], R245 ;  /* 0x002dfcf501007387 */ /* 0x000fe20000100800 */
[----:B------:R-:W-:-:S04]  /*c85a0*/  IADD3 R133, P1, R133, R252, RZ ;  /* 0x000000fc85857210 */ /* 0x000fc80007f3e0ff */
[----:B--2---:R-:W-:Y:S01]  /*c85b0*/  IADD3.X R186, R186, R0, RZ, P1, !PT ;  /* 0x00000000baba7210 */ /* 0x004fe20000ffe4ff */
[----:B---3--:R-:W-:Y:S01]  /*c85c0*/  IMAD.X R137, R137, 0x1, R0, P4 ;  /* 0x0000000189897824 */ /* 0x008fe200020e0600 */
[----:B------:R-:W-:-:S04]  /*c85d0*/  IADD3 R244, P4, R244, R252, RZ ;  /* 0x000000fcf4f47210 */ /* 0x000fc80007f9e0ff */
[----:B------:R2:W-:Y:S04]  /*c85e0*/  STL [R1+0x2df8], R137 ;  /* 0x002df88901007387 */ /* 0x0005e80000100800 */
[----:B------:R3:W-:Y:S01]  /*c85f0*/  LDGSTS.E [R132+0x6800], [R136.64], P5 ;  /* 0x0680000088847fae */ /* 0x0007e2000a921844 */
[----:B------:R-:W-:Y:S02]  /*c8600*/  IMAD.X R247, R247, 0x1, R0, P4 ;  /* 0x00000001f7f77824 */ /* 0x000fe400020e0600 */
[----:B------:R-:W5:Y:S02]  /*c8610*/  LDL.LU R246, [R1+0x2d7c] ;  /* 0x002d7c0001f67983 */ /* 0x000f640000300800 */
[----:B------:R-:W-:Y:S01]  /*c8620*/  STL [R1+0x2df4], R244 ;  /* 0x002df4f401007387 */ /* 0x000fe20000100800 */
[----:B------:R2:W-:Y:S01]  /*c8630*/  STL [R1+0x2df0], R168 ;  /* 0x002df0a801007387 */ /* 0x0005e20000100800 */
[----:B-1----:R-:W4:Y:S02]  /*c8640*/  LDL.LU R170, [R1+0x36dc] ;  /* 0x0036dc0001aa7983 */ /* 0x002f240000300800 */
[----:B---3--:R-:W-:-:S02]  /*c8650*/  IMAD.MOV.U32 R136, RZ, RZ, R245 ;  /* 0x000000ffff887224 */ /* 0x008fc400078e00f5 */
[----:B--2---:R-:W-:-:S05]  /*c8660*/  IMAD.MOV.U32 R137, RZ, RZ, R168 ;  /* 0x000000ffff897224 */ /* 0x004fca00078e00a8 */
[----:B------:R1:W-:Y:S04]  /*c8670*/  LDGSTS.E [R132+0x6a00], [R136.64], P5 ;  /* 0x06a0000088847fae */ /* 0x0003e8000a921844 */
[----:B------:R-:W-:Y:S01]  /*c8680*/  STL [R1+0x2dec], R133 ;  /* 0x002dec8501007387 */ /* 0x000fe20000100800 */
[----:B------:R-:W-:Y:S02]  /*c8690*/  STL [R1+0x2de8], R247 ;  /* 0x002de8f701007387 */ /* 0x000fe40000100800 */
[----:B------:R-:W4:Y:S02]  /*c86a0*/  LDL.LU R168, [R1+0x36d8] ;  /* 0x0036d80001a87983 */ /* 0x000f240000300800 */
[----:B------:R-:W2:Y:S01]  /*c86b0*/  LDL.LU R245, [R1+0x2d74] ;  /* 0x002d740001f57983 */ /* 0x000ea20000300800 */
[----:B-1----:R-:W-:Y:S01]  /*c86c0*/  MOV R136, R244 ;  /* 0x000000f400887202 */ /* 0x002fe20000000f00 */
[----:B------:R-:W-:Y:S01]  /*c86d0*/  IMAD.MOV.U32 R137, RZ, RZ, R247 ;  /* 0x000000ffff897224 */ /* 0x000fe200078e00f7 */
[----:B------:R1:W-:Y:S04]  /*c86e0*/  STL [R1+0x2de0], R186 ;  /* 0x002de0ba01007387 */ /* 0x0003e80000100800 */
[----:B------:R3:W-:Y:S02]  /*c86f0*/  LDGSTS.E [R132+0x6c00], [R136.64], P5 ;  /* 0x06c0000088847fae */ /* 0x0007e4000a921844 */
[----:B---3--:R-:W-:Y:S01]  /*c8700*/  IMAD.MOV.U32 R136, RZ, RZ, R133 ;  /* 0x000000ffff887224 */ /* 0x008fe200078e0085 */
[----:B------:R-:W-:-:S02]  /*c8710*/  MOV R137, R186 ;  /* 0x000000ba00897202 */ /* 0x000fc40000000f00 */
[----:B-1----:R-:W3:Y:S01]  /*c8720*/  LDL.LU R186, [R1+0x2d70] ;  /* 0x002d700001ba7983 */ /* 0x002ee20000300800 */
[----:B------:R-:W3:Y:S02]  /*c8730*/  LDL.LU R244, [R1+0x2d68] ;  /* 0x002d680001f47983 */ /* 0x000ee40000300800 */
[----:B------:R-:W3:Y:S01]  /*c8740*/  LDL.LU R247, [R1+0x2d04] ;  /* 0x002d040001f77983 */ /* 0x000ee20000300800 */
[----:B------:R1:W-:Y:S04]  /*c8750*/  LDGSTS.E [R132+0x6e00], [R136.64], P5 ;  /* 0x06e0000088847fae */ /* 0x0003e8000a921844 */
[----:B-1----:R-:W3:Y:S01]  /*c8760*/  LDL.LU R137, [R1+0x2d84] ;  /* 0x002d840001897983 */ /* 0x002ee20000300800 */
[----:B------:R-:W-:-:S04]  /*c8770*/  ISETP.GT.AND P4, PT, R3, 0x19, PT ;  /* 0x000000190300780c */ /* 0x000fc80003f84270 */
[----:B------:R-:W-:Y:S02]  /*c8780*/  SEL R136, RZ, 0x4, !P4 ;  /* 0x00000004ff887807 */ /* 0x000fe40006000000 */
[-C--:B-----5:R-:W-:Y:S02]  /*c8790*/  IADD3 R246, P6, R246, R252.reuse, RZ ;  /* 0x000000fcf6f67210 */ /* 0x0a0fe40007fde0ff */
[-C--:B--2---:R-:W-:Y:S02]  /*c87a0*/  IADD3 R245, P4, R245, R252.reuse, RZ ;  /* 0x000000fcf5f57210 */ /* 0x084fe40007f9e0ff */
[----:B---3--:R-:W-:-:S05]  /*c87b0*/  IADD3 R137, P1, R137, R252, RZ ;  /* 0x000000fc89897210 */ /* 0x008fca0007f3e0ff */
[----:B------:R-:W-:Y:S01]  /*c87c0*/  STL [R1+0x2d84], R137 ;  /* 0x002d848901007387 */ /* 0x000fe20000100800 */
[----:B------:R-:W2:Y:S01]  /*c87d0*/  LDL.LU R252, [R1+0x2d78] ;  /* 0x002d780001fc7983 */ /* 0x000ea20000300800 */
[----:B----4-:R-:W-:Y:S01]  /*c87e0*/  HMMA.1688.F32.TF32 R248, R168, R66, R248 ;  /* 0x00000042a8f8723c */ /* 0x010fe200000810f8 */
[----:B------:R-:W-:Y:S01]  /*c87f0*/  STL [R1+0x2d7c], R246 ;  /* 0x002d7cf601007387 */ /* 0x000fe20000100800 */
[----:B------:R-:W-:Y:S11]  /*c8800*/  STL [R1+0x2d74], R245 ;  /* 0x002d74f501007387 */ /* 0x000ff60000100800 */
[----:B------:R-:W-:Y:S10]  /*c8810*/  @!UPT UIADD3 URZ, URZ, URZ, URZ ;  /* 0x0000003f3f3ff290 */ /* 0x000ff4000fffe03f */
[----:B------:R1:W-:Y:S01]  /*c8820*/  STL.64 [R1+0xc00], R248 ;  /* 0x000c00f801007387 */ /* 0x0003e20000100a00 */
[----:B------:R3:W-:Y:S02]  /*c8830*/  STL.64 [R1+0xc08], R250 ;  /* 0x000c08fa01007387 */ /* 0x0007e40000100a00 */
[----:B--2---:R-:W-:-:S05]  /*c8840*/  IMAD.X R252, R252, 0x1, R0, P1 ;  /* 0x00000001fcfc7824 */ /* 0x004fca00008e0600 */
[----:B------:R2:W-:Y:S01]  /*c8850*/  STL [R1+0x2d78], R252 ;  /* 0x002d78fc01007387 */ /* 0x0005e20000100800 */
[----:B-1----:R-:W4:Y:S02]  /*c8860*/  LDL.LU R249, [R1+0x2d60] ;  /* 0x002d600001f97983 */ /* 0x002f240000300800 */
[----:B---3--:R-:W3:Y:S01]  /*c8870*/  LDL.LU R250, [R1+0x2d6c] ;  /* 0x002d6c0001fa7983 */ /* 0x008ee20000300800 */
[----:B------:R-:W-:Y:S02]  /*c8880*/  ISETP.GT.AND P5, PT, R3, 0x1d, PT ;  /* 0x0000001d0300780c */ /* 0x000fe40003fa4270 */
[----:B------:R-:W-:Y:S01]  /*c8890*/  SEL R136, R136, RZ, !P0 ;  /* 0x000000ff88887207 */ /* 0x000fe20004000000 */
[----:B------:R-:W-:Y:S01]  /*c88a0*/  HMMA.1688.F32.TF32 R240, R168, R62, R240 ;  /* 0x0000003ea8f0723c */ /* 0x000fe200000810f0 */
[----:B------:R-:W-:Y:S01]  /*c88b0*/  IMAD.X R186, R186, 0x1, R0, P6 ;  /* 0x00000001baba7824 */ /* 0x000fe200030e0600 */
[----:B------:R-:W-:Y:S01]  /*c88c0*/  SEL R133, RZ, 0x4, !P5 ;  /* 0x00000004ff857807 */ /* 0x000fe20006800000 */
[----:B------:R-:W-:Y:S01]  /*c88d0*/  ISETP.NE.U32.AND P5, PT, R136, RZ, PT ;  /* 0x000000ff8800720c */ /* 0x000fe20003fa5070 */
[----:B------:R-:W-:Y:S01]  /*c88e0*/  MOV R136, R252 ;  /* 0x000000fc00887202 */ /* 0x000fe20000000f00 */
[----:B--2---:R-:W-:-:S02]  /*c88f0*/  IMAD.MOV.U32 R252, RZ, RZ, c[0x0][0x188] ;  /* 0x00006200fffc7624 */ /* 0x004fc400078e00ff */
[----:B------:R-:W-:Y:S02]  /*c8900*/  IMAD.X R244, R244, 0x1, R0, P4 ;  /* 0x00000001f4f47824 */ /* 0x000fe400020e0600 */
[----:B------:R-:W-:Y:S01]  /*c8910*/  IMAD.MOV.U32 R248, RZ, RZ, R245 ;  /* 0x000000fffff87224 */ /* 0x000fe200078e00f5 */
[-C--:B------:R-:W-:Y:S01]  /*c8920*/  LOP3.LUT R137, R137, R136.reuse, RZ, 0x3c, !PT ;  /* 0x0000008889897212 */ /* 0x080fe200078e3cff */
[----:B------:R-:W-:Y:S01]  /*c8930*/  IMAD.SHL.U32 R252, R252, 0x80, RZ ;  /* 0x00000080fcfc7824 */ /* 0x000fe200078e00ff */
[----:B------:R-:W2:Y:S01]  /*c8940*/  LDL.LU R251, [R1+0x2cf8] ;  /* 0x002cf80001fb7983 */ /* 0x000ea20000300800 */
[----:B------:R-:W-:Y:S02]  /*c8950*/  SEL R133, R133, RZ, !P0 ;  /* 0x000000ff85857207 */ /* 0x000fe40004000000 */
[----:B------:R-:W-:Y:S01]  /*c8960*/  LOP3.LUT R136, R137, R136, RZ, 0x3c, !PT ;  /* 0x0000008889887212 */ /* 0x000fe200078e3cff */
[----:B------:R-:W5:Y:S01]  /*c8970*/  LDL.LU R245, [R1+0x2cfc] ;  /* 0x002cfc0001f57983 */ /* 0x000f620000300800 */
[----:B------:R-:W-:-:S02]  /*c8980*/  SHF.L.U32 R252, R252, 0x2, RZ ;  /* 0x00000002fcfc7819 */ /* 0x000fc400000006ff */
[----:B------:R-:W-:Y:S02]  /*c8990*/  LOP3.LUT R137, R137, R136, RZ, 0x3c, !PT ;  /* 0x0000008889897212 */ /* 0x000fe400078e3cff */
[----:B------:R-:W-:Y:S01]  /*c89a0*/  ISETP.NE.U32.AND P1, PT, R133, RZ, PT ;  /* 0x000000ff8500720c */ /* 0x000fe20003f25070 */
[----:B------:R1:W-:Y:S01]  /*c89b0*/  STL [R1+0x2d70], R186 ;  /* 0x002d70ba01007387 */ /* 0x0003e20000100800 */
[----:B------:R-:W2:Y:S03]  /*c89c0*/  LDL.LU R133, [R1+0x2cf4] ;  /* 0x002cf40001857983 */ /* 0x000ea60000300800 */
[----:B------:R1:W-:Y:S01]  /*c89d0*/  LDGSTS.E [R132+0x8800], [R136.64], P2 ;  /* 0x0880000088847fae */ /* 0x0003e20009121844 */
[----:B------:R-:W-:Y:S01]  /*c89e0*/  STL [R1+0x2d68], R244 ;  /* 0x002d68f401007387 */ /* 0x000fe20000100800 */
[----:B-1----:R-:W-:Y:S02]  /*c89f0*/  MOV R136, R186 ;  /* 0x000000ba00887202 */ /* 0x002fe40000000f00 */
[----:B------:R-:W5:Y:S01]  /*c8a00*/  LDL.LU R186, [R1+0x36d4] ;  /* 0x0036d40001ba7983 */ /* 0x000f620000300800 */
[----:B------:R-:W-:Y:S01]  /*c8a10*/  IMAD.MOV.U32 R137, RZ, RZ, R246 ;  /* 0x000000ffff897224 */ /* 0x000fe200078e00f6 */
[----:B---3--:R-:W-:-:S05]  /*c8a20*/  IADD3 R250, P4, R250, R252, RZ ;  /* 0x000000fcfafa7210 */ /* 0x008fca0007f9e0ff */
[----:B------:R-:W-:Y:S01]  /*c8a30*/  STL [R1+0x2d6c], R250 ;  /* 0x002d6cfa01007387 */ /* 0x000fe20000100800 */
[----:B------:R-:W-:Y:S02]  /*c8a40*/  STL.64 [R1+0xd10], R240 ;  /* 0x000d10f001007387 */ /* 0x000fe40000100a00 */
[----:B------:R1:W-:Y:S02]  /*c8a50*/  STL.64 [R1+0xd18], R242 ;  /* 0x000d18f201007387 */ /* 0x0003e40000100a00 */
[----:B------:R-:W3:Y:S01]  /*c8a60*/  LDL.LU R246, [R1+0x2cf0] ;  /* 0x002cf00001f67983 */ /* 0x000ee20000300800 */
[----:B----4-:R-:W-:Y:S01]  /*c8a70*/  IADD3.X R249, R249, R0, RZ, P4, !PT ;  /* 0x00000000f9f97210 */ /* 0x010fe200027fe4ff */
[----:B------:R-:W-:Y:S01]  /*c8a80*/  IADD3 R247, P4, R247, R252, RZ ;  /* 0x000000fcf7f77210 */ /* 0x000fe20007f9e0ff */
[-C--:B------:R-:W-:Y:S01]  /*c8a90*/  LOP3.LUT R137, R137, R136.reuse, RZ, 0x3c, !PT ;  /* 0x0000008889897212 */ /* 0x080fe200078e3cff */
[----:B------:R-:W-:Y:S03]  /*c8aa0*/  HMMA.1688.F32.TF32 R200, R168, R58, R200 ;  /* 0x0000003aa8c8723c */ /* 0x000fe600000810c8 */
[----:B------:R-:W-:Y:S01]  /*c8ab0*/  LOP3.LUT R136, R137, R136, RZ, 0x3c, !PT ;  /* 0x0000008889887212 */ /* 0x000fe200078e3cff */
[----:B-1----:R-:W-:-:S02]  /*c8ac0*/  IMAD.MOV.U32 R243, RZ, RZ, R244 ;  /* 0x000000fffff37224 */ /* 0x002fc400078e00f4 */
[----:B------:R-:W4:Y:S01]  /*c8ad0*/  LDL.LU R244, [R1+0x2cec] ;  /* 0x002cec0001f47983 */ /* 0x000f220000300800 */
[----:B------:R-:W-:Y:S02]  /*c8ae0*/  STL [R1+0x2d60], R249 ;  /* 0x002d60f901007387 */ /* 0x000fe40000100800 */
[----:B------:R-:W-:Y:S02]  /*c8af0*/  STL [R1+0x2d04], R247 ;  /* 0x002d04f701007387 */ /* 0x000fe40000100800 */
[----:B------:R-:W4:Y:S01]  /*c8b00*/  LDL.LU R242, [R1+0x2ce8] ;  /* 0x002ce80001f27983 */ /* 0x000f220000300800 */
[----:B------:R-:W4:Y:S01]  /*c8b10*/  LDL.LU R241, [R1+0x2ce0] ;  /* 0x002ce00001f17983 */ /* 0x000f220000300800 */
[----:B------:R-:W-:-:S05]  /*c8b20*/  LOP3.LUT R137, R137, R136, RZ, 0x3c, !PT ;  /* 0x0000008889897212 */ /* 0x000fca00078e3cff */
[----:B------:R1:W-:Y:S01]  /*c8b30*/  LDGSTS.E [R132+0x8a00], [R136.64], P2 ;  /* 0x08a0000088847fae */ /* 0x0003e20009121844 */
[----:B--2---:R-:W-:Y:S01]  /*c8b40*/  IMAD.X R251, R251, 0x1, R0, P4 ;  /* 0x00000001fbfb7824 */ /* 0x004fe200020e0600 */
[----:B-----5:R-:W-:Y:S01]  /*c8b50*/  IADD3 R245, P4, R245, R252, RZ ;  /* 0x000000fcf5f57210 */ /* 0x020fe20007f9e0ff */
[----:B-1----:R-:W-:Y:S01]  /*c8b60*/  IMAD.MOV.U32 R136, RZ, RZ, R248 ;  /* 0x000000ffff887224 */ /* 0x002fe200078e00f8 */
[----:B------:R-:W-:-:S05]  /*c8b70*/  MOV R137, R243 ;  /* 0x000000f300897202 */ /* 0x000fca0000000f00 */
[----:B------:R1:W-:Y:S04]  /*c8b80*/  LDGSTS.E [R132+0x8c00], [R136.64], P2 ;  /* 0x08c0000088847fae */ /* 0x0003e80009121844 */
[----:B------:R-:W-:Y:S01]  /*c8b90*/  STL.64 [R1+0xd20], R200 ;  /* 0x000d20c801007387 */ /* 0x000fe20000100a00 */
[----:B------:R2:W-:Y:S02]  /*c8ba0*/  STL.64 [R1+0xd28], R202 ;  /* 0x000d28ca01007387 */ /* 0x0005e40000100a00 */
[----:B------:R-:W-:Y:S01]  /*c8bb0*/  STL [R1+0x2cf8], R251 ;  /* 0x002cf8fb01007387 */ /* 0x000fe20000100800 */
[----:B-1----:R-:W-:Y:S01]  /*c8bc0*/  MOV R136, R250 ;  /* 0x000000fa00887202 */ /* 0x002fe20000000f00 */
[----:B------:R-:W-:-:S05]  /*c8bd0*/  IMAD.MOV.U32 R137, RZ, RZ, R249 ;  /* 0x000000ffff897224 */ /* 0x000fca00078e00f9 */
[----:B------:R1:W-:Y:S01]  /*c8be0*/  LDGSTS.E [R132+0x8e00], [R136.64], P2 ;  /* 0x08e0000088847fae */ /* 0x0003e20009121844 */
[----:B------:R-:W-:-:S03]  /*c8bf0*/  IADD3 R133, P2, R133, R252, RZ ;  /* 0x000000fc85857210 */ /* 0x000fc60007f5e0ff */
[----:B------:R-:W-:Y:S04]  /*c8c00*/  STL [R1+0x2cfc], R245 ;  /* 0x002cfcf501007387 */ /* 0x000fe80000100800 */
[----:B------:R-:W-:Y:S01]  /*c8c10*/  STL [R1+0x2cf4], R133 ;  /* 0x002cf48501007387 */ /* 0x000fe20000100800 */
[----:B---3--:R-:W-:-:S05]  /*c8c20*/  IADD3.X R246, R246, R0, RZ, P4, !PT ;  /* 0x00000000f6f67210 */ /* 0x008fca00027fe4ff */
[----:B------:R-:W-:Y:S01]  /*c8c30*/  STL [R1+0x2cf0], R246 ;  /* 0x002cf0f601007387 */ /* 0x000fe20000100800 */
[----:B------:R-:W3:Y:S01]  /*c8c40*/  LDL.LU R240, [R1+0x2c84] ;  /* 0x002c840001f07983 */ /* 0x000ee20000300800 */
[----:B--2---:R-:W-:Y:S01]  /*c8c50*/  HMMA.1688.F32.TF32 R200, R168, R54, R204 ;  /* 0x00000036a8c8723c */ /* 0x004fe200000810cc */
[----:B----4-:R-:W-:Y:S01]  /*c8c60*/  IADD3 R244, P4, R244, R252, RZ ;  /* 0x000000fcf4f47210 */ /* 0x010fe20007f9e0ff */
[----:B------:R-:W-:-:S03]  /*c8c70*/  IMAD.X R242, R242, 0x1, R0, P2 ;  /* 0x00000001f2f27824 */ /* 0x000fc600010e0600 */
[----:B------:R-:W-:-:S03]  /*c8c80*/  IADD3.X R241, R241, R0, RZ, P4, !PT ;  /* 0x00000000f1f17210 */ /* 0x000fc600027fe4ff */
[C---:B------:R-:W-:Y:S11]  /*c8c90*/  HMMA.1688.F32.TF32 R208, R168.reuse, R50, R208 ;  /* 0x00000032a8d0723c */ /* 0x040ff600000810d0 */
[----:B------:R-:W-:Y:S04]  /*c8ca0*/  @!UPT UIADD3 URZ, URZ, URZ, URZ ;  /* 0x0000003f3f3ff290 */ /* 0x000fe8000fffe03f */
[----:B------:R2:W-:Y:S01]  /*c8cb0*/  STL.64 [R1+0xd30], R200 ;  /* 0x000d30c801007387 */ /* 0x0005e20000100a00 */
[----:B------:R4:W-:Y:S03]  /*c8cc0*/  STL.64 [R1+0xd38], R202 ;  /* 0x000d38ca01007387 */ /* 0x0009e60000100a00 */
[----:B--2---:R-:W2:Y:S01]  /*c8cd0*/  LDL.LU R200, [R1+0x2c7c] ;  /* 0x002c7c0001c87983 */ /* 0x004ea20000300800 */
[----:B------:R-:W-:Y:S02]  /*c8ce0*/  STL [R1+0x2cec], R244 ;  /* 0x002cecf401007387 */ /* 0x000fe40000100800 */
[----:B------:R-:W-:Y:S02]  /*c8cf0*/  STL [R1+0x2ce8], R242 ;  /* 0x002ce8f201007387 */ /* 0x000fe40000100800 */
[----:B----4-:R-:W4:Y:S01]  /*c8d00*/  LDL.LU R202, [R1+0x2c74] ;  /* 0x002c740001ca7983 */ /* 0x010f220000300800 */
[----:B------:R-:W-:Y:S01]  /*c8d10*/  STL [R1+0x2ce0], R241 ;  /* 0x002ce0f101007387 */ /* 0x000fe20000100800 */
[----:B------:R-:W5:Y:S02]  /*c8d20*/  LDL.LU R207, [R1+0x2c78] ;  /* 0x002c780001cf7983 */ /* 0x000f640000300800 */
[----:B------:R-:W2:Y:S02]  /*c8d30*/  LDL.LU R204, [R1+0x2c70] ;  /* 0x002c700001cc7983 */ /* 0x000ea40000300800 */
[----:B------:R-:W-:Y:S01]  /*c8d40*/  STL.64 [R1+0xd40], R208 ;  /* 0x000d40d001007387 */ /* 0x000fe20000100a00 */
[----:B------:R1:W-:Y:S01]  /*c8d50*/  STL.64 [R1+0xd48], R210 ;  /* 0x000d48d201007387 */ /* 0x0003e20000100a00 */
[----:B------:R-:W2:Y:S02]  /*c8d60*/  LDL.LU R203, [R1+0x2c6c] ;  /* 0x002c6c0001cb7983 */ /* 0x000ea40000300800 */
[----:B------:R-:W2:Y:S01]  /*c8d70*/  LDL.LU R206, [R1+0x2c68] ;  /* 0x002c680001ce7983 */ /* 0x000ea20000300800 */
[----:B-1----:R-:W-:Y:S01]  /*c8d80*/  HMMA.1688.F32.TF32 R208, R168, R46, R212 ;  /* 0x0000002ea8d0723c */ /* 0x002fe200000810d4 */
[----:B---3--:R-:W-:-:S05]  /*c8d90*/  IADD3 R240, P4, R240, R252, RZ ;  /* 0x000000fcf0f07210 */ /* 0x008fca0007f9e0ff */
[----:B------:R-:W-:Y:S01]  /*c8da0*/  STL [R1+0x2c84], R240 ;  /* 0x002c84f001007387 */ /* 0x000fe20000100800 */
[----:B------:R-:W3:Y:S11]  /*c8db0*/  LDL.LU R205, [R1+0x2c60] ;  /* 0x002c600001cd7983 */ /* 0x000ef60000300800 */
[----:B------:R-:W-:Y:S05]  /*c8dc0*/  @!UPT UIADD3 URZ, URZ, URZ, URZ ;  /* 0x0000003f3f3ff290 */ /* 0x000fea000fffe03f */
[----:B------:R-:W-:Y:S02]  /*c8dd0*/  STL.64 [R1+0xd60], R208 ;  /* 0x000d60d001007387 */ /* 0x000fe40000100a00 */
[----:B------:R-:W-:Y:S01]  /*c8de0*/  IMAD.MOV.U32 R136, RZ, RZ, R247 ;  /* 0x000000ffff887224 */ /* 0x000fe200078e00f7 */
[----:B------:R-:W-:Y:S01]  /*c8df0*/  MOV R137, R251 ;  /* 0x000000fb00897202 */ /* 0x000fe20000000f00 */
[----:B------:R1:W-:Y:S04]  /*c8e00*/  STL.64 [R1+0xd68], R210 ;  /* 0x000d68d201007387 */ /* 0x0003e80000100a00 */
[----:B------:R1:W-:Y:S02]  /*c8e10*/  LDGSTS.E [R132+0xa800], [R136.64], P3 ;  /* 0x0a80000088847fae */ /* 0x0003e40009921844 */
[----:B-1----:R-:W-:Y:S01]  /*c8e20*/  HMMA.1688.F32.TF32 R208, R168, R42, R216 ;  /* 0x0000002aa8d0723c */ /* 0x002fe200000810d8 */
[----:B------:R-:W-:-:S02]  /*c8e30*/  ISETP.GT.AND P2, PT, R3, 0x21, PT ;  /* 0x000000210300780c */ /* 0x000fc40003f44270 */
[----:B------:R-:W-:Y:S01]  /*c8e40*/  MOV R136, R245 ;  /* 0x000000f500887202 */ /* 0x000fe20000000f00 */
[----:B------:R-:W-:-:S05]  /*c8e50*/  IMAD.MOV.U32 R137, RZ, RZ, R246 ;  /* 0x000000ffff897224 */ /* 0x000fca00078e00f6 */
[----:B------:R1:W-:Y:S02]  /*c8e60*/  LDGSTS.E [R132+0xaa00], [R136.64], P3 ;  /* 0x0aa0000088847fae */ /* 0x0003e40009921844 */
[----:B-1----:R-:W-:Y:S01]  /*c8e70*/  IMAD.MOV.U32 R136, RZ, RZ, R133 ;  /* 0x000000ffff887224 */ /* 0x002fe200078e0085 */
[----:B------:R-:W-:Y:S01]  /*c8e80*/  SEL R133, RZ, 0x4, !P2 ;  /* 0x00000004ff857807 */ /* 0x000fe20005000000 */
[-C--:B--2---:R-:W-:Y:S02]  /*c8e90*/  IADD3 R200, P2, R200, R252.reuse, RZ ;  /* 0x000000fcc8c87210 */ /* 0x084fe40007f5e0ff */
[----:B-----5:R-:W-:Y:S01]  /*c8ea0*/  IMAD.X R207, R207, 0x1, R0, P4 ;  /* 0x00000001cfcf7824 */ /* 0x020fe200020e0600 */
[----:B----4-:R-:W-:Y:S02]  /*c8eb0*/  IADD3 R202, P4, R202, R252, RZ ;  /* 0x000000fccaca7210 */ /* 0x010fe40007f9e0ff */
[----:B------:R-:W-:Y:S01]  /*c8ec0*/  IADD3.X R204, R204, R0, RZ, P2, !PT ;  /* 0x00000000cccc7210 */ /* 0x000fe200017fe4ff */
[----:B------:R-:W-:Y:S01]  /*c8ed0*/  STL [R1+0x2c7c], R200 ;  /* 0x002c7cc801007387 */ /* 0x000fe20000100800 */
[----:B------:R-:W-:Y:S01]  /*c8ee0*/  STL [R1+0x2c78], R207 ;  /* 0x002c78cf01007387 */ /* 0x000fe20000100800 */
[----:B------:R-:W-:Y:S01]  /*c8ef0*/  MOV R137, R242 ;  /* 0x000000f200897202 */ /* 0x000fe20000000f00 */
[----:B------:R-:W-:Y:S01]  /*c8f00*/  STL [R1+0x2c74], R202 ;  /* 0x002c74ca01007387 */ /* 0x000fe20000100800 */
[----:B------:R-:W-:Y:S01]  /*c8f10*/  STL [R1+0x2c70], R204 ;  /* 0x002c70cc01007387 */ /* 0x000fe20000100800 */
[----:B------:R-:W-:Y:S02]  /*c8f20*/  STL.64 [R1+0xd50], R208 ;  /* 0x000d50d001007387 */ /* 0x000fe40000100a00 */
[----:B------:R1:W-:Y:S01]  /*c8f30*/  STL.64 [R1+0xd58], R210 ;  /* 0x000d58d201007387 */ /* 0x0003e20000100a00 */
[----:B------:R2:W-:Y:S01]  /*c8f40*/  LDGSTS.E [R132+0xac00], [R136.64], P3 ;  /* 0x0ac0000088847fae */ /* 0x0005e20009921844 */
[----:B------:R-:W4:Y:S01]  /*c8f50*/  LDL.LU R201, [R1+0x2c04] ;  /* 0x002c040001c97983 */ /* 0x000f220000300800 */
[----:B-1----:R-:W-:Y:S01]  /*c8f60*/  HMMA.1688.F32.TF32 R208, R168, R38, R220 ;  /* 0x00000026a8d0723c */ /* 0x002fe200000810dc */
[----:B--2---:R-:W-:Y:S01]  /*c8f70*/  IMAD.MOV.U32 R136, RZ, RZ, R244 ;  /* 0x000000ffff887224 */ /* 0x004fe200078e00f4 */
[----:B------:R-:W-:-:S02]  /*c8f80*/  MOV R137, R241 ;  /* 0x000000f100897202 */ /* 0x000fc40000000f00 */
[----:B------:R-:W-:-:S03]  /*c8f90*/  SEL R133, R133, RZ, !P0 ;  /* 0x000000ff85857207 */ /* 0x000fc60004000000 */
[----:B------:R1:W-:Y:S01]  /*c8fa0*/  LDGSTS.E [R132+0xae00], [R136.64], P3 ;  /* 0x0ae0000088847fae */ /* 0x0003e20009921844 */
[----:B------:R-:W-:Y:S02]  /*c8fb0*/  ISETP.GT.AND P3, PT, R3, 0x25, PT ;  /* 0x000000250300780c */ /* 0x000fe40003f64270 */
[----:B------:R-:W-:Y:S01]  /*c8fc0*/  IADD3 R203, P6, R203, R252, RZ ;  /* 0x000000fccbcb7210 */ /* 0x000fe20007fde0ff */
[----:B------:R-:W-:Y:S01]  /*c8fd0*/  IMAD.X R206, R206, 0x1, R0, P4 ;  /* 0x00000001cece7824 */ /* 0x000fe200020e0600 */
[----:B-1----:R-:W-:Y:S01]  /*c8fe0*/  SEL R136, RZ, 0x4, !P3 ;  /* 0x00000004ff887807 */ /* 0x002fe20005800000 */
[----:B------:R-:W-:Y:S02]  /*c8ff0*/  ISETP.NE.U32.AND P3, PT, R133, RZ, PT ;  /* 0x000000ff8500720c */ /* 0x000fe40003f65070 */
[----:B------:R-:W-:Y:S01]  /*c9000*/  IMAD.MOV.U32 R137, RZ, RZ, R207 ;  /* 0x000000ffff897224 */ /* 0x000fe200078e00cf */
[----:B------:R-:W-:Y:S01]  /*c9010*/  SEL R133, R136, RZ, !P0 ;  /* 0x000000ff88857207 */ /* 0x000fe20004000000 */
[----:B------:R-:W-:Y:S01]  /*c9020*/  MOV R136, R240 ;  /* 0x000000f000887202 */ /* 0x000fe20000000f00 */
[----:B------:R-:W-:Y:S01]  /*c9030*/  STL [R1+0x2c6c], R203 ;  /* 0x002c6ccb01007387 */ /* 0x000fe20000100800 */
[----:B------:R-:W-:Y:S03]  /*c9040*/  STL [R1+0x2c68], R206 ;  /* 0x002c68ce01007387 */ /* 0x000fe60000100800 */
[----:B------:R1:W-:Y:S02]  /*c9050*/  LDGSTS.E [R132+0xc800], [R136.64], P5 ;  /* 0x0c80000088847fae */ /* 0x0003e4000a921844 */
[----:B-1----:R-:W-:Y:S01]  /*c9060*/  IMAD.MOV.U32 R136, RZ, RZ, R200 ;  /* 0x000000ffff887224 */ /* 0x002fe200078e00c8 */
[----:B------:R-:W-:-:S05]  /*c9070*/  MOV R137, R204 ;  /* 0x000000cc00897202 */ /* 0x000fca0000000f00 */
[----:B------:R1:W-:Y:S02]  /*c9080*/  LDGSTS.E [R132+0xca00], [R136.64], P5 ;  /* 0x0ca0000088847fae */ /* 0x0003e4000a921844 */
[----:B-1----:R-:W-:Y:S01]  /*c9090*/  IMAD.MOV.U32 R136, RZ, RZ, R202 ;  /* 0x000000ffff887224 */ /* 0x002fe200078e00ca */
[----:B---3--:R-:W-:-:S05]  /*c90a0*/  IADD3.X R205, R205, R0, RZ, P6, !PT ;  /* 0x00000000cdcd7210 */ /* 0x008fca00037fe4ff */
[----:B------:R-:W-:Y:S01]  /*c90b0*/  STL [R1+0x2c60], R205 ;  /* 0x002c60cd01007387 */ /* 0x000fe20000100800 */
[----:B------:R1:W-:Y:S02]  /*c90c0*/  STL.64 [R1+0xc90], R208 ;  /* 0x000c90d001007387 */ /* 0x0003e40000100a00 */
[----:B------:R2:W-:Y:S02]  /*c90d0*/  STL.64 [R1+0xc98], R210 ;  /* 0x000c98d201007387 */ /* 0x0005e40000100a00 */
[----:B------:R-:W3:Y:S01]  /*c90e0*/  LDL.LU R204, [R1+0x2bf8] ;  /* 0x002bf80001cc7983 */ /* 0x000ee20000300800 */
[----:B------:R-:W5:Y:S04]  /*c90f0*/  LDL.LU R200, [R1+0x2bfc] ;  /* 0x002bfc0001c87983 */ /* 0x000f680000300800 */
[----:B-1----:R-:W3:Y:S01]  /*c9100*/  LDL.LU R209, [R1+0x2bf4] ;  /* 0x002bf40001d17983 */ /* 0x002ee20000300800 */
[----:B------:R-:W3:Y:S02]  /*c9110*/  LDL.LU R202, [R1+0x2bf0] ;  /* 0x002bf00001ca7983 */ /* 0x000ee40000300800 */
[----:B--2---:R-:W2:Y:S02]  /*c9120*/  LDL.LU R210, [R1+0x2be8] ;  /* 0x002be80001d27983 */ /* 0x004ea40000300800 */
[----:B------:R-:W2:Y:S01]  /*c9130*/  LDL.LU R207, [R1+0x2bec] ;  /* 0x002bec0001cf7983 */ /* 0x000ea20000300800 */
[----:B------:R-:W-:Y:S01]  /*c9140*/  HMMA.1688.F32.TF32 R212, R168, R34, R224 ;  /* 0x00000022a8d4723c */ /* 0x000fe200000810e0 */
[----:B------:R-:W-:-:S02]  /*c9150*/  ISETP.GT.AND P4, PT, R3, 0x29, PT ;  /* 0x000000290300780c */ /* 0x000fc40003f84270 */
[----:B------:R-:W-:Y:S02]  /*c9160*/  ISETP.NE.U32.AND P2, PT, R133, RZ, PT ;  /* 0x000000ff8500720c */ /* 0x000fe40003f45070 */
[----:B------:R-:W-:Y:S01]  /*c9170*/  MOV R137, R206 ;  /* 0x000000ce00897202 */ /* 0x000fe20000000f00 */
[----:B------:R-:W2:Y:S01]  /*c9180*/  LDL.LU R208, [R1+0x2be0] ;  /* 0x002be00001d07983 */ /* 0x000ea20000300800 */
[----:B------:R-:W-:Y:S01]  /*c9190*/  SEL R133, RZ, 0x4, !P4 ;  /* 0x00000004ff857807 */ /* 0x000fe20006000000 */
[----:B------:R-:W2:Y:S02]  /*c91a0*/  LDL.LU R206, [R1+0x2b78] ;  /* 0x002b780001ce7983 */ /* 0x000ea40000300800 */
[----:B------:R1:W-:Y:S02]  /*c91b0*/  LDGSTS.E [R132+0xcc00], [R136.64], P5 ;  /* 0x0cc0000088847fae */ /* 0x0003e4000a921844 */
[----:B-1----:R-:W-:Y:S01]  /*c91c0*/  MOV R137, R205 ;  /* 0x000000cd00897202 */ /* 0x002fe20000000f00 */
[----:B------:R-:W-:-:S05]  /*c91d0*/  IMAD.MOV.U32 R136, RZ, RZ, R203 ;  /* 0x000000ffff887224 */ /* 0x000fca00078e00cb */
[----:B------:R1:W-:Y:S01]  /*c91e0*/  LDGSTS.E [R132+0xce00], [R136.64], P5 ;  /* 0x0ce0000088847fae */ /* 0x0003e2000a921844 */
[----:B----4-:R-:W-:-:S05]  /*c91f0*/  IADD3 R201, P4, R201, R252, RZ ;  /* 0x000000fcc9c97210 */ /* 0x010fca0007f9e0ff */
[----:B------:R-:W-:Y:S01]  /*c9200*/  STL [R1+0x2c04], R201 ;  /* 0x002c04c901007387 */ /* 0x000fe20000100800 */
[----:B------:R-:W4:Y:S02]  /*c9210*/  LDL.LU R205, [R1+0x2b84] ;  /* 0x002b840001cd7983 */ /* 0x000f240000300800 */
[----:B------:R-:W4:Y:S02]  /*c9220*/  LDL.LU R203, [R1+0x2b7c] ;  /* 0x002b7c0001cb7983 */ /* 0x000f240000300800 */
[----:B------:R-:W-:Y:S01]  /*c9230*/  STL.64 [R1+0xac0], R212 ;  /* 0x000ac0d401007387 */ /* 0x000fe20000100a00 */
[----:B------:R1:W-:Y:S02]  /*c9240*/  STL.64 [R1+0xac8], R214 ;  /* 0x000ac8d601007387 */ /* 0x0003e40000100a00 */
[----:B-1----:R-:W-:Y:S01]  /*c9250*/  HMMA.1688.F32.TF32 R212, R168, R30, R228 ;  /* 0x0000001ea8d4723c */ /* 0x002fe200000810e4 */
[----:B------:R-:W-:Y:S02]  /*c9260*/  SEL R133, R133, RZ, !P0 ;  /* 0x000000ff85857207 */ /* 0x000fe40004000000 */
[----:B------:R-:W-:-:S02]  /*c9270*/  MOV R136, R201 ;  /* 0x000000c900887202 */ /* 0x000fc40000000f00 */
[----:B-----5:R-:W-:Y:S01]  /*c9280*/  IADD3 R200, P5, R200, R252, RZ ;  /* 0x000000fcc8c87210 */ /* 0x020fe20007fbe0ff */
[----:B---3--:R-:W-:-:S04]  /*c9290*/  IMAD.X R204, R204, 0x1, R0, P4 ;  /* 0x00000001cccc7824 */ /* 0x008fc800020e0600 */
[----:B------:R-:W-:Y:S01]  /*c92a0*/  STL [R1+0x2bfc], R200 ;  /* 0x002bfcc801007387 */ /* 0x000fe20000100800 */
[----:B------:R-:W-:Y:S02]  /*c92b0*/  IADD3 R209, P6, R209, R252, RZ ;  /* 0x000000fcd1d17210 */ /* 0x000fe40007fde0ff */
[----:B------:R-:W-:Y:S01]  /*c92c0*/  IADD3.X R202, R202, R0, RZ, P5, !PT ;  /* 0x00000000caca7210 */ /* 0x000fe20002ffe4ff */
[----:B------:R1:W-:Y:S02]  /*c92d0*/  STL [R1+0x2bf8], R204 ;  /* 0x002bf8cc01007387 */ /* 0x0003e40000100800 */
[----:B------:R-:W-:Y:S02]  /*c92e0*/  STL [R1+0x2bf4], R209 ;  /* 0x002bf4d101007387 */ /* 0x000fe40000100800 */
[----:B--2---:R-:W-:Y:S01]  /*c92f0*/  IMAD.X R210, R210, 0x1, R0, P6 ;  /* 0x00000001d2d27824 */ /* 0x004fe200030e0600 */
[----:B------:R2:W-:Y:S04]  /*c9300*/  STL [R1+0x2bf0], R202 ;  /* 0x002bf0ca01007387 */ /* 0x0005e80000100800 */
[----:B------:R-:W-:Y:S01]  /*c9310*/  STL.64 [R1+0xa60], R212 ;  /* 0x000a60d401007387 */ /* 0x000fe20000100a00 */
[----:B------:R-:W-:Y:S01]  /*c9320*/  IADD3 R207, P5, R207, R252, RZ ;  /* 0x000000fccfcf7210 */ /* 0x000fe20007fbe0ff */
[----:B------:R3:W-:Y:S02]  /*c9330*/  STL.64 [R1+0xa68], R214 ;  /* 0x000a68d601007387 */ /* 0x0007e40000100a00 */
[----:B------:R-:W-:Y:S01]  /*c9340*/  IMAD.MOV.U32 R137, RZ, RZ, R204 ;  /* 0x000000ffff897224 */ /* 0x000fe200078e00cc */
[----:B------:R-:W5:Y:S01]  /*c9350*/  LDL.LU R201, [R1+0x2b74] ;  /* 0x002b740001c97983 */ /* 0x000f620000300800 */
[----:B------:R-:W-:Y:S01]  /*c9360*/  ISETP.NE.U32.AND P4, PT, R133, RZ, PT ;  /* 0x000000ff8500720c */ /* 0x000fe20003f85070 */
[----:B------:R-:W-:Y:S02]  /*c9370*/  STL [R1+0x2be8], R210 ;  /* 0x002be8d201007387 */ /* 0x000fe40000100800 */
[----:B------:R-:W5:Y:S01]  /*c9380*/  LDL.LU R133, [R1+0x2b6c] ;  /* 0x002b6c0001857983 */ /* 0x000f620000300800 */
[----:B------:R-:W-:Y:S04]  /*c9390*/  STL [R1+0x2bec], R207 ;  /* 0x002beccf01007387 */ /* 0x000fe80000100800 */
[----:B------:R2:W-:Y:S01]  /*c93a0*/  LDGSTS.E [R132+0xe800], [R136.64], P1 ;  /* 0x0e80000088847fae */ /* 0x0005e20008921844 */
[----:B-1----:R-:W5:Y:S02]  /*c93b0*/  LDL.LU R204, [R1+0x2b70] ;  /* 0x002b700001cc7983 */ /* 0x002f640000300800 */
[----:B--2---:R-:W-:-:S02]  /*c93c0*/  IMAD.MOV.U32 R137, RZ, RZ, R202 ;  /* 0x000000ffff897224 */ /* 0x004fc400078e00ca */
[----:B------:R-:W2:Y:S01]  /*c93d0*/  LDL.LU R202, [R1+0x2b68] ;  /* 0x002b680001ca7983 */ /* 0x000ea20000300800 */
[----:B------:R-:W-:Y:S02]  /*c93e0*/  MOV R136, R200 ;  /* 0x000000c800887202 */ /* 0x000fe40000000f00 */
[----:B------:R-:W2:Y:S01]  /*c93f0*/  LDL.LU R200, [R1+0x2b60] ;  /* 0x002b600001c87983 */ /* 0x000ea20000300800 */
[----:B---3--:R-:W-:Y:S01]  /*c9400*/  HMMA.1688.F32.TF32 R212, R168, R26, R232 ;  /* 0x0000001aa8d4723c */ /* 0x008fe200000810e8 */
[----:B------:R-:W-:Y:S01]  /*c9410*/  IADD3.X R208, R208, R0, RZ, P5, !PT ;  /* 0x00000000d0d07210 */ /* 0x000fe20002ffe4ff */
[----:B------:R1:W-:Y:S02]  /*c9420*/  LDGSTS.E [R132+0xea00], [R136.64], P1 ;  /* 0x0ea0000088847fae */ /* 0x0003e40008921844 */
[----:B-1----:R-:W-:Y:S01]  /*c9430*/  IMAD.MOV.U32 R136, RZ, RZ, R209 ;  /* 0x000000ffff887224 */ /* 0x002fe200078e00d1 */
[----:B------:R-:W-:-:S05]  /*c9440*/  MOV R137, R210 ;  /* 0x000000d200897202 */ /* 0x000fca0000000f00 */
[----:B------:R1:W-:Y:S11]  /*c9450*/  LDGSTS.E [R132+0xec00], [R136.64], P1 ;  /* 0x0ec0000088847fae */ /* 0x0003f60008921844 */
[----:B------:R-:W-:Y:S02]  /*c9460*/  @!UPT UIADD3 URZ, URZ, URZ, URZ ;  /* 0x0000003f3f3ff290 */ /* 0x000fe4000fffe03f */
[----:B------:R-:W-:Y:S01]  /*c9470*/  STL.64 [R1+0x820], R212 ;  /* 0x000820d401007387 */ /* 0x000fe20000100a00 */
[----:B------:R-:W-:Y:S02]  /*c9480*/  STL.64 [R1+0x828], R214 ;  /* 0x000828d601007387 */ /* 0x000fe40000100a00 */
[----:B------:R3:W-:Y:S01]  /*c9490*/  STL [R1+0x2be0], R208 ;  /* 0x002be0d001007387 */ /* 0x0007e20000100800 */
[----:B------:R-:W-:Y:S01]  /*c94a0*/  HMMA.1688.F32.TF32 R160, R168, R18, R160 ;  /* 0x00000012a8a0723c */ /* 0x000fe200000810a0 */
[----:B-1----:R-:W-:-:S07]  /*c94b0*/  MOV R137, R208 ;  /* 0x000000d000897202 */ /* 0x002fce0000000f00 */
[----:B---3--:R-:W-:Y:S01]  /*c94c0*/  HMMA.1688.F32.TF32 R208, R168, R22, R236 ;  /* 0x00000016a8d0723c */ /* 0x008fe200000810ec */
[----:B------:R-:W-:Y:S01]  /*c94d0*/  IMAD.MOV.U32 R136, RZ, RZ, R207 ;  /* 0x000000ffff887224 */ /* 0x000fe200078e00cf */
[----:B----4-:R-:W-:-:S04]  /*c94e0*/  IADD3 R205, P5, R205, R252, RZ ;  /* 0x000000fccdcd7210 */ /* 0x010fc80007fbe0ff */
[----:B------:R1:W-:Y:S01]  /*c94f0*/  LDGSTS.E [R132+0xee00], [R136.64], P1 ;  /* 0x0ee0000088847fae */ /* 0x0003e20008921844 */
[-C--:B------:R-:W-:Y:S01]  /*c9500*/  IADD3 R203, P1, R203, R252.reuse, RZ ;  /* 0x000000fccbcb7210 */ /* 0x080fe20007f3e0ff */
[----:B------:R-:W-:Y:S02]  /*c9510*/  IMAD.X R206, R206, 0x1, R0, P5 ;  /* 0x00000001cece7824 */ /* 0x000fe400028e0600 */
[----:B------:R3:W-:Y:S02]  /*c9520*/  STL [R1+0x2b84], R205 ;  /* 0x002b84cd01007387 */ /* 0x0007e40000100800 */
[----:B------:R-:W-:Y:S11]  /*c9530*/  STL [R1+0x2b7c], R203 ;  /* 0x002b7ccb01007387 */ /* 0x000ff60000100800 */
[----:B------:R-:W-:Y:S01]  /*c9540*/  STL.64 [R1+0x740], R208 ;  /* 0x000740d001007387 */ /* 0x000fe20000100a00 */
[----:B------:R-:W-:Y:S02]  /*c9550*/  STL.64 [R1+0x748], R210 ;  /* 0x000748d201007387 */ /* 0x000fe40000100a00 */
[----:B------:R-:W-:Y:S02]  /*c9560*/  STL [R1+0x2b78], R206 ;  /* 0x002b78ce01007387 */ /* 0x000fe40000100800 */
[----:B-1----:R-:W-:Y:S01]  /*c9570*/  IMAD.MOV.U32 R136, RZ, RZ, R205 ;  /* 0x000000ffff887224 */ /* 0x002fe200078e00cd */
[----:B-----5:R-:W-:-:S02]  /*c9580*/  IADD3 R201, P5, R201, R252, RZ ;  /* 0x000000fcc9c97210 */ /* 0x020fc40007fbe0ff */
[----:B------:R-:W-:Y:S01]  /*c9590*/  IADD3.X R204, R204, R0, RZ, P1, !PT ;  /* 0x00000000cccc7210 */ /* 0x000fe20000ffe4ff */
[----:B------:R-:W-:Y:S02]  /*c95a0*/  IADD3 R133, P1, R133, R252, RZ ;  /* 0x000000fc85857210 */ /* 0x000fe40007f3e0ff */
[----:B------:R-:W-:Y:S02]  /*c95b0*/  STL [R1+0x2b74], R201 ;  /* 0x002b74c901007387 */ /* 0x000fe40000100800 */
[----:B------:R-:W-:Y:S02]  /*c95c0*/  STL [R1+0x2b70], R204 ;  /* 0x002b70cc01007387 */ /* 0x000fe40000100800 */
[----:B------:R-:W-:Y:S01]  /*c95d0*/  STL [R1+0x2b6c], R133 ;  /* 0x002b6c8501007387 */ /* 0x000fe20000100800 */
[----:B--2---:R-:W-:Y:S01]  /*c95e0*/  IMAD.X R202, R202, 0x1, R0, P5 ;  /* 0x00000001caca7824 */ /* 0x004fe200028e0600 */
[----:B------:R-:W-:-:S04]  /*c95f0*/  IADD3.X R200, R200, R0, RZ, P1, !PT ;  /* 0x00000000c8c87210 */ /* 0x000fc80000ffe4ff */
[----:B------:R-:W-:Y:S01]  /*c9600*/  STL [R1+0x2b68], R202 ;  /* 0x002b68ca01007387 */ /* 0x000fe20000100800 */
[----:B------:R-:W-:Y:S02]  /*c9610*/  STL.64 [R1+0x730], R160 ;  /* 0x000730a001007387 */ /* 0x000fe40000100a00 */
[----:B------:R1:W-:Y:S02]  /*c9620*/  STL.64 [R1+0x738], R162 ;  /* 0x000738a201007387 */ /* 0x0003e40000100a00 */
[----:B------:R-:W2:Y:S01]  /*c9630*/  LDL.LU R207, [R1+0x2b04] ;  /* 0x002b040001cf7983 */ /* 0x000ea20000300800 */
[----:B------:R4:W-:Y:S01]  /*c9640*/  STL [R1+0x2b60], R200 ;  /* 0x002b60c801007387 */ /* 0x0009e20000100800 */
[----:B---3--:R-:W3:Y:S03]  /*c9650*/  LDL.LU R205, [R1+0x2afc] ;  /* 0x002afc0001cd7983 */ /* 0x008ee60000300800 */
[----:B-1----:R-:W5:Y:S01]  /*c9660*/  LDL.LU R162, [R1+0x2af4] ;  /* 0x002af40001a27983 */ /* 0x002f620000300800 */
[----:B------:R-:W-:Y:S01]  /*c9670*/  MOV R137, R206 ;  /* 0x000000ce00897202 */ /* 0x000fe20000000f00 */
[----:B------:R-:W-:Y:S01]  /*c9680*/  HMMA.1688.F32.TF32 R192, R168, R14, R192 ;  /* 0x0000000ea8c0723c */ /* 0x000fe200000810c0 */
[----:B------:R-:W5:Y:S03]  /*c9690*/  LDL.LU R160, [R1+0x2aec] ;  /* 0x002aec0001a07983 */ /* 0x000f660000300800 */
[----:B------:R1:W-:Y:S02]  /*c96a0*/  LDGSTS.E [R132+0x10800], [R136.64], P3 ;  /* 0x1080000088847fae */ /* 0x0003e40009921844 */
[----:B-1----:R-:W-:Y:S01]  /*c96b0*/  IMAD.MOV.U32 R136, RZ, RZ, R203 ;  /* 0x000000ffff887224 */ /* 0x002fe200078e00cb */
[----:B------:R-:W-:-:S05]  /*c96c0*/  MOV R137, R204 ;  /* 0x000000cc00897202 */ /* 0x000fca0000000f00 */
[----:B------:R1:W-:Y:S02]  /*c96d0*/  LDGSTS.E [R132+0x10a00], [R136.64], P3 ;  /* 0x10a0000088847fae */ /* 0x0003e40009921844 */
[----:B-1----:R-:W-:Y:S01]  /*c96e0*/  IMAD.MOV.U32 R136, RZ, RZ, R201 ;  /* 0x000000ffff887224 */ /* 0x002fe200078e00c9 */
[----:B------:R-:W-:-:S05]  /*c96f0*/  MOV R137, R202 ;  /* 0x000000ca00897202 */ /* 0x000fca0000000f00 */
[----:B------:R1:W-:Y:S02]  /*c9700*/  LDGSTS.E [R132+0x10c00], [R136.64], P3 ;  /* 0x10c0000088847fae */ /* 0x0003e40009921844 */
[----:B-1----:R-:W-:Y:S01]  /*c9710*/  IMAD.MOV.U32 R136, RZ, RZ, R133 ;  /* 0x000000ffff887224 */ /* 0x002fe200078e0085 */
[----:B------:R-:W-:-:S05]  /*c9720*/  MOV R137, R200 ;  /* 0x000000c800897202 */ /* 0x000fca0000000f00 */
[----:B------:R1:W-:Y:S01]  /*c9730*/  LDGSTS.E [R132+0x10e00], [R136.64], P3 ;  /* 0x10e0000088847fae */ /* 0x0003e20009921844 */
[----:B------:R-:W-:Y:S03]  /*c9740*/  HMMA.1688.F32.TF32 R196, R168, R10, R196 ;  /* 0x0000000aa8c4723c */ /* 0x000fe600000810c4 */
[----:B-1----:R-:W5:Y:S01]  /*c9750*/  LDL.LU R137, [R1+0x2af8] ;  /* 0x002af80001897983 */ /* 0x002f620000300800 */
[----:B------:R-:W5:Y:S02]  /*c9760*/  LDL.LU R206, [R1+0x2af0] ;  /* 0x002af00001ce7983 */ /* 0x000f640000300800 */
[----:B------:R-:W-:Y:S02]  /*c9770*/  STL.64 [R1+0x700], R192 ;  /* 0x000700c001007387 */ /* 0x000fe40000100a00 */
[----:B------:R1:W-:Y:S01]  /*c9780*/  STL.64 [R1+0x708], R194 ;  /* 0x000708c201007387 */ /* 0x0003e20000100a00 */
[----:B------:R-:W5:Y:S01]  /*c9790*/  LDL.LU R163, [R1+0x2ae8] ;  /* 0x002ae80001a37983 */ /* 0x000f620000300800 */
[----:B------:R-:W-:-:S02]  /*c97a0*/  IMAD.MOV.U32 R246, RZ, RZ, R174 ;  /* 0x000000fffff67224 */ /* 0x000fc400078e00ae */
[----:B------:R-:W5:Y:S01]  /*c97b0*/  LDL.LU R174, [R1+0x36d0] ;  /* 0x0036d00001ae7983 */ /* 0x000f620000300800 */
[----:B------:R-:W-:Y:S02]  /*c97c0*/  MOV R247, R172 ;  /* 0x000000ac00f77202 */ /* 0x000fe40000000f00 */
        /* <DEDUP_REMOVED lines=8> */
[----:B------:R-:W-:Y:S01]  /*c9850*/  ISETP.GT.AND P5, PT, R3, 0x31, PT ;  /* 0x000000310300780c */ /* 0x000fe20003fa4270 */
[----:B------:R-:W5:Y:S01]  /*c9860*/  LDL.LU R201, [R1+0x2a7c] ;  /* 0x002a7c0001c97983 */ /* 0x000f620000300800 */
[----:B----4-:R-:W4:Y:S02]  /*c9870*/  LDL.LU R200, [R1+0x2a74] ;  /* 0x002a740001c87983 */ /* 0x010f240000300800 */
[----:B------:R-:W4:Y:S01]  /*c9880*/  LDL.LU R202, [R1+0x2a6c] ;  /* 0x002a6c0001ca7983 */ /* 0x000f220000300800 */
[----:B------:R-:W-:-:S02]  /*c9890*/  SEL R133, RZ, 0x4, !P5 ;  /* 0x00000004ff857807 */ /* 0x000fc40006800000 */
[-C--:B--2---:R-:W-:Y:S02]  /*c98a0*/  IADD3 R207, P1, R207, R252.reuse, RZ ;  /* 0x000000fccfcf7210 */ /* 0x084fe40007f3e0ff */
[----:B---3--:R-:W-:-:S03]  /*c98b0*/  IADD3 R205, P6, R205, R252, RZ ;  /* 0x000000fccdcd7210 */ /* 0x008fc60007fde0ff */
[----:B------:R-:W-:Y:S02]  /*c98c0*/  STL [R1+0x2b04], R207 ;  /* 0x002b04cf01007387 */ /* 0x000fe40000100800 */
[----:B------:R-:W-:Y:S02]  /*c98d0*/  STL [R1+0x2afc], R205 ;  /* 0x002afccd01007387 */ /* 0x000fe40000100800 */
[----:B-1----:R-:W2:Y:S01]  /*c98e0*/  LDL.LU R195, [R1+0x2a70] ;  /* 0x002a700001c37983 */ /* 0x002ea20000300800 */
[----:B-----5:R-:W-:-:S05]  /*c98f0*/  IADD3 R162, P5, R162, R252, RZ ;  /* 0x000000fca2a27210 */ /* 0x020fca0007fbe0ff */
[----:B------:R-:W-:Y:S01]  /*c9900*/  STL [R1+0x2af4], R162 ;  /* 0x002af4a201007387 */ /* 0x000fe20000100800 */
[----:B------:R-:W-:Y:S02]  /*c9910*/  STL.64 [R1+0x6f0], R196 ;  /* 0x0006f0c401007387 */ /* 0x000fe40000100a00 */
[----:B------:R-:W-:Y:S02]  /*c9920*/  STL.64 [R1+0x6f8], R198 ;  /* 0x0006f8c601007387 */ /* 0x000fe40000100a00 */
[----:B------:R-:W3:Y:S01]  /*c9930*/  LDL.LU R194, [R1+0x2a68] ;  /* 0x002a680001c27983 */ /* 0x000ee20000300800 */
[----:B------:R-:W-:Y:S01]  /*c9940*/  ISETP.GT.AND P3, PT, R3, 0x2d, PT ;  /* 0x0000002d0300780c */ /* 0x000fe20003f64270 */
[----:B------:R-:W-:Y:S01]  /*c9950*/  HMMA.1688.F32.TF32 R164, R168, R6, R164 ;  /* 0x00000006a8a4723c */ /* 0x000fe200000810a4 */
[----:B------:R-:W4:Y:S02]  /*c9960*/  LDL.LU R193, [R1+0x2a60] ;  /* 0x002a600001c17983 */ /* 0x000f240000300800 */
[----:B------:R-:W-:-:S04]  /*c9970*/  SEL R136, RZ, 0x4, !P3 ;  /* 0x00000004ff887807 */ /* 0x000fc80005800000 */
[----:B------:R-:W-:-:S04]  /*c9980*/  SEL R136, R136, RZ, !P0 ;  /* 0x000000ff88887207 */ /* 0x000fc80004000000 */
[----:B------:R-:W-:Y:S01]  /*c9990*/  ISETP.NE.U32.AND P3, PT, R136, RZ, PT ;  /* 0x000000ff8800720c */ /* 0x000fe20003f65070 */
[----:B------:R-:W-:Y:S02]  /*c99a0*/  MOV R136, R207 ;  /* 0x000000cf00887202 */ /* 0x000fe40000000f00 */
[----:B------:R-:W-:Y:S01]  /*c99b0*/  IMAD.X R137, R137, 0x1, R0, P1 ;  /* 0x0000000189897824 */ /* 0x000fe200008e0600 */
[----:B------:R-:W-:-:S04]  /*c99c0*/  IADD3.X R206, R206, R0, RZ, P6, !PT ;  /* 0x00000000cece7210 */ /* 0x000fc800037fe4ff */
[----:B------:R1:W-:Y:S04]  /*c99d0*/  STL [R1+0x2af8], R137 ;  /* 0x002af88901007387 */ /* 0x0003e80000100800 */
[----:B------:R1:W-:Y:S01]  /*c99e0*/  LDGSTS.E [R132+0x12800], [R136.64], P2 ;  /* 0x1280000088847fae */ /* 0x0003e20009121844 */
[----:B------:R-:W-:Y:S01]  /*c99f0*/  IMAD.X R163, R163, 0x1, R0, P5 ;  /* 0x00000001a3a37824 */ /* 0x000fe200028e0600 */
[----:B------:R-:W-:Y:S02]  /*c9a00*/  IADD3 R160, P5, R160, R252, RZ ;  /* 0x000000fca0a07210 */ /* 0x000fe40007fbe0ff */
[----:B-1----:R-:W-:Y:S01]  /*c9a10*/  MOV R136, R205 ;  /* 0x000000cd00887202 */ /* 0x002fe20000000f00 */
[----:B------:R-:W-:Y:S02]  /*c9a20*/  IMAD.MOV.U32 R137, RZ, RZ, R206 ;  /* 0x000000ffff897224 */ /* 0x000fe400078e00ce */
[----:B------:R-:W-:-:S03]  /*c9a30*/  IMAD.X R161, R161, 0x1, R0, P5 ;  /* 0x00000001a1a17824 */ /* 0x000fc600028e0600 */
[----:B------:R1:W-:Y:S01]  /*c9a40*/  LDGSTS.E [R132+0x12a00], [R136.64], P2 ;  /* 0x12a0000088847fae */ /* 0x0003e20009121844 */
[----:B------:R-:W-:Y:S02]  /*c9a50*/  IADD3 R203, P5, R203, R252, RZ ;  /* 0x000000fccbcb7210 */ /* 0x000fe40007fbe0ff */
[----:B-1----:R-:W-:Y:S01]  /*c9a60*/  MOV R136, R162 ;  /* 0x000000a200887202 */ /* 0x002fe20000000f00 */
[----:B------:R-:W-:-:S05]  /*c9a70*/  IMAD.MOV.U32 R137, RZ, RZ, R163 ;  /* 0x000000ffff897224 */ /* 0x000fca00078e00a3 */
[----:B------:R1:W-:Y:S04]  /*c9a80*/  LDGSTS.E [R132+0x12c00], [R136.64], P2 ;  /* 0x12c0000088847fae */ /* 0x0003e80009121844 */
[----:B------:R-:W-:Y:S01]  /*c9a90*/  STL [R1+0x2af0], R206 ;  /* 0x002af0ce01007387 */ /* 0x000fe20000100800 */
[----:B------:R-:W-:Y:S01]  /*c9aa0*/  STL [R1+0x2ae8], R163 ;  /* 0x002ae8a301007387 */ /* 0x000fe20000100800 */
[----:B------:R-:W-:Y:S01]  /*c9ab0*/  IADD3.X R204, R204, R0, RZ, P5, !PT ;  /* 0x00000000cccc7210 */ /* 0x000fe20002ffe4ff */
[----:B------:R-:W-:Y:S01]  /*c9ac0*/  STL.64 [R1+0x6b0], R164 ;  /* 0x0006b0a401007387 */ /* 0x000fe20000100a00 */
[----:B-1----:R-:W-:Y:S01]  /*c9ad0*/  MOV R136, R160 ;  /* 0x000000a000887202 */ /* 0x002fe20000000f00 */
[----:B------:R-:W-:Y:S01]  /*c9ae0*/  IMAD.MOV.U32 R137, RZ, RZ, R161 ;  /* 0x000000ffff897224 */ /* 0x000fe200078e00a1 */
[----:B------:R-:W-:Y:S04]  /*c9af0*/  STL.64 [R1+0x6b8], R166 ;  /* 0x0006b8a601007387 */ /* 0x000fe80000100a00 */
[----:B------:R1:W-:Y:S01]  /*c9b00*/  LDGSTS.E [R132+0x12e00], [R136.64], P2 ;  /* 0x12e0000088847fae */ /* 0x0003e20009121844 */
[-C--:B------:R-:W-:Y:S01]  /*c9b10*/  IADD3 R201, P2, R201, R252.reuse, RZ ;  /* 0x000000fcc9c97210 */ /* 0x080fe20007f5e0ff */
[----:B------:R-:W-:Y:S02]  /*c9b20*/  STL [R1+0x2aec], R160 ;  /* 0x002aeca001007387 */ /* 0x000fe40000100800 */
[----:B------:R-:W-:Y:S01]  /*c9b30*/  STL [R1+0x2ae0], R161 ;  /* 0x002ae0a101007387 */ /* 0x000fe20000100800 */
[----:B------:R-:W-:Y:S01]  /*c9b40*/  STL [R1+0x2a84], R203 ;  /* 0x002a84cb01007387 */ /* 0x000fe20000100800 */
[----:B----4-:R-:W-:-:S03]  /*c9b50*/  IADD3 R200, P5, R200, R252, RZ ;  /* 0x000000fcc8c87210 */ /* 0x010fc60007fbe0ff */
[----:B------:R4:W-:Y:S01]  /*c9b60*/  STL [R1+0x2a7c], R201 ;  /* 0x002a7cc901007387 */ /* 0x0009e20000100800 */
[----:B------:R-:W-:Y:S03]  /*c9b70*/  STL [R1+0x2a78], R204 ;  /* 0x002a78cc01007387 */ /* 0x000fe60000100800 */
[----:B------:R-:W5:Y:S01]  /*c9b80*/  LDL.LU R192, [R1+0x2a04] ;  /* 0x002a040001c07983 */ /* 0x000f620000300800 */
[----:B------:R-:W5:Y:S02]  /*c9b90*/  LDL.LU R199, [R1+0x29fc] ;  /* 0x0029fc0001c77983 */ /* 0x000f640000300800 */
[----:B-1----:R-:W-:Y:S01]  /*c9ba0*/  IMAD.MOV.U32 R136, RZ, RZ, R203 ;  /* 0x000000ffff887224 */ /* 0x002fe200078e00cb */
[----:B------:R-:W-:Y:S01]  /*c9bb0*/  MOV R137, R204 ;  /* 0x000000cc00897202 */ /* 0x000fe20000000f00 */
[----:B------:R1:W-:Y:S01]  /*c9bc0*/  STL [R1+0x2a74], R200 ;  /* 0x002a74c801007387 */ /* 0x0003e20000100800 */
[----:B------:R-:W5:Y:S03]  /*c9bd0*/  LDL.LU R170, [R1+0x29f4] ;  /* 0x0029f40001aa7983 */ /* 0x000f660000300800 */
[----:B------:R1:W-:Y:S02]  /*c9be0*/  LDGSTS.E [R132+0x14800], [R136.64], P4 ;  /* 0x1480000088847fae */ /* 0x0003e4000a121844 */
[----:B-1----:R-:W-:-:S02]  /*c9bf0*/  IMAD.MOV.U32 R136, RZ, RZ, R201 ;  /* 0x000000ffff887224 */ /* 0x002fc400078e00c9 */
[----:B--2---:R-:W-:Y:S01]  /*c9c00*/  IMAD.X R195, R195, 0x1, R0, P2 ;  /* 0x00000001c3c37824 */ /* 0x004fe200010e0600 */
[----:B------:R-:W-:-:S04]  /*c9c10*/  IADD3 R202, P2, R202, R252, RZ ;  /* 0x000000fccaca7210 */ /* 0x000fc80007f5e0ff */
[----:B------:R-:W-:Y:S01]  /*c9c20*/  MOV R137, R195 ;  /* 0x000000c300897202 */ /* 0x000fe20000000f00 */
[----:B------:R1:W-:Y:S01]  /*c9c30*/  STL [R1+0x2a70], R195 ;  /* 0x002a70c301007387 */ /* 0x0003e20000100800 */
[----:B------:R-:W-:Y:S03]  /*c9c40*/  STL [R1+0x2a6c], R202 ;  /* 0x002a6cca01007387 */ /* 0x000fe60000100800 */
[----:B------:R2:W-:Y:S01]  /*c9c50*/  LDGSTS.E [R132+0x14a00], [R136.64], P4 ;  /* 0x14a0000088847fae */ /* 0x0005e2000a121844 */
[----:B---3--:R-:W-:-:S05]  /*c9c60*/  IADD3.X R194, R194, R0, RZ, P5, !PT ;  /* 0x00000000c2c27210 */ /* 0x008fca0002ffe4ff */
[----:B------:R-:W-:Y:S01]  /*c9c70*/  STL [R1+0x2a68], R194 ;  /* 0x002a68c201007387 */ /* 0x000fe20000100800 */
[----:B----4-:R-:W3:Y:S02]  /*c9c80*/  LDL.LU R201, [R1+0x29f8] ;  /* 0x0029f80001c97983 */ /* 0x010ee40000300800 */
[----:B------:R-:W4:Y:S01]  /*c9c90*/  LDL.LU R168, [R1+0x29ec] ;  /* 0x0029ec0001a87983 */ /* 0x000f220000300800 */
[----:B--2---:R-:W-:Y:S02]  /*c9ca0*/  MOV R136, R200 ;  /* 0x000000c800887202 */ /* 0x004fe40000000f00 */
[----:B------:R-:W2:Y:S01]  /*c9cb0*/  LDL.LU R200, [R1+0x29f0] ;  /* 0x0029f00001c87983 */ /* 0x000ea20000300800 */
[----:B------:R-:W4:Y:S02]  /*c9cc0*/  LDL.LU R171, [R1+0x29e8] ;  /* 0x0029e80001ab7983 */ /* 0x000f240000300800 */
[----:B------:R-:W-:Y:S02]  /*c9cd0*/  IMAD.X R193, R193, 0x1, R0, P2 ;  /* 0x00000001c1c17824 */ /* 0x000fe400010e0600 */
[----:B------:R-:W-:Y:S01]  /*c9ce0*/  IMAD.MOV.U32 R137, RZ, RZ, R194 ;  /* 0x000000ffff897224 */ /* 0x000fe200078e00c2 */
[----:B------:R-:W-:Y:S01]  /*c9cf0*/  MOV R242, R184 ;  /* 0x000000b800f27202 */ /* 0x000fe20000000f00 */
[----:B------:R-:W-:Y:S01]  /*c9d00*/  IMAD.MOV.U32 R243, RZ, RZ, R182 ;  /* 0x000000fffff37224 */ /* 0x000fe200078e00b6 */
[----:B------:R1:W-:Y:S01]  /*c9d10*/  STL [R1+0x2a60], R193 ;  /* 0x002a60c101007387 */ /* 0x0003e20000100800 */
[----:B------:R-:W4:Y:S02]  /*c9d20*/  LDL.LU R197, [R1+0x29a4] ;  /* 0x0029a40001c57983 */ /* 0x000f240000300800 */
[----:B------:R-:W4:Y:S02]  /*c9d30*/  LDL.LU R184, [R1+0x36c8] ;  /* 0x0036c80001b87983 */ /* 0x000f240000300800 */
[----:B------:R-:W4:Y:S01]  /*c9d40*/  LDL.LU R182, [R1+0x36c4] ;  /* 0x0036c40001b67983 */ /* 0x000f220000300800 */
[----:B------:R-:W4:Y:S01]  /*c9d50*/  LDL.LU R204, [R1+0x1150] ;  /* 0x0011500001cc7983 */ /* 0x000f220000300800 */
[----:B------:R-:W4:Y:S01]  /*c9d60*/  LDL.LU R205, [R1+0x1154] ;  /* 0x0011540001cd7983 */ /* 0x000f220000300800 */
[----:B------:R-:W-:Y:S02]  /*c9d70*/  HMMA.1688.F32.TF32 R160, R172, R246, R248 ;  /* 0x000000f6aca0723c */ /* 0x000fe400000810f8 */
[----:B------:R1:W-:Y:S01]  /*c9d80*/  LDGSTS.E [R132+0x14c00], [R136.64], P4 ;  /* 0x14c0000088847fae */ /* 0x0003e2000a121844 */
[----:B------:R-:W4:Y:S02]  /*c9d90*/  LDL.LU R206, [R1+0x1158] ;  /* 0x0011580001ce7983 */ /* 0x000f240000300800 */
[----:B------:R-:W4:Y:S01]  /*c9da0*/  LDL.LU R207, [R1+0x115c] ;  /* 0x00115c0001cf7983 */ /* 0x000f220000300800 */
[----:B------:R-:W-:-:S02]  /*c9db0*/  ISETP.GT.AND P2, PT, R3, 0x35, PT ;  /* 0x000000350300780c */ /* 0x000fc40003f44270 */
[----:B------:R-:W-:Y:S01]  /*c9dc0*/  MOV R246, R180 ;  /* 0x000000b400f67202 */ /* 0x000fe20000000f00 */
[----:B------:R-:W-:Y:S01]  /*c9dd0*/  IMAD.MOV.U32 R247, RZ, RZ, R178 ;  /* 0x000000fffff77224 */ /* 0x000fe200078e00b2 */
[----:B------:R-:W4:Y:S01]  /*c9de0*/  LDL.LU R180, [R1+0x36c0] ;  /* 0x0036c00001b47983 */ /* 0x000f220000300800 */
[----:B------:R-:W4:Y:S02]  /*c9df0*/  LDL.LU R178, [R1+0x36bc] ;  /* 0x0036bc0001b27983 */ /* 0x000f240000300800 */
[----:B------:R-:W4:Y:S01]  /*c9e00*/  LDL.LU R169, [R1+0x29e0] ;  /* 0x0029e00001a97983 */ /* 0x000f220000300800 */
[----:B------:R-:W-:Y:S02]  /*c9e10*/  SEL R133, R133, RZ, !P0 ;  /* 0x000000ff85857207 */ /* 0x000fe40004000000 */
[----:B-1----:R-:W-:Y:S01]  /*c9e20*/  MOV R136, R202 ;  /* 0x000000ca00887202 */ /* 0x002fe20000000f00 */
[----:B------:R-:W-:Y:S01]  /*c9e30*/  IMAD.MOV.U32 R137, RZ, RZ, R193 ;  /* 0x000000ffff897224 */ /* 0x000fe200078e00c1 */
[----:B------:R-:W-:Y:S01]  /*c9e40*/  ISETP.GT.AND P5, PT, R3, 0x39, PT ;  /* 0x000000390300780c */ /* 0x000fe20003fa4270 */
[----:B------:R-:W4:Y:S04]  /*c9e50*/  LDL.LU R248, [R1+0x1160] ;  /* 0x0011600001f87983 */ /* 0x000f280000300800 */
[----:B------:R1:W-:Y:S01]  /*c9e60*/  LDGSTS.E [R132+0x14e00], [R136.64], P4 ;  /* 0x14e0000088847fae */ /* 0x0003e2000a121844 */
[----:B------:R-:W4:Y:S02]  /*c9e70*/  LDL.LU R249, [R1+0x1164] ;  /* 0x0011640001f97983 */ /* 0x000f240000300800 */
[----:B------:R-:W4:Y:S01]  /*c9e80*/  LDL.LU R250, [R1+0x1168] ;  /* 0x0011680001fa7983 */ /* 0x000f220000300800 */
[----:B------:R-:W-:Y:S01]  /*c9e90*/  ISETP.NE.U32.AND P1, PT, R133, RZ, PT ;  /* 0x000000ff8500720c */ /* 0x000fe20003f25070 */
[----:B------:R-:W4:Y:S01]  /*c9ea0*/  LDL.LU R251, [R1+0x116c] ;  /* 0x00116c0001fb7983 */ /* 0x000f220000300800 */
[----:B------:R-:W4:Y:S01]  /*c9eb0*/  LDL.LU R198, [R1+0x2978] ;  /* 0x0029780001c67983 */ /* 0x000f220000300800 */
[----:B------:R-:W-:Y:S01]  /*c9ec0*/  SEL R133, RZ, 0x4, !P5 ;  /* 0x00000004ff857807 */ /* 0x000fe20006800000 */
[----:B------:R-:W4:Y:S01]  /*c9ed0*/  LDL.LU R196, [R1+0x2970] ;  /* 0x0029700001c47983 */ /* 0x000f220000300800 */
[----:B------:R-:W4:Y:S01]  /*c9ee0*/  LDL.LU R195, [R1+0x297c] ;  /* 0x00297c0001c37983 */ /* 0x000f220000300800 */
[----:B------:R-:W4:Y:S01]  /*c9ef0*/  LDL.LU R193, [R1+0x2974] ;  /* 0x0029740001c17983 */ /* 0x000f220000300800 */
[----:B-1----:R-:W-:-:S02]  /*c9f00*/  SEL R136, RZ, 0x4, !P2 ;  /* 0x00000004ff887807 */ /* 0x002fc40005000000 */
[----:B------:R-:W-:Y:S02]  /*c9f10*/  SEL R133, R133, RZ, !P0 ;  /* 0x000000ff85857207 */ /* 0x000fe40004000000 */
[-C--:B-----5:R-:W-:Y:S02]  /*c9f20*/  IADD3 R192, P2, R192, R252.reuse, RZ ;  /* 0x000000fcc0c07210 */ /* 0x0a0fe40007f5e0ff */
[-C--:B------:R-:W-:Y:S02]  /*c9f30*/  IADD3 R199, P4, R199, R252.reuse, RZ ;  /* 0x000000fcc7c77210 */ /* 0x080fe40007f9e0ff */
[----:B------:R-:W-:Y:S01]  /*c9f40*/  IADD3 R170, P5, R170, R252, RZ ;  /* 0x000000fcaaaa7210 */ /* 0x000fe20007fbe0ff */
[----:B------:R1:W-:Y:S02]  /*c9f50*/  STL [R1+0x2a04], R192 ;  /* 0x002a04c001007387 */ /* 0x0003e40000100800 */
[----:B------:R5:W-:Y:S02]  /*c9f60*/  STL [R1+0x29fc], R199 ;  /* 0x0029fcc701007387 */ /* 0x000be40000100800 */
[----:B------:R-:W-:Y:S01]  /*c9f70*/  STL [R1+0x29f4], R170 ;  /* 0x0029f4aa01007387 */ /* 0x000fe20000100800 */
[-C--:B---3--:R-:W-:Y:S01]  /*c9f80*/  IADD3.X R201, R201, R0.reuse, RZ, P2, !PT ;  /* 0x00000000c9c97210 */ /* 0x088fe200017fe4ff */
[----:B--2---:R-:W-:Y:S01]  /*c9f90*/  IMAD.X R200, R200, 0x1, R0, P4 ;  /* 0x00000001c8c87824 */ /* 0x004fe200020e0600 */
[----:B----4-:R-:W-:-:S03]  /*c9fa0*/  IADD3.X R171, R171, R0, RZ, P5, !PT ;  /* 0x00000000abab7210 */ /* 0x010fc60002ffe4ff */
[----:B------:R-:W-:Y:S01]  /*c9fb0*/  STL [R1+0x29f8], R201 ;  /* 0x0029f8c901007387 */ /* 0x000fe20000100800 */
[----:B------:R-:W-:Y:S02]  /*c9fc0*/  STL [R1+0x29f0], R200 ;  /* 0x0029f0c801007387 */ /* 0x000fe40000100800 */
[----:B------:R-:W2:Y:S01]  /*c9fd0*/  LDL.LU R194, [R1+0x2960] ;  /* 0x0029600001c27983 */ /* 0x000ea20000300800 */
[----:B------:R-:W-:Y:S01]  /*c9fe0*/  ISETP.NE.U32.AND P4, PT, R133, RZ, PT ;  /* 0x000000ff8500720c */ /* 0x000fe20003f85070 */
[----:B------:R-:W-:Y:S01]  /*c9ff0*/  STL [R1+0x29e8], R171 ;  /* 0x0029e8ab01007387 */ /* 0x000fe20000100800 */
[----:B------:R-:W3:Y:S01]  /*ca000*/  LDL.LU R133, [R1+0x2968] ;  /* 0x0029680001857983 */ /* 0x000ee20000300800 */
[----:B------:R-:W-:Y:S02]  /*ca010*/  SEL R136, R136, RZ, !P0 ;  /* 0x000000ff88887207 */ /* 0x000fe40004000000 */
[----:B------:R-:W-:Y:S02]  /*ca020*/  MOV R137, R201 ;  /* 0x000000c900897202 */ /* 0x000fe40000000f00 */
[----:B------:R-:W-:Y:S01]  /*ca030*/  ISETP.NE.U32.AND P2, PT, R136, RZ, PT ;  /* 0x000000ff8800720c */ /* 0x000fe20003f45070 */
[----:B------:R-:W-:Y:S01]  /*ca040*/  IMAD.MOV.U32 R136, RZ, RZ, R192 ;  /* 0x000000ffff887224 */ /* 0x000fe200078e00c0 */
[----:B------:R-:W-:-:S04]  /*ca050*/  IADD3 R168, P5, R168, R252, RZ ;  /* 0x000000fca8a87210 */ /* 0x000fc80007fbe0ff */
[----:B------:R4:W-:Y:S02]  /*ca060*/  LDGSTS.E [R132+0x16800], [R136.64], P3 ;  /* 0x1680000088847fae */ /* 0x0009e40009921844 */
[----:B----4-:R-:W-:Y:S01]  /*ca070*/  MOV R136, R199 ;  /* 0x000000c700887202 */ /* 0x010fe20000000f00 */
[----:B------:R-:W-:Y:S02]  /*ca080*/  IMAD.MOV.U32 R137, RZ, RZ, R200 ;  /* 0x000000ffff897224 */ /* 0x000fe400078e00c8 */
[----:B------:R-:W-:-:S03]  /*ca090*/  IMAD.X R169, R169, 0x1, R0, P5 ;  /* 0x00000001a9a97824 */ /* 0x000fc600028e0600 */
[----:B------:R4:W-:Y:S01]  /*ca0a0*/  LDGSTS.E [R132+0x16a00], [R136.64], P3 ;  /* 0x16a0000088847fae */ /* 0x0009e20009921844 */
[----:B------:R-:W-:Y:S02]  /*ca0b0*/  IADD3 R197, P5, R197, R252, RZ ;  /* 0x000000fcc5c57210 */ /* 0x000fe40007fbe0ff */
[----:B----4-:R-:W-:Y:S01]  /*ca0c0*/  MOV R136, R170 ;  /* 0x000000aa00887202 */ /* 0x010fe20000000f00 */
[----:B------:R-:W-:-:S05]  /*ca0d0*/  IMAD.MOV.U32 R137, RZ, RZ, R171 ;  /* 0x000000ffff897224 */ /* 0x000fca00078e00ab */
[----:B------:R4:W-:Y:S04]  /*ca0e0*/  LDGSTS.E [R132+0x16c00], [R136.64], P3 ;  /* 0x16c0000088847fae */ /* 0x0009e80009921844 */
[----:B------:R-:W-:Y:S01]  /*ca0f0*/  STL [R1+0x29ec], R168 ;  /* 0x0029eca801007387 */ /* 0x000fe20000100800 */
[----:B-1----:R-:W5:Y:S01]  /*ca100*/  LDL.LU R192, [R1+0x2964] ;  /* 0x0029640001c07983 */ /* 0x002f620000300800 */
[----:B------:R-:W-:Y:S02]  /*ca110*/  IADD3.X R198, R198, R0, RZ, P5, !PT ;  /* 0x00000000c6c67210 */ /* 0x000fe40002ffe4ff */
[----:B----4-:R-:W-:Y:S01]  /*ca120*/  MOV R136, R168 ;  /* 0x000000a800887202 */ /* 0x010fe20000000f00 */
[----:B------:R-:W-:-:S05]  /*ca130*/  IMAD.MOV.U32 R137, RZ, RZ, R169 ;  /* 0x000000ffff897224 */ /* 0x000fca00078e00a9 */
[----:B------:R1:W-:Y:S01]  /*ca140*/  LDGSTS.E [R132+0x16e00], [R136.64], P3 ;  /* 0x16e0000088847fae */ /* 0x0003e20009921844 */
[-C--:B------:R-:W-:Y:S02]  /*ca150*/  IADD3 R195, P3, R195, R252.reuse, RZ ;  /* 0x000000fcc3c37210 */ /* 0x080fe40007f7e0ff */
[----:B------:R-:W-:Y:S01]  /*ca160*/  IADD3 R193, P5, R193, R252, RZ ;  /* 0x000000fcc1c17210 */ /* 0x000fe20007fbe0ff */
[----:B------:R-:W-:Y:S01]  /*ca170*/  STL [R1+0x29e0], R169 ;  /* 0x0029e0a901007387 */ /* 0x000fe20000100800 */
[----:B------:R-:W-:Y:S02]  /*ca180*/  STL [R1+0x29a4], R197 ;  /* 0x0029a4c501007387 */ /* 0x000fe40000100800 */
[----:B------:R-:W-:Y:S01]  /*ca190*/  IMAD.X R196, R196, 0x1, R0, P3 ;  /* 0x00000001c4c47824 */ /* 0x000fe200018e0600 */
[----:B------:R-:W-:Y:S01]  /*ca1a0*/  STL [R1+0x297c], R195 ;  /* 0x00297cc301007387 */ /* 0x000fe20000100800 */
[----:B------:R4:W-:Y:S02]  /*ca1b0*/  STL [R1+0x2978], R198 ;  /* 0x002978c601007387 */ /* 0x0009e40000100800 */
[----:B------:R-:W-:Y:S01]  /*ca1c0*/  STL [R1+0x2974], R193 ;  /* 0x002974c101007387 */ /* 0x000fe20000100800 */
[----:B------:R2:W-:Y:S01]  /*ca1d0*/  STL [R1+0x2970], R196 ;  /* 0x002970c401007387 */ /* 0x0005e20000100800 */
[----:B------:R-:W5:Y:S01]  /*ca1e0*/  LDL.LU R209, [R1+0x2908] ;  /* 0x0029080001d17983 */ /* 0x000f620000300800 */
[----:B------:R-:W-:Y:S01]  /*ca1f0*/  HMMA.1688.F32.TF32 R164, R172, R242, R204 ;  /* 0x000000f2aca4723c */ /* 0x000fe200000810cc */
[----:B-1----:R-:W-:Y:S01]  /*ca200*/  MOV R137, R198 ;  /* 0x000000c600897202 */ /* 0x002fe20000000f00 */
[----:B------:R-:W-:-:S05]  /*ca210*/  IMAD.MOV.U32 R136, RZ, RZ, R197 ;  /* 0x000000ffff887224 */ /* 0x000fca00078e00c5 */
[----:B------:R1:W-:Y:S02]  /*ca220*/  LDGSTS.E [R132+0x18800], [R136.64], P1 ;  /* 0x1880000088847fae */ /* 0x0003e40008921844 */
[----:B-1----:R-:W-:Y:S02]  /*ca230*/  MOV R137, R196 ;  /* 0x000000c400897202 */ /* 0x002fe40000000f00 */
[----:B--2---:R-:W-:Y:S02]  /*ca240*/  IADD3.X R194, R194, R0, RZ, P5, !PT ;  /* 0x00000000c2c27210 */ /* 0x004fe40002ffe4ff */
[----:B---3--:R-:W-:-:S05]  /*ca250*/  IADD3 R133, P3, R133, R252, RZ ;  /* 0x000000fc85857210 */ /* 0x008fca0007f7e0ff */
[----:B------:R1:W-:Y:S01]  /*ca260*/  STL [R1+0x2968], R133 ;  /* 0x0029688501007387 */ /* 0x0003e20000100800 */
[----:B------:R-:W-:Y:S02]  /*ca270*/  STL [R1+0x2960], R194 ;  /* 0x002960c201007387 */ /* 0x000fe40000100800 */
[----:B------:R-:W3:Y:S02]  /*ca280*/  LDL.LU R207, [R1+0x2910] ;  /* 0x0029100001cf7983 */ /* 0x000ee40000300800 */
[----:B------:R-:W3:Y:S01]  /*ca290*/  LDL.LU R210, [R1+0x2904] ;  /* 0x0029040001d27983 */ /* 0x000ee20000300800 */
[----:B------:R-:W3:Y:S01]  /*ca2a0*/  LDL.LU R208, [R1+0x290c] ;  /* 0x00290c0001d07983 */ /* 0x000ee20000300800 */
[----:B-----5:R-:W5:Y:S02]  /*ca2b0*/  LDL.LU R199, [R1+0x2914] ;  /* 0x0029140001c77983 */ /* 0x020f640000300800 */
[----:B----4-:R-:W4:Y:S02]  /*ca2c0*/  LDL.LU R198, [R1+0x2918] ;  /* 0x0029180001c67983 */ /* 0x010f240000300800 */
[----:B------:R-:W5:Y:S02]  /*ca2d0*/  LDL.LU R196, [R1+0x2920] ;  /* 0x0029200001c47983 */ /* 0x000f640000300800 */
[----:B------:R-:W-:Y:S01]  /*ca2e0*/  IMAD.MOV.U32 R136, RZ, RZ, R195 ;  /* 0x000000ffff887224 */ /* 0x000fe200078e00c3 */
[----:B------:R-:W-:Y:S01]  /*ca2f0*/  MOV R242, R176 ;  /* 0x000000b000f27202 */ /* 0x000fe20000000f00 */
[----:B------:R-:W-:Y:S01]  /*ca300*/  IMAD.MOV.U32 R243, RZ, RZ, R2 ;  /* 0x000000fffff37224 */ /* 0x000fe200078e0002 */
[----:B------:R-:W5:Y:S04]  /*ca310*/  LDL.LU R176, [R1+0x36b8] ;  /* 0x0036b80001b07983 */ /* 0x000f680000300800 */
[----:B------:R1:W-:Y:S01]  /*ca320*/  LDGSTS.E [R132+0x18a00], [R136.64], P1 ;  /* 0x18a0000088847fae */ /* 0x0003e20008921844 */
[----:B------:R-:W5:Y:S01]  /*ca330*/  LDL.LU R2, [R1+0x36b4] ;  /* 0x0036b40001027983 */ /* 0x000f620000300800 */
[----:B------:R-:W-:Y:S01]  /*ca340*/  HMMA.1688.F32.TF32 R168, R172, R246, R248 ;  /* 0x000000f6aca8723c */ /* 0x000fe200000810f8 */
[----:B-1----:R-:W-:Y:S01]  /*ca350*/  MOV R136, R193 ;  /* 0x000000c100887202 */ /* 0x002fe20000000f00 */
[----:B------:R-:W-:-:S05]  /*ca360*/  IMAD.MOV.U32 R137, RZ, RZ, R194 ;  /* 0x000000ffff897224 */ /* 0x000fca00078e00c2 */
[----:B------:R-:W-:Y:S01]  /*ca370*/  MOV R246, R157 ;  /* 0x0000009d00f67202 */ /* 0x000fe20000000f00 */
[----:B------:R1:W-:Y:S01]  /*ca380*/  LDGSTS.E [R132+0x18c00], [R136.64], P1 ;  /* 0x18c0000088847fae */ /* 0x0003e20008921844 */
[----:B------:R-:W-:Y:S01]  /*ca390*/  IMAD.MOV.U32 R247, RZ, RZ, R156 ;  /* 0x000000fffff77224 */ /* 0x000fe200078e009c */
[----:B------:R-:W-:Y:S01]  /*ca3a0*/  ISETP.GT.AND P5, PT, R3, 0x41, PT ;  /* 0x000000410300780c */ /* 0x000fe20003fa4270 */
[----:B------:R-:W-:Y:S01]  /*ca3b0*/  IMAD.X R192, R192, 0x1, R0, P3 ;  /* 0x00000001c0c07824 */ /* 0x000fe200018e0600 */
[----:B-1----:R-:W-:-:S04]  /*ca3c0*/  MOV R136, R133 ;  /* 0x0000008500887202 */ /* 0x002fc80000000f00 */
[----:B------:R1:W-:Y:S01]  /*ca3d0*/  STL [R1+0x2964], R192 ;  /* 0x002964c001007387 */ /* 0x0003e20000100800 */
[----:B------:R-:W1:Y:S02]  /*ca3e0*/  LDL.LU R212, [R1+0x1170] ;  /* 0x0011700001d47983 */ /* 0x000e640000300800 */
[----:B------:R-:W1:Y:S02]  /*ca3f0*/  LDL.LU R213, [R1+0x1174] ;  /* 0x0011740001d57983 */ /* 0x000e640000300800 */
[----:B------:R-:W-:Y:S01]  /*ca400*/  IMAD.MOV.U32 R137, RZ, RZ, R192 ;  /* 0x000000ffff897224 */ /* 0x000fe200078e00c0 */
[----:B------:R-:W1:Y:S01]  /*ca410*/  LDL.LU R214, [R1+0x1178] ;  /* 0x0011780001d67983 */ /* 0x000e620000300800 */
[----:B------:R-:W1:Y:S01]  /*ca420*/  LDL.LU R215, [R1+0x117c] ;  /* 0x00117c0001d77983 */ /* 0x000e620000300800 */
[----:B------:R-:W-:Y:S01]  /*ca430*/  ISETP.GT.AND P3, PT, R3, 0x3d, PT ;  /* 0x0000003d0300780c */ /* 0x000fe20003f64270 */
[----:B------:R-:W5:Y:S01]  /*ca440*/  LDL.LU R157, [R1+0x36b0] ;  /* 0x0036b000019d7983 */ /* 0x000f620000300800 */
[----:B------:R-:W5:Y:S01]  /*ca450*/  LDL.LU R156, [R1+0x36ac] ;  /* 0x0036ac00019c7983 */ /* 0x000f620000300800 */
[----:B------:R-:W5:Y:S03]  /*ca460*/  LDL.LU R197, [R1+0x291c] ;  /* 0x00291c0001c57983 */ /* 0x000f660000300800 */
[----:B------:R2:W-:Y:S01]  /*ca470*/  LDGSTS.E [R132+0x18e00], [R136.64], P1 ;  /* 0x18e0000088847fae */ /* 0x0005e20008921844 */
[----:B------:R-:W5:Y:S02]  /*ca480*/  LDL.LU R248, [R1+0x11a0] ;  /* 0x0011a00001f87983 */ /* 0x000f640000300800 */
[----:B------:R-:W5:Y:S02]  /*ca490*/  LDL.LU R249, [R1+0x11a4] ;  /* 0x0011a40001f97983 */ /* 0x000f640000300800 */
[----:B------:R-:W5:Y:S01]  /*ca4a0*/  LDL.LU R250, [R1+0x11a8] ;  /* 0x0011a80001fa7983 */ /* 0x000f620000300800 */
[----:B------:R-:W5:Y:S01]  /*ca4b0*/  LDL.LU R251, [R1+0x11ac] ;  /* 0x0011ac0001fb7983 */ /* 0x000f620000300800 */
[----:B------:R-:W-:Y:S01]  /*ca4c0*/  SEL R133, RZ, 0x4, !P5 ;  /* 0x00000004ff857807 */ /* 0x000fe20006800000 */
[----:B------:R-:W5:Y:S02]  /*ca4d0*/  LDL.LU R205, [R1+0x2888] ;  /* 0x0028880001cd7983 */ /* 0x000f640000300800 */
[----:B------:R-:W5:Y:S01]  /*ca4e0*/  LDL.LU R203, [R1+0x2890] ;  /* 0x0028900001cb7983 */ /* 0x000f620000300800 */
[----:B------:R-:W5:Y:S01]  /*ca4f0*/  LDL.LU R201, [R1+0x2898] ;  /* 0x0028980001c97983 */ /* 0x000f620000300800 */
[----:B--2---:R-:W-:-:S02]  /*ca500*/  SEL R136, RZ, 0x4, !P3 ;  /* 0x00000004ff887807 */ /* 0x004fc40005800000 */
[----:B------:R-:W-:-:S05]  /*ca510*/  IADD3 R209, P1, R209, R252, RZ ;  /* 0x000000fcd1d17210 */ /* 0x000fca0007f3e0ff */
[----:B------:R-:W-:Y:S01]  /*ca520*/  STL [R1+0x2908], R209 ;  /* 0x002908d101007387 */ /* 0x000fe20000100800 */
[----:B------:R-:W-:Y:S02]  /*ca530*/  SEL R133, R133, RZ, !P0 ;  /* 0x000000ff85857207 */ /* 0x000fe40004000000 */
[----:B---3--:R-:W-:Y:S02]  /*ca540*/  IADD3 R207, P3, R207, R252, RZ ;  /* 0x000000fccfcf7210 */ /* 0x008fe40007f7e0ff */
[----:B------:R-:W-:Y:S02]  /*ca550*/  IADD3.X R210, R210, R0, RZ, P1, !PT ;  /* 0x00000000d2d27210 */ /* 0x000fe40000ffe4ff */
[----:B----4-:R-:W-:Y:S01]  /*ca560*/  IADD3 R198, P5, R198, R252, RZ ;  /* 0x000000fcc6c67210 */ /* 0x010fe20007fbe0ff */
[----:B------:R-:W-:Y:S01]  /*ca570*/  IMAD.X R208, R208, 0x1, R0, P3 ;  /* 0x00000001d0d07824 */ /* 0x000fe200018e0600 */
[----:B------:R-:W-:Y:S03]  /*ca580*/  STL [R1+0x2910], R207 ;  /* 0x002910cf01007387 */ /* 0x000fe60000100800 */
[----:B------:R-:W-:Y:S02]  /*ca590*/  STL [R1+0x2918], R198 ;  /* 0x002918c601007387 */ /* 0x000fe40000100800 */
[----:B------:R-:W-:Y:S01]  /*ca5a0*/  STL [R1+0x2904], R210 ;  /* 0x002904d201007387 */ /* 0x000fe20000100800 */
[----:B-----5:R-:W-:Y:S01]  /*ca5b0*/  IADD3.X R199, R199, R0, RZ, P5, !PT ;  /* 0x00000000c7c77210 */ /* 0x020fe20002ffe4ff */
[----:B------:R2:W-:Y:S01]  /*ca5c0*/  STL [R1+0x290c], R208 ;  /* 0x00290cd001007387 */ /* 0x0005e20000100800 */
[----:B------:R-:W-:Y:S01]  /*ca5d0*/  IADD3 R196, P5, R196, R252, RZ ;  /* 0x000000fcc4c47210 */ /* 0x000fe20007fbe0ff */
[----:B------:R-:W3:Y:S02]  /*ca5e0*/  LDL.LU R206, [R1+0x2884] ;  /* 0x0028840001ce7983 */ /* 0x000ee40000300800 */
[----:B------:R-:W-:Y:S01]  /*ca5f0*/  STL [R1+0x2914], R199 ;  /* 0x002914c701007387 */ /* 0x000fe20000100800 */
[----:B------:R-:W4:Y:S02]  /*ca600*/  LDL.LU R204, [R1+0x288c] ;  /* 0x00288c0001cc7983 */ /* 0x000f240000300800 */
[----:B------:R-:W-:Y:S02]  /*ca610*/  STL [R1+0x2920], R196 ;  /* 0x002920c401007387 */ /* 0x000fe40000100800 */
[----:B------:R-:W5:Y:S01]  /*ca620*/  LDL.LU R202, [R1+0x2894] ;  /* 0x0028940001ca7983 */ /* 0x000f620000300800 */
[----:B------:R-:W-:Y:S01]  /*ca630*/  ISETP.NE.U32.AND P3, PT, R133, RZ, PT ;  /* 0x000000ff8500720c */ /* 0x000fe20003f65070 */
[----:B------:R-:W2:Y:S01]  /*ca640*/  LDL.LU R200, [R1+0x289c] ;  /* 0x00289c0001c87983 */ /* 0x000ea20000300800 */
[----:B------:R-:W2:Y:S01]  /*ca650*/  LDL.LU R133, [R1+0x28a0] ;  /* 0x0028a00001857983 */ /* 0x000ea20000300800 */
[----:B------:R-:W-:-:S02]  /*ca660*/  SEL R136, R136, RZ, !P0 ;  /* 0x000000ff88887207 */ /* 0x000fc40004000000 */
[----:B------:R-:W-:Y:S02]  /*ca670*/  MOV R137, R210 ;  /* 0x000000d200897202 */ /* 0x000fe40000000f00 */
[----:B------:R-:W-:Y:S01]  /*ca680*/  ISETP.NE.U32.AND P1, PT, R136, RZ, PT ;  /* 0x000000ff8800720c */ /* 0x000fe20003f25070 */
[----:B------:R-:W-:-:S05]  /*ca690*/  IMAD.MOV.U32 R136, RZ, RZ, R209 ;  /* 0x000000ffff887224 */ /* 0x000fca00078e00d1 */
[----:B------:R1:W-:Y:S02]  /*ca6a0*/  LDGSTS.E [R132+0x1a800], [R136.64], P2 ;  /* 0x1a80000088847fae */ /* 0x0003e40009121844 */
[----:B-1----:R-:W-:Y:S01]  /*ca6b0*/  MOV R136, R207 ;  /* 0x000000cf00887202 */ /* 0x002fe20000000f00 */
[----:B------:R-:W-:-:S05]  /*ca6c0*/  IMAD.MOV.U32 R137, RZ, RZ, R208 ;  /* 0x000000ffff897224 */ /* 0x000fca00078e00d0 */
[----:B------:R1:W-:Y:S01]  /*ca6d0*/  LDGSTS.E [R132+0x1aa00], [R136.64], P2 ;  /* 0x1aa0000088847fae */ /* 0x0003e20009121844 */
[----:B------:R-:W-:Y:S01]  /*ca6e0*/  IMAD.X R197, R197, 0x1, R0, P5 ;  /* 0x00000001c5c57824 */ /* 0x000fe200028e0600 */
[----:B-1----:R-:W-:Y:S01]  /*ca6f0*/  MOV R136, R198 ;  /* 0x000000c600887202 */ /* 0x002fe20000000f00 */
[----:B------:R-:W-:Y:S01]  /*ca700*/  IMAD.MOV.U32 R137, RZ, RZ, R199 ;  /* 0x000000ffff897224 */ /* 0x000fe200078e00c7 */
[----:B------:R-:W-:-:S04]  /*ca710*/  IADD3 R205, P5, R205, R252, RZ ;  /* 0x000000fccdcd7210 */ /* 0x000fc80007fbe0ff */
[----:B------:R1:W-:Y:S02]  /*ca720*/  LDGSTS.E [R132+0x1ac00], [R136.64], P2 ;  /* 0x1ac0000088847fae */ /* 0x0003e40009121844 */
[----:B-1----:R-:W-:Y:S01]  /*ca730*/  MOV R136, R196 ;  /* 0x000000c400887202 */ /* 0x002fe20000000f00 */
[----:B------:R-:W-:-:S05]  /*ca740*/  IMAD.MOV.U32 R137, RZ, RZ, R197 ;  /* 0x000000ffff897224 */ /* 0x000fca00078e00c5 */
[----:B------:R1:W-:Y:S01]  /*ca750*/  LDGSTS.E [R132+0x1ae00], [R136.64], P2 ;  /* 0x1ae0000088847fae */ /* 0x0003e20009121844 */
[----:B------:R-:W-:-:S03]  /*ca760*/  IADD3 R203, P2, R203, R252, RZ ;  /* 0x000000fccbcb7210 */ /* 0x000fc60007f5e0ff */
[----:B------:R-:W-:Y:S01]  /*ca770*/  STL [R1+0x291c], R197 ;  /* 0x00291cc501007387 */ /* 0x000fe20000100800 */
[----:B------:R-:W-:Y:S03]  /*ca780*/  STL [R1+0x2888], R205 ;  /* 0x002888cd01007387 */ /* 0x000fe60000100800 */
[----:B------:R-:W-:Y:S01]  /*ca790*/  STL [R1+0x2890], R203 ;  /* 0x002890cb01007387 */ /* 0x000fe20000100800 */
[----:B-1----:R-:W-:Y:S01]  /*ca7a0*/  IMAD.MOV.U32 R136, RZ, RZ, R205 ;  /* 0x000000ffff887224 */ /* 0x002fe200078e00cd */
[----:B------:R-:W-:Y:S07]  /*ca7b0*/  HMMA.1688.F32.TF32 R192, R172, R242, R212 ;  /* 0x000000f2acc0723c */ /* 0x000fee00000810d4 */
[----:B------:R-:W-:Y:S01]  /*ca7c0*/  MOV R242, R149 ;  /* 0x0000009500f27202 */ /* 0x000fe20000000f00 */
[----:B------:R-:W-:Y:S01]  /*ca7d0*/  IMAD.MOV.U32 R243, RZ, RZ, R148 ;  /* 0x000000fffff37224 */ /* 0x000fe200078e0094 */
[----:B---3--:R-:W-:Y:S01]  /*ca7e0*/  IADD3.X R206, R206, R0, RZ, P5, !PT ;  /* 0x00000000cece7210 */ /* 0x008fe20002ffe4ff */
[----:B------:R-:W-:-:S02]  /*ca7f0*/  IADD3 R201, P5, R201, R252, RZ ;  /* 0x000000fcc9c97210 */ /* 0x000fc40007fbe0ff */
[--C-:B----4-:R-:W-:Y:S01]  /*ca800*/  IMAD.X R204, R204, 0x1, R0.reuse, P2 ;  /* 0x00000001cccc7824 */ /* 0x110fe200010e0600 */
[----:B------:R-:W-:Y:S02]  /*ca810*/  MOV R137, R206 ;  /* 0x000000ce00897202 */ /* 0x000fe40000000f00 */
[----:B-----5:R-:W-:Y:S01]  /*ca820*/  IADD3.X R202, R202, R0, RZ, P5, !PT ;  /* 0x00000000caca7210 */ /* 0x020fe20002ffe4ff */
[----:B------:R-:W-:Y:S04]  /*ca830*/  STL [R1+0x2884], R206 ;  /* 0x002884ce01007387 */ /* 0x000fe80000100800 */
[----:B------:R1:W-:Y:S01]  /*ca840*/  LDGSTS.E [R132+0x1c800], [R136.64], P4 ;  /* 0x1c80000088847fae */ /* 0x0003e2000a121844 */
[----:B--2---:R-:W-:Y:S01]  /*ca850*/  IADD3 R133, P2, R133, R252, RZ ;  /* 0x000000fc85857210 */ /* 0x004fe20007f5e0ff */
[----:B------:R-:W-:Y:S02]  /*ca860*/  STL [R1+0x2898], R201 ;  /* 0x002898c901007387 */ /* 0x000fe40000100800 */
[----:B------:R-:W-:Y:S02]  /*ca870*/  STL [R1+0x288c], R204 ;  /* 0x00288ccc01007387 */ /* 0x000fe40000100800 */
[----:B------:R-:W-:Y:S01]  /*ca880*/  STL [R1+0x28a0], R133 ;  /* 0x0028a08501007387 */ /* 0x000fe20000100800 */
[----:B------:R-:W-:-:S02]  /*ca890*/  IMAD.X R200, R200, 0x1, R0, P2 ;  /* 0x00000001c8c87824 */ /* 0x000fc400010e0600 */
[----:B------:R-:W-:Y:S02]  /*ca8a0*/  STL [R1+0x2894], R202 ;  /* 0x002894ca01007387 */ /* 0x000fe40000100800 */
[----:B------:R-:W2:Y:S01]  /*ca8b0*/  LDL.LU R208, [R1+0x2808] ;  /* 0x0028080001d07983 */ /* 0x000ea20000300800 */
[----:B------:R-:W3:Y:S01]  /*ca8c0*/  LDL.LU R216, [R1+0x2804] ;  /* 0x0028040001d87983 */ /* 0x000ee20000300800 */
[----:B------:R-:W4:Y:S02]  /*ca8d0*/  LDL.LU R215, [R1+0x280c] ;  /* 0x00280c0001d77983 */ /* 0x000f240000300800 */
[----:B-1----:R-:W-:Y:S01]  /*ca8e0*/  IMAD.MOV.U32 R136, RZ, RZ, R203 ;  /* 0x000000ffff887224 */ /* 0x002fe200078e00cb */
[----:B------:R-:W-:Y:S01]  /*ca8f0*/  MOV R137, R204 ;  /* 0x000000cc00897202 */ /* 0x000fe20000000f00 */
[----:B------:R1:W-:Y:S01]  /*ca900*/  STL [R1+0x289c], R200 ;  /* 0x00289cc801007387 */ /* 0x0003e20000100800 */
[----:B------:R-:W5:Y:S02]  /*ca910*/  LDL.LU R214, [R1+0x2810] ;  /* 0x0028100001d67983 */ /* 0x000f640000300800 */
[----:B------:R-:W3:Y:S02]  /*ca920*/  LDL.LU R207, [R1+0x2814] ;  /* 0x0028140001cf7983 */ /* 0x000ee40000300800 */
[----:B------:R-:W4:Y:S01]  /*ca930*/  LDL.LU R149, [R1+0x36a8] ;  /* 0x0036a80001957983 */ /* 0x000f220000300800 */
[----:B------:R1:W-:Y:S04]  /*ca940*/  LDGSTS.E [R132+0x1ca00], [R136.64], P4 ;  /* 0x1ca0000088847fae */ /* 0x0003e8000a121844 */
[----:B------:R-:W4:Y:S01]  /*ca950*/  LDL.LU R148, [R1+0x36a4] ;  /* 0x0036a40001947983 */ /* 0x000f220000300800 */
[----:B-1----:R-:W-:Y:S01]  /*ca960*/  MOV R136, R201 ;  /* 0x000000c900887202 */ /* 0x002fe20000000f00 */
[----:B------:R-:W-:-:S05]  /*ca970*/  IMAD.MOV.U32 R137, RZ, RZ, R202 ;  /* 0x000000ffff897224 */ /* 0x000fca00078e00ca */
[----:B------:R1:W-:Y:S02]  /*ca980*/  LDGSTS.E [R132+0x1cc00], [R136.64], P4 ;  /* 0x1cc0000088847fae */ /* 0x0003e4000a121844 */
[----:B-1----:R-:W-:Y:S02]  /*ca990*/  IMAD.MOV.U32 R137, RZ, RZ, R200 ;  /* 0x000000ffff897224 */ /* 0x002fe400078e00c8 */
[----:B------:R-:W4:Y:S01]  /*ca9a0*/  LDL.LU R200, [R1+0x11b0] ;  /* 0x0011b00001c87983 */ /* 0x000f220000300800 */
[----:B------:R-:W4:Y:S02]  /*ca9b0*/  LDL.LU R201, [R1+0x11b4] ;  /* 0x0011b40001c97983 */ /* 0x000f240000300800 */
[----:B------:R-:W4:Y:S02]  /*ca9c0*/  LDL.LU R202, [R1+0x11b8] ;  /* 0x0011b80001ca7983 */ /* 0x000f240000300800 */
[----:B------:R-:W4:Y:S01]  /*ca9d0*/  LDL.LU R203, [R1+0x11bc] ;  /* 0x0011bc0001cb7983 */ /* 0x000f220000300800 */
[----:B------:R-:W4:Y:S01]  /*ca9e0*/  LDL.LU R206, [R1+0x2818] ;  /* 0x0028180001ce7983 */ /* 0x000f220000300800 */
[----:B------:R-:W4:Y:S01]  /*ca9f0*/  LDL.LU R204, [R1+0x2820] ;  /* 0x0028200001cc7983 */ /* 0x000f220000300800 */
[----:B------:R-:W-:Y:S01]  /*caa00*/  MOV R136, R133 ;  /* 0x0000008500887202 */ /* 0x000fe20000000f00 */
[----:B------:R-:W-:Y:S01]  /*caa10*/  HMMA.1688.F32.TF32 R196, R172, R246, R248 ;  /* 0x000000f6acc4723c */ /* 0x000fe200000810f8 */
[----:B------:R-:W-:-:S02]  /*caa20*/  ISETP.GT.AND P2, PT, R3, 0x45, PT ;  /* 0x000000450300780c */ /* 0x000fc40003f44270 */
[----:B------:R-:W-:Y:S01]  /*caa30*/  ISETP.GT.AND P5, PT, R3, 0x49, PT ;  /* 0x000000490300780c */ /* 0x000fe20003fa4270 */
[----:B------:R1:W-:Y:S03]  /*caa40*/  LDGSTS.E [R132+0x1ce00], [R136.64], P4 ;  /* 0x1ce0000088847fae */ /* 0x0003e6000a121844 */
[----:B------:R-:W-:Y:S02]  /*caa50*/  MOV R246, R141 ;  /* 0x0000008d00f67202 */ /* 0x000fe40000000f00 */
[----:B------:R-:W4:Y:S01]  /*caa60*/  LDL.LU R141, [R1+0x36a0] ;  /* 0x0036a000018d7983 */ /* 0x000f220000300800 */
[----:B------:R-:W4:Y:S02]  /*caa70*/  LDL.LU R205, [R1+0x281c] ;  /* 0x00281c0001cd7983 */ /* 0x000f240000300800 */
[----:B------:R-:W4:Y:S02]  /*caa80*/  LDL.LU R248, [R1+0x11e0] ;  /* 0x0011e00001f87983 */ /* 0x000f240000300800 */
[----:B------:R-:W4:Y:S01]  /*caa90*/  LDL.LU R249, [R1+0x11e4] ;  /* 0x0011e40001f97983 */ /* 0x000f220000300800 */
[----:B------:R-:W4:Y:S01]  /*caaa0*/  LDL.LU R250, [R1+0x11e8] ;  /* 0x0011e80001fa7983 */ /* 0x000f220000300800 */
[----:B------:R-:W4:Y:S01]  /*caab0*/  LDL.LU R251, [R1+0x11ec] ;  /* 0x0011ec0001fb7983 */ /* 0x000f220000300800 */
[----:B------:R-:W-:-:S02]  /*caac0*/  SEL R133, RZ, 0x4, !P5 ;  /* 0x00000004ff857807 */ /* 0x000fc40006800000 */
[----:B-1----:R-:W-:Y:S01]  /*caad0*/  SEL R136, RZ, 0x4, !P2 ;  /* 0x00000004ff887807 */ /* 0x002fe20005000000 */
[----:B------:R-:W4:Y:S01]  /*caae0*/  LDL.LU R212, [R1+0x2788] ;  /* 0x0027880001d47983 */ /* 0x000f220000300800 */
[----:B------:R-:W-:Y:S02]  /*caaf0*/  IMAD.MOV.U32 R247, RZ, RZ, R152 ;  /* 0x000000fffff77224 */ /* 0x000fe400078e0098 */
[----:B------:R-:W4:Y:S02]  /*cab00*/  LDL.LU R210, [R1+0x2790] ;  /* 0x0027900001d27983 */ /* 0x000f240000300800 */
[----:B------:R-:W4:Y:S01]  /*cab10*/  LDL.LU R152, [R1+0x2798] ;  /* 0x0027980001987983 */ /* 0x000f220000300800 */
[----:B------:R-:W-:Y:S02]  /*cab20*/  SEL R133, R133, RZ, !P0 ;  /* 0x000000ff85857207 */ /* 0x000fe40004000000 */
[----:B------:R-:W-:Y:S02]  /*cab30*/  SEL R136, R136, RZ, !P0 ;  /* 0x000000ff88887207 */ /* 0x000fe40004000000 */
[----:B--2---:R-:W-:-:S02]  /*cab40*/  IADD3 R208, P2, R208, R252, RZ ;  /* 0x000000fcd0d07210 */ /* 0x004fc40007f5e0ff */
[----:B-----5:R-:W-:Y:S02]  /*cab50*/  IADD3 R214, P4, R214, R252, RZ ;  /* 0x000000fcd6d67210 */ /* 0x020fe40007f9e0ff */
[----:B---3--:R-:W-:Y:S01]  /*cab60*/  IADD3.X R216, R216, R0, RZ, P2, !PT ;  /* 0x00000000d8d87210 */ /* 0x008fe200017fe4ff */
[----:B------:R1:W-:Y:S02]  /*cab70*/  STL [R1+0x2808], R208 ;  /* 0x002808d001007387 */ /* 0x0003e40000100800 */
[----:B------:R-:W-:Y:S02]  /*cab80*/  STL [R1+0x2810], R214 ;  /* 0x002810d601007387 */ /* 0x000fe40000100800 */
[----:B----4-:R-:W-:Y:S01]  /*cab90*/  IMAD.X R215, R215, 0x1, R0, P4 ;  /* 0x00000001d7d77824 */ /* 0x010fe200020e0600 */
[----:B------:R-:W-:Y:S02]  /*caba0*/  ISETP.NE.U32.AND P4, PT, R133, RZ, PT ;  /* 0x000000ff8500720c */ /* 0x000fe40003f85070 */
[----:B------:R-:W-:Y:S01]  /*cabb0*/  ISETP.NE.U32.AND P2, PT, R136, RZ, PT ;  /* 0x000000ff8800720c */ /* 0x000fe20003f45070 */
[----:B------:R-:W-:Y:S01]  /*cabc0*/  IMAD.MOV.U32 R136, RZ, RZ, R208 ;  /* 0x000000ffff887224 */ /* 0x000fe200078e00d0 */
[----:B------:R-:W-:-:S05]  /*cabd0*/  IADD3 R206, P5, R206, R252, RZ ;  /* 0x000000fccece7210 */ /* 0x000fca0007fbe0ff */
[----:B------:R-:W-:Y:S01]  /*cabe0*/  STL [R1+0x2818], R206 ;  /* 0x002818ce01007387 */ /* 0x000fe20000100800 */
[----:B------:R2:W-:Y:S01]  /*cabf0*/  STL [R1+0x2804], R216 ;  /* 0x002804d801007387 */ /* 0x0005e20000100800 */
[----:B------:R-:W-:Y:S01]  /*cac00*/  IADD3.X R207, R207, R0, RZ, P5, !PT ;  /* 0x00000000cfcf7210 */ /* 0x000fe20002ffe4ff */
[----:B------:R-:W-:Y:S01]  /*cac10*/  STL [R1+0x280c], R215 ;  /* 0x00280cd701007387 */ /* 0x000fe20000100800 */
[----:B------:R-:W3:Y:S01]  /*cac20*/  LDL.LU R213, [R1+0x2784] ;  /* 0x0027840001d57983 */ /* 0x000ee20000300800 */
[----:B------:R-:W-:Y:S02]  /*cac30*/  IADD3 R204, P5, R204, R252, RZ ;  /* 0x000000fccccc7210 */ /* 0x000fe40007fbe0ff */
[----:B------:R-:W-:Y:S02]  /*cac40*/  STL [R1+0x2814], R207 ;  /* 0x002814cf01007387 */ /* 0x000fe40000100800 */
[----:B------:R-:W4:Y:S01]  /*cac50*/  LDL.LU R211, [R1+0x278c] ;  /* 0x00278c0001d37983 */ /* 0x000f220000300800 */
[----:B------:R-:W-:Y:S01]  /*cac60*/  STL [R1+0x2820], R204 ;  /* 0x002820cc01007387 */ /* 0x000fe20000100800 */
[----:B------:R-:W5:Y:S02]  /*cac70*/  LDL.LU R209, [R1+0x2794] ;  /* 0x0027940001d17983 */ /* 0x000f640000300800 */
[----:B------:R-:W2:Y:S02]  /*cac80*/  LDL.LU R133, [R1+0x27a0] ;  /* 0x0027a00001857983 */ /* 0x000ea40000300800 */
[----:B-1----:R-:W2:Y:S01]  /*cac90*/  LDL.LU R208, [R1+0x279c] ;  /* 0x00279c0001d07983 */ /* 0x002ea20000300800 */
[----:B------:R-:W-:-:S05]  /*caca0*/  MOV R137, R216 ;  /* 0x000000d800897202 */ /* 0x000fca0000000f00 */
[----:B------:R1:W-:Y:S01]  /*cacb0*/  LDGSTS.E [R132+0x1e800], [R136.64], P1 ;  /* 0x1e80000088847fae */ /* 0x0003e20008921844 */
[----:B------:R-:W-:Y:S01]  /*cacc0*/  IMAD.X R205, R205, 0x1, R0, P5 ;  /* 0x00000001cdcd7824 */ /* 0x000fe200028e0600 */
[----:B-1----:R-:W-:Y:S01]  /*cacd0*/  MOV R136, R214 ;  /* 0x000000d600887202 */ /* 0x002fe20000000f00 */
[----:B------:R-:W-:-:S05]  /*cace0*/  IMAD.MOV.U32 R137, RZ, RZ, R215 ;  /* 0x000000ffff897224 */ /* 0x000fca00078e00d7 */
[----:B------:R1:W-:Y:S01]  /*cacf0*/  LDGSTS.E [R132+0x1ea00], [R136.64], P1 ;  /* 0x1ea0000088847fae */ /* 0x0003e20008921844 */
[----:B------:R-:W-:Y:S02]  /*cad00*/  IADD3 R212, P5, R212, R252, RZ ;  /* 0x000000fcd4d47210 */ /* 0x000fe40007fbe0ff */
[----:B-1----:R-:W-:Y:S01]  /*cad10*/  MOV R136, R206 ;  /* 0x000000ce00887202 */ /* 0x002fe20000000f00 */
[----:B------:R-:W-:-:S05]  /*cad20*/  IMAD.MOV.U32 R137, RZ, RZ, R207 ;  /* 0x000000ffff897224 */ /* 0x000fca00078e00cf */
[----:B------:R1:W-:Y:S02]  /*cad30*/  LDGSTS.E [R132+0x1ec00], [R136.64], P1 ;  /* 0x1ec0000088847fae */ /* 0x0003e40008921844 */
[----:B-1----:R-:W-:Y:S01]  /*cad40*/  MOV R136, R204 ;  /* 0x000000cc00887202 */ /* 0x002fe20000000f00 */
[----:B------:R-:W-:-:S05]  /*cad50*/  IMAD.MOV.U32 R137, RZ, RZ, R205 ;  /* 0x000000ffff897224 */ /* 0x000fca00078e00cd */
[----:B------:R1:W-:Y:S01]  /*cad60*/  LDGSTS.E [R132+0x1ee00], [R136.64], P1 ;  /* 0x1ee0000088847fae */ /* 0x0003e20008921844 */
[----:B------:R-:W-:-:S03]  /*cad70*/  IADD3 R210, P1, R210, R252, RZ ;  /* 0x000000fcd2d27210 */ /* 0x000fc60007f3e0ff */
[----:B------:R-:W-:Y:S01]  /*cad80*/  STL [R1+0x281c], R205 ;  /* 0x00281ccd01007387 */ /* 0x000fe20000100800 */
[----:B------:R-:W-:Y:S02]  /*cad90*/  STL [R1+0x2788], R212 ;  /* 0x002788d401007387 */ /* 0x000fe40000100800 */
[----:B-1----:R-:W-:Y:S01]  /*cada0*/  IMAD.MOV.U32 R136, RZ, RZ, R212 ;  /* 0x000000ffff887224 */ /* 0x002fe200078e00d4 */
[----:B------:R-:W-:Y:S01]  /*cadb0*/  STL [R1+0x2790], R210 ;  /* 0x002790d201007387 */ /* 0x000fe20000100800 */
[----:B------:R-:W-:Y:S07]  /*cadc0*/  HMMA.1688.F32.TF32 R200, R172, R242, R200 ;  /* 0x000000f2acc8723c */ /* 0x000fee00000810c8 */
[----:B------:R-:W-:Y:S01]  /*cadd0*/  MOV R242, R140 ;  /* 0x0000008c00f27202 */ /* 0x000fe20000000f00 */
[----:B------:R-:W-:Y:S01]  /*cade0*/  IMAD.MOV.U32 R243, RZ, RZ, R144 ;  /* 0x000000fffff37224 */ /* 0x000fe200078e0090 */
[----:B---3--:R-:W-:Y:S01]  /*cadf0*/  IADD3.X R213, R213, R0, RZ, P5, !PT ;  /* 0x00000000d5d57210 */ /* 0x008fe20002ffe4ff */
[----:B------:R-:W-:-:S02]  /*cae00*/  IADD3 R152, P5, R152, R252, RZ ;  /* 0x000000fc98987210 */ /* 0x000fc40007fbe0ff */
[----:B----4-:R-:W-:Y:S01]  /*cae10*/  IMAD.X R211, R211, 0x1, R0, P1 ;  /* 0x00000001d3d37824 */ /* 0x010fe200008e0600 */
[----:B------:R-:W-:Y:S02]  /*cae20*/  MOV R137, R213 ;  /* 0x000000d500897202 */ /* 0x000fe40000000f00 */
[----:B-----5:R-:W-:-:S03]  /*cae30*/  IADD3.X R209, R209, R0, RZ, P5, !PT ;  /* 0x00000000d1d17210 */ /* 0x020fc60002ffe4ff */
[----:B------:R1:W-:Y:S01]  /*cae40*/  LDGSTS.E [R132+0x20800], [R136.64], P3 ;  /* 0x2080000088847fae */ /* 0x0003e20009921844 */
[----:B--2---:R-:W-:-:S03]  /*cae50*/  IADD3 R133, P1, R133, R252, RZ ;  /* 0x000000fc85857210 */ /* 0x004fc60007f3e0ff */
[----:B------:R-:W-:Y:S01]  /*cae60*/  STL [R1+0x2784], R213 ;  /* 0x002784d501007387 */ /* 0x000fe20000100800 */
[----:B------:R2:W-:Y:S02]  /*cae70*/  STL [R1+0x2798], R152 ;  /* 0x0027989801007387 */ /* 0x0005e40000100800 */
[----:B------:R-:W-:Y:S02]  /*cae80*/  STL [R1+0x278c], R211 ;  /* 0x00278cd301007387 */ /* 0x000fe40000100800 */
[----:B------:R-:W-:Y:S02]  /*cae90*/  IMAD.X R208, R208, 0x1, R0, P1 ;  /* 0x00000001d0d07824 */ /* 0x000fe400008e0600 */
[----:B-1----:R-:W-:Y:S01]  /*caea0*/  IMAD.MOV.U32 R136, RZ, RZ, R210 ;  /* 0x000000ffff887224 */ /* 0x002fe200078e00d2 */
[----:B------:R-:W-:Y:S01]  /*caeb0*/  MOV R137, R211 ;  /* 0x000000d300897202 */ /* 0x000fe20000000f00 */
[----:B------:R-:W-:Y:S01]  /*caec0*/  STL [R1+0x27a0], R133 ;  /* 0x0027a08501007387 */ /* 0x000fe20000100800 */
[----:B------:R-:W-:Y:S02]  /*caed0*/  STL [R1+0x2794], R209 ;  /* 0x002794d101007387 */ /* 0x000fe40000100800 */
[----:B------:R-:W3:Y:S01]  /*caee0*/  LDL.LU R216, [R1+0x26e4] ;  /* 0x0026e40001d87983 */ /* 0x000ee20000300800 */
[----:B------:R1:W-:Y:S02]  /*caef0*/  LDGSTS.E [R132+0x20a00], [R136.64], P3 ;  /* 0x20a0000088847fae */ /* 0x0003e40009921844 */
[----:B-1----:R-:W-:Y:S01]  /*caf00*/  MOV R136, R152 ;  /* 0x0000009800887202 */ /* 0x002fe20000000f00 */
[----:B------:R-:W-:Y:S01]  /*caf10*/  IMAD.MOV.U32 R137, RZ, RZ, R209 ;  /* 0x000000ffff897224 */ /* 0x000fe200078e00d1 */
[----:B--2---:R-:W2:Y:S01]  /*caf20*/  LDL.LU R152, [R1+0x26e8] ;  /* 0x0026e80001987983 */ /* 0x004ea20000300800 */
[----:B------:R1:W-:Y:S02]  /*caf30*/  STL [R1+0x279c], R208 ;  /* 0x00279cd001007387 */ /* 0x0003e40000100800 */
[----:B------:R-:W4:Y:S01]  /*caf40*/  LDL.LU R140, [R1+0x369c] ;  /* 0x00369c00018c7983 */ /* 0x000f220000300800 */
[----:B------:R5:W-:Y:S02]  /*caf50*/  LDGSTS.E [R132+0x20c00], [R136.64], P3 ;  /* 0x20c0000088847fae */ /* 0x000be40009921844 */
[----:B-----5:R-:W-:-:S02]  /*caf60*/  IMAD.MOV.U32 R137, RZ, RZ, R208 ;  /* 0x000000ffff897224 */ /* 0x020fc400078e00d0 */
[----:B-1----:R-:W5:Y:S01]  /*caf70*/  LDL.LU R208, [R1+0x1200] ;  /* 0x0012000001d07983 */ /* 0x002f620000300800 */
[----:B------:R-:W5:Y:S02]  /*caf80*/  LDL.LU R209, [R1+0x1204] ;  /* 0x0012040001d17983 */ /* 0x000f640000300800 */
[----:B------:R-:W5:Y:S02]  /*caf90*/  LDL.LU R210, [R1+0x1208] ;  /* 0x0012080001d27983 */ /* 0x000f640000300800 */
[----:B------:R-:W5:Y:S01]  /*cafa0*/  LDL.LU R211, [R1+0x120c] ;  /* 0x00120c0001d37983 */ /* 0x000f620000300800 */
[----:B------:R-:W4:Y:S01]  /*cafb0*/  LDL.LU R219, [R1+0x26ec] ;  /* 0x0026ec0001db7983 */ /* 0x000f220000300800 */
[----:B------:R-:W4:Y:S02]  /*cafc0*/  LDL.LU R215, [R1+0x26f0] ;  /* 0x0026f00001d77983 */ /* 0x000f240000300800 */
[----:B------:R-:W5:Y:S02]  /*cafd0*/  LDL.LU R214, [R1+0x26f4] ;  /* 0x0026f40001d67983 */ /* 0x000f640000300800 */
[----:B------:R-:W5:Y:S01]  /*cafe0*/  LDL.LU R144, [R1+0x26f8] ;  /* 0x0026f80001907983 */ /* 0x000f620000300800 */
[----:B------:R-:W5:Y:S01]  /*caff0*/  LDL.LU R212, [R1+0x2700] ;  /* 0x0027000001d47983 */ /* 0x000f620000300800 */
[----:B------:R-:W5:Y:S01]  /*cb000*/  LDL.LU R213, [R1+0x26fc] ;  /* 0x0026fc0001d57983 */ /* 0x000f620000300800 */
[----:B------:R-:W-:-:S02]  /*cb010*/  MOV R136, R133 ;  /* 0x0000008500887202 */ /* 0x000fc40000000f00 */
[C---:B------:R-:W-:Y:S01]  /*cb020*/  ISETP.GT.AND P1, PT, R3.reuse, 0x4d, PT ;  /* 0x0000004d0300780c */ /* 0x040fe20003f24270 */
[----:B------:R-:W-:Y:S01]  /*cb030*/  HMMA.1688.F32.TF32 R204, R172, R246, R248 ;  /* 0x000000f6accc723c */ /* 0x000fe200000810f8 */
[----:B------:R-:W-:Y:S01]  /*cb040*/  ISETP.GT.AND P5, PT, R3, 0x51, PT ;  /* 0x000000510300780c */ /* 0x000fe20003fa4270 */
[----:B------:R-:W5:Y:S04]  /*cb050*/  LDL.LU R248, [R1+0x1220] ;  /* 0x0012200001f87983 */ /* 0x000f680000300800 */
[----:B------:R1:W-:Y:S01]  /*cb060*/  LDGSTS.E [R132+0x20e00], [R136.64], P3 ;  /* 0x20e0000088847fae */ /* 0x0003e20009921844 */
[----:B------:R-:W5:Y:S02]  /*cb070*/  LDL.LU R249, [R1+0x1224] ;  /* 0x0012240001f97983 */ /* 0x000f640000300800 */
[----:B------:R-:W5:Y:S02]  /*cb080*/  LDL.LU R250, [R1+0x1228] ;  /* 0x0012280001fa7983 */ /* 0x000f640000300800 */
[----:B------:R-:W5:Y:S01]  /*cb090*/  LDL.LU R251, [R1+0x122c] ;  /* 0x00122c0001fb7983 */ /* 0x000f620000300800 */
[----:B------:R-:W-:-:S02]  /*cb0a0*/  SEL R133, RZ, 0x4, !P5 ;  /* 0x00000004ff857807 */ /* 0x000fc40006800000 */
[----:B------:R-:W-:Y:S01]  /*cb0b0*/  MOV R246, R153 ;  /* 0x0000009900f67202 */ /* 0x000fe20000000f00 */
[----:B------:R-:W5:Y:S01]  /*cb0c0*/  LDL.LU R217, [R1+0x2668] ;  /* 0x0026680001d97983 */ /* 0x000f620000300800 */
[----:B------:R-:W-:Y:S02]  /*cb0d0*/  IMAD.MOV.U32 R247, RZ, RZ, R145 ;  /* 0x000000fffff77224 */ /* 0x000fe400078e0091 */
[----:B------:R-:W5:Y:S02]  /*cb0e0*/  LDL.LU R153, [R1+0x2670] ;  /* 0x0026700001997983 */ /* 0x000f640000300800 */
[----:B------:R-:W5:Y:S01]  /*cb0f0*/  LDL.LU R145, [R1+0x2678] ;  /* 0x0026780001917983 */ /* 0x000f620000300800 */
[----:B-1----:R-:W-:Y:S02]  /*cb100*/  SEL R136, RZ, 0x4, !P1 ;  /* 0x00000004ff887807 */ /* 0x002fe40004800000 */
[----:B------:R-:W-:Y:S02]  /*cb110*/  SEL R133, R133, RZ, !P0 ;  /* 0x000000ff85857207 */ /* 0x000fe40004000000 */
[----:B------:R-:W-:-:S02]  /*cb120*/  SEL R136, R136, RZ, !P0 ;  /* 0x000000ff88887207 */ /* 0x000fc40004000000 */
[----:B--2---:R-:W-:-:S04]  /*cb130*/  IADD3 R152, P1, R152, R252, RZ ;  /* 0x000000fc98987210 */ /* 0x004fc80007f3e0ff */
[----:B---3--:R-:W-:Y:S01]  /*cb140*/  IADD3.X R216, R216, R0, RZ, P1, !PT ;  /* 0x00000000d8d87210 */ /* 0x008fe20000ffe4ff */
[----:B------:R-:W-:Y:S01]  /*cb150*/  STL [R1+0x26e8], R152 ;  /* 0x0026e89801007387 */ /* 0x000fe20000100800 */
[----:B------:R-:W-:Y:S01]  /*cb160*/  ISETP.NE.U32.AND P1, PT, R136, RZ, PT ;  /* 0x000000ff8800720c */ /* 0x000fe20003f25070 */
[----:B------:R-:W-:Y:S01]  /*cb170*/  IMAD.MOV.U32 R136, RZ, RZ, R152 ;  /* 0x000000ffff887224 */ /* 0x000fe200078e0098 */
[----:B------:R-:W-:-:S05]  /*cb180*/  MOV R137, R216 ;  /* 0x000000d800897202 */ /* 0x000fca0000000f00 */
[----:B------:R1:W-:Y:S01]  /*cb190*/  LDGSTS.E [R132+0x22800], [R136.64], P2 ;  /* 0x2280000088847fae */ /* 0x0003e20009121844 */
[-C--:B----4-:R-:W-:Y:S02]  /*cb1a0*/  IADD3 R215, P3, R215, R252.reuse, RZ ;  /* 0x000000fcd7d77210 */ /* 0x090fe40007f7e0ff */
[----:B-----5:R-:W-:-:S03]  /*cb1b0*/  IADD3 R144, P5, R144, R252, RZ ;  /* 0x000000fc90907210 */ /* 0x020fc60007fbe0ff */
[----:B------:R-:W-:Y:S01]  /*cb1c0*/  IMAD.X R219, R219, 0x1, R0, P3 ;  /* 0x00000001dbdb7824 */ /* 0x000fe200018e0600 */
[----:B------:R-:W-:Y:S01]  /*cb1d0*/  STL [R1+0x26f0], R215 ;  /* 0x0026f0d701007387 */ /* 0x000fe20000100800 */
[----:B------:R-:W-:Y:S01]  /*cb1e0*/  IADD3.X R214, R214, R0, RZ, P5, !PT ;  /* 0x00000000d6d67210 */ /* 0x000fe20002ffe4ff */
[----:B------:R-:W-:Y:S02]  /*cb1f0*/  STL [R1+0x26f8], R144 ;  /* 0x0026f89001007387 */ /* 0x000fe40000100800 */
[----:B------:R2:W-:Y:S01]  /*cb200*/  STL [R1+0x26e4], R216 ;  /* 0x0026e4d801007387 */ /* 0x0005e20000100800 */
[----:B------:R-:W-:-:S03]  /*cb210*/  IADD3 R212, P5, R212, R252, RZ ;  /* 0x000000fcd4d47210 */ /* 0x000fc60007fbe0ff */
[----:B------:R-:W-:Y:S01]  /*cb220*/  STL [R1+0x26ec], R219 ;  /* 0x0026ecdb01007387 */ /* 0x000fe20000100800 */
[----:B------:R-:W3:Y:S01]  /*cb230*/  LDL.LU R218, [R1+0x2664] ;  /* 0x0026640001da7983 */ /* 0x000ee20000300800 */
[----:B------:R-:W-:Y:S01]  /*cb240*/  ISETP.NE.U32.AND P3, PT, R133, RZ, PT ;  /* 0x000000ff8500720c */ /* 0x000fe20003f65070 */
[----:B------:R-:W-:Y:S01]  /*cb250*/  STL [R1+0x26f4], R214 ;  /* 0x0026f4d601007387 */ /* 0x000fe20000100800 */
[----:B------:R-:W4:Y:S01]  /*cb260*/  LDL.LU R133, [R1+0x2680] ;  /* 0x0026800001857983 */ /* 0x000f220000300800 */
[----:B------:R-:W-:Y:S01]  /*cb270*/  STL [R1+0x2700], R212 ;  /* 0x002700d401007387 */ /* 0x000fe20000100800 */
[----:B-1----:R-:W-:Y:S01]  /*cb280*/  MOV R136, R215 ;  /* 0x000000d700887202 */ /* 0x002fe20000000f00 */
[----:B------:R-:W-:Y:S01]  /*cb290*/  IMAD.MOV.U32 R137, RZ, RZ, R219 ;  /* 0x000000ffff897224 */ /* 0x000fe200078e00db */
[----:B--2---:R-:W2:Y:S01]  /*cb2a0*/  LDL.LU R216, [R1+0x266c] ;  /* 0x00266c0001d87983 */ /* 0x004ea20000300800 */
[----:B------:R-:W-:Y:S02]  /*cb2b0*/  IMAD.X R213, R213, 0x1, R0, P5 ;  /* 0x00000001d5d57824 */ /* 0x000fe400028e0600 */
[----:B------:R-:W5:Y:S01]  /*cb2c0*/  LDL.LU R152, [R1+0x2674] ;  /* 0x0026740001987983 */ /* 0x000f620000300800 */
[----:B------:R1:W-:Y:S04]  /*cb2d0*/  LDGSTS.E [R132+0x22a00], [R136.64], P2 ;  /* 0x22a0000088847fae */ /* 0x0003e80009121844 */
[----:B------:R-:W-:Y:S01]  /*cb2e0*/  STL [R1+0x26fc], R213 ;  /* 0x0026fcd501007387 */ /* 0x000fe20000100800 */
[----:B-1----:R-:W-:-:S03]  /*cb2f0*/  MOV R136, R144 ;  /* 0x0000009000887202 */ /* 0x002fc60000000f00 */
[----:B------:R-:W5:Y:S01]  /*cb300*/  LDL.LU R144, [R1+0x267c] ;  /* 0x00267c0001907983 */ /* 0x000f620000300800 */
[----:B------:R-:W-:-:S05]  /*cb310*/  IMAD.MOV.U32 R137, RZ, RZ, R214 ;  /* 0x000000ffff897224 */ /* 0x000fca00078e00d6 */
[----:B------:R1:W-:Y:S01]  /*cb320*/  LDGSTS.E [R132+0x22c00], [R136.64], P2 ;  /* 0x22c0000088847fae */ /* 0x0003e20009121844 */
[----:B------:R-:W-:Y:S02]  /*cb330*/  IADD3 R217, P5, R217, R252, RZ ;  /* 0x000000fcd9d97210 */ /* 0x000fe40007fbe0ff */
[----:B-1----:R-:W-:Y:S01]  /*cb340*/  MOV R136, R212 ;  /* 0x000000d400887202 */ /* 0x002fe20000000f00 */
[----:B------:R-:W-:-:S05]  /*cb350*/  IMAD.MOV.U32 R137, RZ, RZ, R213 ;  /* 0x000000ffff897224 */ /* 0x000fca00078e00d5 */
[----:B------:R1:W-:Y:S01]  /*cb360*/  LDGSTS.E [R132+0x22e00], [R136.64], P2 ;  /* 0x22e0000088847fae */ /* 0x0003e20009121844 */
[----:B------:R-:W-:-:S03]  /*cb370*/  IADD3 R153, P2, R153, R252, RZ ;  /* 0x000000fc99997210 */ /* 0x000fc60007f5e0ff */
[----:B------:R-:W-:Y:S04]  /*cb380*/  STL [R1+0x2668], R217 ;  /* 0x002668d901007387 */ /* 0x000fe80000100800 */
[----:B------:R-:W-:Y:S01]  /*cb390*/  STL [R1+0x2670], R153 ;  /* 0x0026709901007387 */ /* 0x000fe20000100800 */
[----:B-1----:R-:W-:Y:S01]  /*cb3a0*/  IMAD.MOV.U32 R136, RZ, RZ, R217 ;  /* 0x000000ffff887224 */ /* 0x002fe200078e00d9 */
[----:B---3--:R-:W-:Y:S01]  /*cb3b0*/  IADD3.X R218, R218, R0, RZ, P5, !PT ;  /* 0x00000000dada7210 */ /* 0x008fe20002ffe4ff */
[-C--:B------:R-:W-:Y:S02]  /*cb3c0*/  IADD3 R145, P5, R145, R252.reuse, RZ ;  /* 0x000000fc91917210 */ /* 0x080fe40007fbe0ff */
[----:B--2---:R-:W-:Y:S01]  /*cb3d0*/  IMAD.X R216, R216, 0x1, R0, P2 ;  /* 0x00000001d8d87824 */ /* 0x004fe200010e0600 */
[----:B----4-:R-:W-:-:S02]  /*cb3e0*/  IADD3 R133, P2, R133, R252, RZ ;  /* 0x000000fc85857210 */ /* 0x010fc40007f5e0ff */
[----:B-----5:R-:W-:Y:S01]  /*cb3f0*/  IADD3.X R152, R152, R0, RZ, P5, !PT ;  /* 0x0000000098987210 */ /* 0x020fe20002ffe4ff */
[----:B------:R-:W-:Y:S01]  /*cb400*/  STL [R1+0x2664], R218 ;  /* 0x002664da01007387 */ /* 0x000fe20000100800 */
[----:B------:R-:W-:Y:S02]  /*cb410*/  STL [R1+0x2678], R145 ;  /* 0x0026789101007387 */ /* 0x000fe40000100800 */
[----:B------:R-:W-:Y:S01]  /*cb420*/  STL [R1+0x266c], R216 ;  /* 0x00266cd801007387 */ /* 0x000fe20000100800 */
[----:B------:R-:W-:Y:S01]  /*cb430*/  MOV R137, R218 ;  /* 0x000000da00897202 */ /* 0x000fe20000000f00 */
[----:B------:R-:W-:Y:S01]  /*cb440*/  STL [R1+0x2680], R133 ;  /* 0x0026808501007387 */ /* 0x000fe20000100800 */
[----:B------:R1:W-:Y:S02]  /*cb450*/  STL [R1+0x2674], R152 ;  /* 0x0026749801007387 */ /* 0x0003e40000100800 */
[----:B------:R-:W2:Y:S02]  /*cb460*/  LDL.LU R225, [R1+0x25e8] ;  /* 0x0025e80001e17983 */ /* 0x000ea40000300800 */
[----:B------:R-:W3:Y:S01]  /*cb470*/  LDL.LU R223, [R1+0x25f0] ;  /* 0x0025f00001df7983 */ /* 0x000ee20000300800 */
[----:B------:R-:W4:Y:S04]  /*cb480*/  LDL.LU R226, [R1+0x25e4] ;  /* 0x0025e40001e27983 */ /* 0x000f280000300800 */
[----:B------:R5:W-:Y:S01]  /*cb490*/  LDGSTS.E [R132+0x24800], [R136.64], P4 ;  /* 0x2480000088847fae */ /* 0x000be2000a121844 */
[----:B------:R-:W4:Y:S02]  /*cb4a0*/  LDL.LU R224, [R1+0x25ec] ;  /* 0x0025ec0001e07983 */ /* 0x000f240000300800 */
[----:B------:R-:W-:-:S05]  /*cb4b0*/  IMAD.X R144, R144, 0x1, R0, P2 ;  /* 0x0000000190907824 */ /* 0x000fca00010e0600 */
[----:B------:R1:W-:Y:S01]  /*cb4c0*/  STL [R1+0x267c], R144 ;  /* 0x00267c9001007387 */ /* 0x0003e20000100800 */
[----:B-----5:R-:W-:Y:S01]  /*cb4d0*/  IMAD.MOV.U32 R136, RZ, RZ, R153 ;  /* 0x000000ffff887224 */ /* 0x020fe200078e0099 */
[----:B------:R-:W-:Y:S02]  /*cb4e0*/  MOV R137, R216 ;  /* 0x000000d800897202 */ /* 0x000fe40000000f00 */
[----:B------:R-:W5:Y:S04]  /*cb4f0*/  LDL.LU R222, [R1+0x25f4] ;  /* 0x0025f40001de7983 */ /* 0x000f680000300800 */
[----:B------:R-:W5:Y:S04]  /*cb500*/  LDL.LU R221, [R1+0x25f8] ;  /* 0x0025f80001dd7983 */ /* 0x000f680000300800 */
[----:B------:R1:W-:Y:S02]  /*cb510*/  LDGSTS.E [R132+0x24a00], [R136.64], P4 ;  /* 0x24a0000088847fae */ /* 0x0003e4000a121844 */
[----:B-1----:R-:W-:-:S02]  /*cb520*/  IMAD.MOV.U32 R137, RZ, RZ, R152 ;  /* 0x000000ffff897224 */ /* 0x002fc400078e0098 */
[----:B------:R-:W5:Y:S01]  /*cb530*/  LDL.LU R152, [R1+0x2600] ;  /* 0x0026000001987983 */ /* 0x000f620000300800 */
[----:B------:R-:W-:Y:S01]  /*cb540*/  HMMA.1688.F32.TF32 R212, R172, R246, R248 ;  /* 0x000000f6acd4723c */ /* 0x000fe200000810f8 */
[----:B------:R-:W-:Y:S01]  /*cb550*/  MOV R136, R145 ;  /* 0x0000009100887202 */ /* 0x000fe20000000f00 */
[----:B------:R-:W5:Y:S01]  /*cb560*/  LDL.LU R248, [R1+0x1230] ;  /* 0x0012300001f87983 */ /* 0x000f620000300800 */
[----:B------:R-:W5:Y:S01]  /*cb570*/  LDL.LU R249, [R1+0x1234] ;  /* 0x0012340001f97983 */ /* 0x000f620000300800 */
[----:B------:R-:W5:Y:S02]  /*cb580*/  LDL.LU R250, [R1+0x1238] ;  /* 0x0012380001fa7983 */ /* 0x000f640000300800 */
[----:B------:R-:W5:Y:S01]  /*cb590*/  LDL.LU R251, [R1+0x123c] ;  /* 0x00123c0001fb7983 */ /* 0x000f620000300800 */
[----:B------:R1:W-:Y:S01]  /*cb5a0*/  LDGSTS.E [R132+0x24c00], [R136.64], P4 ;  /* 0x24c0000088847fae */ /* 0x0003e2000a121844 */
[----:B------:R-:W5:Y:S01]  /*cb5b0*/  LDL.LU R153, [R1+0x25fc] ;  /* 0x0025fc0001997983 */ /* 0x000f620000300800 */
[----:B------:R-:W-:-:S02]  /*cb5c0*/  ISETP.GT.AND P2, PT, R3, 0x55, PT ;  /* 0x000000550300780c */ /* 0x000fc40003f44270 */
[----:B------:R-:W-:Y:S01]  /*cb5d0*/  ISETP.GT.AND P5, PT, R3, 0x59, PT ;  /* 0x000000590300780c */ /* 0x000fe20003fa4270 */
        /* <DEDUP_REMOVED lines=8> */
[----:B-1----:R-:W-:Y:S01]  /*cb660*/  MOV R136, R133 ;  /* 0x0000008500887202 */ /* 0x002fe20000000f00 */
[----:B------:R-:W-:Y:S01]  /*cb670*/  IMAD.MOV.U32 R137, RZ, RZ, R144 ;  /* 0x000000ffff897224 */ /* 0x000fe200078e0090 */
[----:B------:R-:W-:Y:S01]  /*cb680*/  SEL R133, RZ, 0x4, !P5 ;  /* 0x00000004ff857807 */ /* 0x000fe20006800000 */
[----:B------:R-:W5:Y:S04]  /*cb690*/  LDL.LU R144, [R1+0x2580] ;  /* 0x0025800001907983 */ /* 0x000f680000300800 */
[----:B------:R1:W-:Y:S01]  /*cb6a0*/  LDGSTS.E [R132+0x24e00], [R136.64], P4 ;  /* 0x24e0000088847fae */ /* 0x0003e2000a121844 */
[----:B------:R-:W-:-:S02]  /*cb6b0*/  SEL R133, R133, RZ, !P0 ;  /* 0x000000ff85857207 */ /* 0x000fc40004000000 */
[----:B-1----:R-:W-:Y:S02]  /*cb6c0*/  SEL R136, RZ, 0x4, !P2 ;  /* 0x00000004ff887807 */ /* 0x002fe40005000000 */
[-C--:B--2---:R-:W-:Y:S02]  /*cb6d0*/  IADD3 R225, P2, R225, R252.reuse, RZ ;  /* 0x000000fce1e17210 */ /* 0x084fe40007f5e0ff */
[----:B---3--:R-:W-:Y:S02]  /*cb6e0*/  IADD3 R223, P4, R223, R252, RZ ;  /* 0x000000fcdfdf7210 */ /* 0x008fe40007f9e0ff */
[----:B----4-:R-:W-:Y:S01]  /*cb6f0*/  IADD3.X R226, R226, R0, RZ, P2, !PT ;  /* 0x00000000e2e27210 */ /* 0x010fe200017fe4ff */
[----:B------:R-:W-:Y:S02]  /*cb700*/  STL [R1+0x25e8], R225 ;  /* 0x0025e8e101007387 */ /* 0x000fe40000100800 */
[----:B------:R-:W-:Y:S02]  /*cb710*/  IMAD.X R224, R224, 0x1, R0, P4 ;  /* 0x00000001e0e07824 */ /* 0x000fe400020e0600 */
[----:B------:R-:W-:Y:S01]  /*cb720*/  STL [R1+0x25f0], R223 ;  /* 0x0025f0df01007387 */ /* 0x000fe20000100800 */
[----:B------:R-:W-:-:S02]  /*cb730*/  ISETP.NE.U32.AND P4, PT, R133, RZ, PT ;  /* 0x000000ff8500720c */ /* 0x000fc40003f85070 */
[----:B-----5:R-:W-:-:S04]  /*cb740*/  IADD3 R221, P5, R221, R252, RZ ;  /* 0x000000fcdddd7210 */ /* 0x020fc80007fbe0ff */
[----:B------:R-:W-:Y:S01]  /*cb750*/  IADD3.X R222, R222, R0, RZ, P5, !PT ;  /* 0x00000000dede7210 */ /* 0x000fe20002ffe4ff */
[----:B------:R-:W-:Y:S01]  /*cb760*/  STL [R1+0x25f8], R221 ;  /* 0x0025f8dd01007387 */ /* 0x000fe20000100800 */
[----:B------:R1:W-:Y:S02]  /*cb770*/  STL [R1+0x25e4], R226 ;  /* 0x0025e4e201007387 */ /* 0x0003e40000100800 */
[----:B------:R2:W-:Y:S01]  /*cb780*/  STL [R1+0x25ec], R224 ;  /* 0x0025ece001007387 */ /* 0x0005e20000100800 */
[----:B------:R-:W-:Y:S01]  /*cb790*/  STL [R1+0x25f4], R222 ;  /* 0x0025f4de01007387 */ /* 0x000fe20000100800 */
[----:B------:R-:W-:-:S05]  /*cb7a0*/  IADD3 R152, P5, R152, R252, RZ ;  /* 0x000000fc98987210 */ /* 0x000fca0007fbe0ff */
[----:B------:R-:W-:Y:S01]  /*cb7b0*/  STL [R1+0x2600], R152 ;  /* 0x0026009801007387 */ /* 0x000fe20000100800 */
[----:B------:R-:W3:Y:S01]  /*cb7c0*/  LDL.LU R133, [R1+0x257c] ;  /* 0x00257c0001857983 */ /* 0x000ee20000300800 */
[----:B------:R-:W-:Y:S02]  /*cb7d0*/  SEL R136, R136, RZ, !P0 ;  /* 0x000000ff88887207 */ /* 0x000fe40004000000 */
[----:B------:R-:W-:Y:S02]  /*cb7e0*/  MOV R137, R226 ;  /* 0x000000e200897202 */ /* 0x000fe40000000f00 */
[----:B------:R-:W-:Y:S01]  /*cb7f0*/  ISETP.NE.U32.AND P2, PT, R136, RZ, PT ;  /* 0x000000ff8800720c */ /* 0x000fe20003f45070 */
[----:B------:R-:W-:-:S05]  /*cb800*/  IMAD.MOV.U32 R136, RZ, RZ, R225 ;  /* 0x000000ffff887224 */ /* 0x000fca00078e00e1 */
[----:B------:R4:W-:Y:S01]  /*cb810*/  LDGSTS.E [R132+0x26800], [R136.64], P1 ;  /* 0x2680000088847fae */ /* 0x0009e20008921844 */
[----:B------:R-:W-:Y:S01]  /*cb820*/  IMAD.X R153, R153, 0x1, R0, P5 ;  /* 0x0000000199997824 */ /* 0x000fe200028e0600 */
[----:B----4-:R-:W-:Y:S01]  /*cb830*/  MOV R136, R223 ;  /* 0x000000df00887202 */ /* 0x010fe20000000f00 */
[----:B------:R-:W-:-:S05]  /*cb840*/  IMAD.MOV.U32 R137, RZ, RZ, R224 ;  /* 0x000000ffff897224 */ /* 0x000fca00078e00e0 */
[----:B------:R4:W-:Y:S01]  /*cb850*/  LDGSTS.E [R132+0x26a00], [R136.64], P1 ;  /* 0x26a0000088847fae */ /* 0x0009e20008921844 */
[----:B------:R-:W-:Y:S02]  /*cb860*/  IADD3 R219, P5, R219, R252, RZ ;  /* 0x000000fcdbdb7210 */ /* 0x000fe40007fbe0ff */
[----:B----4-:R-:W-:Y:S01]  /*cb870*/  MOV R136, R221 ;  /* 0x000000dd00887202 */ /* 0x010fe20000000f00 */
[----:B------:R-:W-:-:S05]  /*cb880*/  IMAD.MOV.U32 R137, RZ, RZ, R222 ;  /* 0x000000ffff897224 */ /* 0x000fca00078e00de */
[----:B------:R4:W-:Y:S01]  /*cb890*/  LDGSTS.E [R132+0x26c00], [R136.64], P1 ;  /* 0x26c0000088847fae */ /* 0x0009e20008921844 */
[----:B------:R-:W-:Y:S01]  /*cb8a0*/  IADD3.X R220, R220, R0, RZ, P5, !PT ;  /* 0x00000000dcdc7210 */ /* 0x000fe20002ffe4ff */
[----:B------:R-:W-:Y:S01]  /*cb8b0*/  IADD3 R145, P5, R145, R252, RZ ;  /* 0x000000fc91917210 */ /* 0x000fe20007fbe0ff */
[----:B----4-:R-:W-:Y:S01]  /*cb8c0*/  MOV R136, R152 ;  /* 0x0000009800887202 */ /* 0x010fe20000000f00 */
[----:B------:R-:W-:-:S05]  /*cb8d0*/  IMAD.MOV.U32 R137, RZ, RZ, R153 ;  /* 0x000000ffff897224 */ /* 0x000fca00078e0099 */
[----:B------:R4:W-:Y:S01]  /*cb8e0*/  LDGSTS.E [R132+0x26e00], [R136.64], P1 ;  /* 0x26e0000088847fae */ /* 0x0009e20008921844 */
[----:B------:R-:W-:-:S03]  /*cb8f0*/  IADD3 R217, P1, R217, R252, RZ ;  /* 0x000000fcd9d97210 */ /* 0x000fc60007f3e0ff */
[----:B------:R-:W-:Y:S01]  /*cb900*/  STL [R1+0x25fc], R153 ;  /* 0x0025fc9901007387 */ /* 0x000fe20000100800 */
[----:B------:R-:W-:Y:S01]  /*cb910*/  STL [R1+0x2568], R219 ;  /* 0x002568db01007387 */ /* 0x000fe20000100800 */
[----:B------:R-:W-:Y:S01]  /*cb920*/  IADD3.X R216, R216, R0, RZ, P5, !PT ;  /* 0x00000000d8d87210 */ /* 0x000fe20002ffe4ff */
[----:B------:R-:W-:Y:S01]  /*cb930*/  IMAD.X R218, R218, 0x1, R0, P1 ;  /* 0x00000001dada7824 */ /* 0x000fe200008e0600 */
[----:B------:R-:W-:Y:S01]  /*cb940*/  IADD3 R144, P1, R144, R252, RZ ;  /* 0x000000fc90907210 */ /* 0x000fe20007f3e0ff */
[----:B------:R-:W-:Y:S01]  /*cb950*/  STL [R1+0x2570], R217 ;  /* 0x002570d901007387 */ /* 0x000fe20000100800 */
[----:B------:R-:W-:Y:S02]  /*cb960*/  STL [R1+0x2564], R220 ;  /* 0x002564dc01007387 */ /* 0x000fe40000100800 */
[----:B----4-:R-:W-:Y:S01]  /*cb970*/  IMAD.MOV.U32 R136, RZ, RZ, R219 ;  /* 0x000000ffff887224 */ /* 0x010fe200078e00db */
[----:B------:R-:W-:Y:S01]  /*cb980*/  MOV R137, R220 ;  /* 0x000000dc00897202 */ /* 0x000fe20000000f00 */
[----:B------:R4:W-:Y:S01]  /*cb990*/  STL [R1+0x2578], R145 ;  /* 0x0025789101007387 */ /* 0x0009e20000100800 */
[----:B------:R-:W-:Y:S02]  /*cb9a0*/  STL [R1+0x256c], R218 ;  /* 0x00256cda01007387 */ /* 0x000fe40000100800 */
[----:B------:R5:W-:Y:S02]  /*cb9b0*/  STL [R1+0x2580], R144 ;  /* 0x0025809001007387 */ /* 0x000be40000100800 */
[----:B------:R-:W-:Y:S01]  /*cb9c0*/  STL [R1+0x2574], R216 ;  /* 0x002574d801007387 */ /* 0x000fe20000100800 */
[----:B------:R2:W-:Y:S04]  /*cb9d0*/  LDGSTS.E [R132+0x28800], [R136.64], P3 ;  /* 0x2880000088847fae */ /* 0x0005e80009921844 */
[----:B------:R-:W5:Y:S01]  /*cb9e0*/  LDL.LU R227, [R1+0x1fc4] ;  /* 0x001fc40001e37983 */ /* 0x000f620000300800 */
[----:B------:R-:W5:Y:S02]  /*cb9f0*/  LDL.LU R228, [R1+0x1fc0] ;  /* 0x001fc00001e47983 */ /* 0x000f640000300800 */
[----:B-1----:R-:W5:Y:S01]  /*cba00*/  LDL.LU R226, [R1+0x1fc8] ;  /* 0x001fc80001e27983 */ /* 0x002f620000300800 */
[----:B------:R-:W-:Y:S01]  /*cba10*/  MOV R246, R157 ;  /* 0x0000009d00f67202 */ /* 0x000fe20000000f00 */
[----:B------:R-:W-:-:S02]  /*cba20*/  IMAD.MOV.U32 R247, RZ, RZ, R156 ;  /* 0x000000fffff77224 */ /* 0x000fc400078e009c */
[----:B--2---:R-:W-:Y:S01]  /*cba30*/  IMAD.MOV.U32 R136, RZ, RZ, R217 ;  /* 0x000000ffff887224 */ /* 0x004fe200078e00d9 */
[----:B------:R-:W-:Y:S01]  /*cba40*/  MOV R137, R218 ;  /* 0x000000da00897202 */ /* 0x000fe20000000f00 */
[----:B------:R-:W-:Y:S04]  /*cba50*/  HMMA.1688.F32.TF32 R156, R172, R158, R248 ;  /* 0x0000009eac9c723c */ /* 0x000fe800000810f8 */
[----:B------:R1:W-:Y:S02]  /*cba60*/  LDGSTS.E [R132+0x28a00], [R136.64], P3 ;  /* 0x28a0000088847fae */ /* 0x0003e40009921844 */
[----:B-1----:R-:W-:Y:S01]  /*cba70*/  MOV R136, R145 ;  /* 0x0000009100887202 */ /* 0x002fe20000000f00 */
[----:B------:R-:W-:-:S05]  /*cba80*/  IMAD.MOV.U32 R137, RZ, RZ, R216 ;  /* 0x000000ffff897224 */ /* 0x000fca00078e00d8 */
[----:B------:R1:W-:Y:S02]  /*cba90*/  LDGSTS.E [R132+0x28c00], [R136.64], P3 ;  /* 0x28c0000088847fae */ /* 0x0003e40009921844 */
[----:B-1----:R-:W-:Y:S01]  /*cbaa0*/  MOV R136, R144 ;  /* 0x0000009000887202 */ /* 0x002fe20000000f00 */
[----:B---3--:R-:W-:-:S05]  /*cbab0*/  IMAD.X R133, R133, 0x1, R0, P1 ;  /* 0x0000000185857824 */ /* 0x008fca00008e0600 */
[----:B------:R1:W-:Y:S01]  /*cbac0*/  STL [R1+0x257c], R133 ;  /* 0x00257c8501007387 */ /* 0x0003e20000100800 */
[----:B------:R-:W2:Y:S02]  /*cbad0*/  LDL.LU R225, [R1+0x1fcc] ;  /* 0x001fcc0001e17983 */ /* 0x000ea40000300800 */
[----:B------:R-:W3:Y:S02]  /*cbae0*/  LDL.LU R224, [R1+0x1fd0] ;  /* 0x001fd00001e07983 */ /* 0x000ee40000300800 */
[----:B------:R-:W3:Y:S01]  /*cbaf0*/  LDL.LU R223, [R1+0x1fd4] ;  /* 0x001fd40001df7983 */ /* 0x000ee20000300800 */
[----:B------:R-:W3:Y:S01]  /*cbb00*/  LDL.LU R248, [R1+0x1250] ;  /* 0x0012500001f87983 */ /* 0x000ee20000300800 */
[----:B------:R-:W3:Y:S02]  /*cbb10*/  LDL.LU R249, [R1+0x1254] ;  /* 0x0012540001f97983 */ /* 0x000ee40000300800 */
[----:B------:R-:W3:Y:S02]  /*cbb20*/  LDL.LU R250, [R1+0x1258] ;  /* 0x0012580001fa7983 */ /* 0x000ee40000300800 */
[----:B------:R-:W3:Y:S01]  /*cbb30*/  LDL.LU R251, [R1+0x125c] ;  /* 0x00125c0001fb7983 */ /* 0x000ee20000300800 */
[----:B----4-:R-:W4:Y:S01]  /*cbb40*/  LDL.LU R145, [R1+0x1fd8] ;  /* 0x001fd80001917983 */ /* 0x010f220000300800 */
[----:B-----5:R-:W5:Y:S02]  /*cbb50*/  LDL.LU R144, [R1+0x1fdc] ;  /* 0x001fdc0001907983 */ /* 0x020f640000300800 */
[----:B------:R-:W-:Y:S01]  /*cbb60*/  IMAD.MOV.U32 R137, RZ, RZ, R133 ;  /* 0x000000ffff897224 */ /* 0x000fe200078e0085 */
[C---:B------:R-:W-:Y:S01]  /*cbb70*/  ISETP.GT.AND P1, PT, R3.reuse, 0x5d, PT ;  /* 0x0000005d0300780c */ /* 0x040fe20003f24270 */
[----:B------:R-:W-:Y:S01]  /*cbb80*/  HMMA.1688.F32.TF32 R152, R172, R154, R244 ;  /* 0x0000009aac98723c */ /* 0x000fe200000810f4 */
[----:B------:R-:W-:Y:S01]  /*cbb90*/  ISETP.GT.AND P5, PT, R3, 0x61, PT ;  /* 0x000000610300780c */ /* 0x000fe20003fa4270 */
[----:B------:R-:W4:Y:S01]  /*cbba0*/  LDL.LU R244, [R1+0x1260] ;  /* 0x0012600001f47983 */ /* 0x000f220000300800 */
[----:B------:R-:W4:Y:S03]  /*cbbb0*/  LDL.LU R245, [R1+0x1264] ;  /* 0x0012640001f57983 */ /* 0x000f260000300800 */
[----:B------:R1:W-:Y:S01]  /*cbbc0*/  LDGSTS.E [R132+0x28e00], [R136.64], P3 ;  /* 0x28e0000088847fae */ /* 0x0003e20009921844 */
[----:B------:R-:W4:Y:S02]  /*cbbd0*/  LDL.LU R222, [R1+0x2040] ;  /* 0x0020400001de7983 */ /* 0x000f240000300800 */
[----:B------:R-:W4:Y:S02]  /*cbbe0*/  LDL.LU R221, [R1+0x2044] ;  /* 0x0020440001dd7983 */ /* 0x000f240000300800 */
[----:B------:R-:W4:Y:S01]  /*cbbf0*/  LDL.LU R220, [R1+0x2048] ;  /* 0x0020480001dc7983 */ /* 0x000f220000300800 */
[----:B-1----:R-:W-:Y:S01]  /*cbc00*/  SEL R133, RZ, 0x4, !P5 ;  /* 0x00000004ff857807 */ /* 0x002fe20006800000 */
[----:B------:R-:W4:Y:S01]  /*cbc10*/  LDL.LU R219, [R1+0x204c] ;  /* 0x00204c0001db7983 */ /* 0x000f220000300800 */
[----:B------:R-:W4:Y:S02]  /*cbc20*/  LDL.LU R218, [R1+0x2050] ;  /* 0x0020500001da7983 */ /* 0x000f240000300800 */
[----:B------:R-:W4:Y:S02]  /*cbc30*/  LDL.LU R217, [R1+0x2054] ;  /* 0x0020540001d97983 */ /* 0x000f240000300800 */
[----:B------:R-:W4:Y:S01]  /*cbc40*/  LDL.LU R216, [R1+0x205c] ;  /* 0x00205c0001d87983 */ /* 0x000f220000300800 */
[----:B------:R-:W-:-:S02]  /*cbc50*/  SEL R136, RZ, 0x4, !P1 ;  /* 0x00000004ff887807 */ /* 0x000fc40004800000 */
[----:B------:R-:W-:Y:S02]  /*cbc60*/  SEL R133, R133, RZ, !P0 ;  /* 0x000000ff85857207 */ /* 0x000fe40004000000 */
[----:B------:R-:W-:-:S04]  /*cbc70*/  IADD3 R227, P1, R227, R252, RZ ;  /* 0x000000fce3e37210 */ /* 0x000fc80007f3e0ff */
[----:B------:R-:W-:Y:S01]  /*cbc80*/  IADD3.X R228, R228, R0, RZ, P1, !PT ;  /* 0x00000000e4e47210 */ /* 0x000fe20000ffe4ff */
[----:B------:R-:W-:Y:S01]  /*cbc90*/  STL [R1+0x1fc4], R227 ;  /* 0x001fc4e301007387 */ /* 0x000fe20000100800 */
[-C--:B--2---:R-:W-:Y:S02]  /*cbca0*/  IADD3 R225, P3, R225, R252.reuse, RZ ;  /* 0x000000fce1e17210 */ /* 0x084fe40007f7e0ff */
[----:B---3--:R-:W-:-:S03]  /*cbcb0*/  IADD3 R223, P5, R223, R252, RZ ;  /* 0x000000fcdfdf7210 */ /* 0x008fc60007fbe0ff */
[----:B------:R-:W-:Y:S01]  /*cbcc0*/  IMAD.X R226, R226, 0x1, R0, P3 ;  /* 0x00000001e2e27824 */ /* 0x000fe200018e0600 */
[----:B------:R-:W-:Y:S01]  /*cbcd0*/  IADD3.X R224, R224, R0, RZ, P5, !PT ;  /* 0x00000000e0e07210 */ /* 0x000fe20002ffe4ff */
[----:B------:R-:W-:Y:S01]  /*cbce0*/  STL [R1+0x1fcc], R225 ;  /* 0x001fcce101007387 */ /* 0x000fe20000100800 */
[----:B-----5:R-:W-:Y:S01]  /*cbcf0*/  IADD3 R144, P5, R144, R252, RZ ;  /* 0x000000fc90907210 */ /* 0x020fe20007fbe0ff */
[----:B------:R-:W-:Y:S02]  /*cbd00*/  STL [R1+0x1fd4], R223 ;  /* 0x001fd4df01007387 */ /* 0x000fe40000100800 */
[----:B------:R-:W-:Y:S01]  /*cbd10*/  STL [R1+0x1fc0], R228 ;  /* 0x001fc0e401007387 */ /* 0x000fe20000100800 */
[----:B------:R-:W-:Y:S01]  /*cbd20*/  STL [R1+0x1fc8], R226 ;  /* 0x001fc8e201007387 */ /* 0x000fe20000100800 */
[----:B------:R-:W-:Y:S01]  /*cbd30*/  STL [R1+0x1fd0], R224 ;  /* 0x001fd0e001007387 */ /* 0x000fe20000100800 */
[----:B------:R-:W-:Y:S01]  /*cbd40*/  ISETP.NE.U32.AND P3, PT, R133, RZ, PT ;  /* 0x000000ff8500720c */ /* 0x000fe20003f65070 */
[----:B------:R-:W-:Y:S01]  /*cbd50*/  STL [R1+0x1fdc], R144 ;  /* 0x001fdc9001007387 */ /* 0x000fe20000100800 */
[----:B------:R-:W2:Y:S01]  /*cbd60*/  LDL.LU R133, [R1+0x2058] ;  /* 0x0020580001857983 */ /* 0x000ea20000300800 */
[----:B------:R-:W-:-:S02]  /*cbd70*/  SEL R136, R136, RZ, !P0 ;  /* 0x000000ff88887207 */ /* 0x000fc40004000000 */
[----:B------:R-:W-:Y:S02]  /*cbd80*/  MOV R137, R228 ;  /* 0x000000e400897202 */ /* 0x000fe40000000f00 */
[----:B------:R-:W-:Y:S01]  /*cbd90*/  ISETP.NE.U32.AND P1, PT, R136, RZ, PT ;  /* 0x000000ff8800720c */ /* 0x000fe20003f25070 */
[----:B------:R-:W-:-:S05]  /*cbda0*/  IMAD.MOV.U32 R136, RZ, RZ, R227 ;  /* 0x000000ffff887224 */ /* 0x000fca00078e00e3 */
[----:B------:R1:W-:Y:S01]  /*cbdb0*/  LDGSTS.E [R132+0x2a800], [R136.64], P2 ;  /* 0x2a80000088847fae */ /* 0x0003e20009121844 */
[----:B----4-:R-:W-:Y:S01]  /*cbdc0*/  IMAD.X R145, R145, 0x1, R0, P5 ;  /* 0x0000000191917824 */ /* 0x010fe200028e0600 */
[----:B-1----:R-:W-:Y:S01]  /*cbdd0*/  MOV R136, R225 ;  /* 0x000000e100887202 */ /* 0x002fe20000000f00 */
[----:B------:R-:W-:-:S05]  /*cbde0*/  IMAD.MOV.U32 R137, RZ, RZ, R226 ;  /* 0x000000ffff897224 */ /* 0x000fca00078e00e2 */
[----:B------:R1:W-:Y:S01]  /*cbdf0*/  LDGSTS.E [R132+0x2aa00], [R136.64], P2 ;  /* 0x2aa0000088847fae */ /* 0x0003e20009121844 */
[----:B------:R-:W-:Y:S02]  /*cbe00*/  IADD3 R221, P5, R221, R252, RZ ;  /* 0x000000fcdddd7210 */ /* 0x000fe40007fbe0ff */
[----:B-1----:R-:W-:Y:S01]  /*cbe10*/  MOV R136, R223 ;  /* 0x000000df00887202 */ /* 0x002fe20000000f00 */
[----:B------:R-:W-:-:S05]  /*cbe20*/  IMAD.MOV.U32 R137, RZ, RZ, R224 ;  /* 0x000000ffff897224 */ /* 0x000fca00078e00e0 */
[----:B------:R1:W-:Y:S01]  /*cbe30*/  LDGSTS.E [R132+0x2ac00], [R136.64], P2 ;  /* 0x2ac0000088847fae */ /* 0x0003e20009121844 */
[----:B------:R-:W-:Y:S01]  /*cbe40*/  IADD3.X R222, R222, R0, RZ, P5, !PT ;  /* 0x00000000dede7210 */ /* 0x000fe20002ffe4ff */
[----:B------:R-:W-:Y:S01]  /*cbe50*/  IADD3 R217, P5, R217, R252, RZ ;  /* 0x000000fcd9d97210 */ /* 0x000fe20007fbe0ff */
[----:B-1----:R-:W-:Y:S01]  /*cbe60*/  MOV R136, R144 ;  /* 0x0000009000887202 */ /* 0x002fe20000000f00 */
        /* <DEDUP_REMOVED lines=10> */
[----:B-1----:R-:W-:Y:S01]  /*cbf10*/  IMAD.MOV.U32 R136, RZ, RZ, R221 ;  /* 0x000000ffff887224 */ /* 0x002fe200078e00dd */
[----:B------:R-:W-:Y:S01]  /*cbf20*/  MOV R137, R222 ;  /* 0x000000de00897202 */ /* 0x000fe20000000f00 */
[----:B------:R-:W-:Y:S01]  /*cbf30*/  STL [R1+0x2054], R217 ;  /* 0x002054d901007387 */ /* 0x000fe20000100800 */
[----:B------:R1:W-:Y:S02]  /*cbf40*/  STL [R1+0x2048], R220 ;  /* 0x002048dc01007387 */ /* 0x0003e40000100800 */
[----:B------:R-:W-:Y:S02]  /*cbf50*/  STL [R1+0x205c], R216 ;  /* 0x00205cd801007387 */ /* 0x000fe40000100800 */
[----:B------:R3:W-:Y:S01]  /*cbf60*/  STL [R1+0x2050], R218 ;  /* 0x002050da01007387 */ /* 0x0007e20000100800 */
[----:B------:R4:W-:Y:S01]  /*cbf70*/  LDGSTS.E [R132+0x2c800], [R136.64], P4 ;  /* 0x2c80000088847fae */ /* 0x0009e2000a121844 */
[----:B------:R-:W-:Y:S01]  /*cbf80*/  MOV R246, R149 ;  /* 0x0000009500f67202 */ /* 0x000fe20000000f00 */
[----:B------:R-:W-:-:S02]  /*cbf90*/  IMAD.MOV.U32 R247, RZ, RZ, R148 ;  /* 0x000000fffff77224 */ /* 0x000fc400078e0094 */
[----:B------:R-:W-:Y:S01]  /*cbfa0*/  HMMA.1688.F32.TF32 R148, R172, R150, R248 ;  /* 0x00000096ac94723c */ /* 0x000fe200000810f8 */
[----:B----4-:R-:W-:Y:S02]  /*cbfb0*/  MOV R137, R220 ;  /* 0x000000dc00897202 */ /* 0x010fe40000000f00 */
[----:B-1----:R-:W4:Y:S01]  /*cbfc0*/  LDL.LU R220, [R1+0x20c4] ;  /* 0x0020c40001dc7983 */ /* 0x002f220000300800 */
[----:B------:R-:W5:Y:S02]  /*cbfd0*/  LDL.LU R228, [R1+0x20c0] ;  /* 0x0020c00001e47983 */ /* 0x000f640000300800 */
[----:B------:R-:W5:Y:S02]  /*cbfe0*/  LDL.LU R227, [R1+0x20c8] ;  /* 0x0020c80001e37983 */ /* 0x000f640000300800 */
[----:B------:R-:W-:-:S05]  /*cbff0*/  IMAD.MOV.U32 R136, RZ, RZ, R219 ;  /* 0x000000ffff887224 */ /* 0x000fca00078e00db */
[----:B------:R1:W-:Y:S02]  /*cc000*/  LDGSTS.E [R132+0x2ca00], [R136.64], P4 ;  /* 0x2ca0000088847fae */ /* 0x0003e4000a121844 */
[----:B-1----:R-:W-:Y:S02]  /*cc010*/  IMAD.MOV.U32 R137, RZ, RZ, R218 ;  /* 0x000000ffff897224 */ /* 0x002fe400078e00da */
[----:B--2---:R-:W-:-:S05]  /*cc020*/  IMAD.X R133, R133, 0x1, R0, P2 ;  /* 0x0000000185857824 */ /* 0x004fca00010e0600 */
[----:B------:R1:W-:Y:S01]  /*cc030*/  STL [R1+0x2058], R133 ;  /* 0x0020588501007387 */ /* 0x0003e20000100800 */
        /* <DEDUP_REMOVED lines=8> */
[----:B---3--:R-:W3:Y:S01]  /*cc0c0*/  LDL.LU R218, [R1+0x20dc] ;  /* 0x0020dc0001da7983 */ /* 0x008ee20000300800 */
[----:B------:R-:W-:-:S02]  /*cc0d0*/  MOV R136, R217 ;  /* 0x000000d900887202 */ /* 0x000fc40000000f00 */
[----:B------:R-:W-:-:S03]  /*cc0e0*/  ISETP.GT.AND P2, PT, R3, 0x65, PT ;  /* 0x000000650300780c */ /* 0x000fc60003f44270 */
[----:B------:R1:W-:Y:S01]  /*cc0f0*/  LDGSTS.E [R132+0x2cc00], [R136.64], P4 ;  /* 0x2cc0000088847fae */ /* 0x0003e2000a121844 */
[----:B------:R-:W-:Y:S01]  /*cc100*/  ISETP.GT.AND P5, PT, R3, 0x69, PT ;  /* 0x000000690300780c */ /* 0x000fe20003fa4270 */
[----:B------:R-:W-:Y:S01]  /*cc110*/  HMMA.1688.F32.TF32 R144, R172, R146, R244 ;  /* 0x00000092ac90723c */ /* 0x000fe200000810f4 */
[----:B------:R-:W3:Y:S01]  /*cc120*/  LDL.LU R244, [R1+0x1290] ;  /* 0x0012900001f47983 */ /* 0x000ee20000300800 */
[----:B------:R-:W3:Y:S01]  /*cc130*/  LDL.LU R245, [R1+0x1294] ;  /* 0x0012940001f57983 */ /* 0x000ee20000300800 */
[----:B------:R-:W3:Y:S01]  /*cc140*/  LDL.LU R217, [R1+0x2140] ;  /* 0x0021400001d97983 */ /* 0x000ee20000300800 */
[----:B-1----:R-:W-:Y:S01]  /*cc150*/  MOV R136, R216 ;  /* 0x000000d800887202 */ /* 0x002fe20000000f00 */
[----:B------:R-:W-:Y:S01]  /*cc160*/  IMAD.MOV.U32 R137, RZ, RZ, R133 ;  /* 0x000000ffff897224 */ /* 0x000fe200078e0085 */
[----:B------:R-:W3:Y:S01]  /*cc170*/  LDL.LU R216, [R1+0x2144] ;  /* 0x0021440001d87983 */ /* 0x000ee20000300800 */
[----:B------:R-:W-:Y:S01]  /*cc180*/  SEL R133, RZ, 0x4, !P5 ;  /* 0x00000004ff857807 */ /* 0x000fe20006800000 */
[----:B------:R-:W3:Y:S02]  /*cc190*/  LDL.LU R222, [R1+0x2148] ;  /* 0x0021480001de7983 */ /* 0x000ee40000300800 */
[----:B------:R-:W3:Y:S01]  /*cc1a0*/  LDL.LU R221, [R1+0x214c] ;  /* 0x00214c0001dd7983 */ /* 0x000ee20000300800 */
[----:B------:R1:W-:Y:S04]  /*cc1b0*/  LDGSTS.E [R132+0x2ce00], [R136.64], P4 ;  /* 0x2ce0000088847fae */ /* 0x0003e8000a121844 */
[----:B------:R-:W3:Y:S01]  /*cc1c0*/  LDL.LU R219, [R1+0x2154] ;  /* 0x0021540001db7983 */ /* 0x000ee20000300800 */
[----:B-1----:R-:W-:-:S04]  /*cc1d0*/  SEL R136, RZ, 0x4, !P2 ;  /* 0x00000004ff887807 */ /* 0x002fc80005000000 */
[----:B------:R-:W-:Y:S02]  /*cc1e0*/  SEL R136, R136, RZ, !P0 ;  /* 0x000000ff88887207 */ /* 0x000fe40004000000 */
[----:B------:R-:W-:Y:S02]  /*cc1f0*/  SEL R133, R133, RZ, !P0 ;  /* 0x000000ff85857207 */ /* 0x000fe40004000000 */
[----:B----4-:R-:W-:-:S04]  /*cc200*/  IADD3 R220, P2, R220, R252, RZ ;  /* 0x000000fcdcdc7210 */ /* 0x010fc80007f5e0ff */
[----:B-----5:R-:W-:Y:S01]  /*cc210*/  IADD3.X R228, R228, R0, RZ, P2, !PT ;  /* 0x00000000e4e47210 */ /* 0x020fe200017fe4ff */
[----:B------:R-:W-:Y:S02]  /*cc220*/  ISETP.NE.U32.AND P2, PT, R136, RZ, PT ;  /* 0x000000ff8800720c */ /* 0x000fe40003f45070 */
[----:B------:R-:W-:Y:S01]  /*cc230*/  IMAD.MOV.U32 R136, RZ, RZ, R220 ;  /* 0x000000ffff887224 */ /* 0x000fe200078e00dc */
[----:B------:R-:W-:Y:S01]  /*cc240*/  MOV R137, R228 ;  /* 0x000000e400897202 */ /* 0x000fe20000000f00 */
[----:B------:R1:W-:Y:S04]  /*cc250*/  STL [R1+0x20c4], R220 ;  /* 0x0020c4dc01007387 */ /* 0x0003e80000100800 */
[----:B------:R4:W-:Y:S01]  /*cc260*/  LDGSTS.E [R132+0x2e800], [R136.64], P1 ;  /* 0x2e80000088847fae */ /* 0x0009e20008921844 */
[----:B--2---:R-:W-:-:S02]  /*cc270*/  IADD3 R226, P4, R226, R252, RZ ;  /* 0x000000fce2e27210 */ /* 0x004fc40007f9e0ff */
[----:B------:R-:W-:-:S03]  /*cc280*/  IADD3 R224, P5, R224, R252, RZ ;  /* 0x000000fce0e07210 */ /* 0x000fc60007fbe0ff */
[--C-:B------:R-:W-:Y:S01]  /*cc290*/  IMAD.X R227, R227, 0x1, R0.reuse, P4 ;  /* 0x00000001e3e37824 */ /* 0x100fe200020e0600 */
[----:B------:R-:W-:Y:S01]  /*cc2a0*/  STL [R1+0x20cc], R226 ;  /* 0x0020cce201007387 */ /* 0x000fe20000100800 */
[----:B------:R-:W-:Y:S01]  /*cc2b0*/  STL [R1+0x20d4], R224 ;  /* 0x0020d4e001007387 */ /* 0x000fe20000100800 */
[----:B------:R-:W-:Y:S01]  /*cc2c0*/  IADD3.X R225, R225, R0, RZ, P5, !PT ;  /* 0x00000000e1e17210 */ /* 0x000fe20002ffe4ff */
[----:B---3--:R-:W-:Y:S01]  /*cc2d0*/  IADD3 R218, P5, R218, R252, RZ ;  /* 0x000000fcdada7210 */ /* 0x008fe20007fbe0ff */
[----:B------:R-:W-:Y:S01]  /*cc2e0*/  STL [R1+0x20c0], R228 ;  /* 0x0020c0e401007387 */ /* 0x000fe20000100800 */
[----:B----4-:R-:W-:Y:S01]  /*cc2f0*/  MOV R136, R226 ;  /* 0x000000e200887202 */ /* 0x010fe20000000f00 */
[----:B------:R-:W-:Y:S01]  /*cc300*/  IMAD.MOV.U32 R137, RZ, RZ, R227 ;  /* 0x000000ffff897224 */ /* 0x000fe200078e00e3 */
[----:B------:R-:W-:Y:S01]  /*cc310*/  ISETP.NE.U32.AND P4, PT, R133, RZ, PT ;  /* 0x000000ff8500720c */ /* 0x000fe20003f85070 */
[----:B------:R-:W-:Y:S01]  /*cc320*/  STL [R1+0x20c8], R227 ;  /* 0x0020c8e301007387 */ /* 0x000fe20000100800 */
[----:B------:R-:W2:Y:S02]  /*cc330*/  LDL.LU R133, [R1+0x215c] ;  /* 0x00215c0001857983 */ /* 0x000ea40000300800 */
[----:B------:R-:W-:Y:S02]  /*cc340*/  STL [R1+0x20d0], R225 ;  /* 0x0020d0e101007387 */ /* 0x000fe40000100800 */
[----:B------:R3:W-:Y:S01]  /*cc350*/  STL [R1+0x20dc], R218 ;  /* 0x0020dcda01007387 */ /* 0x0007e20000100800 */
[----:B-1----:R-:W4:Y:S04]  /*cc360*/  LDL.LU R220, [R1+0x2150] ;  /* 0x0021500001dc7983 */ /* 0x002f280000300800 */
[----:B------:R1:W-:Y:S01]  /*cc370*/  LDGSTS.E [R132+0x2ea00], [R136.64], P1 ;  /* 0x2ea0000088847fae */ /* 0x0003e20008921844 */
[----:B------:R-:W-:-:S05]  /*cc380*/  IMAD.X R223, R223, 0x1, R0, P5 ;  /* 0x00000001dfdf7824 */ /* 0x000fca00028e0600 */
[----:B------:R5:W-:Y:S01]  /*cc390*/  STL [R1+0x20d8], R223 ;  /* 0x0020d8df01007387 */ /* 0x000be20000100800 */
[----:B-1----:R-:W-:Y:S01]  /*cc3a0*/  MOV R136, R224 ;  /* 0x000000e000887202 */ /* 0x002fe20000000f00 */
[----:B------:R-:W-:-:S05]  /*cc3b0*/  IMAD.MOV.U32 R137, RZ, RZ, R225 ;  /* 0x000000ffff897224 */ /* 0x000fca00078e00e1 */
[----:B------:R1:W-:Y:S02]  /*cc3c0*/  LDGSTS.E [R132+0x2ec00], [R136.64], P1 ;  /* 0x2ec0000088847fae */ /* 0x0003e40008921844 */
[----:B-1----:R-:W-:Y:S02]  /*cc3d0*/  MOV R136, R218 ;  /* 0x000000da00887202 */ /* 0x002fe40000000f00 */
[----:B---3--:R-:W3:Y:S01]  /*cc3e0*/  LDL.LU R218, [R1+0x2158] ;  /* 0x0021580001da7983 */ /* 0x008ee20000300800 */
[----:B------:R-:W-:Y:S01]  /*cc3f0*/  IMAD.MOV.U32 R137, RZ, RZ, R223 ;  /* 0x000000ffff897224 */ /* 0x000fe200078e00df */
[----:B------:R-:W-:-:S04]  /*cc400*/  IADD3 R216, P5, R216, R252, RZ ;  /* 0x000000fcd8d87210 */ /* 0x000fc80007fbe0ff */
[----:B------:R1:W-:Y:S01]  /*cc410*/  LDGSTS.E [R132+0x2ee00], [R136.64], P1 ;  /* 0x2ee0000088847fae */ /* 0x0003e20008921844 */
[----:B------:R-:W-:Y:S02]  /*cc420*/  IADD3 R221, P1, R221, R252, RZ ;  /* 0x000000fcdddd7210 */ /* 0x000fe40007f3e0ff */
[----:B------:R-:W-:Y:S01]  /*cc430*/  IADD3.X R217, R217, R0, RZ, P5, !PT ;  /* 0x00000000d9d97210 */ /* 0x000fe20002ffe4ff */
[-C--:B------:R-:W-:Y:S01]  /*cc440*/  IADD3 R219, P5, R219, R252.reuse, RZ ;  /* 0x000000fcdbdb7210 */ /* 0x080fe20007fbe0ff */
[----:B------:R1:W-:Y:S01]  /*cc450*/  STL [R1+0x2144], R216 ;  /* 0x002144d801007387 */ /* 0x0003e20000100800 */
[----:B------:R-:W-:Y:S02]  /*cc460*/  IMAD.X R222, R222, 0x1, R0, P1 ;  /* 0x00000001dede7824 */ /* 0x000fe400008e0600 */
[----:B------:R-:W-:Y:S01]  /*cc470*/  STL [R1+0x214c], R221 ;  /* 0x00214cdd01007387 */ /* 0x000fe20000100800 */
[----:B------:R1:W-:Y:S01]  /*cc480*/  STL [R1+0x2140], R217 ;  /* 0x002140d901007387 */ /* 0x0003e20000100800 */
[----:B------:R2:W-:Y:S01]  /*cc490*/  STL [R1+0x2154], R219 ;  /* 0x002154db01007387 */ /* 0x0005e20000100800 */
[----:B------:R-:W-:Y:S01]  /*cc4a0*/  MOV R246, R141 ;  /* 0x0000008d00f67202 */ /* 0x000fe20000000f00 */
[----:B------:R-:W-:Y:S01]  /*cc4b0*/  IMAD.MOV.U32 R247, RZ, RZ, R140 ;  /* 0x000000fffff77224 */ /* 0x000fe200078e008c */
[----:B------:R2:W-:Y:S04]  /*cc4c0*/  STL [R1+0x2148], R222 ;  /* 0x002148de01007387 */ /* 0x0005e80000100800 */
[----:B------:R2:W-:Y:S02]  /*cc4d0*/  LDGSTS.E [R132+0x30800], [R216.64], P3 ;  /* 0x30800000d8847fae */ /* 0x0005e40009921844 */
[----:B-1----:R-:W-:Y:S01]  /*cc4e0*/  HMMA.1688.F32.TF32 R136, R172, R138, R244 ;  /* 0x0000008aac88723c */ /* 0x002fe200000810f4 */
[----:B--2---:R-:W-:-:S02]  /*cc4f0*/  IADD3 R133, P1, R133, R252, RZ ;  /* 0x000000fc85857210 */ /* 0x004fc40007f3e0ff */
[----:B----4-:R-:W-:-:S03]  /*cc500*/  IADD3.X R220, R220, R0, RZ, P5, !PT ;  /* 0x00000000dcdc7210 */ /* 0x010fc60002ffe4ff */
[----:B------:R-:W-:Y:S02]  /*cc510*/  STL [R1+0x215c], R133 ;  /* 0x00215c8501007387 */ /* 0x000fe40000100800 */
[----:B------:R1:W-:Y:S02]  /*cc520*/  STL [R1+0x2150], R220 ;  /* 0x002150dc01007387 */ /* 0x0003e40000100800 */
[----:B------:R-:W2:Y:S02]  /*cc530*/  LDL.LU R231, [R1+0x21c0] ;  /* 0x0021c00001e77983 */ /* 0x000ea40000300800 */
[----:B------:R-:W4:Y:S01]  /*cc540*/  LDL.LU R230, [R1+0x21c4] ;  /* 0x0021c40001e67983 */ /* 0x000f220000300800 */
[----:B------:R-:W2:Y:S01]  /*cc550*/  LDL.LU R229, [R1+0x21c8] ;  /* 0x0021c80001e57983 */ /* 0x000ea20000300800 */
[----:B------:R-:W2:Y:S02]  /*cc560*/  LDL.LU R228, [R1+0x21cc] ;  /* 0x0021cc0001e47983 */ /* 0x000ea40000300800 */
[----:B------:R-:W2:Y:S02]  /*cc570*/  LDL.LU R227, [R1+0x21d0] ;  /* 0x0021d00001e37983 */ /* 0x000ea40000300800 */
[----:B------:R-:W2:Y:S01]  /*cc580*/  LDL.LU R244, [R1+0x12b0] ;  /* 0x0012b00001f47983 */ /* 0x000ea20000300800 */
[----:B------:R-:W2:Y:S01]  /*cc590*/  LDL.LU R245, [R1+0x12b4] ;  /* 0x0012b40001f57983 */ /* 0x000ea20000300800 */
[----:B---3--:R-:W-:-:S05]  /*cc5a0*/  IMAD.X R218, R218, 0x1, R0, P1 ;  /* 0x00000001dada7824 */ /* 0x008fca00008e0600 */
[----:B------:R3:W-:Y:S01]  /*cc5b0*/  STL [R1+0x2158], R218 ;  /* 0x002158da01007387 */ /* 0x0007e20000100800 */
[----:B------:R-:W2:Y:S02]  /*cc5c0*/  LDL.LU R246, [R1+0x12b8] ;  /* 0x0012b80001f67983 */ /* 0x000ea40000300800 */
[----:B------:R-:W2:Y:S02]  /*cc5d0*/  LDL.LU R247, [R1+0x12bc] ;  /* 0x0012bc0001f77983 */ /* 0x000ea40000300800 */
[----:B------:R-:W2:Y:S01]  /*cc5e0*/  LDL.LU R226, [R1+0x21d4] ;  /* 0x0021d40001e27983 */ /* 0x000ea20000300800 */
[----:B------:R-:W2:Y:S01]  /*cc5f0*/  LDL.LU R225, [R1+0x21d8] ;  /* 0x0021d80001e17983 */ /* 0x000ea20000300800 */
[----:B-----5:R-:W5:Y:S02]  /*cc600*/  LDL.LU R223, [R1+0x21dc] ;  /* 0x0021dc0001df7983 */ /* 0x020f640000300800 */
[----:B------:R-:W-:Y:S01]  /*cc610*/  IMAD.MOV.U32 R216, RZ, RZ, R221 ;  /* 0x000000ffffd87224 */ /* 0x000fe200078e00dd */
[----:B------:R-:W-:-:S02]  /*cc620*/  MOV R217, R222 ;  /* 0x000000de00d97202 */ /* 0x000fc40000000f00 */
[C---:B------:R-:W-:Y:S02]  /*cc630*/  ISETP.GT.AND P1, PT, R3.reuse, 0x6d, PT ;  /* 0x0000006d0300780c */ /* 0x040fe40003f24270 */
[----:B------:R-:W-:Y:S01]  /*cc640*/  ISETP.GT.AND P5, PT, R3, 0x71, PT ;  /* 0x000000710300780c */ /* 0x000fe20003fa4270 */
[----:B------:R-:W5:Y:S04]  /*cc650*/  LDL.LU R224, [R1+0x2240] ;  /* 0x0022400001e07983 */ /* 0x000f680000300800 */
[----:B------:R1:W-:Y:S02]  /*cc660*/  LDGSTS.E [R132+0x30a00], [R216.64], P3 ;  /* 0x30a00000d8847fae */ /* 0x0003e40009921844 */
[----:B-1----:R-:W-:Y:S01]  /*cc670*/  MOV R216, R219 ;  /* 0x000000db00d87202 */ /* 0x002fe20000000f00 */
[----:B------:R-:W-:Y:S01]  /*cc680*/  IMAD.MOV.U32 R217, RZ, RZ, R220 ;  /* 0x000000ffffd97224 */ /* 0x000fe200078e00dc */
[----:B------:R-:W5:Y:S01]  /*cc690*/  LDL.LU R219, [R1+0x2244] ;  /* 0x0022440001db7983 */ /* 0x000f620000300800 */
[----:B------:R-:W5:Y:S02]  /*cc6a0*/  LDL.LU R222, [R1+0x2248] ;  /* 0x0022480001de7983 */ /* 0x000f640000300800 */
[----:B------:R-:W5:Y:S02]  /*cc6b0*/  LDL.LU R221, [R1+0x224c] ;  /* 0x00224c0001dd7983 */ /* 0x000f640000300800 */
[----:B------:R-:W5:Y:S01]  /*cc6c0*/  LDL.LU R220, [R1+0x2250] ;  /* 0x0022500001dc7983 */ /* 0x000f620000300800 */
[----:B------:R1:W-:Y:S02]  /*cc6d0*/  LDGSTS.E [R132+0x30c00], [R216.64], P3 ;  /* 0x30c00000d8847fae */ /* 0x0003e40009921844 */
[----:B-1----:R-:W-:Y:S01]  /*cc6e0*/  MOV R216, R133 ;  /* 0x0000008500d87202 */ /* 0x002fe20000000f00 */
[----:B------:R-:W-:Y:S01]  /*cc6f0*/  IMAD.MOV.U32 R217, RZ, RZ, R218 ;  /* 0x000000ffffd97224 */ /* 0x000fe200078e00da */
[----:B------:R-:W-:Y:S01]  /*cc700*/  SEL R133, RZ, 0x4, !P5 ;  /* 0x00000004ff857807 */ /* 0x000fe20006800000 */
[----:B---3--:R-:W3:Y:S04]  /*cc710*/  LDL.LU R218, [R1+0x2254] ;  /* 0x0022540001da7983 */ /* 0x008ee80000300800 */
[----:B------:R1:W-:Y:S01]  /*cc720*/  LDGSTS.E [R132+0x30e00], [R216.64], P3 ;  /* 0x30e00000d8847fae */ /* 0x0003e20009921844 */
[----:B------:R-:W-:-:S02]  /*cc730*/  SEL R133, R133, RZ, !P0 ;  /* 0x000000ff85857207 */ /* 0x000fc40004000000 */
[----:B-1----:R-:W-:-:S04]  /*cc740*/  SEL R216, RZ, 0x4, !P1 ;  /* 0x00000004ffd87807 */ /* 0x002fc80004800000 */
[----:B------:R-:W-:Y:S02]  /*cc750*/  SEL R216, R216, RZ, !P0 ;  /* 0x000000ffd8d87207 */ /* 0x000fe40004000000 */
[-C--:B----4-:R-:W-:Y:S02]  /*cc760*/  IADD3 R230, P1, R230, R252.reuse, RZ ;  /* 0x000000fce6e67210 */ /* 0x090fe40007f3e0ff */
[----:B--2---:R-:W-:Y:S02]  /*cc770*/  IADD3 R228, P3, R228, R252, RZ ;  /* 0x000000fce4e47210 */ /* 0x004fe40007f7e0ff */
[----:B------:R-:W-:Y:S01]  /*cc780*/  IADD3.X R231, R231, R0, RZ, P1, !PT ;  /* 0x00000000e7e77210 */ /* 0x000fe20000ffe4ff */
[----:B------:R-:W-:Y:S02]  /*cc790*/  STL [R1+0x21c4], R230 ;  /* 0x0021c4e601007387 */ /* 0x000fe40000100800 */
[----:B------:R-:W-:Y:S02]  /*cc7a0*/  IMAD.X R229, R229, 0x1, R0, P3 ;  /* 0x00000001e5e57824 */ /* 0x000fe400018e0600 */
[----:B------:R-:W-:Y:S01]  /*cc7b0*/  STL [R1+0x21cc], R228 ;  /* 0x0021cce401007387 */ /* 0x000fe20000100800 */
[----:B------:R-:W-:-:S02]  /*cc7c0*/  ISETP.NE.U32.AND P1, PT, R216, RZ, PT ;  /* 0x000000ffd800720c */ /* 0x000fc40003f25070 */
[----:B------:R-:W-:Y:S02]  /*cc7d0*/  ISETP.NE.U32.AND P3, PT, R133, RZ, PT ;  /* 0x000000ff8500720c */ /* 0x000fe40003f65070 */
[----:B------:R-:W-:-:S04]  /*cc7e0*/  IADD3 R226, P5, R226, R252, RZ ;  /* 0x000000fce2e27210 */ /* 0x000fc80007fbe0ff */
[----:B------:R-:W-:Y:S01]  /*cc7f0*/  IADD3.X R227, R227, R0, RZ, P5, !PT ;  /* 0x00000000e3e37210 */ /* 0x000fe20002ffe4ff */
[----:B------:R-:W-:Y:S01]  /*cc800*/  STL [R1+0x21d4], R226 ;  /* 0x0021d4e201007387 */ /* 0x000fe20000100800 */
[----:B-----5:R-:W-:-:S03]  /*cc810*/  IADD3 R223, P5, R223, R252, RZ ;  /* 0x000000fcdfdf7210 */ /* 0x020fc60007fbe0ff */
[----:B------:R-:W-:Y:S01]  /*cc820*/  STL [R1+0x21c0], R231 ;  /* 0x0021c0e701007387 */ /* 0x000fe20000100800 */
[----:B------:R-:W-:Y:S03]  /*cc830*/  STL [R1+0x21c8], R229 ;  /* 0x0021c8e501007387 */ /* 0x000fe60000100800 */
[----:B------:R1:W-:Y:S01]  /*cc840*/  STL [R1+0x21d0], R227 ;  /* 0x0021d0e301007387 */ /* 0x0003e20000100800 */
[----:B------:R-:W2:Y:S02]  /*cc850*/  LDL.LU R216, [R1+0x2258] ;  /* 0x0022580001d87983 */ /* 0x000ea40000300800 */
[----:B------:R-:W-:Y:S02]  /*cc860*/  STL [R1+0x21dc], R223 ;  /* 0x0021dcdf01007387 */ /* 0x000fe40000100800 */
[----:B------:R-:W4:Y:S01]  /*cc870*/  LDL.LU R133, [R1+0x225c] ;  /* 0x00225c0001857983 */ /* 0x000f220000300800 */
[C---:B------:R-:W-:Y:S08]  /*cc880*/  HMMA.1688.F32.TF32 R208, R172.reuse, R242, R208 ;  /* 0x000000f2acd0723c */ /* 0x040ff000000810d0 */
[C---:B------:R-:W-:Y:S08]  /*cc890*/  HMMA.1688.F32.TF32 R140, R172.reuse, R142, R248 ;  /* 0x0000008eac8c723c */ /* 0x040ff000000810f8 */
[----:B------:R-:W-:Y:S07]  /*cc8a0*/  HMMA.1688.F32.TF32 R172, R172, R134, R244 ;  /* 0x00000086acac723c */ /* 0x000fee00000810f4 */
[----:B------:R-:W-:Y:S01]  /*cc8b0*/  IMAD.MOV.U32 R134, RZ, RZ, R230 ;  /* 0x000000ffff867224 */ /* 0x000fe200078e00e6 */
[----:B------:R-:W-:-:S05]  /*cc8c0*/  MOV R135, R231 ;  /* 0x000000e700877202 */ /* 0x000fca0000000f00 */
[----:B------:R5:W-:Y:S01]  /*cc8d0*/  LDGSTS.E [R132+0x32800], [R134.64], P2 ;  /* 0x3280000086847fae */ /* 0x000be20009121844 */
[----:B------:R-:W-:Y:S01]  /*cc8e0*/  IMAD.X R225, R225, 0x1, R0, P5 ;  /* 0x00000001e1e17824 */ /* 0x000fe200028e0600 */
[----:B-----5:R-:W-:Y:S01]  /*cc8f0*/  MOV R134, R228 ;  /* 0x000000e400867202 */ /* 0x020fe20000000f00 */
[----:B------:R-:W-:-:S05]  /*cc900*/  IMAD.MOV.U32 R135, RZ, RZ, R229 ;  /* 0x000000ffff877224 */ /* 0x000fca00078e00e5 */
[----:B------:R5:W-:Y:S01]  /*cc910*/  LDGSTS.E [R132+0x32a00], [R134.64], P2 ;  /* 0x32a0000086847fae */ /* 0x000be20009121844 */
[----:B------:R-:W-:Y:S02]  /*cc920*/  IADD3 R219, P5, R219, R252, RZ ;  /* 0x000000fcdbdb7210 */ /* 0x000fe40007fbe0ff */
[----:B-----5:R-:W-:Y:S01]  /*cc930*/  MOV R134, R226 ;  /* 0x000000e200867202 */ /* 0x020fe20000000f00 */
[----:B------:R-:W-:-:S05]  /*cc940*/  IMAD.MOV.U32 R135, RZ, RZ, R227 ;  /* 0x000000ffff877224 */ /* 0x000fca00078e00e3 */
[----:B------:R5:W-:Y:S04]  /*cc950*/  LDGSTS.E [R132+0x32c00], [R134.64], P2 ;  /* 0x32c0000086847fae */ /* 0x000be80009121844 */
[----:B------:R3:W-:Y:S01]  /*cc960*/  STL [R1+0x21d8], R225 ;  /* 0x0021d8e101007387 */ /* 0x0007e20000100800 */
[----:B-1----:R-:W2:Y:S01]  /*cc970*/  LDL.LU R227, [R1+0x22c4] ;  /* 0x0022c40001e37983 */ /* 0x002ea20000300800 */
[----:B------:R-:W-:Y:S02]  /*cc980*/  IADD3.X R224, R224, R0, RZ, P5, !PT ;  /* 0x00000000e0e07210 */ /* 0x000fe40002ffe4ff */
[----:B-----5:R-:W-:Y:S01]  /*cc990*/  MOV R134, R223 ;  /* 0x000000df00867202 */ /* 0x020fe20000000f00 */
[----:B------:R-:W-:Y:S01]  /*cc9a0*/  IMAD.MOV.U32 R135, RZ, RZ, R225 ;  /* 0x000000ffff877224 */ /* 0x000fe200078e00e1 */
[-C--:B---3--:R-:W-:Y:S01]  /*cc9b0*/  IADD3 R218, P5, R218, R252.reuse, RZ ;  /* 0x000000fcdada7210 */ /* 0x088fe20007fbe0ff */
[----:B------:R-:W3:Y:S04]  /*cc9c0*/  LDL.LU R225, [R1+0x22cc] ;  /* 0x0022cc0001e17983 */ /* 0x000ee80000300800 */
[----:B------:R1:W-:Y:S01]  /*cc9d0*/  LDGSTS.E [R132+0x32e00], [R134.64], P2 ;  /* 0x32e0000086847fae */ /* 0x0003e20009121844 */
[----:B------:R-:W-:Y:S01]  /*cc9e0*/  IADD3 R221, P2, R221, R252, RZ ;  /* 0x000000fcdddd7210 */ /* 0x000fe20007f5e0ff */
[----:B------:R5:W-:Y:S02]  /*cc9f0*/  STL [R1+0x2244], R219 ;  /* 0x002244db01007387 */ /* 0x000be40000100800 */
[----:B------:R-:W3:Y:S02]  /*cca00*/  LDL.LU R223, [R1+0x22d4] ;  /* 0x0022d40001df7983 */ /* 0x000ee40000300800 */
[----:B------:R-:W-:Y:S01]  /*cca10*/  IMAD.X R222, R222, 0x1, R0, P2 ;  /* 0x00000001dede7824 */ /* 0x000fe200010e0600 */
[----:B------:R-:W-:Y:S01]  /*cca20*/  STL [R1+0x224c], R221 ;  /* 0x00224cdd01007387 */ /* 0x000fe20000100800 */
[----:B------:R1:W-:Y:S02]  /*cca30*/  STL [R1+0x2240], R224 ;  /* 0x002240e001007387 */ /* 0x0003e40000100800 */
[----:B------:R-:W-:Y:S01]  /*cca40*/  STL [R1+0x2254], R218 ;  /* 0x002254da01007387 */ /* 0x000fe20000100800 */
[----:B------:R-:W-:Y:S01]  /*cca50*/  IADD3.X R220, R220, R0, RZ, P5, !PT ;  /* 0x00000000dcdc7210 */ /* 0x000fe20002ffe4ff */
[----:B------:R1:W-:Y:S01]  /*cca60*/  STL [R1+0x2248], R222 ;  /* 0x002248de01007387 */ /* 0x0003e20000100800 */
[----:B------:R-:W3:Y:S01]  /*cca70*/  LDL.LU R228, [R1+0x22c0] ;  /* 0x0022c00001e47983 */ /* 0x000ee20000300800 */
[----:B------:R-:W-:Y:S07]  /*cca80*/  HMMA.1688.F32.TF32 R160, R176, R128, R160 ;  /* 0x00000080b0a0723c */ /* 0x000fee00000810a0 */
[----:B------:R-:W-:Y:S01]  /*cca90*/  IMAD.MOV.U32 R128, RZ, RZ, R219 ;  /* 0x000000ffff807224 */ /* 0x000fe200078e00db */
[----:B------:R-:W-:-:S05]  /*ccaa0*/  MOV R129, R224 ;  /* 0x000000e000817202 */ /* 0x000fca0000000f00 */
[----:B------:R1:W-:Y:S02]  /*ccab0*/  LDGSTS.E [R132+0x34800], [R128.64], P4 ;  /* 0x3480000080847fae */ /* 0x0003e4000a121844 */
[----:B-1----:R-:W-:Y:S01]  /*ccac0*/  IMAD.MOV.U32 R128, RZ, RZ, R221 ;  /* 0x000000ffff807224 */ /* 0x002fe200078e00dd */
[----:B------:R-:W-:-:S05]  /*ccad0*/  MOV R129, R222 ;  /* 0x000000de00817202 */ /* 0x000fca0000000f00 */
[----:B------:R1:W-:Y:S02]  /*ccae0*/  LDGSTS.E [R132+0x34a00], [R128.64], P4 ;  /* 0x34a0000080847fae */ /* 0x0003e4000a121844 */
[----:B-1----:R-:W-:Y:S01]  /*ccaf0*/  MOV R128, R218 ;  /* 0x000000da00807202 */ /* 0x002fe20000000f00 */
[----:B------:R-:W-:-:S05]  /*ccb00*/  IMAD.MOV.U32 R129, RZ, RZ, R220 ;  /* 0x000000ffff817224 */ /* 0x000fca00078e00dc */
[----:B------:R1:W-:Y:S01]  /*ccb10*/  LDGSTS.E [R132+0x34c00], [R128.64], P4 ;  /* 0x34c0000080847fae */ /* 0x0003e2000a121844 */
[----:B----4-:R-:W-:-:S05]  /*ccb20*/  IADD3 R133, P2, R133, R252, RZ ;  /* 0x000000fc85857210 */ /* 0x010fca0007f5e0ff */
[----:B------:R-:W-:Y:S01]  /*ccb30*/  STL [R1+0x225c], R133 ;  /* 0x00225c8501007387 */ /* 0x000fe20000100800 */
[----:B------:R4:W-:Y:S02]  /*ccb40*/  STL [R1+0x2250], R220 ;  /* 0x002250dc01007387 */ /* 0x0009e40000100800 */
[----:B-----5:R-:W5:Y:S02]  /*ccb50*/  LDL.LU R219, [R1+0x22dc] ;  /* 0x0022dc0001db7983 */ /* 0x020f640000300800 */
[----:B------:R-:W5:Y:S01]  /*ccb60*/  LDL.LU R226, [R1+0x22c8] ;  /* 0x0022c80001e27983 */ /* 0x000f620000300800 */
[----:B------:R-:W5:Y:S01]  /*ccb70*/  LDL.LU R224, [R1+0x22d0] ;  /* 0x0022d00001e07983 */ /* 0x000f620000300800 */
[----:B------:R-:W5:Y:S02]  /*ccb80*/  LDL.LU R221, [R1+0x22d8] ;  /* 0x0022d80001dd7983 */ /* 0x000f640000300800 */
[----:B--2---:R-:W-:Y:S02]  /*ccb90*/  IMAD.X R216, R216, 0x1, R0, P2 ;  /* 0x00000001d8d87824 */ /* 0x004fe400010e0600 */
[----:B------:R-:W2:Y:S03]  /*ccba0*/  LDL.LU R135, [R1+0x2344] ;  /* 0x0023440001877983 */ /* 0x000ea60000300800 */
[----:B------:R1:W-:Y:S01]  /*ccbb0*/  STL [R1+0x2258], R216 ;  /* 0x002258d801007387 */ /* 0x0003e20000100800 */
[----:B------:R-:W2:Y:S02]  /*ccbc0*/  LDL.LU R222, [R1+0x2340] ;  /* 0x0023400001de7983 */ /* 0x000ea40000300800 */
[----:B----4-:R-:W4:Y:S02]  /*ccbd0*/  LDL.LU R220, [R1+0x2348] ;  /* 0x0023480001dc7983 */ /* 0x010f240000300800 */
[----:B------:R-:W2:Y:S02]  /*ccbe0*/  LDL.LU R218, [R1+0x234c] ;  /* 0x00234c0001da7983 */ /* 0x000ea40000300800 */
[----:B-1----:R-:W-:Y:S01]  /*ccbf0*/  IMAD.MOV.U32 R129, RZ, RZ, R216 ;  /* 0x000000ffff817224 */ /* 0x002fe200078e00d8 */
[----:B------:R-:W2:Y:S01]  /*ccc00*/  LDL.LU R217, [R1+0x2350] ;  /* 0x0023500001d97983 */ /* 0x000ea20000300800 */
[----:B------:R-:W-:-:S03]  /*ccc10*/  MOV R128, R133 ;  /* 0x0000008500807202 */ /* 0x000fc60000000f00 */
[----:B------:R-:W2:Y:S01]  /*ccc20*/  LDL.LU R216, [R1+0x2354] ;  /* 0x0023540001d87983 */ /* 0x000ea20000300800 */
[----:B------:R-:W2:Y:S02]  /*ccc30*/  LDL.LU R134, [R1+0x2358] ;  /* 0x0023580001867983 */ /* 0x000ea40000300800 */
[----:B------:R-:W2:Y:S01]  /*ccc40*/  LDL.LU R133, [R1+0x235c] ;  /* 0x00235c0001857983 */ /* 0x000ea20000300800 */
[C---:B------:R-:W-:Y:S01]  /*ccc50*/  ISETP.GT.AND P2, PT, R3.reuse, 0x75, PT ;  /* 0x000000750300780c */ /* 0x040fe20003f44270 */
[----:B------:R1:W-:Y:S01]  /*ccc60*/  LDGSTS.E [R132+0x34e00], [R128.64], P4 ;  /* 0x34e0000080847fae */ /* 0x0003e2000a121844 */
[----:B------:R-:W-:Y:S01]  /*ccc70*/  ISETP.GT.AND P5, PT, R3, 0x79, PT ;  /* 0x000000790300780c */ /* 0x000fe20003fa4270 */
[----:B------:R-:W-:Y:S01]  /*ccc80*/  HMMA.1688.F32.TF32 R164, R176, R124, R164 ;  /* 0x0000007cb0a4723c */ /* 0x000fe200000810a4 */
[----:B-1----:R-:W-:Y:S02]  /*ccc90*/  SEL R129, RZ, 0x4, !P2 ;  /* 0x00000004ff817807 */ /* 0x002fe40005000000 */
[----:B------:R-:W-:-:S02]  /*ccca0*/  SEL R128, RZ, 0x4, !P5 ;  /* 0x00000004ff807807 */ /* 0x000fc40006800000 */
[----:B------:R-:W-:-:S05]  /*cccb0*/  IADD3 R227, P2, R227, R252, RZ ;  /* 0x000000fce3e37210 */ /* 0x000fca0007f5e0ff */
[----:B------:R-:W-:Y:S01]  /*cccc0*/  IMAD.MOV.U32 R124, RZ, RZ, R227 ;  /* 0x000000ffff7c7224 */ /* 0x000fe200078e00e3 */
[-C--:B---3--:R-:W-:Y:S02]  /*cccd0*/  IADD3 R225, P4, R225, R252.reuse, RZ ;  /* 0x000000fce1e17210 */ /* 0x088fe40007f9e0ff */
[----:B------:R-:W-:Y:S02]  /*ccce0*/  IADD3 R223, P5, R223, R252, RZ ;  /* 0x000000fcdfdf7210 */ /* 0x000fe40007fbe0ff */
[----:B------:R-:W-:-:S04]  /*cccf0*/  IADD3.X R228, R228, R0, RZ, P2, !PT ;  /* 0x00000000e4e47210 */ /* 0x000fc800017fe4ff */
[----:B------:R-:W-:-:S05]  /*ccd00*/  MOV R125, R228 ;  /* 0x000000e4007d7202 */ /* 0x000fca0000000f00 */
[----:B------:R1:W-:Y:S02]  /*ccd10*/  LDGSTS.E [R132+0x36800], [R124.64], P1 ;  /* 0x368000007c847fae */ /* 0x0003e40008921844 */
[----:B-1----:R-:W-:Y:S02]  /*ccd20*/  MOV R124, R225 ;  /* 0x000000e1007c7202 */ /* 0x002fe40000000f00 */
[----:B------:R-:W-:Y:S01]  /*ccd30*/  STL [R1+0x22c4], R227 ;  /* 0x0022c4e301007387 */ /* 0x000fe20000100800 */
[----:B------:R-:W-:Y:S02]  /*ccd40*/  STL [R1+0x22cc], R225 ;  /* 0x0022cce101007387 */ /* 0x000fe40000100800 */
[----:B------:R1:W-:Y:S02]  /*ccd50*/  STL [R1+0x22d4], R223 ;  /* 0x0022d4df01007387 */ /* 0x0003e40000100800 */
[----:B------:R-:W-:Y:S01]  /*ccd60*/  STL [R1+0x22c0], R228 ;  /* 0x0022c0e401007387 */ /* 0x000fe20000100800 */
[----:B------:R-:W-:Y:S01]  /*ccd70*/  HMMA.1688.F32.TF32 R168, R176, R120, R168 ;  /* 0x00000078b0a8723c */ /* 0x000fe200000810a8 */
[----:B------:R-:W-:-:S02]  /*ccd80*/  SEL R129, R129, RZ, !P0 ;  /* 0x000000ff81817207 */ /* 0x000fc40004000000 */
[----:B------:R-:W-:Y:S02]  /*ccd90*/  SEL R128, R128, RZ, !P0 ;  /* 0x000000ff80807207 */ /* 0x000fe40004000000 */
[----:B------:R-:W-:Y:S01]  /*ccda0*/  ISETP.NE.U32.AND P2, PT, R129, RZ, PT ;  /* 0x000000ff8100720c */ /* 0x000fe20003f45070 */
[----:B-----5:R-:W-:Y:S01]  /*ccdb0*/  IMAD.X R226, R226, 0x1, R0, P4 ;  /* 0x00000001e2e27824 */ /* 0x020fe200020e0600 */
[----:B------:R-:W-:-:S03]  /*ccdc0*/  IADD3.X R224, R224, R0, RZ, P5, !PT ;  /* 0x00000000e0e07210 */ /* 0x000fc60002ffe4ff */
[----:B------:R-:W-:Y:S01]  /*ccdd0*/  IMAD.MOV.U32 R125, RZ, RZ, R226 ;  /* 0x000000ffff7d7224 */ /* 0x000fe200078e00e2 */
[----:B------:R-:W-:-:S04]  /*ccde0*/  IADD3 R219, P5, R219, R252, RZ ;  /* 0x000000fcdbdb7210 */ /* 0x000fc80007fbe0ff */
[----:B------:R3:W-:Y:S01]  /*ccdf0*/  LDGSTS.E [R132+0x36a00], [R124.64], P1 ;  /* 0x36a000007c847fae */ /* 0x0007e20008921844 */
[----:B------:R-:W-:Y:S01]  /*cce00*/  IMAD.X R221, R221, 0x1, R0, P5 ;  /* 0x00000001dddd7824 */ /* 0x000fe200028e0600 */
[----:B---3--:R-:W-:Y:S01]  /*cce10*/  MOV R124, R223 ;  /* 0x000000df007c7202 */ /* 0x008fe20000000f00 */
[----:B------:R-:W-:-:S05]  /*cce20*/  IMAD.MOV.U32 R125, RZ, RZ, R224 ;  /* 0x000000ffff7d7224 */ /* 0x000fca00078e00e0 */
[----:B------:R3:W-:Y:S04]  /*cce30*/  LDGSTS.E [R132+0x36c00], [R124.64], P1 ;  /* 0x36c000007c847fae */ /* 0x0007e80008921844 */
[----:B------:R-:W-:Y:S01]  /*cce40*/  STL [R1+0x22c8], R226 ;  /* 0x0022c8e201007387 */ /* 0x000fe20000100800 */
[-C--:B--2---:R-:W-:Y:S01]  /*cce50*/  IADD3 R135, P5, R135, R252.reuse, RZ ;  /* 0x000000fc87877210 */ /* 0x084fe20007fbe0ff */
[----:B------:R-:W-:Y:S02]  /*cce60*/  STL [R1+0x22d0], R224 ;  /* 0x0022d0e001007387 */ /* 0x000fe40000100800 */
[----:B------:R-:W-:Y:S01]  /*cce70*/  STL [R1+0x22dc], R219 ;  /* 0x0022dcdb01007387 */ /* 0x000fe20000100800 */
[----:B---3--:R-:W-:Y:S01]  /*cce80*/  MOV R124, R219 ;  /* 0x000000db007c7202 */ /* 0x008fe20000000f00 */
[----:B------:R-:W-:Y:S01]  /*cce90*/  IMAD.MOV.U32 R125, RZ, RZ, R221 ;  /* 0x000000ffff7d7224 */ /* 0x000fe200078e00dd */
[----:B------:R2:W-:Y:S01]  /*ccea0*/  STL [R1+0x22d8], R221 ;  /* 0x0022d8dd01007387 */ /* 0x0005e20000100800 */
[----:B-1----:R-:W3:Y:S03]  /*cceb0*/  LDL.LU R223, [R1+0x23c4] ;  /* 0x0023c40001df7983 */ /* 0x002ee60000300800 */
[----:B------:R1:W-:Y:S01]  /*ccec0*/  LDGSTS.E [R132+0x36e00], [R124.64], P1 ;  /* 0x36e000007c847fae */ /* 0x0003e20008921844 */
[----:B------:R-:W-:-:S02]  /*cced0*/  IADD3 R218, P1, R218, R252, RZ ;  /* 0x000000fcdada7210 */ /* 0x000fc40007f3e0ff */
[----:B------:R-:W-:Y:S01]  /*ccee0*/  IADD3.X R222, R222, R0, RZ, P5, !PT ;  /* 0x00000000dede7210 */ /* 0x000fe20002ffe4ff */
[-C--:B------:R-:W-:Y:S01]  /*ccef0*/  IADD3 R216, P5, R216, R252.reuse, RZ ;  /* 0x000000fcd8d87210 */ /* 0x080fe20007fbe0ff */
[----:B--2---:R-:W2:Y:S01]  /*ccf00*/  LDL.LU R221, [R1+0x23cc] ;  /* 0x0023cc0001dd7983 */ /* 0x004ea20000300800 */
[----:B------:R5:W-:Y:S02]  /*ccf10*/  STL [R1+0x2344], R135 ;  /* 0x0023448701007387 */ /* 0x000be40000100800 */
[--C-:B----4-:R-:W-:Y:S02]  /*ccf20*/  IMAD.X R220, R220, 0x1, R0.reuse, P1 ;  /* 0x00000001dcdc7824 */ /* 0x110fe400008e0600 */
[----:B------:R-:W4:Y:S01]  /*ccf30*/  LDL.LU R219, [R1+0x23d4] ;  /* 0x0023d40001db7983 */ /* 0x000f220000300800 */
[----:B------:R-:W-:Y:S01]  /*ccf40*/  STL [R1+0x234c], R218 ;  /* 0x00234cda01007387 */ /* 0x000fe20000100800 */
[----:B------:R1:W-:Y:S01]  /*ccf50*/  STL [R1+0x2340], R222 ;  /* 0x002340de01007387 */ /* 0x0003e20000100800 */
[----:B------:R-:W-:Y:S01]  /*ccf60*/  IADD3 R133, P1, R133, R252, RZ ;  /* 0x000000fc85857210 */ /* 0x000fe20007f3e0ff */
[----:B------:R-:W-:Y:S01]  /*ccf70*/  STL [R1+0x2354], R216 ;  /* 0x002354d801007387 */ /* 0x000fe20000100800 */
[----:B------:R-:W-:Y:S01]  /*ccf80*/  IADD3.X R217, R217, R0, RZ, P5, !PT ;  /* 0x00000000d9d97210 */ /* 0x000fe20002ffe4ff */
[----:B------:R1:W-:Y:S01]  /*ccf90*/  STL [R1+0x2348], R220 ;  /* 0x002348dc01007387 */ /* 0x0003e20000100800 */
[----:B------:R-:W4:Y:S02]  /*ccfa0*/  LDL.LU R224, [R1+0x23c0] ;  /* 0x0023c00001e07983 */ /* 0x000f240000300800 */
[----:B------:R-:W-:Y:S02]  /*ccfb0*/  STL [R1+0x235c], R133 ;  /* 0x00235c8501007387 */ /* 0x000fe40000100800 */
[----:B------:R-:W-:Y:S01]  /*ccfc0*/  IMAD.MOV.U32 R120, RZ, RZ, R135 ;  /* 0x000000ffff787224 */ /* 0x000fe200078e0087 */
[----:B------:R-:W-:Y:S01]  /*ccfd0*/  MOV R121, R222 ;  /* 0x000000de00797202 */ /* 0x000fe20000000f00 */
[----:B------:R1:W-:Y:S01]  /*ccfe0*/  STL [R1+0x2350], R217 ;  /* 0x002350d901007387 */ /* 0x0003e20000100800 */
[----:B-----5:R-:W5:Y:S02]  /*ccff0*/  LDL.LU R135, [R1+0x23dc] ;  /* 0x0023dc0001877983 */ /* 0x020f640000300800 */
[----:B-1----:R-:W5:Y:S01]  /*cd000*/  LDL.LU R222, [R1+0x23c8] ;  /* 0x0023c80001de7983 */ /* 0x002f620000300800 */
[----:B------:R1:W-:Y:S01]  /*cd010*/  LDGSTS.E [R132+0x38800], [R120.64], P3 ;  /* 0x3880000078847fae */ /* 0x0003e20009921844 */
[----:B------:R-:W-:Y:S01]  /*cd020*/  IMAD.X R134, R134, 0x1, R0, P1 ;  /* 0x0000000186867824 */ /* 0x000fe200008e0600 */
[----:B-1----:R-:W-:Y:S01]  /*cd030*/  MOV R121, R220 ;  /* 0x000000dc00797202 */ /* 0x002fe20000000f00 */
[----:B------:R-:W-:Y:S01]  /*cd040*/  IMAD.MOV.U32 R120, RZ, RZ, R218 ;  /* 0x000000ffff787224 */ /* 0x000fe200078e00da */
[----:B------:R-:W5:Y:S04]  /*cd050*/  LDL.LU R220, [R1+0x23d0] ;  /* 0x0023d00001dc7983 */ /* 0x000f680000300800 */
[----:B------:R1:W-:Y:S02]  /*cd060*/  LDGSTS.E [R132+0x38a00], [R120.64], P3 ;  /* 0x38a0000078847fae */ /* 0x0003e40009921844 */
[----:B-1----:R-:W-:-:S02]  /*cd070*/  IMAD.MOV.U32 R121, RZ, RZ, R217 ;  /* 0x000000ffff797224 */ /* 0x002fc400078e00d9 */
[----:B------:R-:W5:Y:S01]  /*cd080*/  LDL.LU R217, [R1+0x23d8] ;  /* 0x0023d80001d97983 */ /* 0x000f620000300800 */
[----:B------:R-:W-:Y:S02]  /*cd090*/  MOV R120, R216 ;  /* 0x000000d800787202 */ /* 0x000fe40000000f00 */
[----:B------:R-:W5:Y:S02]  /*cd0a0*/  LDL.LU R216, [R1+0x2444] ;  /* 0x0024440001d87983 */ /* 0x000f640000300800 */
[----:B------:R1:W-:Y:S01]  /*cd0b0*/  STL [R1+0x2358], R134 ;  /* 0x0023588601007387 */ /* 0x0003e20000100800 */
[----:B------:R-:W5:Y:S04]  /*cd0c0*/  LDL.LU R218, [R1+0x2440] ;  /* 0x0024400001da7983 */ /* 0x000f680000300800 */
[----:B------:R1:W-:Y:S01]  /*cd0d0*/  LDGSTS.E [R132+0x38c00], [R120.64], P3 ;  /* 0x38c0000078847fae */ /* 0x0003e20009921844 */
[----:B------:R-:W-:Y:S01]  /*cd0e0*/  ISETP.NE.U32.AND P4, PT, R128, RZ, PT ;  /* 0x000000ff8000720c */ /* 0x000fe20003f85070 */
[----:B-1----:R-:W-:Y:S01]  /*cd0f0*/  IMAD.MOV.U32 R121, RZ, RZ, R134 ;  /* 0x000000ffff797224 */ /* 0x002fe200078e0086 */
[----:B------:R-:W-:Y:S01]  /*cd100*/  MOV R120, R133 ;  /* 0x0000008500787202 */ /* 0x000fe20000000f00 */
[----:B------:R-:W5:Y:S01]  /*cd110*/  LDL.LU R134, [R1+0x2448] ;  /* 0x0024480001867983 */ /* 0x000f620000300800 */
[----:B------:R-:W5:Y:S02]  /*cd120*/  LDL.LU R133, [R1+0x244c] ;  /* 0x00244c0001857983 */ /* 0x000f640000300800 */
[----:B------:R-:W5:Y:S02]  /*cd130*/  LDL.LU R129, [R1+0x2450] ;  /* 0x0024500001817983 */ /* 0x000f640000300800 */
[----:B------:R-:W5:Y:S01]  /*cd140*/  LDL.LU R128, [R1+0x2454] ;  /* 0x0024540001807983 */ /* 0x000f620000300800 */
[----:B------:R-:W5:Y:S01]  /*cd150*/  LDL.LU R125, [R1+0x2458] ;  /* 0x00245800017d7983 */ /* 0x000f620000300800 */
[----:B------:R-:W5:Y:S03]  /*cd160*/  LDL.LU R124, [R1+0x245c] ;  /* 0x00245c00017c7983 */ /* 0x000f660000300800 */
[----:B------:R1:W-:Y:S01]  /*cd170*/  LDGSTS.E [R132+0x38e00], [R120.64], P3 ;  /* 0x38e0000078847fae */ /* 0x0003e20009921844 */
[----:B------:R-:W-:-:S02]  /*cd180*/  ISETP.GT.AND P5, PT, R3, 0x2, PT ;  /* 0x000000020300780c */ /* 0x000fc40003fa4270 */
[----:B------:R-:W-:Y:S01]  /*cd190*/  ISETP.GT.AND P1, PT, R3, 0x7d, PT ;  /* 0x0000007d0300780c */ /* 0x000fe20003f24270 */
[----:B------:R-:W-:Y:S01]  /*cd1a0*/  HMMA.1688.F32.TF32 R192, R176, R116, R192 ;  /* 0x00000074b0c0723c */ /* 0x000fe200000810c0 */
[----:B-1----:R-:W-:Y:S02]  /*cd1b0*/  SEL R120, RZ, 0x4, !P5 ;  /* 0x00000004ff787807 */ /* 0x002fe40006800000 */
[----:B------:R-:W-:-:S04]  /*cd1c0*/  SEL R121, RZ, 0x4, !P1 ;  /* 0x00000004ff797807 */ /* 0x000fc80004800000 */
[----:B------:R-:W-:Y:S01]  /*cd1d0*/  SEL R121, R121, RZ, !P0 ;  /* 0x000000ff79797207 */ /* 0x000fe20004000000 */
[----:B------:R-:W-:Y:S01]  /*cd1e0*/  HMMA.1688.F32.TF32 R196, R176, R112, R196 ;  /* 0x00000070b0c4723c */ /* 0x000fe200000810c4 */
[----:B---3--:R-:W-:-:S05]  /*cd1f0*/  IADD3 R223, P3, R223, R252, RZ ;  /* 0x000000fcdfdf7210 */ /* 0x008fca0007f7e0ff */
[----:B------:R-:W-:Y:S01]  /*cd200*/  IMAD.MOV.U32 R116, RZ, RZ, R223 ;  /* 0x000000ffff747224 */ /* 0x000fe200078e00df */
[-C--:B--2---:R-:W-:Y:S02]  /*cd210*/  IADD3 R221, P5, R221, R252.reuse, RZ ;  /* 0x000000fcdddd7210 */ /* 0x084fe40007fbe0ff */
[----:B----4-:R-:W-:Y:S02]  /*cd220*/  IADD3 R219, P1, R219, R252, RZ ;  /* 0x000000fcdbdb7210 */ /* 0x010fe40007f3e0ff */
[----:B------:R-:W-:-:S04]  /*cd230*/  IADD3.X R224, R224, R0, RZ, P3, !PT ;  /* 0x00000000e0e07210 */ /* 0x000fc80001ffe4ff */
[----:B------:R-:W-:Y:S01]  /*cd240*/  MOV R117, R224 ;  /* 0x000000e000757202 */ /* 0x000fe20000000f00 */
[----:B-----5:R-:W-:-:S04]  /*cd250*/  IMAD.X R222, R222, 0x1, R0, P5 ;  /* 0x00000001dede7824 */ /* 0x020fc800028e0600 */
[----:B------:R1:W-:Y:S02]  /*cd260*/  LDGSTS.E [R132+0x3a800], [R116.64], P2 ;  /* 0x3a80000074847fae */ /* 0x0003e40009121844 */
[----:B-1----:R-:W-:Y:S01]  /*cd270*/  MOV R116, R221 ;  /* 0x000000dd00747202 */ /* 0x002fe20000000f00 */
[----:B------:R-:W-:Y:S01]  /*cd280*/  IMAD.MOV.U32 R117, RZ, RZ, R222 ;  /* 0x000000ffff757224 */ /* 0x000fe200078e00de */
[----:B------:R-:W-:Y:S01]  /*cd290*/  IADD3.X R220, R220, R0, RZ, P1, !PT ;  /* 0x00000000dcdc7210 */ /* 0x000fe20000ffe4ff */
[----:B------:R-:W-:-:S03]  /*cd2a0*/  IADD3 R135, P1, R135, R252, RZ ;  /* 0x000000fc87877210 */ /* 0x000fc60007f3e0ff */
[----:B------:R1:W-:Y:S04]  /*cd2b0*/  LDGSTS.E [R132+0x3aa00], [R116.64], P2 ;  /* 0x3aa0000074847fae */ /* 0x0003e80009121844 */
[----:B------:R-:W-:Y:S01]  /*cd2c0*/  STL [R1+0x23c4], R223 ;  /* 0x0023c4df01007387 */ /* 0x000fe20000100800 */
[----:B------:R-:W-:Y:S02]  /*cd2d0*/  STL [R1+0x23cc], R221 ;  /* 0x0023ccdd01007387 */ /* 0x000fe40000100800 */
[----:B------:R-:W-:Y:S01]  /*cd2e0*/  STL [R1+0x23d4], R219 ;  /* 0x0023d4db01007387 */ /* 0x000fe20000100800 */
[----:B-1----:R-:W-:Y:S01]  /*cd2f0*/  MOV R116, R219 ;  /* 0x000000db00747202 */ /* 0x002fe20000000f00 */
[----:B------:R-:W-:Y:S02]  /*cd300*/  IMAD.MOV.U32 R117, RZ, RZ, R220 ;  /* 0x000000ffff757224 */ /* 0x000fe400078e00dc */
[----:B------:R-:W-:-:S03]  /*cd310*/  IMAD.X R217, R217, 0x1, R0, P1 ;  /* 0x00000001d9d97824 */ /* 0x000fc600008e0600 */
[----:B------:R1:W-:Y:S04]  /*cd320*/  LDGSTS.E [R132+0x3ac00], [R116.64], P2 ;  /* 0x3ac0000074847fae */ /* 0x0003e80009121844 */
[----:B------:R-:W-:Y:S01]  /*cd330*/  STL [R1+0x23c0], R224 ;  /* 0x0023c0e001007387 */ /* 0x000fe20000100800 */
[----:B------:R-:W-:Y:S01]  /*cd340*/  STL [R1+0x23c8], R222 ;  /* 0x0023c8de01007387 */ /* 0x000fe20000100800 */
[-C--:B------:R-:W-:Y:S01]  /*cd350*/  IADD3 R216, P1, R216, R252.reuse, RZ ;  /* 0x000000fcd8d87210 */ /* 0x080fe20007f3e0ff */
[----:B------:R-:W-:Y:S01]  /*cd360*/  STL [R1+0x23d0], R220 ;  /* 0x0023d0dc01007387 */ /* 0x000fe20000100800 */
[----:B------:R-:W-:Y:S01]  /*cd370*/  STL [R1+0x23dc], R135 ;  /* 0x0023dc8701007387 */ /* 0x000fe20000100800 */
[----:B-1----:R-:W-:Y:S01]  /*cd380*/  MOV R116, R135 ;  /* 0x0000008700747202 */ /* 0x002fe20000000f00 */
[----:B------:R-:W-:Y:S01]  /*cd390*/  IMAD.MOV.U32 R117, RZ, RZ, R217 ;  /* 0x000000ffff757224 */ /* 0x000fe200078e00d9 */
[----:B------:R-:W-:Y:S01]  /*cd3a0*/  ISETP.NE.U32.AND P3, PT, R121, RZ, PT ;  /* 0x000000ff7900720c */ /* 0x000fe20003f65070 */
[----:B------:R1:W-:Y:S04]  /*cd3b0*/  STL [R1+0x23d8], R217 ;  /* 0x0023d8d901007387 */ /* 0x0003e80000100800 */
[----:B------:R2:W-:Y:S01]  /*cd3c0*/  LDGSTS.E [R132+0x3ae00], [R116.64], P2 ;  /* 0x3ae0000074847fae */ /* 0x0005e20009121844 */
[----:B------:R-:W-:Y:S01]  /*cd3d0*/  IADD3 R133, P2, R133, R252, RZ ;  /* 0x000000fc85857210 */ /* 0x000fe20007f5e0ff */
[----:B------:R-:W3:Y:S01]  /*cd3e0*/  LDL.LU R121, [R1+0x24c4] ;  /* 0x0024c40001797983 */ /* 0x000ee20000300800 */
[----:B------:R-:W-:Y:S01]  /*cd3f0*/  IADD3.X R218, R218, R0, RZ, P1, !PT ;  /* 0x00000000dada7210 */ /* 0x000fe20000ffe4ff */
[----:B------:R-:W-:-:S02]  /*cd400*/  IADD3 R128, P1, R128, R252, RZ ;  /* 0x000000fc80807210 */ /* 0x000fc40007f3e0ff */
[----:B------:R-:W-:Y:S01]  /*cd410*/  IMAD.X R134, R134, 0x1, R0, P2 ;  /* 0x0000000186867824 */ /* 0x000fe200010e0600 */
[----:B-1----:R-:W4:Y:S01]  /*cd420*/  LDL.LU R217, [R1+0x24cc] ;  /* 0x0024cc0001d97983 */ /* 0x002f220000300800 */
[----:B------:R-:W-:Y:S02]  /*cd430*/  STL [R1+0x2444], R216 ;  /* 0x002444d801007387 */ /* 0x000fe40000100800 */
[----:B------:R-:W5:Y:S02]  /*cd440*/  LDL.LU R135, [R1+0x24d4] ;  /* 0x0024d40001877983 */ /* 0x000f640000300800 */
[----:B------:R-:W-:Y:S01]  /*cd450*/  STL [R1+0x244c], R133 ;  /* 0x00244c8501007387 */ /* 0x000fe20000100800 */
[----:B------:R-:W-:Y:S01]  /*cd460*/  IADD3 R124, P2, R124, R252, RZ ;  /* 0x000000fc7c7c7210 */ /* 0x000fe20007f5e0ff */
[----:B------:R1:W-:Y:S01]  /*cd470*/  STL [R1+0x2440], R218 ;  /* 0x002440da01007387 */ /* 0x0003e20000100800 */
[----:B------:R-:W-:Y:S01]  /*cd480*/  IADD3.X R129, R129, R0, RZ, P1, !PT ;  /* 0x0000000081817210 */ /* 0x000fe20000ffe4ff */
[----:B------:R-:W-:Y:S02]  /*cd490*/  STL [R1+0x2454], R128 ;  /* 0x0024548001007387 */ /* 0x000fe40000100800 */
[----:B------:R1:W-:Y:S01]  /*cd4a0*/  STL [R1+0x2448], R134 ;  /* 0x0024488601007387 */ /* 0x0003e20000100800 */
[----:B------:R-:W5:Y:S01]  /*cd4b0*/  LDL.LU R219, [R1+0x24c0] ;  /* 0x0024c00001db7983 */ /* 0x000f620000300800 */
[----:B------:R-:W-:Y:S02]  /*cd4c0*/  STL [R1+0x245c], R124 ;  /* 0x00245c7c01007387 */ /* 0x000fe40000100800 */
[----:B------:R1:W-:Y:S01]  /*cd4d0*/  STL [R1+0x2450], R129 ;  /* 0x0024508101007387 */ /* 0x0003e20000100800 */
[----:B------:R-:W-:Y:S01]  /*cd4e0*/  MOV R113, R218 ;  /* 0x000000da00717202 */ /* 0x000fe20000000f00 */
[----:B--2---:R-:W2:Y:S01]  /*cd4f0*/  LDL.LU R116, [R1+0x24dc] ;  /* 0x0024dc0001747983 */ /* 0x004ea20000300800 */
[----:B------:R-:W-:-:S02]  /*cd500*/  IMAD.MOV.U32 R112, RZ, RZ, R216 ;  /* 0x000000ffff707224 */ /* 0x000fc400078e00d8 */
[----:B-1----:R-:W2:Y:S02]  /*cd510*/  LDL.LU R218, [R1+0x24c8] ;  /* 0x0024c80001da7983 */ /* 0x002ea40000300800 */
[----:B------:R-:W2:Y:S01]  /*cd520*/  LDL.LU R216, [R1+0x24d0] ;  /* 0x0024d00001d87983 */ /* 0x000ea20000300800 */
[----:B------:R1:W-:Y:S01]  /*cd530*/  LDGSTS.E [R132+0x3c800], [R112.64], P4 ;  /* 0x3c80000070847fae */ /* 0x0003e2000a121844 */
[----:B------:R-:W-:Y:S02]  /*cd540*/  IMAD.X R125, R125, 0x1, R0, P2 ;  /* 0x000000017d7d7824 */ /* 0x000fe400010e0600 */
[----:B-1----:R-:W-:Y:S01]  /*cd550*/  IMAD.MOV.U32 R112, RZ, RZ, R133 ;  /* 0x000000ffff707224 */ /* 0x002fe200078e0085 */
[----:B------:R-:W-:Y:S02]  /*cd560*/  MOV R113, R134 ;  /* 0x0000008600717202 */ /* 0x000fe40000000f00 */
[----:B------:R-:W2:Y:S04]  /*cd570*/  LDL.LU R134, [R1+0x24d8] ;  /* 0x0024d80001867983 */ /* 0x000ea80000300800 */
[----:B------:R1:W-:Y:S01]  /*cd580*/  LDGSTS.E [R132+0x3ca00], [R112.64], P4 ;  /* 0x3ca0000070847fae */ /* 0x0003e2000a121844 */
[----:B------:R-:W2:Y:S02]  /*cd590*/  LDL R243, [R1+0x1764] ;  /* 0x0017640001f37983 */ /* 0x000ea40000100800 */
[----:B------:R1:W-:Y:S02]  /*cd5a0*/  STL [R1+0x2458], R125 ;  /* 0x0024587d01007387 */ /* 0x0003e40000100800 */
[----:B------:R-:W2:Y:S01]  /*cd5b0*/  LDL.LU R133, [R1+0x2f58] ;  /* 0x002f580001857983 */ /* 0x000ea20000300800 */
[----:B------:R-:W-:-:S02]  /*cd5c0*/  SEL R120, R120, RZ, !P0 ;  /* 0x000000ff78787207 */ /* 0x000fc40004000000 */
[----:B-1----:R-:W-:Y:S01]  /*cd5d0*/  MOV R112, R128 ;  /* 0x0000008000707202 */ /* 0x002fe20000000f00 */
[----:B------:R-:W-:Y:S01]  /*cd5e0*/  IMAD.MOV.U32 R113, RZ, RZ, R129 ;  /* 0x000000ffff717224 */ /* 0x000fe200078e0081 */
[----:B------:R-:W2:Y:S01]  /*cd5f0*/  LDL.LU R128, [R1+0x2f64] ;  /* 0x002f640001807983 */ /* 0x000ea20000300800 */
[----:B------:R-:W2:Y:S03]  /*cd600*/  LDL.LU R129, [R1+0x2f50] ;  /* 0x002f500001817983 */ /* 0x000ea60000300800 */
[----:B------:R1:W-:Y:S01]  /*cd610*/  LDGSTS.E [R132+0x3cc00], [R112.64], P4 ;  /* 0x3cc0000070847fae */ /* 0x0003e2000a121844 */
[----:B------:R-:W-:Y:S01]  /*cd620*/  ISETP.NE.U32.AND P5, PT, R120, RZ, PT ;  /* 0x000000ff7800720c */ /* 0x000fe20003fa5070 */
[----:B-1----:R-:W-:Y:S02]  /*cd630*/  IMAD.MOV.U32 R113, RZ, RZ, R125 ;  /* 0x000000ffff717224 */ /* 0x002fe400078e007d */
[----:B------:R-:W2:Y:S01]  /*cd640*/  LDL.LU R125, [R1+0x2f5c] ;  /* 0x002f5c00017d7983 */ /* 0x000ea20000300800 */
[----:B------:R-:W-:-:S02]  /*cd650*/  MOV R112, R124 ;  /* 0x0000007c00707202 */ /* 0x000fc40000000f00 */
[----:B------:R-:W2:Y:S02]  /*cd660*/  LDL.LU R124, [R1+0x2f48] ;  /* 0x002f4800017c7983 */ /* 0x000ea40000300800 */
[----:B------:R-:W2:Y:S01]  /*cd670*/  LDL.LU R120, [R1+0x2f54] ;  /* 0x002f540001787983 */ /* 0x000ea20000300800 */
[----:B------:R-:W2:Y:S01]  /*cd680*/  LDL.LU R117, [R1+0x2f4c] ;  /* 0x002f4c0001757983 */ /* 0x000ea20000300800 */
[----:B------:R-:W-:-:S03]  /*cd690*/  ISETP.GT.AND P1, PT, R3, 0x6, PT ;  /* 0x000000060300780c */ /* 0x000fc60003f24270 */
[----:B------:R1:W-:Y:S01]  /*cd6a0*/  LDGSTS.E [R132+0x3ce00], [R112.64], P4 ;  /* 0x3ce0000070847fae */ /* 0x0003e2000a121844 */
[----:B------:R-:W-:Y:S01]  /*cd6b0*/  HMMA.1688.F32.TF32 R200, R176, R108, R200 ;  /* 0x0000006cb0c8723c */ /* 0x000fe200000810c8 */
[----:B-1----:R-:W-:Y:S02]  /*cd6c0*/  SEL R113, RZ, 0x4, !P1 ;  /* 0x00000004ff717807 */ /* 0x002fe40004800000 */
[-C--:B---3--:R-:W-:Y:S02]  /*cd6d0*/  IADD3 R121, P1, R121, R252.reuse, RZ ;  /* 0x000000fc79797210 */ /* 0x088fe40007f3e0ff */
[-C--:B----4-:R-:W-:Y:S02]  /*cd6e0*/  IADD3 R217, P6, R217, R252.reuse, RZ ;  /* 0x000000fcd9d97210 */ /* 0x090fe40007fde0ff */
[----:B-----5:R-:W-:Y:S01]  /*cd6f0*/  IADD3 R135, P4, R135, R252, RZ ;  /* 0x000000fc87877210 */ /* 0x020fe20007f9e0ff */
[----:B------:R1:W-:Y:S02]  /*cd700*/  STL [R1+0x24c4], R121 ;  /* 0x0024c47901007387 */ /* 0x0003e40000100800 */
[----:B------:R-:W-:Y:S01]  /*cd710*/  STL [R1+0x24cc], R217 ;  /* 0x0024ccd901007387 */ /* 0x000fe20000100800 */
[-C--:B------:R-:W-:Y:S01]  /*cd720*/  IADD3.X R219, R219, R0.reuse, RZ, P1, !PT ;  /* 0x00000000dbdb7210 */ /* 0x080fe20000ffe4ff */
[----:B------:R-:W-:Y:S01]  /*cd730*/  STL [R1+0x24d4], R135 ;  /* 0x0024d48701007387 */ /* 0x000fe20000100800 */
[----:B--2---:R-:W-:Y:S01]  /*cd740*/  IMAD.X R218, R218, 0x1, R0, P6 ;  /* 0x00000001dada7824 */ /* 0x004fe200030e0600 */
[----:B------:R-:W-:-:S02]  /*cd750*/  IADD3.X R216, R216, R0, RZ, P4, !PT ;  /* 0x00000000d8d87210 */ /* 0x000fc400027fe4ff */
[----:B------:R2:W-:Y:S02]  /*cd760*/  STL [R1+0x24c0], R219 ;  /* 0x0024c0db01007387 */ /* 0x0005e40000100800 */
[----:B------:R-:W-:Y:S02]  /*cd770*/  STL [R1+0x24c8], R218 ;  /* 0x0024c8da01007387 */ /* 0x000fe40000100800 */
[----:B------:R-:W-:Y:S01]  /*cd780*/  IMAD.MOV.U32 R108, RZ, RZ, R121 ;  /* 0x000000ffff6c7224 */ /* 0x000fe200078e0079 */
[----:B------:R-:W-:Y:S01]  /*cd790*/  STL [R1+0x24d0], R216 ;  /* 0x0024d0d801007387 */ /* 0x000fe20000100800 */
[----:B-1----:R-:W3:Y:S01]  /*cd7a0*/  LDL.LU R121, [R1+0x2f40] ;  /* 0x002f400001797983 */ /* 0x002ee20000300800 */
[----:B------:R-:W-:Y:S02]  /*cd7b0*/  MOV R109, R219 ;  /* 0x000000db006d7202 */ /* 0x000fe40000000f00 */
[----:B------:R-:W-:-:S03]  /*cd7c0*/  IADD3 R116, P4, R116, R252, RZ ;  /* 0x000000fc74747210 */ /* 0x000fc60007f9e0ff */
[----:B------:R1:W-:Y:S04]  /*cd7d0*/  LDGSTS.E [R132+0x3e800], [R108.64], P3 ;  /* 0x3e8000006c847fae */ /* 0x0003e80009921844 */
[----:B------:R-:W4:Y:S01]  /*cd7e0*/  S2R R244, SR_TID.X ;  /* 0x0000000000f47919 */ /* 0x000f220000002100 */
[----:B-1----:R-:W-:Y:S01]  /*cd7f0*/  MOV R108, R217 ;  /* 0x000000d9006c7202 */ /* 0x002fe20000000f00 */
[----:B------:R-:W-:Y:S02]  /*cd800*/  IMAD.MOV.U32 R109, RZ, RZ, R218 ;  /* 0x000000ffff6d7224 */ /* 0x000fe400078e00da */
[----:B------:R-:W-:-:S03]  /*cd810*/  IMAD.X R134, R134, 0x1, R0, P4 ;  /* 0x0000000186867824 */ /* 0x000fc600020e0600 */
[----:B------:R1:W-:Y:S02]  /*cd820*/  LDGSTS.E [R132+0x3ea00], [R108.64], P3 ;  /* 0x3ea000006c847fae */ /* 0x0003e40009921844 */
[----:B-1----:R-:W-:Y:S01]  /*cd830*/  MOV R108, R135 ;  /* 0x00000087006c7202 */ /* 0x002fe20000000f00 */
[----:B------:R-:W-:-:S05]  /*cd840*/  IMAD.MOV.U32 R109, RZ, RZ, R216 ;  /* 0x000000ffff6d7224 */ /* 0x000fca00078e00d8 */
[----:B------:R1:W-:Y:S01]  /*cd850*/  LDGSTS.E [R132+0x3ec00], [R108.64], P3 ;  /* 0x3ec000006c847fae */ /* 0x0003e20009921844 */
[----:B------:R-:W-:-:S03]  /*cd860*/  IADD3 R128, P4, R128, R252, RZ ;  /* 0x000000fc80807210 */ /* 0x000fc60007f9e0ff */
[----:B------:R-:W-:Y:S01]  /*cd870*/  STL [R1+0x24dc], R116 ;  /* 0x0024dc7401007387 */ /* 0x000fe20000100800 */
[----:B------:R-:W-:Y:S01]  /*cd880*/  ISETP.GT.AND P2, PT, R3, 0xa, PT ;  /* 0x0000000a0300780c */ /* 0x000fe20003f44270 */
[----:B------:R5:W-:Y:S02]  /*cd890*/  STL [R1+0x24d8], R134 ;  /* 0x0024d88601007387 */ /* 0x000be40000100800 */
[----:B--2---:R-:W2:Y:S02]  /*cd8a0*/  LDL.LU R219, [R1+0x2ee4] ;  /* 0x002ee40001db7983 */ /* 0x004ea40000300800 */
[----:B-1----:R-:W-:Y:S01]  /*cd8b0*/  IMAD.MOV.U32 R108, RZ, RZ, R116 ;  /* 0x000000ffff6c7224 */ /* 0x002fe200078e0074 */
[----:B------:R-:W-:Y:S01]  /*cd8c0*/  MOV R109, R134 ;  /* 0x00000086006d7202 */ /* 0x000fe20000000f00 */
[----:B------:R-:W-:Y:S01]  /*cd8d0*/  IMAD.X R133, R133, 0x1, R0, P4 ;  /* 0x0000000185857824 */ /* 0x000fe200020e0600 */
[----:B------:R-:W2:Y:S04]  /*cd8e0*/  LDL.LU R217, [R1+0x2edc] ;  /* 0x002edc0001d97983 */ /* 0x000ea80000300800 */
[----:B------:R1:W-:Y:S01]  /*cd8f0*/  LDGSTS.E [R132+0x3ee00], [R108.64], P3 ;  /* 0x3ee000006c847fae */ /* 0x0003e20009921844 */
[----:B------:R-:W-:-:S02]  /*cd900*/  IADD3 R125, P3, R125, R252, RZ ;  /* 0x000000fc7d7d7210 */ /* 0x000fc40007f7e0ff */
[-C--:B------:R-:W-:Y:S01]  /*cd910*/  IADD3 R120, P4, R120, R252.reuse, RZ ;  /* 0x000000fc78787210 */ /* 0x080fe20007f9e0ff */
[----:B------:R1:W-:Y:S01]  /*cd920*/  STL [R1+0x2f64], R128 ;  /* 0x002f648001007387 */ /* 0x0003e20000100800 */
[----:B------:R-:W-:Y:S01]  /*cd930*/  SEL R112, RZ, 0x4, !P2 ;  /* 0x00000004ff707807 */ /* 0x000fe20005000000 */
[----:B-----5:R-:W5:Y:S01]  /*cd940*/  LDL.LU R134, [R1+0x2ed4] ;  /* 0x002ed40001867983 */ /* 0x020f620000300800 */
[----:B------:R-:W-:Y:S02]  /*cd950*/  IMAD.X R129, R129, 0x1, R0, P3 ;  /* 0x0000000181817824 */ /* 0x000fe400018e0600 */
[----:B------:R-:W-:Y:S02]  /*cd960*/  STL [R1+0x2f5c], R125 ;  /* 0x002f5c7d01007387 */ /* 0x000fe40000100800 */
[----:B------:R-:W-:Y:S01]  /*cd970*/  STL [R1+0x2f58], R133 ;  /* 0x002f588501007387 */ /* 0x000fe20000100800 */
[----:B------:R-:W-:Y:S01]  /*cd980*/  IADD3 R117, P3, R117, R252, RZ ;  /* 0x000000fc75757210 */ /* 0x000fe20007f7e0ff */
[----:B------:R1:W-:Y:S01]  /*cd990*/  STL [R1+0x2f54], R120 ;  /* 0x002f547801007387 */ /* 0x0003e20000100800 */
[----:B------:R-:W-:-:S02]  /*cd9a0*/  SEL R112, R112, RZ, !P0 ;  /* 0x000000ff70707207 */ /* 0x000fc40004000000 */
[----:B----4-:R-:W-:Y:S02]  /*cd9b0*/  LOP3.LUT R245, R244, 0x7f, RZ, 0xc0, !PT ;  /* 0x0000007ff4f57812 */ /* 0x010fe400078ec0ff */
[----:B------:R-:W-:Y:S01]  /*cd9c0*/  IADD3.X R124, R124, R0, RZ, P4, !PT ;  /* 0x000000007c7c7210 */ /* 0x000fe200027fe4ff */
[----:B------:R4:W-:Y:S01]  /*cd9d0*/  STL [R1+0x2f50], R129 ;  /* 0x002f508101007387 */ /* 0x0009e20000100800 */
[----:B------:R-:W5:Y:S01]  /*cd9e0*/  LDL.LU R220, [R1+0x2ed8] ;  /* 0x002ed80001dc7983 */ /* 0x000f620000300800 */
[----:B------:R-:W-:Y:S02]  /*cd9f0*/  ISETP.NE.U32.AND P1, PT, R112, RZ, PT ;  /* 0x000000ff7000720c */ /* 0x000fe40003f25070 */
[----:B------:R-:W-:Y:S01]  /*cda00*/  SHF.L.U32 R246, R245, 0x2, RZ ;  /* 0x00000002f5f67819 */ /* 0x000fe200000006ff */
[----:B------:R-:W-:Y:S01]  /*cda10*/  STL [R1+0x2f4c], R117 ;  /* 0x002f4c7501007387 */ /* 0x000fe20000100800 */
[----:B------:R-:W-:Y:S02]  /*cda20*/  IMAD.MOV.U32 R112, RZ, RZ, R128 ;  /* 0x000000ffff707224 */ /* 0x000fe400078e0080 */
[----:B------:R3:W-:Y:S02]  /*cda30*/  STL [R1+0x2f48], R124 ;  /* 0x002f487c01007387 */ /* 0x0007e40000100800 */
[----:B-1----:R-:W5:Y:S01]  /*cda40*/  LDL.LU R128, [R1+0x2ecc] ;  /* 0x002ecc0001807983 */ /* 0x002f620000300800 */
[----:B------:R-:W-:Y:S01]  /*cda50*/  SEL R113, R113, RZ, !P0 ;  /* 0x000000ff71717207 */ /* 0x000fe20004000000 */
[----:B------:R-:W5:Y:S01]  /*cda60*/  LDL.LU R218, [R1+0x2ed0] ;  /* 0x002ed00001da7983 */ /* 0x000f620000300800 */
[----:B------:R-:W-:Y:S01]  /*cda70*/  LOP3.LUT R116, R246, 0x40, RZ, 0x3c, !PT ;  /* 0x00000040f6747812 */ /* 0x000fe200078e3cff */
[----:B------:R-:W5:Y:S01]  /*cda80*/  LDL.LU R216, [R1+0x2ec8] ;  /* 0x002ec80001d87983 */ /* 0x000f620000300800 */
[----:B------:R-:W-:Y:S01]  /*cda90*/  ISETP.NE.U32.AND P2, PT, R113, RZ, PT ;  /* 0x000000ff7100720c */ /* 0x000fe20003f45070 */
[----:B------:R-:W-:Y:S01]  /*cdaa0*/  MOV R113, R133 ;  /* 0x0000008500717202 */ /* 0x000fe20000000f00 */
[----:B------:R-:W-:Y:S01]  /*cdab0*/  LEA R108, R243, R116, 0x12 ;  /* 0x00000074f36c7211 */ /* 0x000fe200078e90ff */
[----:B------:R-:W5:Y:S04]  /*cdac0*/  LDL.LU R132, [R1+0x2ec0] ;  /* 0x002ec00001847983 */ /* 0x000f680000300800 */
[----:B------:R1:W-:Y:S02]  /*cdad0*/  LDGSTS.E [R108+0x1000], [R112.64], P5 ;  /* 0x01000000706c7fae */ /* 0x0003e4000a921844 */
[----:B-1----:R-:W-:Y:S01]  /*cdae0*/  IMAD.MOV.U32 R112, RZ, RZ, R125 ;  /* 0x000000ffff707224 */ /* 0x002fe200078e007d */
[----:B------:R-:W-:-:S05]  /*cdaf0*/  MOV R113, R129 ;  /* 0x0000008100717202 */ /* 0x000fca0000000f00 */
[----:B------:R1:W-:Y:S02]  /*cdb00*/  LDGSTS.E [R108+0x1200], [R112.64], P5 ;  /* 0x01200000706c7fae */ /* 0x0003e4000a921844 */
[----:B-1----:R-:W-:Y:S02]  /*cdb10*/  MOV R112, R120 ;  /* 0x0000007800707202 */ /* 0x002fe40000000f00 */
[----:B------:R-:W5:Y:S01]  /*cdb20*/  LDL.LU R120, [R1+0x2e64] ;  /* 0x002e640001787983 */ /* 0x000f620000300800 */
[----:B------:R-:W-:-:S05]  /*cdb30*/  IMAD.MOV.U32 R113, RZ, RZ, R124 ;  /* 0x000000ffff717224 */ /* 0x000fca00078e007c */
[----:B------:R1:W-:Y:S02]  /*cdb40*/  LDGSTS.E [R108+0x1400], [R112.64], P5 ;  /* 0x01400000706c7fae */ /* 0x0003e4000a921844 */
[----:B-1----:R-:W-:Y:S01]  /*cdb50*/  MOV R112, R117 ;  /* 0x0000007500707202 */ /* 0x002fe20000000f00 */
[----:B---3--:R-:W-:-:S05]  /*cdb60*/  IMAD.X R121, R121, 0x1, R0, P3 ;  /* 0x0000000179797824 */ /* 0x008fca00018e0600 */
[----:B------:R1:W-:Y:S01]  /*cdb70*/  STL [R1+0x2f40], R121 ;  /* 0x002f407901007387 */ /* 0x0003e20000100800 */
[----:B------:R-:W3:Y:S02]  /*cdb80*/  LDL.LU R135, [R1+0x2e58] ;  /* 0x002e580001877983 */ /* 0x000ee40000300800 */
[----:B------:R-:W3:Y:S02]  /*cdb90*/  LDL.LU R133, [R1+0x2e50] ;  /* 0x002e500001857983 */ /* 0x000ee40000300800 */
[----:B----4-:R-:W4:Y:S01]  /*cdba0*/  LDL.LU R129, [R1+0x2e5c] ;  /* 0x002e5c0001817983 */ /* 0x010f220000300800 */
[----:B------:R-:W3:Y:S01]  /*cdbb0*/  LDL.LU R125, [R1+0x2e48] ;  /* 0x002e4800017d7983 */ /* 0x000ee20000300800 */
[----:B------:R-:W3:Y:S02]  /*cdbc0*/  LDL.LU R124, [R1+0x2e54] ;  /* 0x002e5400017c7983 */ /* 0x000ee40000300800 */
[----:B------:R-:W-:Y:S02]  /*cdbd0*/  IMAD.MOV.U32 R113, RZ, RZ, R121 ;  /* 0x000000ffff717224 */ /* 0x000fe400078e0079 */
[----:B-1----:R-:W3:Y:S01]  /*cdbe0*/  LDL.LU R121, [R1+0x2e40] ;  /* 0x002e400001797983 */ /* 0x002ee20000300800 */
[----:B------:R-:W3:Y:S01]  /*cdbf0*/  LDL.LU R117, [R1+0x2e4c] ;  /* 0x002e4c0001757983 */ /* 0x000ee20000300800 */
[----:B------:R-:W-:-:S02]  /*cdc00*/  ISETP.GT.AND P3, PT, R3, 0xe, PT ;  /* 0x0000000e0300780c */ /* 0x000fc40003f64270 */
[----:B------:R1:W-:Y:S01]  /*cdc10*/  LDGSTS.E [R108+0x1600], [R112.64], P5 ;  /* 0x01600000706c7fae */ /* 0x0003e2000a921844 */
[----:B------:R-:W-:Y:S01]  /*cdc20*/  ISETP.GT.AND P4, PT, R3, 0x12, PT ;  /* 0x000000120300780c */ /* 0x000fe20003f84270 */
[----:B------:R-:W-:Y:S03]  /*cdc30*/  HMMA.1688.F32.TF32 R204, R176, R104, R204 ;  /* 0x00000068b0cc723c */ /* 0x000fe600000810cc */
[----:B------:R-:W-:Y:S02]  /*cdc40*/  SEL R109, RZ, 0x4, !P4 ;  /* 0x00000004ff6d7807 */ /* 0x000fe40006000000 */
[----:B-1----:R-:W-:Y:S02]  /*cdc50*/  SEL R112, RZ, 0x4, !P3 ;  /* 0x00000004ff707807 */ /* 0x002fe40005800000 */
[----:B--2---:R-:W-:-:S05]  /*cdc60*/  IADD3 R219, P3, R219, R252, RZ ;  /* 0x000000fcdbdb7210 */ /* 0x004fca0007f7e0ff */
[----:B------:R-:W-:Y:S01]  /*cdc70*/  IMAD.MOV.U32 R104, RZ, RZ, R219 ;  /* 0x000000ffff687224 */ /* 0x000fe200078e00db */
[-C--:B------:R-:W-:Y:S02]  /*cdc80*/  IADD3 R217, P4, R217, R252.reuse, RZ ;  /* 0x000000fcd9d97210 */ /* 0x080fe40007f9e0ff */
[----:B-----5:R-:W-:Y:S02]  /*cdc90*/  IADD3 R134, P5, R134, R252, RZ ;  /* 0x000000fc86867210 */ /* 0x020fe40007fbe0ff */
[----:B------:R-:W-:-:S04]  /*cdca0*/  IADD3.X R220, R220, R0, RZ, P3, !PT ;  /* 0x00000000dcdc7210 */ /* 0x000fc80001ffe4ff */
[----:B------:R-:W-:Y:S01]  /*cdcb0*/  MOV R105, R220 ;  /* 0x000000dc00697202 */ /* 0x000fe20000000f00 */
[----:B------:R-:W-:-:S04]  /*cdcc0*/  IMAD.X R218, R218, 0x1, R0, P4 ;  /* 0x00000001dada7824 */ /* 0x000fc800020e0600 */
[----:B------:R1:W-:Y:S01]  /*cdcd0*/  LDGSTS.E [R108+0x3000], [R104.64], P2 ;  /* 0x03000000686c7fae */ /* 0x0003e20009121844 */
[----:B------:R-:W-:Y:S01]  /*cdce0*/  IADD3.X R216, R216, R0, RZ, P5, !PT ;  /* 0x00000000d8d87210 */ /* 0x000fe20002ffe4ff */
[----:B------:R-:W-:Y:S01]  /*cdcf0*/  IADD3 R128, P5, R128, R252, RZ ;  /* 0x000000fc80807210 */ /* 0x000fe20007fbe0ff */
[----:B-1----:R-:W-:Y:S01]  /*cdd00*/  MOV R104, R217 ;  /* 0x000000d900687202 */ /* 0x002fe20000000f00 */
[----:B------:R-:W-:-:S03]  /*cdd10*/  IMAD.MOV.U32 R105, RZ, RZ, R218 ;  /* 0x000000ffff697224 */ /* 0x000fc600078e00da */
[----:B------:R-:W-:Y:S02]  /*cdd20*/  IMAD.X R132, R132, 0x1, R0, P5 ;  /* 0x0000000184847824 */ /* 0x000fe400028e0600 */
[----:B------:R1:W-:Y:S04]  /*cdd30*/  LDGSTS.E [R108+0x3200], [R104.64], P2 ;  /* 0x03200000686c7fae */ /* 0x0003e80009121844 */
[----:B------:R-:W-:Y:S01]  /*cdd40*/  STL [R1+0x2ee4], R219 ;  /* 0x002ee4db01007387 */ /* 0x000fe20000100800 */
[----:B------:R-:W-:Y:S02]  /*cdd50*/  STL [R1+0x2edc], R217 ;  /* 0x002edcd901007387 */ /* 0x000fe40000100800 */
[----:B------:R2:W-:Y:S01]  /*cdd60*/  STL [R1+0x2ed4], R134 ;  /* 0x002ed48601007387 */ /* 0x0005e20000100800 */
[----:B-1----:R-:W-:Y:S01]  /*cdd70*/  MOV R104, R134 ;  /* 0x0000008600687202 */ /* 0x002fe20000000f00 */
[----:B------:R-:W-:-:S05]  /*cdd80*/  IMAD.MOV.U32 R105, RZ, RZ, R216 ;  /* 0x000000ffff697224 */ /* 0x000fca00078e00d8 */
[----:B------:R1:W-:Y:S04]  /*cdd90*/  LDGSTS.E [R108+0x3400], [R104.64], P2 ;  /* 0x03400000686c7fae */ /* 0x0003e80009121844 */
[----:B------:R-:W-:Y:S01]  /*cdda0*/  STL [R1+0x2ed8], R220 ;  /* 0x002ed8dc01007387 */ /* 0x000fe20000100800 */
[----:B------:R-:W-:Y:S02]  /*cddb0*/  STL [R1+0x2ed0], R218 ;  /* 0x002ed0da01007387 */ /* 0x000fe40000100800 */
[----:B------:R-:W-:Y:S01]  /*cddc0*/  STL [R1+0x2ec8], R216 ;  /* 0x002ec8d801007387 */ /* 0x000fe20000100800 */
[----:B------:R-:W-:Y:S02]  /*cddd0*/  IADD3 R120, P5, R120, R252, RZ ;  /* 0x000000fc78787210 */ /* 0x000fe40007fbe0ff */
[----:B-1----:R-:W-:Y:S01]  /*cdde0*/  MOV R104, R128 ;  /* 0x0000008000687202 */ /* 0x002fe20000000f00 */
[----:B------:R-:W-:Y:S01]  /*cddf0*/  IMAD.MOV.U32 R105, RZ, RZ, R132 ;  /* 0x000000ffff697224 */ /* 0x000fe200078e0084 */
[----:B------:R-:W-:Y:S01]  /*cde00*/  STL [R1+0x2ecc], R128 ;  /* 0x002ecc8001007387 */ /* 0x000fe20000100800 */
[----:B------:R1:W-:Y:S02]  /*cde10*/  STL [R1+0x2ec0], R132 ;  /* 0x002ec08401007387 */ /* 0x0003e40000100800 */
[----:B--2---:R-:W2:Y:S01]  /*cde20*/  LDL.LU R134, [R1+0x2de4] ;  /* 0x002de40001867983 */ /* 0x004ea20000300800 */
[----:B------:R5:W-:Y:S01]  /*cde30*/  LDGSTS.E [R108+0x3600], [R104.64], P2 ;  /* 0x03600000686c7fae */ /* 0x000be20009121844 */
[----:B------:R-:W-:Y:S03]  /*cde40*/  HMMA.1688.F32.TF32 R208, R176, R100, R208 ;  /* 0x00000064b0d0723c */ /* 0x000fe600000810d0 */
[----:B-1----:R-:W2:Y:S01]  /*cde50*/  LDL.LU R132, [R1+0x2ddc] ;  /* 0x002ddc0001847983 */ /* 0x002ea20000300800 */
[----:B------:R-:W-:Y:S02]  /*cde60*/  STL [R1+0x2e64], R120 ;  /* 0x002e647801007387 */ /* 0x000fe40000100800 */
[----:B------:R-:W2:Y:S02]  /*cde70*/  LDL.LU R128, [R1+0x2dd4] ;  /* 0x002dd40001807983 */ /* 0x000ea40000300800 */
[----:B------:R-:W-:Y:S01]  /*cde80*/  IMAD.MOV.U32 R100, RZ, RZ, R120 ;  /* 0x000000ffff647224 */ /* 0x000fe200078e0078 */
[----:B------:R-:W-:-:S02]  /*cde90*/  SEL R109, R109, RZ, !P0 ;  /* 0x000000ff6d6d7207 */ /* 0x000fc40004000000 */
[----:B------:R-:W-:Y:S02]  /*cdea0*/  SEL R112, R112, RZ, !P0 ;  /* 0x000000ff70707207 */ /* 0x000fe40004000000 */
[----:B------:R-:W-:Y:S02]  /*cdeb0*/  ISETP.NE.U32.AND P4, PT, R109, RZ, PT ;  /* 0x000000ff6d00720c */ /* 0x000fe40003f85070 */
[----:B------:R-:W-:Y:S02]  /*cdec0*/  ISETP.NE.U32.AND P3, PT, R112, RZ, PT ;  /* 0x000000ff7000720c */ /* 0x000fe40003f65070 */
[----:B----4-:R-:W-:Y:S02]  /*cded0*/  IADD3 R129, P2, R129, R252, RZ ;  /* 0x000000fc81817210 */ /* 0x010fe40007f5e0ff */
[----:B---3--:R-:W-:Y:S01]  /*cdee0*/  IADD3.X R135, R135, R0, RZ, P5, !PT ;  /* 0x0000000087877210 */ /* 0x008fe20002ffe4ff */
[-C--:B------:R-:W-:Y:S02]  /*cdef0*/  IADD3 R124, P5, R124, R252.reuse, RZ ;  /* 0x000000fc7c7c7210 */ /* 0x080fe40007fbe0ff */
[----:B------:R-:W-:Y:S01]  /*cdf00*/  IMAD.X R133, R133, 0x1, R0, P2 ;  /* 0x0000000185857824 */ /* 0x000fe200010e0600 */
[----:B------:R-:W-:Y:S01]  /*cdf10*/  STL [R1+0x2e5c], R129 ;  /* 0x002e5c8101007387 */ /* 0x000fe20000100800 */
[----:B------:R1:W-:Y:S01]  /*cdf20*/  STL [R1+0x2e58], R135 ;  /* 0x002e588701007387 */ /* 0x0003e20000100800 */
[----:B------:R-:W-:Y:S01]  /*cdf30*/  IADD3 R117, P2, R117, R252, RZ ;  /* 0x000000fc75757210 */ /* 0x000fe20007f5e0ff */
[----:B------:R-:W-:Y:S01]  /*cdf40*/  STL [R1+0x2e54], R124 ;  /* 0x002e547c01007387 */ /* 0x000fe20000100800 */
[----:B------:R-:W-:Y:S01]  /*cdf50*/  IADD3.X R125, R125, R0, RZ, P5, !PT ;  /* 0x000000007d7d7210 */ /* 0x000fe20002ffe4ff */
[----:B------:R3:W-:Y:S01]  /*cdf60*/  STL [R1+0x2e50], R133 ;  /* 0x002e508501007387 */ /* 0x0007e20000100800 */
[----:B------:R-:W-:-:S03]  /*cdf70*/  MOV R101, R135 ;  /* 0x0000008700657202 */ /* 0x000fc60000000f00 */
[----:B-1----:R-:W4:Y:S01]  /*cdf80*/  LDL.LU R135, [R1+0x2dd8] ;  /* 0x002dd80001877983 */ /* 0x002f220000300800 */
[----:B------:R-:W-:Y:S02]  /*cdf90*/  STL [R1+0x2e4c], R117 ;  /* 0x002e4c7501007387 */ /* 0x000fe40000100800 */
[----:B------:R1:W-:Y:S01]  /*cdfa0*/  STL [R1+0x2e48], R125 ;  /* 0x002e487d01007387 */ /* 0x0003e20000100800 */
[----:B------:R1:W-:Y:S01]  /*cdfb0*/  LDGSTS.E [R108+0x5000], [R100.64], P1 ;  /* 0x05000000646c7fae */ /* 0x0003e20008921844 */
[----:B------:R-:W4:Y:S01]  /*cdfc0*/  LDL.LU R120, [R1+0x2dcc] ;  /* 0x002dcc0001787983 */ /* 0x000f220000300800 */
[----:B-1----:R-:W-:Y:S02]  /*cdfd0*/  MOV R101, R133 ;  /* 0x0000008500657202 */ /* 0x002fe40000000f00 */
[----:B---3--:R-:W3:Y:S01]  /*cdfe0*/  LDL.LU R133, [R1+0x2dd0] ;  /* 0x002dd00001857983 */ /* 0x008ee20000300800 */
[----:B------:R-:W-:Y:S02]  /*cdff0*/  IMAD.MOV.U32 R100, RZ, RZ, R129 ;  /* 0x000000ffff647224 */ /* 0x000fe400078e0081 */
[----:B------:R-:W3:Y:S03]  /*ce000*/  LDL.LU R129, [R1+0x2dc8] ;  /* 0x002dc80001817983 */ /* 0x000ee60000300800 */
[----:B------:R1:W-:Y:S01]  /*ce010*/  LDGSTS.E [R108+0x5200], [R100.64], P1 ;  /* 0x05200000646c7fae */ /* 0x0003e20008921844 */
[----:B------:R-:W-:Y:S01]  /*ce020*/  IMAD.X R121, R121, 0x1, R0, P2 ;  /* 0x0000000179797824 */ /* 0x000fe200010e0600 */
[----:B-1----:R-:W-:-:S02]  /*ce030*/  MOV R100, R124 ;  /* 0x0000007c00647202 */ /* 0x002fc40000000f00 */
[----:B------:R-:W3:Y:S01]  /*ce040*/  LDL.LU R124, [R1+0x2dc0] ;  /* 0x002dc000017c7983 */ /* 0x000ee20000300800 */
[----:B------:R-:W-:Y:S02]  /*ce050*/  IMAD.MOV.U32 R101, RZ, RZ, R125 ;  /* 0x000000ffff657224 */ /* 0x000fe400078e007d */
[----:B------:R-:W3:Y:S02]  /*ce060*/  LDL.LU R109, [R1+0x2d64] ;  /* 0x002d6400016d7983 */ /* 0x000ee40000300800 */
[----:B------:R1:W-:Y:S01]  /*ce070*/  STL [R1+0x2e40], R121 ;  /* 0x002e407901007387 */ /* 0x0003e20000100800 */
[----:B------:R-:W3:Y:S04]  /*ce080*/  LDL.LU R125, [R1+0x2d58] ;  /* 0x002d5800017d7983 */ /* 0x000ee80000300800 */
[----:B------:R1:W-:Y:S02]  /*ce090*/  LDGSTS.E [R108+0x5400], [R100.64], P1 ;  /* 0x05400000646c7fae */ /* 0x0003e40008921844 */
[----:B-1----:R-:W-:Y:S01]  /*ce0a0*/  IMAD.MOV.U32 R101, RZ, RZ, R121 ;  /* 0x000000ffff657224 */ /* 0x002fe200078e0079 */
[----:B------:R-:W-:Y:S01]  /*ce0b0*/  MOV R100, R117 ;  /* 0x0000007500647202 */ /* 0x000fe20000000f00 */
[----:B------:R-:W3:Y:S01]  /*ce0c0*/  LDL.LU R121, [R1+0x2d50] ;  /* 0x002d500001797983 */ /* 0x000ee20000300800 */
[----:B------:R-:W3:Y:S02]  /*ce0d0*/  LDL.LU R117, [R1+0x2d5c] ;  /* 0x002d5c0001757983 */ /* 0x000ee40000300800 */
[----:B------:R-:W3:Y:S02]  /*ce0e0*/  LDL.LU R113, [R1+0x2d48] ;  /* 0x002d480001717983 */ /* 0x000ee40000300800 */
[----:B------:R-:W3:Y:S01]  /*ce0f0*/  LDL.LU R112, [R1+0x2d54] ;  /* 0x002d540001707983 */ /* 0x000ee20000300800 */
[----:B-----5:R-:W5:Y:S01]  /*ce100*/  LDL.LU R105, [R1+0x2d40] ;  /* 0x002d400001697983 */ /* 0x020f620000300800 */
[----:B------:R-:W5:Y:S03]  /*ce110*/  LDL.LU R104, [R1+0x2d4c] ;  /* 0x002d4c0001687983 */ /* 0x000f660000300800 */
[----:B------:R1:W-:Y:S01]  /*ce120*/  LDGSTS.E [R108+0x5600], [R100.64], P1 ;  /* 0x05600000646c7fae */ /* 0x0003e20008921844 */
[----:B------:R-:W-:-:S02]  /*ce130*/  ISETP.GT.AND P2, PT, R3, 0x16, PT ;  /* 0x000000160300780c */ /* 0x000fc40003f44270 */
[----:B------:R-:W-:Y:S01]  /*ce140*/  ISETP.GT.AND P5, PT, R3, 0x1a, PT ;  /* 0x0000001a0300780c */ /* 0x000fe20003fa4270 */
[----:B------:R-:W-:Y:S01]  /*ce150*/  HMMA.1688.F32.TF32 R212, R176, R96, R212 ;  /* 0x00000060b0d4723c */ /* 0x000fe200000810d4 */
[----:B-1----:R-:W-:Y:S02]  /*ce160*/  SEL R101, RZ, 0x4, !P2 ;  /* 0x00000004ff657807 */ /* 0x002fe40005000000 */
[----:B------:R-:W-:Y:S02]  /*ce170*/  SEL R100, RZ, 0x4, !P5 ;  /* 0x00000004ff647807 */ /* 0x000fe40006800000 */
[----:B--2---:R-:W-:-:S05]  /*ce180*/  IADD3 R134, P1, R134, R252, RZ ;  /* 0x000000fc86867210 */ /* 0x004fca0007f3e0ff */
[----:B------:R-:W-:Y:S01]  /*ce190*/  IMAD.MOV.U32 R96, RZ, RZ, R134 ;  /* 0x000000ffff607224 */ /* 0x000fe200078e0086 */
[-C--:B------:R-:W-:Y:S02]  /*ce1a0*/  IADD3 R132, P2, R132, R252.reuse, RZ ;  /* 0x000000fc84847210 */ /* 0x080fe40007f5e0ff */
[----:B------:R-:W-:Y:S01]  /*ce1b0*/  IADD3 R128, P5, R128, R252, RZ ;  /* 0x000000fc80807210 */ /* 0x000fe20007fbe0ff */
[----:B------:R-:W-:Y:S02]  /*ce1c0*/  STL [R1+0x2de4], R134 ;  /* 0x002de48601007387 */ /* 0x000fe40000100800 */
[----:B------:R-:W-:Y:S02]  /*ce1d0*/  STL [R1+0x2ddc], R132 ;  /* 0x002ddc8401007387 */ /* 0x000fe40000100800 */
[----:B------:R1:W-:Y:S01]  /*ce1e0*/  STL [R1+0x2dd4], R128 ;  /* 0x002dd48001007387 */ /* 0x0003e20000100800 */
[----:B------:R-:W-:Y:S01]  /*ce1f0*/  HMMA.1688.F32.TF32 R156, R176, R92, R156 ;  /* 0x0000005cb09c723c */ /* 0x000fe2000008109c */
[----:B------:R-:W-:-:S02]  /*ce200*/  SEL R100, R100, RZ, !P0 ;  /* 0x000000ff64647207 */ /* 0x000fc40004000000 */
[----:B------:R-:W-:Y:S02]  /*ce210*/  SEL R101, R101, RZ, !P0 ;  /* 0x000000ff65657207 */ /* 0x000fe40004000000 */
[----:B----4-:R-:W-:-:S04]  /*ce220*/  IADD3.X R135, R135, R0, RZ, P1, !PT ;  /* 0x0000000087877210 */ /* 0x010fc80000ffe4ff */
[----:B------:R-:W-:-:S05]  /*ce230*/  MOV R97, R135 ;  /* 0x0000008700617202 */ /* 0x000fca0000000f00 */
[----:B------:R2:W-:Y:S01]  /*ce240*/  LDGSTS.E [R108+0x7000], [R96.64], P3 ;  /* 0x07000000606c7fae */ /* 0x0005e20009921844 */
[----:B---3--:R-:W-:Y:S01]  /*ce250*/  IMAD.X R133, R133, 0x1, R0, P2 ;  /* 0x0000000185857824 */ /* 0x008fe200010e0600 */
[----:B------:R-:W-:Y:S02]  /*ce260*/  IADD3.X R129, R129, R0, RZ, P5, !PT ;  /* 0x0000000081817210 */ /* 0x000fe40002ffe4ff */
[----:B--2---:R-:W-:Y:S01]  /*ce270*/  MOV R96, R132 ;  /* 0x0000008400607202 */ /* 0x004fe20000000f00 */
[----:B------:R-:W-:Y:S01]  /*ce280*/  IMAD.MOV.U32 R97, RZ, RZ, R133 ;  /* 0x000000ffff617224 */ /* 0x000fe200078e0085 */
[----:B------:R-:W-:-:S04]  /*ce290*/  IADD3 R120, P5, R120, R252, RZ ;  /* 0x000000fc78787210 */ /* 0x000fc80007fbe0ff */
[----:B------:R2:W-:Y:S04]  /*ce2a0*/  LDGSTS.E [R108+0x7200], [R96.64], P3 ;  /* 0x07200000606c7fae */ /* 0x0005e80009921844 */
[----:B------:R-:W-:Y:S01]  /*ce2b0*/  STL [R1+0x2dd8], R135 ;  /* 0x002dd88701007387 */ /* 0x000fe20000100800 */
[----:B------:R-:W-:Y:S01]  /*ce2c0*/  IMAD.X R124, R124, 0x1, R0, P5 ;  /* 0x000000017c7c7824 */ /* 0x000fe200028e0600 */
[----:B--2---:R-:W-:Y:S01]  /*ce2d0*/  MOV R96, R128 ;  /* 0x0000008000607202 */ /* 0x004fe20000000f00 */
[----:B------:R-:W-:-:S05]  /*ce2e0*/  IMAD.MOV.U32 R97, RZ, RZ, R129 ;  /* 0x000000ffff617224 */ /* 0x000fca00078e0081 */
[----:B------:R2:W-:Y:S04]  /*ce2f0*/  LDGSTS.E [R108+0x7400], [R96.64], P3 ;  /* 0x07400000606c7fae */ /* 0x0005e80009921844 */
[----:B------:R-:W-:Y:S01]  /*ce300*/  STL [R1+0x2dd0], R133 ;  /* 0x002dd08501007387 */ /* 0x000fe20000100800 */
[----:B------:R-:W-:Y:S01]  /*ce310*/  IADD3 R109, P5, R109, R252, RZ ;  /* 0x000000fc6d6d7210 */ /* 0x000fe20007fbe0ff */
[----:B------:R-:W-:Y:S02]  /*ce320*/  STL [R1+0x2dc8], R129 ;  /* 0x002dc88101007387 */ /* 0x000fe40000100800 */
[----:B------:R-:W-:Y:S01]  /*ce330*/  STL [R1+0x2dcc], R120 ;  /* 0x002dcc7801007387 */ /* 0x000fe20000100800 */
[----:B--2---:R-:W-:Y:S01]  /*ce340*/  MOV R96, R120 ;  /* 0x0000007800607202 */ /* 0x004fe20000000f00 */
        /* <DEDUP_REMOVED lines=9> */
[--C-:B------:R-:W-:Y:S02]  /*ce3e0*/  IMAD.X R121, R121, 0x1, R0.reuse, P3 ;  /* 0x0000000179797824 */ /* 0x100fe400018e0600 */
[----:B------:R-:W2:Y:S01]  /*ce3f0*/  LDL.LU R120, [R1+0x2cd4] ;  /* 0x002cd40001787983 */ /* 0x000ea20000300800 */
[----:B------:R-:W-:Y:S01]  /*ce400*/  STL [R1+0x2d5c], R117 ;  /* 0x002d5c7501007387 */ /* 0x000fe20000100800 */
[----:B------:R1:W-:Y:S01]  /*ce410*/  STL [R1+0x2d58], R125 ;  /* 0x002d587d01007387 */ /* 0x0003e20000100800 */
[----:B-----5:R-:W-:Y:S01]  /*ce420*/  IADD3 R104, P3, R104, R252, RZ ;  /* 0x000000fc68687210 */ /* 0x020fe20007f7e0ff */
[----:B------:R-:W-:Y:S01]  /*ce430*/  STL [R1+0x2d54], R112 ;  /* 0x002d547001007387 */ /* 0x000fe20000100800 */
[----:B------:R-:W-:Y:S01]  /*ce440*/  IADD3.X R113, R113, R0, RZ, P5, !PT ;  /* 0x0000000071717210 */ /* 0x000fe20002ffe4ff */
[----:B------:R5:W-:Y:S01]  /*ce450*/  STL [R1+0x2d50], R121 ;  /* 0x002d507901007387 */ /* 0x000be20000100800 */
[----:B------:R-:W2:Y:S02]  /*ce460*/  LDL.LU R129, [R1+0x2cd8] ;  /* 0x002cd80001817983 */ /* 0x000ea40000300800 */
[----:B------:R-:W-:Y:S02]  /*ce470*/  STL [R1+0x2d4c], R104 ;  /* 0x002d4c6801007387 */ /* 0x000fe40000100800 */
[----:B------:R-:W-:Y:S01]  /*ce480*/  IMAD.MOV.U32 R92, RZ, RZ, R109 ;  /* 0x000000ffff5c7224 */ /* 0x000fe200078e006d */
[----:B------:R-:W-:Y:S01]  /*ce490*/  MOV R93, R125 ;  /* 0x0000007d005d7202 */ /* 0x000fe20000000f00 */
[----:B------:R5:W-:Y:S01]  /*ce4a0*/  STL [R1+0x2d48], R113 ;  /* 0x002d487101007387 */ /* 0x000be20000100800 */
[----:B----4-:R-:W4:Y:S02]  /*ce4b0*/  LDL.LU R109, [R1+0x2ccc] ;  /* 0x002ccc00016d7983 */ /* 0x010f240000300800 */
[----:B-1----:R-:W4:Y:S01]  /*ce4c0*/  LDL.LU R125, [R1+0x2cd0] ;  /* 0x002cd000017d7983 */ /* 0x002f220000300800 */
[----:B------:R1:W-:Y:S01]  /*ce4d0*/  LDGSTS.E [R108+0x9000], [R92.64], P4 ;  /* 0x090000005c6c7fae */ /* 0x0003e2000a121844 */
[----:B------:R-:W-:Y:S01]  /*ce4e0*/  IMAD.X R105, R105, 0x1, R0, P3 ;  /* 0x0000000169697824 */ /* 0x000fe200018e0600 */
[----:B-1----:R-:W-:Y:S01]  /*ce4f0*/  MOV R93, R121 ;  /* 0x00000079005d7202 */ /* 0x002fe20000000f00 */
[----:B------:R-:W-:Y:S01]  /*ce500*/  IMAD.MOV.U32 R92, RZ, RZ, R117 ;  /* 0x000000ffff5c7224 */ /* 0x000fe200078e0075 */
[----:B-----5:R-:W5:Y:S04]  /*ce510*/  LDL.LU R121, [R1+0x2cc8] ;  /* 0x002cc80001797983 */ /* 0x020f680000300800 */
[----:B------:R1:W-:Y:S01]  /*ce520*/  LDGSTS.E [R108+0x9200], [R92.64], P4 ;  /* 0x092000005c6c7fae */ /* 0x0003e2000a121844 */
[----:B------:R-:W-:Y:S01]  /*ce530*/  ISETP.NE.U32.AND P2, PT, R100, RZ, PT ;  /* 0x000000ff6400720c */ /* 0x000fe20003f45070 */
[----:B-1----:R-:W-:-:S02]  /*ce540*/  IMAD.MOV.U32 R93, RZ, RZ, R113 ;  /* 0x000000ffff5d7224 */ /* 0x002fc400078e0071 */
[----:B------:R-:W5:Y:S01]  /*ce550*/  LDL.LU R113, [R1+0x2cc0] ;  /* 0x002cc00001717983 */ /* 0x000f620000300800 */
[----:B------:R-:W-:Y:S01]  /*ce560*/  MOV R92, R112 ;  /* 0x00000070005c7202 */ /* 0x000fe20000000f00 */
[----:B------:R-:W5:Y:S02]  /*ce570*/  LDL.LU R100, [R1+0x2c64] ;  /* 0x002c640001647983 */ /* 0x000f640000300800 */
[----:B------:R1:W-:Y:S01]  /*ce580*/  STL [R1+0x2d40], R105 ;  /* 0x002d406901007387 */ /* 0x0003e20000100800 */
[----:B------:R-:W5:Y:S04]  /*ce590*/  LDL.LU R117, [R1+0x2c58] ;  /* 0x002c580001757983 */ /* 0x000f680000300800 */
[----:B------:R1:W-:Y:S01]  /*ce5a0*/  LDGSTS.E [R108+0x9400], [R92.64], P4 ;  /* 0x094000005c6c7fae */ /* 0x0003e2000a121844 */
[----:B------:R-:W5:Y:S01]  /*ce5b0*/  LDL.LU R112, [R1+0x2c50] ;  /* 0x002c500001707983 */ /* 0x000f620000300800 */
[----:B------:R-:W-:Y:S01]  /*ce5c0*/  ISETP.NE.U32.AND P1, PT, R101, RZ, PT ;  /* 0x000000ff6500720c */ /* 0x000fe20003f25070 */
[----:B-1----:R-:W-:-:S02]  /*ce5d0*/  IMAD.MOV.U32 R93, RZ, RZ, R105 ;  /* 0x000000ffff5d7224 */ /* 0x002fc400078e0069 */
[----:B------:R-:W5:Y:S01]  /*ce5e0*/  LDL.LU R105, [R1+0x2c5c] ;  /* 0x002c5c0001697983 */ /* 0x000f620000300800 */
[----:B------:R-:W-:Y:S02]  /*ce5f0*/  MOV R92, R104 ;  /* 0x00000068005c7202 */ /* 0x000fe40000000f00 */
[----:B------:R-:W5:Y:S02]  /*ce600*/  LDL.LU R104, [R1+0x2c48] ;  /* 0x002c480001687983 */ /* 0x000f640000300800 */
[----:B------:R-:W5:Y:S01]  /*ce610*/  LDL.LU R101, [R1+0x2c54] ;  /* 0x002c540001657983 */ /* 0x000f620000300800 */
[----:B------:R-:W5:Y:S01]  /*ce620*/  LDL.LU R97, [R1+0x2c40] ;  /* 0x002c400001617983 */ /* 0x000f620000300800 */
[----:B------:R-:W5:Y:S01]  /*ce630*/  LDL.LU R96, [R1+0x2c4c] ;  /* 0x002c4c0001607983 */ /* 0x000f620000300800 */
[C---:B------:R-:W-:Y:S02]  /*ce640*/  ISETP.GT.AND P3, PT, R3.reuse, 0x1e, PT ;  /* 0x0000001e0300780c */ /* 0x040fe40003f64270 */
[----:B------:R1:W-:Y:S01]  /*ce650*/  LDGSTS.E [R108+0x9600], [R92.64], P4 ;  /* 0x096000005c6c7fae */ /* 0x0003e2000a121844 */
[----:B------:R-:W-:Y:S01]  /*ce660*/  ISETP.GT.AND P5, PT, R3, 0x22, PT ;  /* 0x000000220300780c */ /* 0x000fe20003fa4270 */
[----:B------:R-:W-:Y:S01]  /*ce670*/  HMMA.1688.F32.TF32 R152, R176, R88, R152 ;  /* 0x00000058b098723c */ /* 0x000fe20000081098 */
[----:B-1----:R-:W-:-:S02]  /*ce680*/  SEL R93, RZ, 0x4, !P3 ;  /* 0x00000004ff5d7807 */ /* 0x002fc40005800000 */
[----:B------:R-:W-:-:S05]  /*ce690*/  SEL R92, RZ, 0x4, !P5 ;  /* 0x00000004ff5c7807 */ /* 0x000fca0006800000 */
[----:B------:R-:W-:Y:S01]  /*ce6a0*/  HMMA.1688.F32.TF32 R148, R176, R84, R148 ;  /* 0x00000054b094723c */ /* 0x000fe20000081094 */
[----:B------:R-:W-:Y:S02]  /*ce6b0*/  SEL R92, R92, RZ, !P0 ;  /* 0x000000ff5c5c7207 */ /* 0x000fe40004000000 */
[----:B------:R-:W-:Y:S02]  /*ce6c0*/  SEL R93, R93, RZ, !P0 ;  /* 0x000000ff5d5d7207 */ /* 0x000fe40004000000 */
[----:B---3--:R-:W-:-:S05]  /*ce6d0*/  IADD3 R128, P3, R128, R252, RZ ;  /* 0x000000fc80807210 */ /* 0x008fca0007f7e0ff */
[----:B------:R-:W-:Y:S01]  /*ce6e0*/  IMAD.MOV.U32 R88, RZ, RZ, R128 ;  /* 0x000000ffff587224 */ /* 0x000fe200078e0080 */
[-C--:B--2---:R-:W-:Y:S02]  /*ce6f0*/  IADD3 R124, P4, R124, R252.reuse, RZ ;  /* 0x000000fc7c7c7210 */ /* 0x084fe40007f9e0ff */
[----:B------:R-:W-:Y:S02]  /*ce700*/  IADD3 R120, P5, R120, R252, RZ ;  /* 0x000000fc78787210 */ /* 0x000fe40007fbe0ff */
[----:B------:R-:W-:-:S04]  /*ce710*/  IADD3.X R129, R129, R0, RZ, P3, !PT ;  /* 0x0000000081817210 */ /* 0x000fc80001ffe4ff */
[----:B------:R-:W-:Y:S01]  /*ce720*/  MOV R89, R129 ;  /* 0x0000008100597202 */ /* 0x000fe20000000f00 */
[----:B----4-:R-:W-:-:S04]  /*ce730*/  IMAD.X R125, R125, 0x1, R0, P4 ;  /* 0x000000017d7d7824 */ /* 0x010fc800020e0600 */
[----:B------:R1:W-:Y:S02]  /*ce740*/  LDGSTS.E [R108+0xb000], [R88.64], P1 ;  /* 0x0b000000586c7fae */ /* 0x0003e40008921844 */
[----:B-1----:R-:W-:Y:S01]  /*ce750*/  MOV R88, R124 ;  /* 0x0000007c00587202 */ /* 0x002fe20000000f00 */
[----:B------:R-:W-:Y:S01]  /*ce760*/  IMAD.MOV.U32 R89, RZ, RZ, R125 ;  /* 0x000000ffff597224 */ /* 0x000fe200078e007d */
[----:B-----5:R-:W-:Y:S01]  /*ce770*/  IADD3.X R121, R121, R0, RZ, P5, !PT ;  /* 0x0000000079797210 */ /* 0x020fe20002ffe4ff */
[----:B------:R-:W-:-:S03]  /*ce780*/  IADD3 R109, P5, R109, R252, RZ ;  /* 0x000000fc6d6d7210 */ /* 0x000fc60007fbe0ff */
[----:B------:R1:W-:Y:S04]  /*ce790*/  LDGSTS.E [R108+0xb200], [R88.64], P1 ;  /* 0x0b200000586c7fae */ /* 0x0003e80008921844 */
[----:B------:R-:W-:Y:S01]  /*ce7a0*/  STL [R1+0x2ce4], R128 ;  /* 0x002ce48001007387 */ /* 0x000fe20000100800 */
[----:B------:R-:W-:Y:S02]  /*ce7b0*/  STL [R1+0x2cdc], R124 ;  /* 0x002cdc7c01007387 */ /* 0x000fe40000100800 */
[----:B------:R2:W-:Y:S01]  /*ce7c0*/  STL [R1+0x2cd4], R120 ;  /* 0x002cd47801007387 */ /* 0x0005e20000100800 */
[----:B-1----:R-:W-:Y:S01]  /*ce7d0*/  MOV R88, R120 ;  /* 0x0000007800587202 */ /* 0x002fe20000000f00 */
[----:B------:R-:W-:Y:S02]  /*ce7e0*/  IMAD.MOV.U32 R89, RZ, RZ, R121 ;  /* 0x000000ffff597224 */ /* 0x000fe400078e0079 */
[----:B------:R-:W-:-:S03]  /*ce7f0*/  IMAD.X R113, R113, 0x1, R0, P5 ;  /* 0x0000000171717824 */ /* 0x000fc600028e0600 */
[----:B------:R1:W-:Y:S04]  /*ce800*/  LDGSTS.E [R108+0xb400], [R88.64], P1 ;  /* 0x0b400000586c7fae */ /* 0x0003e80008921844 */
[----:B------:R-:W-:Y:S01]  /*ce810*/  STL [R1+0x2cd8], R129 ;  /* 0x002cd88101007387 */ /* 0x000fe20000100800 */
[----:B------:R-:W-:Y:S01]  /*ce820*/  STL [R1+0x2cd0], R125 ;  /* 0x002cd07d01007387 */ /* 0x000fe20000100800 */
[----:B------:R-:W-:Y:S01]  /*ce830*/  IADD3 R100, P5, R100, R252, RZ ;  /* 0x000000fc64647210 */ /* 0x000fe20007fbe0ff */
[----:B------:R-:W-:Y:S01]  /*ce840*/  STL [R1+0x2cc8], R121 ;  /* 0x002cc87901007387 */ /* 0x000fe20000100800 */
[----:B------:R-:W-:Y:S01]  /*ce850*/  STL [R1+0x2ccc], R109 ;  /* 0x002ccc6d01007387 */ /* 0x000fe20000100800 */
[----:B-1----:R-:W-:Y:S01]  /*ce860*/  MOV R88, R109 ;  /* 0x0000006d00587202 */ /* 0x002fe20000000f00 */
[----:B------:R-:W-:-:S02]  /*ce870*/  IMAD.MOV.U32 R89, RZ, RZ, R113 ;  /* 0x000000ffff597224 */ /* 0x000fc400078e0071 */
[----:B------:R1:W-:Y:S01]  /*ce880*/  STL [R1+0x2cc0], R113 ;  /* 0x002cc07101007387 */ /* 0x0003e20000100800 */
[----:B--2---:R-:W2:Y:S03]  /*ce890*/  LDL.LU R120, [R1+0x2be4] ;  /* 0x002be40001787983 */ /* 0x004ea60000300800 */
[----:B------:R3:W-:Y:S01]  /*ce8a0*/  LDGSTS.E [R108+0xb600], [R88.64], P1 ;  /* 0x0b600000586c7fae */ /* 0x0007e20008921844 */
[----:B------:R-:W-:Y:S02]  /*ce8b0*/  IADD3 R105, P1, R105, R252, RZ ;  /* 0x000000fc69697210 */ /* 0x000fe40007f3e0ff */
[----:B------:R-:W-:Y:S01]  /*ce8c0*/  IADD3.X R117, R117, R0, RZ, P5, !PT ;  /* 0x0000000075757210 */ /* 0x000fe20002ffe4ff */
[----:B------:R-:W-:Y:S01]  /*ce8d0*/  IADD3 R101, P5, R101, R252, RZ ;  /* 0x000000fc65657210 */ /* 0x000fe20007fbe0ff */
[----:B-1----:R-:W4:Y:S01]  /*ce8e0*/  LDL.LU R113, [R1+0x2bdc] ;  /* 0x002bdc0001717983 */ /* 0x002f220000300800 */
[----:B------:R1:W-:Y:S02]  /*ce8f0*/  STL [R1+0x2c64], R100 ;  /* 0x002c646401007387 */ /* 0x0003e40000100800 */
[----:B------:R-:W-:-:S02]  /*ce900*/  IMAD.X R112, R112, 0x1, R0, P1 ;  /* 0x0000000170707824 */ /* 0x000fc400008e0600 */
[----:B------:R-:W5:Y:S01]  /*ce910*/  LDL.LU R109, [R1+0x2bd4] ;  /* 0x002bd400016d7983 */ /* 0x000f620000300800 */
[----:B------:R-:W-:Y:S01]  /*ce920*/  STL [R1+0x2c5c], R105 ;  /* 0x002c5c6901007387 */ /* 0x000fe20000100800 */
[----:B------:R1:W-:Y:S01]  /*ce930*/  STL [R1+0x2c58], R117 ;  /* 0x002c587501007387 */ /* 0x0003e20000100800 */
[----:B------:R-:W-:Y:S01]  /*ce940*/  IADD3 R96, P1, R96, R252, RZ ;  /* 0x000000fc60607210 */ /* 0x000fe20007f3e0ff */
[----:B------:R-:W-:Y:S01]  /*ce950*/  STL [R1+0x2c54], R101 ;  /* 0x002c546501007387 */ /* 0x000fe20000100800 */
[----:B------:R-:W-:Y:S01]  /*ce960*/  IADD3.X R104, R104, R0, RZ, P5, !PT ;  /* 0x0000000068687210 */ /* 0x000fe20002ffe4ff */
[----:B------:R3:W-:Y:S01]  /*ce970*/  STL [R1+0x2c50], R112 ;  /* 0x002c507001007387 */ /* 0x0007e20000100800 */
[----:B------:R-:W5:Y:S02]  /*ce980*/  LDL.LU R121, [R1+0x2bd8] ;  /* 0x002bd80001797983 */ /* 0x000f640000300800 */
[----:B------:R-:W-:Y:S02]  /*ce990*/  STL [R1+0x2c4c], R96 ;  /* 0x002c4c6001007387 */ /* 0x000fe40000100800 */
[----:B------:R-:W-:Y:S01]  /*ce9a0*/  IMAD.MOV.U32 R84, RZ, RZ, R100 ;  /* 0x000000ffff547224 */ /* 0x000fe200078e0064 */
[----:B------:R-:W-:Y:S01]  /*ce9b0*/  MOV R85, R117 ;  /* 0x0000007500557202 */ /* 0x000fe20000000f00 */
[----:B------:R3:W-:Y:S01]  /*ce9c0*/  STL [R1+0x2c48], R104 ;  /* 0x002c486801007387 */ /* 0x0007e20000100800 */
[----:B-1----:R-:W5:Y:S02]  /*ce9d0*/  LDL.LU R100, [R1+0x2bcc] ;  /* 0x002bcc0001647983 */ /* 0x002f640000300800 */
[----:B------:R-:W5:Y:S01]  /*ce9e0*/  LDL.LU R117, [R1+0x2bd0] ;  /* 0x002bd00001757983 */ /* 0x000f620000300800 */
[----:B------:R1:W-:Y:S01]  /*ce9f0*/  LDGSTS.E [R108+0xd000], [R84.64], P2 ;  /* 0x0d000000546c7fae */ /* 0x0003e20009121844 */
[----:B------:R-:W-:Y:S01]  /*cea00*/  IMAD.X R97, R97, 0x1, R0, P1 ;  /* 0x0000000161617824 */ /* 0x000fe200008e0600 */
[----:B-1----:R-:W-:Y:S01]  /*cea10*/  MOV R85, R112 ;  /* 0x0000007000557202 */ /* 0x002fe20000000f00 */
[----:B------:R-:W-:Y:S01]  /*cea20*/  IMAD.MOV.U32 R84, RZ, RZ, R105 ;  /* 0x000000ffff547224 */ /* 0x000fe200078e0069 */
[----:B---3--:R-:W3:Y:S04]  /*cea30*/  LDL.LU R112, [R1+0x2bc8] ;  /* 0x002bc80001707983 */ /* 0x008ee80000300800 */
[----:B------:R1:W-:Y:S01]  /*cea40*/  LDGSTS.E [R108+0xd200], [R84.64], P2 ;  /* 0x0d200000546c7fae */ /* 0x0003e20009121844 */
[----:B------:R-:W-:Y:S01]  /*cea50*/  ISETP.NE.U32.AND P4, PT, R92, RZ, PT ;  /* 0x000000ff5c00720c */ /* 0x000fe20003f85070 */
[----:B-1----:R-:W-:-:S02]  /*cea60*/  IMAD.MOV.U32 R85, RZ, RZ, R104 ;  /* 0x000000ffff557224 */ /* 0x002fc400078e0068 */
[----:B------:R-:W3:Y:S01]  /*cea70*/  LDL.LU R104, [R1+0x2bc0] ;  /* 0x002bc00001687983 */ /* 0x000ee20000300800 */
[----:B------:R-:W-:Y:S01]  /*cea80*/  MOV R84, R101 ;  /* 0x0000006500547202 */ /* 0x000fe20000000f00 */
[----:B------:R-:W3:Y:S02]  /*cea90*/  LDL.LU R92, [R1+0x2b64] ;  /* 0x002b6400015c7983 */ /* 0x000ee40000300800 */
[----:B------:R1:W-:Y:S01]  /*ceaa0*/  STL [R1+0x2c40], R97 ;  /* 0x002c406101007387 */ /* 0x0003e20000100800 */
[----:B------:R-:W3:Y:S04]  /*ceab0*/  LDL.LU R105, [R1+0x2b58] ;  /* 0x002b580001697983 */ /* 0x000ee80000300800 */
[----:B------:R1:W-:Y:S01]  /*ceac0*/  LDGSTS.E [R108+0xd400], [R84.64], P2 ;  /* 0x0d400000546c7fae */ /* 0x0003e20009121844 */
[----:B------:R-:W3:Y:S01]  /*cead0*/  LDL.LU R101, [R1+0x2b50] ;  /* 0x002b500001657983 */ /* 0x000ee20000300800 */
[----:B------:R-:W-:Y:S01]  /*ceae0*/  ISETP.NE.U32.AND P3, PT, R93, RZ, PT ;  /* 0x000000ff5d00720c */ /* 0x000fe20003f65070 */
[----:B-1----:R-:W-:-:S02]  /*ceaf0*/  IMAD.MOV.U32 R85, RZ, RZ, R97 ;  /* 0x000000ffff557224 */ /* 0x002fc400078e0061 */
[----:B------:R-:W3:Y:S01]  /*ceb00*/  LDL.LU R97, [R1+0x2b5c] ;  /* 0x002b5c0001617983 */ /* 0x000ee20000300800 */
[----:B------:R-:W-:Y:S02]  /*ceb10*/  MOV R84, R96 ;  /* 0x0000006000547202 */ /* 0x000fe40000000f00 */
[----:B------:R-:W3:Y:S02]  /*ceb20*/  LDL.LU R96, [R1+0x2b48] ;  /* 0x002b480001607983 */ /* 0x000ee40000300800 */
[----:B------:R-:W3:Y:S01]  /*ceb30*/  LDL.LU R88, [R1+0x2b54] ;  /* 0x002b540001587983 */ /* 0x000ee20000300800 */
[----:B------:R-:W3:Y:S01]  /*ceb40*/  LDL.LU R93, [R1+0x2b40] ;  /* 0x002b4000015d7983 */ /* 0x000ee20000300800 */
[----:B------:R-:W3:Y:S01]  /*ceb50*/  LDL.LU R89, [R1+0x2b4c] ;  /* 0x002b4c0001597983 */ /* 0x000ee20000300800 */
        /* <DEDUP_REMOVED lines=9> */
[----:B--2---:R-:W-:-:S05]  /*cebf0*/  IADD3 R120, P1, R120, R252, RZ ;  /* 0x000000fc78787210 */ /* 0x004fca0007f3e0ff */
[----:B------:R-:W-:Y:S01]  /*cec00*/  IMAD.MOV.U32 R80, RZ, RZ, R120 ;  /* 0x000000ffff507224 */ /* 0x000fe200078e0078 */
[-C--:B----4-:R-:W-:Y:S02]  /*cec10*/  IADD3 R113, P2, R113, R252.reuse, RZ ;  /* 0x000000fc71717210 */ /* 0x090fe40007f5e0ff */
[----:B-----5:R-:W-:Y:S02]  /*cec20*/  IADD3 R109, P5, R109, R252, RZ ;  /* 0x000000fc6d6d7210 */ /* 0x020fe40007fbe0ff */
[----:B------:R-:W-:-:S04]  /*cec30*/  IADD3.X R121, R121, R0, RZ, P1, !PT ;  /* 0x0000000079797210 */ /* 0x000fc80000ffe4ff */
[----:B------:R-:W-:Y:S01]  /*cec40*/  MOV R81, R121 ;  /* 0x0000007900517202 */ /* 0x000fe20000000f00 */
[----:B------:R-:W-:-:S04]  /*cec50*/  IMAD.X R117, R117, 0x1, R0, P2 ;  /* 0x0000000175757824 */ /* 0x000fc800010e0600 */
[----:B------:R1:W-:Y:S02]  /*cec60*/  LDGSTS.E [R108+0xf000], [R80.64], P3 ;  /* 0x0f000000506c7fae */ /* 0x0003e40009921844 */
[----:B-1----:R-:W-:Y:S01]  /*cec70*/  MOV R80, R113 ;  /* 0x0000007100507202 */ /* 0x002fe20000000f00 */
[----:B------:R-:W-:Y:S01]  /*cec80*/  IMAD.MOV.U32 R81, RZ, RZ, R117 ;  /* 0x000000ffff517224 */ /* 0x000fe200078e0075 */
[----:B---3--:R-:W-:Y:S01]  /*cec90*/  IADD3.X R112, R112, R0, RZ, P5, !PT ;  /* 0x0000000070707210 */ /* 0x008fe20002ffe4ff */
        /* <DEDUP_REMOVED lines=44> */
[----:B------:R1:W-:Y:S02]  /*cef60*/  LDGSTS.E [R108+0x11200], [R76.64], P4 ;  /* 0x112000004c6c7fae */ /* 0x0003e4000a121844 */
[----:B-1----:R-:W-:-:S02]  /*cef70*/  IMAD.MOV.U32 R77, RZ, RZ, R96 ;  /* 0x000000ffff4d7224 */ /* 0x002fc400078e0060 */
[----:B------:R-:W3:Y:S01]  /*cef80*/  LDL.LU R96, [R1+0x2ac0] ;  /* 0x002ac00001607983 */ /* 0x000ee20000300800 */
[----:B------:R-:W-:Y:S02]  /*cef90*/  MOV R76, R88 ;  /* 0x00000058004c7202 */ /* 0x000fe40000000f00 */
[----:B------:R-:W3:Y:S02]  /*cefa0*/  LDL.LU R88, [R1+0x2a64] ;  /* 0x002a640001587983 */ /* 0x000ee40000300800 */
[----:B------:R1:W-:Y:S01]  /*cefb0*/  STL [R1+0x2b40], R93 ;  /* 0x002b405d01007387 */ /* 0x0003e20000100800 */
[----:B------:R-:W3:Y:S04]  /*cefc0*/  LDL.LU R97, [R1+0x2a58] ;  /* 0x002a580001617983 */ /* 0x000ee80000300800 */
[----:B------:R1:W-:Y:S01]  /*cefd0*/  LDGSTS.E [R108+0x11400], [R76.64], P4 ;  /* 0x114000004c6c7fae */ /* 0x0003e2000a121844 */
[----:B------:R-:W-:-:S02]  /*cefe0*/  ISETP.NE.U32.AND P1, PT, R85, RZ, PT ;  /* 0x000000ff5500720c */ /* 0x000fc40003f25070 */
[----:B------:R-:W-:Y:S01]  /*ceff0*/  ISETP.NE.U32.AND P2, PT, R84, RZ, PT ;  /* 0x000000ff5400720c */ /* 0x000fe20003f45070 */
[----:B-1----:R-:W-:Y:S01]  /*cf000*/  IMAD.MOV.U32 R77, RZ, RZ, R93 ;  /* 0x000000ffff4d7224 */ /* 0x002fe200078e005d */
[----:B------:R-:W-:Y:S01]  /*cf010*/  MOV R76, R89 ;  /* 0x00000059004c7202 */ /* 0x000fe20000000f00 */
[----:B------:R-:W3:Y:S01]  /*cf020*/  LDL.LU R93, [R1+0x2a50] ;  /* 0x002a5000015d7983 */ /* 0x000ee20000300800 */
[----:B------:R-:W3:Y:S02]  /*cf030*/  LDL.LU R89, [R1+0x2a5c] ;  /* 0x002a5c0001597983 */ /* 0x000ee40000300800 */
[----:B------:R-:W3:Y:S02]  /*cf040*/  LDL.LU R85, [R1+0x2a48] ;  /* 0x002a480001557983 */ /* 0x000ee40000300800 */
[----:B------:R-:W3:Y:S01]  /*cf050*/  LDL.LU R84, [R1+0x2a54] ;  /* 0x002a540001547983 */ /* 0x000ee20000300800 */
[----:B------:R-:W3:Y:S01]  /*cf060*/  LDL.LU R81, [R1+0x2a40] ;  /* 0x002a400001517983 */ /* 0x000ee20000300800 */
[----:B------:R-:W3:Y:S01]  /*cf070*/  LDL.LU R80, [R1+0x2a4c] ;  /* 0x002a4c0001507983 */ /* 0x000ee20000300800 */
[----:B------:R-:W-:-:S02]  /*cf080*/  ISETP.GT.AND P3, PT, R3, 0x2e, PT ;  /* 0x0000002e0300780c */ /* 0x000fc40003f64270 */
[----:B------:R1:W-:Y:S01]  /*cf090*/  LDGSTS.E [R108+0x11600], [R76.64], P4 ;  /* 0x116000004c6c7fae */ /* 0x0003e2000a121844 */
[----:B------:R-:W-:Y:S01]  /*cf0a0*/  ISETP.GT.AND P5, PT, R3, 0x32, PT ;  /* 0x000000320300780c */ /* 0x000fe20003fa4270 */
[----:B------:R-:W-:Y:S01]  /*cf0b0*/  HMMA.1688.F32.TF32 R136, R176, R72, R136 ;  /* 0x00000048b088723c */ /* 0x000fe20000081088 */
[----:B-1----:R-:W-:Y:S02]  /*cf0c0*/  SEL R77, RZ, 0x4, !P3 ;  /* 0x00000004ff4d7807 */ /* 0x002fe40005800000 */
        /* <DEDUP_REMOVED lines=42> */
[----:B------:R-:W-:Y:S01]  /*cf370*/  IADD3 R80, P1, R80, R252, RZ ;  /* 0x000000fc50507210 */ /* 0x000fe20007f3e0ff */
[----:B------:R3:W-:Y:S01]  /*cf380*/  STL [R1+0x2a58], R97 ;  /* 0x002a586101007387 */ /* 0x0007e20000100800 */
[----:B------:R-:W-:Y:S01]  /*cf390*/  IADD3.X R85, R85, R0, RZ, P5, !PT ;  /* 0x0000000055557210 */ /* 0x000fe20002ffe4ff */
[----:B------:R-:W-:Y:S01]  /*cf3a0*/  STL [R1+0x2a54], R84 ;  /* 0x002a545401007387 */ /* 0x000fe20000100800 */
[----:B------:R3:W-:Y:S02]  /*cf3b0*/  STL [R1+0x2a50], R93 ;  /* 0x002a505d01007387 */ /* 0x0007e40000100800 */
[----:B------:R-:W5:Y:S02]  /*cf3c0*/  LDL.LU R101, [R1+0x29d8] ;  /* 0x0029d80001657983 */ /* 0x000f640000300800 */
[----:B------:R-:W-:Y:S02]  /*cf3d0*/  STL [R1+0x2a4c], R80 ;  /* 0x002a4c5001007387 */ /* 0x000fe40000100800 */
[----:B------:R-:W-:Y:S01]  /*cf3e0*/  IMAD.MOV.U32 R68, RZ, RZ, R88 ;  /* 0x000000ffff447224 */ /* 0x000fe200078e0058 */
[----:B------:R3:W-:Y:S01]  /*cf3f0*/  STL [R1+0x2a48], R85 ;  /* 0x002a485501007387 */ /* 0x0007e20000100800 */
[----:B------:R-:W-:Y:S01]  /*cf400*/  MOV R69, R97 ;  /* 0x0000006100457202 */ /* 0x000fe20000000f00 */
[----:B-1----:R-:W5:Y:S02]  /*cf410*/  LDL.LU R88, [R1+0x29cc] ;  /* 0x0029cc0001587983 */ /* 0x002f640000300800 */
[----:B---3--:R-:W3:Y:S02]  /*cf420*/  LDL.LU R97, [R1+0x29d0] ;  /* 0x0029d00001617983 */ /* 0x008ee40000300800 */
[----:B------:R1:W-:Y:S01]  /*cf430*/  LDGSTS.E [R108+0x15000], [R68.64], P2 ;  /* 0x15000000446c7fae */ /* 0x0003e20009121844 */
[----:B------:R-:W-:Y:S01]  /*cf440*/  IMAD.X R81, R81, 0x1, R0, P1 ;  /* 0x0000000151517824 */ /* 0x000fe200008e0600 */
[----:B-1----:R-:W-:-:S02]  /*cf450*/  MOV R69, R93 ;  /* 0x0000005d00457202 */ /* 0x002fc40000000f00 */
[----:B------:R-:W3:Y:S01]  /*cf460*/  LDL.LU R93, [R1+0x29c8] ;  /* 0x0029c800015d7983 */ /* 0x000ee20000300800 */
[----:B------:R-:W-:Y:S02]  /*cf470*/  IMAD.MOV.U32 R68, RZ, RZ, R89 ;  /* 0x000000ffff447224 */ /* 0x000fe400078e0059 */
[----:B------:R-:W3:Y:S03]  /*cf480*/  LDL.LU R89, [R1+0x29c0] ;  /* 0x0029c00001597983 */ /* 0x000ee60000300800 */
[----:B------:R1:W-:Y:S01]  /*cf490*/  LDGSTS.E [R108+0x15200], [R68.64], P2 ;  /* 0x15200000446c7fae */ /* 0x0003e20009121844 */
[----:B------:R-:W-:Y:S02]  /*cf4a0*/  ISETP.NE.U32.AND P3, PT, R77, RZ, PT ;  /* 0x000000ff4d00720c */ /* 0x000fe40003f65070 */
[----:B-1----:R-:W-:Y:S01]  /*cf4b0*/  MOV R68, R84 ;  /* 0x0000005400447202 */ /* 0x002fe20000000f00 */
[----:B------:R-:W-:Y:S01]  /*cf4c0*/  IMAD.MOV.U32 R69, RZ, RZ, R85 ;  /* 0x000000ffff457224 */ /* 0x000fe200078e0055 */
[----:B------:R-:W3:Y:S01]  /*cf4d0*/  LDL.LU R84, [R1+0x296c] ;  /* 0x00296c0001547983 */ /* 0x000ee20000300800 */
[----:B------:R1:W-:Y:S02]  /*cf4e0*/  STL [R1+0x2a40], R81 ;  /* 0x002a405101007387 */ /* 0x0003e40000100800 */
[----:B------:R-:W3:Y:S01]  /*cf4f0*/  LDL.LU R85, [R1+0x2958] ;  /* 0x0029580001557983 */ /* 0x000ee20000300800 */
[----:B------:R1:W-:Y:S01]  /*cf500*/  LDGSTS.E [R108+0x15400], [R68.64], P2 ;  /* 0x15400000446c7fae */ /* 0x0003e20009121844 */
        /* <DEDUP_REMOVED lines=10> */
[----:B------:R-:W-:Y:S01]  /*cf5b0*/  ISETP.GT.AND P5, PT, R3, 0x3a, PT ;  /* 0x0000003a0300780c */ /* 0x000fe20003fa4270 */
[----:B------:R1:W-:Y:S02]  /*cf5c0*/  LDGSTS.E [R108+0x15600], [R68.64], P2 ;  /* 0x15600000446c7fae */ /* 0x0003e40009121844 */
[----:B-1----:R-:W-:Y:S02]  /*cf5d0*/  SEL R69, RZ, 0x4, !P1 ;  /* 0x00000004ff457807 */ /* 0x002fe40004800000 */
[----:B------:R-:W-:Y:S02]  /*cf5e0*/  SEL R68, RZ, 0x4, !P5 ;  /* 0x00000004ff447807 */ /* 0x000fe40006800000 */
[----:B------:R-:W-:Y:S02]  /*cf5f0*/  SEL R69, R69, RZ, !P0 ;  /* 0x000000ff45457207 */ /* 0x000fe40004000000 */
[----:B------:R-:W-:Y:S02]  /*cf600*/  SEL R68, R68, RZ, !P0 ;  /* 0x000000ff44447207 */ /* 0x000fe40004000000 */
[----:B--2---:R-:W-:-:S02]  /*cf610*/  IADD3 R100, P1, R100, R252, RZ ;  /* 0x000000fc64647210 */ /* 0x004fc40007f3e0ff */
[-C--:B----4-:R-:W-:Y:S02]  /*cf620*/  IADD3 R96, P2, R96, R252.reuse, RZ ;  /* 0x000000fc60607210 */ /* 0x090fe40007f5e0ff */
[----:B-----5:R-:W-:Y:S02]  /*cf630*/  IADD3 R92, P5, R92, R252, RZ ;  /* 0x000000fc5c5c7210 */ /* 0x020fe40007fbe0ff */
[----:B------:R-:W-:Y:S01]  /*cf640*/  IADD3.X R101, R101, R0, RZ, P1, !PT ;  /* 0x0000000065657210 */ /* 0x000fe20000ffe4ff */
[----:B------:R-:W-:-:S03]  /*cf650*/  ISETP.NE.U32.AND P1, PT, R69, RZ, PT ;  /* 0x000000ff4500720c */ /* 0x000fc60003f25070 */
[----:B------:R-:W-:Y:S01]  /*cf660*/  MOV R69, R101 ;  /* 0x0000006500457202 */ /* 0x000fe20000000f00 */
[----:B---3--:R-:W-:Y:S01]  /*cf670*/  IMAD.X R97, R97, 0x1, R0, P2 ;  /* 0x0000000161617824 */ /* 0x008fe200010e0600 */
[----:B------:R-:W-:Y:S01]  /*cf680*/  ISETP.NE.U32.AND P2, PT, R68, RZ, PT ;  /* 0x000000ff4400720c */ /* 0x000fe20003f45070 */
[----:B------:R-:W-:-:S05]  /*cf690*/  IMAD.MOV.U32 R68, RZ, RZ, R100 ;  /* 0x000000ffff447224 */ /* 0x000fca00078e0064 */
[----:B------:R1:W-:Y:S01]  /*cf6a0*/  LDGSTS.E [R108+0x17000], [R68.64], P3 ;  /* 0x17000000446c7fae */ /* 0x0003e20009921844 */
[----:B------:R-:W-:Y:S02]  /*cf6b0*/  IADD3.X R93, R93, R0, RZ, P5, !PT ;  /* 0x000000005d5d7210 */ /* 0x000fe40002ffe4ff */
[----:B-1----:R-:W-:Y:S01]  /*cf6c0*/  MOV R68, R96 ;  /* 0x0000006000447202 */ /* 0x002fe20000000f00 */
[----:B------:R-:W-:Y:S01]  /*cf6d0*/  IMAD.MOV.U32 R69, RZ, RZ, R97 ;  /* 0x000000ffff457224 */ /* 0x000fe200078e0061 */
[----:B------:R-:W-:-:S04]  /*cf6e0*/  IADD3 R88, P5, R88, R252, RZ ;  /* 0x000000fc58587210 */ /* 0x000fc80007fbe0ff */
[----:B------:R1:W-:Y:S01]  /*cf6f0*/  LDGSTS.E [R108+0x17200], [R68.64], P3 ;  /* 0x17200000446c7fae */ /* 0x0003e20009921844 */
[----:B------:R-:W-:-:S03]  /*cf700*/  IMAD.X R89, R89, 0x1, R0, P5 ;  /* 0x0000000159597824 */ /* 0x000fc600028e0600 */
[----:B------:R2:W-:Y:S01]  /*cf710*/  STL [R1+0x29e4], R100 ;  /* 0x0029e46401007387 */ /* 0x0005e20000100800 */
[----:B------:R3:W-:Y:S01]  /*cf720*/  STL [R1+0x29dc], R96 ;  /* 0x0029dc6001007387 */ /* 0x0007e20000100800 */
[----:B-1----:R-:W-:Y:S01]  /*cf730*/  MOV R68, R92 ;  /* 0x0000005c00447202 */ /* 0x002fe20000000f00 */
[----:B------:R-:W-:Y:S01]  /*cf740*/  IMAD.MOV.U32 R69, RZ, RZ, R93 ;  /* 0x000000ffff457224 */ /* 0x000fe200078e005d */
[----:B------:R1:W-:Y:S04]  /*cf750*/  STL [R1+0x29d4], R92 ;  /* 0x0029d45c01007387 */ /* 0x0003e80000100800 */
[----:B------:R4:W-:Y:S01]  /*cf760*/  LDGSTS.E [R108+0x17400], [R68.64], P3 ;  /* 0x17400000446c7fae */ /* 0x0009e20009921844 */
[----:B------:R5:W-:Y:S02]  /*cf770*/  STL [R1+0x29d8], R101 ;  /* 0x0029d86501007387 */ /* 0x000be40000100800 */
[----:B------:R-:W-:Y:S01]  /*cf780*/  STL [R1+0x29d0], R97 ;  /* 0x0029d06101007387 */ /* 0x000fe20000100800 */
[----:B------:R-:W-:Y:S01]  /*cf790*/  IADD3 R84, P5, R84, R252, RZ ;  /* 0x000000fc54547210 */ /* 0x000fe20007fbe0ff */
[----:B------:R-:W-:Y:S01]  /*cf7a0*/  STL [R1+0x29c8], R93 ;  /* 0x0029c85d01007387 */ /* 0x000fe20000100800 */
[----:B------:R1:W-:Y:S01]  /*cf7b0*/  STL [R1+0x29cc], R88 ;  /* 0x0029cc5801007387 */ /* 0x0003e20000100800 */
[----:B----4-:R-:W-:Y:S01]  /*cf7c0*/  MOV R68, R88 ;  /* 0x0000005800447202 */ /* 0x010fe20000000f00 */
[----:B------:R-:W-:Y:S01]  /*cf7d0*/  IMAD.MOV.U32 R69, RZ, RZ, R89 ;  /* 0x000000ffff457224 */ /* 0x000fe200078e0059 */
[----:B------:R4:W-:Y:S01]  /*cf7e0*/  STL [R1+0x29c0], R89 ;  /* 0x0029c05901007387 */ /* 0x0009e20000100800 */
[----:B--2---:R-:W2:Y:S01]  /*cf7f0*/  LDL.LU R100, [R1+0x2924] ;  /* 0x0029240001647983 */ /* 0x004ea20000300800 */
[----:B------:R-:W-:Y:S01]  /*cf800*/  IADD3.X R85, R85, R0, RZ, P5, !PT ;  /* 0x0000000055557210 */ /* 0x000fe20002ffe4ff */
[----:B---3--:R-:W3:Y:S01]  /*cf810*/  LDL.LU R96, [R1+0x28dc] ;  /* 0x0028dc0001607983 */ /* 0x008ee20000300800 */
[----:B------:R4:W-:Y:S01]  /*cf820*/  LDGSTS.E [R108+0x17600], [R68.64], P3 ;  /* 0x17600000446c7fae */ /* 0x0009e20009921844 */
[----:B------:R-:W-:-:S02]  /*cf830*/  IADD3 R80, P3, R80, R252, RZ ;  /* 0x000000fc50507210 */ /* 0x000fc40007f7e0ff */
[-C--:B------:R-:W-:Y:S01]  /*cf840*/  IADD3 R76, P5, R76, R252.reuse, RZ ;  /* 0x000000fc4c4c7210 */ /* 0x080fe20007fbe0ff */
[----:B------:R4:W-:Y:S01]  /*cf850*/  STL [R1+0x296c], R84 ;  /* 0x00296c5401007387 */ /* 0x0009e20000100800 */
[----:B-1----:R-:W3:Y:S02]  /*cf860*/  LDL.LU R92, [R1+0x28d4] ;  /* 0x0028d400015c7983 */ /* 0x002ee40000300800 */
[----:B------:R-:W-:Y:S01]  /*cf870*/  IMAD.X R81, R81, 0x1, R0, P3 ;  /* 0x0000000151517824 */ /* 0x000fe200018e0600 */
[----:B------:R-:W-:Y:S01]  /*cf880*/  STL [R1+0x295c], R80 ;  /* 0x00295c5001007387 */ /* 0x000fe20000100800 */
[----:B------:R-:W-:Y:S01]  /*cf890*/  IADD3 R72, P3, R72, R252, RZ ;  /* 0x000000fc48487210 */ /* 0x000fe20007f7e0ff */
[----:B------:R1:W-:Y:S01]  /*cf8a0*/  STL [R1+0x2958], R85 ;  /* 0x0029585501007387 */ /* 0x0003e20000100800 */
[----:B------:R-:W-:Y:S01]  /*cf8b0*/  IADD3.X R77, R77, R0, RZ, P5, !PT ;  /* 0x000000004d4d7210 */ /* 0x000fe20002ffe4ff */
[----:B------:R-:W-:Y:S01]  /*cf8c0*/  STL [R1+0x2954], R76 ;  /* 0x0029544c01007387 */ /* 0x000fe20000100800 */
[----:B------:R1:W-:Y:S02]  /*cf8d0*/  STL [R1+0x2950], R81 ;  /* 0x0029505101007387 */ /* 0x0003e40000100800 */
[----:B-----5:R-:W5:Y:S02]  /*cf8e0*/  LDL.LU R101, [R1+0x28d8] ;  /* 0x0028d80001657983 */ /* 0x020f640000300800 */
[----:B------:R-:W-:Y:S01]  /*cf8f0*/  STL [R1+0x294c], R72 ;  /* 0x00294c4801007387 */ /* 0x000fe20000100800 */
[----:B------:R1:W-:Y:S01]  /*cf900*/  STL [R1+0x2948], R77 ;  /* 0x0029484d01007387 */ /* 0x0003e20000100800 */
[----:B------:R-:W5:Y:S02]  /*cf910*/  LDL.LU R88, [R1+0x28cc] ;  /* 0x0028cc0001587983 */ /* 0x000f640000300800 */
[----:B------:R-:W5:Y:S02]  /*cf920*/  LDL.LU R97, [R1+0x28d0] ;  /* 0x0028d00001617983 */ /* 0x000f640000300800 */
[----:B------:R-:W5:Y:S02]  /*cf930*/  LDL.LU R93, [R1+0x28c8] ;  /* 0x0028c800015d7983 */ /* 0x000f640000300800 */
[----:B----4-:R-:W-:Y:S01]  /*cf940*/  IMAD.MOV.U32 R68, RZ, RZ, R84 ;  /* 0x000000ffff447224 */ /* 0x010fe200078e0054 */
[----:B------:R-:W-:Y:S01]  /*cf950*/  MOV R69, R85 ;  /* 0x0000005500457202 */ /* 0x000fe20000000f00 */
[----:B------:R-:W4:Y:S01]  /*cf960*/  LDL.LU R89, [R1+0x28c0] ;  /* 0x0028c00001597983 */ /* 0x000f220000300800 */
[----:B------:R-:W-:-:S02]  /*cf970*/  IMAD.X R73, R73, 0x1, R0, P3 ;  /* 0x0000000149497824 */ /* 0x000fc400018e0600 */
[----:B------:R-:W4:Y:S01]  /*cf980*/  LDL.LU R84, [R1+0x28a4] ;  /* 0x0028a40001547983 */ /* 0x000f220000300800 */
[----:B------:R1:W-:Y:S04]  /*cf990*/  LDGSTS.E [R108+0x19000], [R68.64], P4 ;  /* 0x19000000446c7fae */ /* 0x0003e8000a121844 */
[----:B------:R1:W-:Y:S02]  /*cf9a0*/  STL [R1+0x2940], R73 ;  /* 0x0029404901007387 */ /* 0x0003e40000100800 */
[----:B-1----:R-:W4:Y:S02]  /*cf9b0*/  LDL.LU R85, [R1+0x2858] ;  /* 0x0028580001557983 */ /* 0x002f240000300800 */
[----:B------:R-:W-:Y:S01]  /*cf9c0*/  IMAD.MOV.U32 R68, RZ, RZ, R80 ;  /* 0x000000ffff447224 */ /* 0x000fe200078e0050 */
[----:B------:R-:W-:-:S02]  /*cf9d0*/  MOV R69, R81 ;  /* 0x0000005100457202 */ /* 0x000fc40000000f00 */
[----:B------:R-:W4:Y:S04]  /*cf9e0*/  LDL.LU R81, [R1+0x2850] ;  /* 0x0028500001517983 */ /* 0x000f280000300800 */
[----:B------:R1:W-:Y:S01]  /*cf9f0*/  LDGSTS.E [R108+0x19200], [R68.64], P4 ;  /* 0x19200000446c7fae */ /* 0x0003e2000a121844 */
[----:B------:R-:W4:Y:S01]  /*cfa00*/  LDL.LU R80, [R1+0x285c] ;  /* 0x00285c0001507983 */ /* 0x000f220000300800 */
[----:B-1----:R-:W-:Y:S01]  /*cfa10*/  MOV R68, R76 ;  /* 0x0000004c00447202 */ /* 0x002fe20000000f00 */
[----:B------:R-:W-:Y:S02]  /*cfa20*/  IMAD.MOV.U32 R69, RZ, RZ, R77 ;  /* 0x000000ffff457224 */ /* 0x000fe400078e004d */
[----:B------:R-:W4:Y:S04]  /*cfa30*/  LDL.LU R77, [R1+0x2848] ;  /* 0x00284800014d7983 */ /* 0x000f280000300800 */
[----:B------:R1:W-:Y:S01]  /*cfa40*/  LDGSTS.E [R108+0x19400], [R68.64], P4 ;  /* 0x19400000446c7fae */ /* 0x0003e2000a121844 */
[----:B------:R-:W4:Y:S02]  /*cfa50*/  LDL.LU R76, [R1+0x2854] ;  /* 0x00285400014c7983 */ /* 0x000f240000300800 */
[----:B-1----:R-:W-:Y:S01]  /*cfa60*/  IMAD.MOV.U32 R69, RZ, RZ, R73 ;  /* 0x000000ffff457224 */ /* 0x002fe200078e0049 */
[----:B------:R-:W-:Y:S01]  /*cfa70*/  MOV R68, R72 ;  /* 0x0000004800447202 */ /* 0x000fe20000000f00 */
[----:B------:R-:W4:Y:S01]  /*cfa80*/  LDL.LU R73, [R1+0x2840] ;  /* 0x0028400001497983 */ /* 0x000f220000300800 */
[----:B------:R-:W4:Y:S01]  /*cfa90*/  LDL.LU R72, [R1+0x284c] ;  /* 0x00284c0001487983 */ /* 0x000f220000300800 */
        /* <DEDUP_REMOVED lines=8> */
[-C--:B---3--:R-:W-:Y:S02]  /*cfb20*/  IADD3 R96, P4, R96, R252.reuse, RZ ;  /* 0x000000fc60607210 */ /* 0x088fe40007f9e0ff */
[----:B------:R-:W-:Y:S02]  /*cfb30*/  IADD3 R92, P5, R92, R252, RZ ;  /* 0x000000fc5c5c7210 */ /* 0x000fe40007fbe0ff */
[----:B-----5:R-:W-:Y:S01]  /*cfb40*/  IADD3.X R101, R101, R0, RZ, P3, !PT ;  /* 0x0000000065657210 */ /* 0x020fe20001ffe4ff */
[----:B------:R-:W-:Y:S02]  /*cfb50*/  ISETP.NE.U32.AND P3, PT, R69, RZ, PT ;  /* 0x000000ff4500720c */ /* 0x000fe40003f65070 */
[----:B------:R-:W-:Y:S01]  /*cfb60*/  IMAD.X R97, R97, 0x1, R0, P4 ;  /* 0x0000000161617824 */ /* 0x000fe200020e0600 */
[----:B------:R-:W-:Y:S01]  /*cfb70*/  ISETP.NE.U32.AND P4, PT, R68, RZ, PT ;  /* 0x000000ff4400720c */ /* 0x000fe20003f85070 */
[----:B------:R-:W-:Y:S01]  /*cfb80*/  IMAD.MOV.U32 R68, RZ, RZ, R100 ;  /* 0x000000ffff447224 */ /* 0x000fe200078e0064 */
[----:B------:R-:W-:-:S02]  /*cfb90*/  MOV R69, R101 ;  /* 0x0000006500457202 */ /* 0x000fc40000000f00 */
[----:B------:R-:W-:-:S03]  /*cfba0*/  IADD3.X R93, R93, R0, RZ, P5, !PT ;  /* 0x000000005d5d7210 */ /* 0x000fc60002ffe4ff */
[----:B------:R1:W-:Y:S01]  /*cfbb0*/  LDGSTS.E [R108+0x1b000], [R68.64], P1 ;  /* 0x1b000000446c7fae */ /* 0x0003e20008921844 */
[----:B------:R-:W-:Y:S02]  /*cfbc0*/  IADD3 R88, P5, R88, R252, RZ ;  /* 0x000000fc58587210 */ /* 0x000fe40007fbe0ff */
[----:B-1----:R-:W-:Y:S01]  /*cfbd0*/  MOV R68, R96 ;  /* 0x0000006000447202 */ /* 0x002fe20000000f00 */
[----:B------:R-:W-:Y:S02]  /*cfbe0*/  IMAD.MOV.U32 R69, RZ, RZ, R97 ;  /* 0x000000ffff457224 */ /* 0x000fe400078e0061 */
[----:B----4-:R-:W-:-:S03]  /*cfbf0*/  IMAD.X R89, R89, 0x1, R0, P5 ;  /* 0x0000000159597824 */ /* 0x010fc600028e0600 */
[----:B------:R1:W-:Y:S04]  /*cfc00*/  LDGSTS.E [R108+0x1b200], [R68.64], P1 ;  /* 0x1b200000446c7fae */ /* 0x0003e80008921844 */
[----:B------:R2:W-:Y:S01]  /*cfc10*/  STL [R1+0x2924], R100 ;  /* 0x0029246401007387 */ /* 0x0005e20000100800 */
[----:B------:R3:W-:Y:S02]  /*cfc20*/  STL [R1+0x28dc], R96 ;  /* 0x0028dc6001007387 */ /* 0x0007e40000100800 */
[----:B------:R4:W-:Y:S01]  /*cfc30*/  STL [R1+0x28d4], R92 ;  /* 0x0028d45c01007387 */ /* 0x0009e20000100800 */
[----:B-1----:R-:W-:Y:S01]  /*cfc40*/  MOV R68, R92 ;  /* 0x0000005c00447202 */ /* 0x002fe20000000f00 */
[----:B------:R-:W-:-:S05]  /*cfc50*/  IMAD.MOV.U32 R69, RZ, RZ, R93 ;  /* 0x000000ffff457224 */ /* 0x000fca00078e005d */
[----:B------:R1:W-:Y:S04]  /*cfc60*/  LDGSTS.E [R108+0x1b400], [R68.64], P1 ;  /* 0x1b400000446c7fae */ /* 0x0003e80008921844 */
[----:B------:R5:W-:Y:S01]  /*cfc70*/  STL [R1+0x28d8], R101 ;  /* 0x0028d86501007387 */ /* 0x000be20000100800 */
[----:B------:R-:W-:Y:S01]  /*cfc80*/  STL [R1+0x28d0], R97 ;  /* 0x0028d06101007387 */ /* 0x000fe20000100800 */
[----:B------:R-:W-:Y:S01]  /*cfc90*/  IADD3 R84, P5, R84, R252, RZ ;  /* 0x000000fc54547210 */ /* 0x000fe20007fbe0ff */
[----:B------:R-:W-:Y:S01]  /*cfca0*/  STL [R1+0x28c8], R93 ;  /* 0x0028c85d01007387 */ /* 0x000fe20000100800 */
[----:B------:R2:W-:Y:S01]  /*cfcb0*/  STL [R1+0x28cc], R88 ;  /* 0x0028cc5801007387 */ /* 0x0005e20000100800 */
[----:B-1----:R-:W-:Y:S01]  /*cfcc0*/  MOV R68, R88 ;  /* 0x0000005800447202 */ /* 0x002fe20000000f00 */
[----:B------:R-:W-:-:S02]  /*cfcd0*/  IMAD.MOV.U32 R69, RZ, RZ, R89 ;  /* 0x000000ffff457224 */ /* 0x000fc400078e0059 */
[----:B------:R1:W-:Y:S01]  /*cfce0*/  STL [R1+0x28c0], R89 ;  /* 0x0028c05901007387 */ /* 0x0003e20000100800 */
[----:B--2---:R-:W2:Y:S01]  /*cfcf0*/  LDL.LU R100, [R1+0x2824] ;  /* 0x0028240001647983 */ /* 0x004ea20000300800 */
[----:B------:R-:W-:Y:S01]  /*cfd00*/  IADD3.X R85, R85, R0, RZ, P5, !PT ;  /* 0x0000000055557210 */ /* 0x000fe20002ffe4ff */
[----:B---3--:R-:W3:Y:S01]  /*cfd10*/  LDL.LU R96, [R1+0x27dc] ;  /* 0x0027dc0001607983 */ /* 0x008ee20000300800 */
[----:B------:R1:W-:Y:S01]  /*cfd20*/  LDGSTS.E [R108+0x1b600], [R68.64], P1 ;  /* 0x1b600000446c7fae */ /* 0x0003e20008921844 */
[-C--:B------:R-:W-:Y:S02]  /*cfd30*/  IADD3 R80, P1, R80, R252.reuse, RZ ;  /* 0x000000fc50507210 */ /* 0x080fe40007f3e0ff */
[-C--:B------:R-:W-:Y:S01]  /*cfd40*/  IADD3 R76, P5, R76, R252.reuse, RZ ;  /* 0x000000fc4c4c7210 */ /* 0x080fe20007fbe0ff */
[----:B------:R1:W-:Y:S01]  /*cfd50*/  STL [R1+0x28a4], R84 ;  /* 0x0028a45401007387 */ /* 0x0003e20000100800 */
[----:B----4-:R-:W4:Y:S02]  /*cfd60*/  LDL.LU R92, [R1+0x27d4] ;  /* 0x0027d400015c7983 */ /* 0x010f240000300800 */
        /* <DEDUP_REMOVED lines=13> */
[----:B-1----:R-:W-:Y:S01]  /*cfe40*/  IMAD.MOV.U32 R68, RZ, RZ, R84 ;  /* 0x000000ffff447224 */ /* 0x002fe200078e0054 */
[----:B------:R-:W-:Y:S01]  /*cfe50*/  MOV R69, R85 ;  /* 0x0000005500457202 */ /* 0x000fe20000000f00 */
[----:B------:R-:W5:Y:S01]  /*cfe60*/  LDL.LU R89, [R1+0x27c0] ;  /* 0x0027c00001597983 */ /* 0x000f620000300800 */
[----:B------:R-:W-:-:S02]  /*cfe70*/  IMAD.X R73, R73, 0x1, R0, P1 ;  /* 0x0000000149497824 */ /* 0x000fc400008e0600 */
[----:B------:R-:W5:Y:S01]  /*cfe80*/  LDL.LU R84, [R1+0x27a4] ;  /* 0x0027a40001547983 */ /* 0x000f620000300800 */
[----:B------:R1:W-:Y:S04]  /*cfe90*/  LDGSTS.E [R108+0x1d000], [R68.64], P2 ;  /* 0x1d000000446c7fae */ /* 0x0003e80009121844 */
[----:B------:R1:W-:Y:S01]  /*cfea0*/  STL [R1+0x2840], R73 ;  /* 0x0028404901007387 */ /* 0x0003e20000100800 */
[----:B------:R-:W5:Y:S02]  /*cfeb0*/  LDL.LU R85, [R1+0x2758] ;  /* 0x0027580001557983 */ /* 0x000f640000300800 */
[----:B-1----:R-:W-:Y:S01]  /*cfec0*/  IMAD.MOV.U32 R68, RZ, RZ, R80 ;  /* 0x000000ffff447224 */ /* 0x002fe200078e0050 */
[----:B------:R-:W-:Y:S02]  /*cfed0*/  MOV R69, R81 ;  /* 0x0000005100457202 */ /* 0x000fe40000000f00 */
[----:B------:R-:W5:Y:S04]  /*cfee0*/  LDL.LU R81, [R1+0x2750] ;  /* 0x0027500001517983 */ /* 0x000f680000300800 */
[----:B------:R1:W-:Y:S01]  /*cfef0*/  LDGSTS.E [R108+0x1d200], [R68.64], P2 ;  /* 0x1d200000446c7fae */ /* 0x0003e20009121844 */
[----:B------:R-:W5:Y:S01]  /*cff00*/  LDL.LU R80, [R1+0x275c] ;  /* 0x00275c0001507983 */ /* 0x000f620000300800 */
[----:B-1----:R-:W-:Y:S01]  /*cff10*/  MOV R68, R76 ;  /* 0x0000004c00447202 */ /* 0x002fe20000000f00 */
[----:B------:R-:W-:-:S02]  /*cff20*/  IMAD.MOV.U32 R69, RZ, RZ, R77 ;  /* 0x000000ffff457224 */ /* 0x000fc400078e004d */
[----:B------:R-:W5:Y:S04]  /*cff30*/  LDL.LU R77, [R1+0x2748] ;  /* 0x00274800014d7983 */ /* 0x000f680000300800 */
[----:B------:R1:W-:Y:S01]  /*cff40*/  LDGSTS.E [R108+0x1d400], [R68.64], P2 ;  /* 0x1d400000446c7fae */ /* 0x0003e20009121844 */
[----:B------:R-:W5:Y:S02]  /*cff50*/  LDL.LU R76, [R1+0x2754] ;  /* 0x00275400014c7983 */ /* 0x000f640000300800 */
[----:B-1----:R-:W-:Y:S01]  /*cff60*/  IMAD.MOV.U32 R69, RZ, RZ, R73 ;  /* 0x000000ffff457224 */ /* 0x002fe200078e0049 */
[----:B------:R-:W-:Y:S01]  /*cff70*/  MOV R68, R72 ;  /* 0x0000004800447202 */ /* 0x000fe20000000f00 */
[----:B------:R-:W5:Y:S01]  /*cff80*/  LDL.LU R73, [R1+0x2740] ;  /* 0x0027400001497983 */ /* 0x000f620000300800 */
[----:B------:R-:W5:Y:S01]  /*cff90*/  LDL.LU R72, [R1+0x274c] ;  /* 0x00274c0001487983 */ /* 0x000f620000300800 */
        /* <DEDUP_REMOVED lines=9> */
[----:B----4-:R-:W-:Y:S02]  /*d0030*/  IADD3 R92, P5, R92, R252, RZ ;  /* 0x000000fc5c5c7210 */ /* 0x010fe40007fbe0ff */
        /* <DEDUP_REMOVED lines=11> */
[----:B------:R-:W-:-:S03]  /*d00f0*/  IMAD.X R89, R89, 0x1, R0, P5 ;  /* 0x0000000159597824 */ /* 0x000fc600028e0600 */
        /* <DEDUP_REMOVED lines=144> */
[----:B------:R-:W-:Y:S01]  /*d0a00*/  SEL R68, R68, RZ, !P0 ;  /* 0x000000ff44447207 */ /* 0x000fe20004000000 */
[----:B------:R-:W-:Y:S01]  /*d0a10*/  HMMA.1688.F32.TF32 R156, R180, R94, R156 ;  /* 0x0000005eb49c723c */ /* 0x000fe2000008109c */
        /* <DEDUP_REMOVED lines=16> */
[----:B------:R-:W-:Y:S01]  /*d0b20*/  STL [R1+0x2608], R100 ;  /* 0x0026086401007387 */ /* 0x000fe20000100800 */
[----:B------:R-:W-:Y:S02]  /*d0b30*/  STL [R1+0x2610], R96 ;  /* 0x0026106001007387 */ /* 0x000fe40000100800 */
[----:B------:R-:W-:Y:S01]  /*d0b40*/  STL [R1+0x2618], R92 ;  /* 0x0026185c01007387 */ /* 0x000fe20000100800 */
[----:B-1----:R-:W-:Y:S01]  /*d0b50*/  MOV R68, R92 ;  /* 0x0000005c00447202 */ /* 0x002fe20000000f00 */
[----:B------:R-:W-:-:S05]  /*d0b60*/  IMAD.MOV.U32 R69, RZ, RZ, R93 ;  /* 0x000000ffff457224 */ /* 0x000fca00078e005d */
[----:B------:R1:W-:Y:S04]  /*d0b70*/  LDGSTS.E [R108+0x27400], [R68.64], P3 ;  /* 0x27400000446c7fae */ /* 0x0003e80009921844 */
[----:B------:R-:W-:Y:S01]  /*d0b80*/  STL [R1+0x2604], R101 ;  /* 0x0026046501007387 */ /* 0x000fe20000100800 */
[----:B------:R2:W-:Y:S01]  /*d0b90*/  STL [R1+0x260c], R97 ;  /* 0x00260c6101007387 */ /* 0x0005e20000100800 */
        /* <DEDUP_REMOVED lines=8> */
[----:B------:R-:W4:Y:S01]  /*d0c20*/  LDL.LU R96, [R1+0x1fec] ;  /* 0x001fec0001607983 */ /* 0x000f220000300800 */
[----:B------:R5:W-:Y:S01]  /*d0c30*/  LDGSTS.E [R108+0x27600], [R68.64], P3 ;  /* 0x27600000446c7fae */ /* 0x000be20009921844 */
[-C--:B------:R-:W-:Y:S02]  /*d0c40*/  IADD3 R80, P3, R80, R252.reuse, RZ ;  /* 0x000000fc50507210 */ /* 0x080fe40007f7e0ff */
[-C--:B------:R-:W-:Y:S01]  /*d0c50*/  IADD3 R76, P5, R76, R252.reuse, RZ ;  /* 0x000000fc4c4c7210 */ /* 0x080fe20007fbe0ff */
[----:B------:R1:W-:Y:S01]  /*d0c60*/  STL [R1+0x2588], R84 ;  /* 0x0025885401007387 */ /* 0x0003e20000100800 */
[----:B------:R-:W4:Y:S02]  /*d0c70*/  LDL.LU R92, [R1+0x1ff4] ;  /* 0x001ff400015c7983 */ /* 0x000f240000300800 */
[----:B------:R-:W-:Y:S01]  /*d0c80*/  IMAD.X R81, R81, 0x1, R0, P3 ;  /* 0x0000000151517824 */ /* 0x000fe200018e0600 */
[----:B------:R-:W-:Y:S01]  /*d0c90*/  STL [R1+0x2590], R80 ;  /* 0x0025905001007387 */ /* 0x000fe20000100800 */
[----:B------:R-:W-:Y:S01]  /*d0ca0*/  IADD3 R72, P3, R72, R252, RZ ;  /* 0x000000fc48487210 */ /* 0x000fe20007f7e0ff */
[----:B------:R1:W-:Y:S01]  /*d0cb0*/  STL [R1+0x2584], R85 ;  /* 0x0025845501007387 */ /* 0x0003e20000100800 */
[----:B------:R-:W-:Y:S01]  /*d0cc0*/  IADD3.X R77, R77, R0, RZ, P5, !PT ;  /* 0x000000004d4d7210 */ /* 0x000fe20002ffe4ff */
[----:B------:R-:W-:Y:S01]  /*d0cd0*/  STL [R1+0x2598], R76 ;  /* 0x0025984c01007387 */ /* 0x000fe20000100800 */
[----:B------:R1:W-:Y:S02]  /*d0ce0*/  STL [R1+0x258c], R81 ;  /* 0x00258c5101007387 */ /* 0x0003e40000100800 */
[----:B------:R-:W4:Y:S02]  /*d0cf0*/  LDL.LU R95, [R1+0x1fe0] ;  /* 0x001fe000015f7983 */ /* 0x000f240000300800 */
[----:B------:R-:W-:Y:S01]  /*d0d00*/  STL [R1+0x25a0], R72 ;  /* 0x0025a04801007387 */ /* 0x000fe20000100800 */
[----:B------:R1:W-:Y:S01]  /*d0d10*/  STL [R1+0x2594], R77 ;  /* 0x0025944d01007387 */ /* 0x0003e20000100800 */
[----:B---3--:R-:W3:Y:S02]  /*d0d20*/  LDL.LU R88, [R1+0x1ffc] ;  /* 0x001ffc0001587983 */ /* 0x008ee40000300800 */
[----:B------:R-:W3:Y:S02]  /*d0d30*/  LDL.LU R94, [R1+0x1fe8] ;  /* 0x001fe800015e7983 */ /* 0x000ee40000300800 */
[----:B------:R-:W3:Y:S02]  /*d0d40*/  LDL.LU R93, [R1+0x1ff0] ;  /* 0x001ff000015d7983 */ /* 0x000ee40000300800 */
[----:B-----5:R-:W-:Y:S01]  /*d0d50*/  IMAD.MOV.U32 R68, RZ, RZ, R84 ;  /* 0x000000ffff447224 */ /* 0x020fe200078e0054 */
[----:B------:R-:W-:Y:S01]  /*d0d60*/  MOV R69, R85 ;  /* 0x0000005500457202 */ /* 0x000fe20000000f00 */
[----:B-1----:R-:W5:Y:S01]  /*d0d70*/  LDL.LU R89, [R1+0x1ff8] ;  /* 0x001ff80001597983 */ /* 0x002f620000300800 */
        /* <DEDUP_REMOVED lines=26> */
[C---:B------:R-:W-:Y:S08]  /*d0f20*/  HMMA.1688.F32.TF32 R152, R180.reuse, R90, R152 ;  /* 0x0000005ab498723c */ /* 0x040ff00000081098 */
[----:B------:R-:W-:Y:S01]  /*d0f30*/  HMMA.1688.F32.TF32 R148, R180, R86, R148 ;  /* 0x00000056b494723c */ /* 0x000fe20000081094 */
[----:B--2---:R-:W-:-:S02]  /*d0f40*/  IADD3 R97, P3, R97, R252, RZ ;  /* 0x000000fc61617210 */ /* 0x004fc40007f7e0ff */
[-C--:B----4-:R-:W-:Y:S02]  /*d0f50*/  IADD3 R96, P4, R96, R252.reuse, RZ ;  /* 0x000000fc60607210 */ /* 0x090fe40007f9e0ff */
[----:B------:R-:W-:Y:S02]  /*d0f60*/  IADD3 R92, P5, R92, R252, RZ ;  /* 0x000000fc5c5c7210 */ /* 0x000fe40007fbe0ff */
[----:B------:R-:W-:Y:S01]  /*d0f70*/  IADD3.X R95, R95, R0, RZ, P3, !PT ;  /* 0x000000005f5f7210 */ /* 0x000fe20001ffe4ff */
[----:B------:R-:W-:Y:S02]  /*d0f80*/  ISETP.NE.U32.AND P3, PT, R69, RZ, PT ;  /* 0x000000ff4500720c */ /* 0x000fe40003f65070 */
[----:B---3--:R-:W-:Y:S01]  /*d0f90*/  IMAD.X R94, R94, 0x1, R0, P4 ;  /* 0x000000015e5e7824 */ /* 0x008fe200020e0600 */
        /* <DEDUP_REMOVED lines=8> */
[----:B-----5:R-:W-:-:S03]  /*d1020*/  IMAD.X R89, R89, 0x1, R0, P5 ;  /* 0x0000000159597824 */ /* 0x020fc600028e0600 */
        /* <DEDUP_REMOVED lines=8> */
[----:B------:R-:W-:Y:S01]  /*d10b0*/  STL [R1+0x1fe8], R94 ;  /* 0x001fe85e01007387 */ /* 0x000fe20000100800 */
[----:B------:R-:W-:Y:S01]  /*d10c0*/  IADD3 R84, P5, R84, R252, RZ ;  /* 0x000000fc54547210 */ /* 0x000fe20007fbe0ff */
[----:B------:R-:W-:Y:S01]  /*d10d0*/  STL [R1+0x1ff0], R93 ;  /* 0x001ff05d01007387 */ /* 0x000fe20000100800 */
[----:B------:R3:W-:Y:S01]  /*d10e0*/  STL [R1+0x1ffc], R88 ;  /* 0x001ffc5801007387 */ /* 0x0007e20000100800 */
[----:B-1----:R-:W-:Y:S01]  /*d10f0*/  MOV R68, R88 ;  /* 0x0000005800447202 */ /* 0x002fe20000000f00 */
[----:B------:R-:W-:-:S02]  /*d1100*/  IMAD.MOV.U32 R69, RZ, RZ, R89 ;  /* 0x000000ffff457224 */ /* 0x000fc400078e0059 */
[----:B------:R-:W-:Y:S01]  /*d1110*/  STL [R1+0x1ff8], R89 ;  /* 0x001ff85901007387 */ /* 0x000fe20000100800 */
[----:B--2---:R-:W2:Y:S01]  /*d1120*/  LDL.LU R92, [R1+0x20e4] ;  /* 0x0020e400015c7983 */ /* 0x004ea20000300800 */
[----:B------:R-:W-:Y:S01]  /*d1130*/  IADD3.X R85, R85, R0, RZ, P5, !PT ;  /* 0x0000000055557210 */ /* 0x000fe20002ffe4ff */
[----:B------:R-:W4:Y:S01]  /*d1140*/  LDL.LU R90, [R1+0x20ec] ;  /* 0x0020ec00015a7983 */ /* 0x000f220000300800 */
[----:B------:R1:W-:Y:S01]  /*d1150*/  LDGSTS.E [R108+0x2b600], [R68.64], P1 ;  /* 0x2b600000446c7fae */ /* 0x0003e20008921844 */
[-C--:B------:R-:W-:Y:S02]  /*d1160*/  IADD3 R80, P1, R80, R252.reuse, RZ ;  /* 0x000000fc50507210 */ /* 0x080fe40007f3e0ff */
[-C--:B------:R-:W-:Y:S01]  /*d1170*/  IADD3 R76, P5, R76, R252.reuse, RZ ;  /* 0x000000fc4c4c7210 */ /* 0x080fe20007fbe0ff */
[----:B------:R5:W-:Y:S01]  /*d1180*/  STL [R1+0x2064], R84 ;  /* 0x0020645401007387 */ /* 0x000be20000100800 */
[----:B---3--:R-:W3:Y:S02]  /*d1190*/  LDL.LU R88, [R1+0x20f4] ;  /* 0x0020f40001587983 */ /* 0x008ee40000300800 */
[----:B------:R-:W-:Y:S01]  /*d11a0*/  IMAD.X R81, R81, 0x1, R0, P1 ;  /* 0x0000000151517824 */ /* 0x000fe200008e0600 */
[----:B------:R5:W-:Y:S01]  /*d11b0*/  STL [R1+0x206c], R80 ;  /* 0x00206c5001007387 */ /* 0x000be20000100800 */
[----:B------:R-:W-:Y:S01]  /*d11c0*/  IADD3 R72, P1, R72, R252, RZ ;  /* 0x000000fc48487210 */ /* 0x000fe20007f3e0ff */
[----:B------:R5:W-:Y:S01]  /*d11d0*/  STL [R1+0x2060], R85 ;  /* 0x0020605501007387 */ /* 0x000be20000100800 */
[----:B------:R-:W-:Y:S01]  /*d11e0*/  IADD3.X R77, R77, R0, RZ, P5, !PT ;  /* 0x000000004d4d7210 */ /* 0x000fe20002ffe4ff */
[----:B------:R-:W-:Y:S01]  /*d11f0*/  STL [R1+0x2074], R76 ;  /* 0x0020744c01007387 */ /* 0x000fe20000100800 */
[----:B------:R5:W-:Y:S02]  /*d1200*/  STL [R1+0x2068], R81 ;  /* 0x0020685101007387 */ /* 0x000be40000100800 */
[----:B------:R-:W3:Y:S02]  /*d1210*/  LDL.LU R93, [R1+0x20e0] ;  /* 0x0020e000015d7983 */ /* 0x000ee40000300800 */
[----:B------:R-:W-:Y:S02]  /*d1220*/  STL [R1+0x207c], R72 ;  /* 0x00207c4801007387 */ /* 0x000fe40000100800 */
[----:B-1----:R-:W-:Y:S01]  /*d1230*/  IMAD.MOV.U32 R68, RZ, RZ, R84 ;  /* 0x000000ffff447224 */ /* 0x002fe200078e0054 */
[----:B------:R1:W-:Y:S01]  /*d1240*/  STL [R1+0x2070], R77 ;  /* 0x0020704d01007387 */ /* 0x0003e20000100800 */
[----:B-----5:R-:W5:Y:S02]  /*d1250*/  LDL.LU R84, [R1+0x20fc] ;  /* 0x0020fc0001547983 */ /* 0x020f640000300800 */
[----:B------:R-:W5:Y:S02]  /*d1260*/  LDL.LU R91, [R1+0x20e8] ;  /* 0x0020e800015b7983 */ /* 0x000f640000300800 */
[----:B------:R-:W5:Y:S01]  /*d1270*/  LDL.LU R89, [R1+0x20f0] ;  /* 0x0020f00001597983 */ /* 0x000f620000300800 */
[----:B------:R-:W-:Y:S01]  /*d1280*/  MOV R69, R85 ;  /* 0x0000005500457202 */ /* 0x000fe20000000f00 */
[----:B------:R-:W5:Y:S01]  /*d1290*/  LDL.LU R86, [R1+0x20f8] ;  /* 0x0020f80001567983 */ /* 0x000f620000300800 */
[----:B------:R-:W-:-:S03]  /*d12a0*/  IMAD.X R73, R73, 0x1, R0, P1 ;  /* 0x0000000149497824 */ /* 0x000fc600008e0600 */
[----:B------:R1:W-:Y:S02]  /*d12b0*/  LDGSTS.E [R108+0x2d000], [R68.64], P2 ;  /* 0x2d000000446c7fae */ /* 0x0003e40009121844 */
[----:B-1----:R-:W-:Y:S01]  /*d12c0*/  IMAD.MOV.U32 R68, RZ, RZ, R80 ;  /* 0x000000ffff447224 */ /* 0x002fe200078e0050 */
[----:B------:R-:W-:Y:S01]  /*d12d0*/  MOV R69, R81 ;  /* 0x0000005100457202 */ /* 0x000fe20000000f00 */
[----:B------:R-:W5:Y:S01]  /*d12e0*/  LDL.LU R80, [R1+0x2164] ;  /* 0x0021640001507983 */ /* 0x000f620000300800 */
[----:B------:R1:W-:Y:S02]  /*d12f0*/  STL [R1+0x2078], R73 ;  /* 0x0020784901007387 */ /* 0x0003e40000100800 */
[----:B------:R-:W5:Y:S02]  /*d1300*/  LDL.LU R87, [R1+0x2160] ;  /* 0x0021600001577983 */ /* 0x000f640000300800 */
[----:B------:R-:W5:Y:S01]  /*d1310*/  LDL.LU R85, [R1+0x2168] ;  /* 0x0021680001557983 */ /* 0x000f620000300800 */
[----:B------:R1:W-:Y:S04]  /*d1320*/  LDGSTS.E [R108+0x2d200], [R68.64], P2 ;  /* 0x2d200000446c7fae */ /* 0x0003e80009121844 */
        /* <DEDUP_REMOVED lines=21> */
[----:B---3--:R-:W-:Y:S02]  /*d1480*/  IADD3 R88, P5, R88, R252, RZ ;  /* 0x000000fc58587210 */ /* 0x008fe40007fbe0ff */
[----:B------:R-:W-:Y:S01]  /*d1490*/  IADD3.X R93, R93, R0, RZ, P1, !PT ;  /* 0x000000005d5d7210 */ /* 0x000fe20000ffe4ff */
[----:B------:R-:W-:Y:S02]  /*d14a0*/  ISETP.NE.U32.AND P1, PT, R69, RZ, PT ;  /* 0x000000ff4500720c */ /* 0x000fe40003f25070 */
[----:B-----5:R-:W-:Y:S01]  /*d14b0*/  IMAD.X R91, R91, 0x1, R0, P2 ;  /* 0x000000015b5b7824 */ /* 0x020fe200010e0600 */
        /* <DEDUP_REMOVED lines=40> */
[----:B------:R1:W-:Y:S02]  /*d1740*/  STL [R1+0x217c], R72 ;  /* 0x00217c4801007387 */ /* 0x0003e40000100800 */
[----:B---3--:R-:W-:Y:S01]  /*d1750*/  IMAD.MOV.U32 R68, RZ, RZ, R80 ;  /* 0x000000ffff447224 */ /* 0x008fe200078e0050 */
[----:B------:R3:W-:Y:S01]  /*d1760*/  STL [R1+0x2170], R77 ;  /* 0x0021704d01007387 */ /* 0x0007e20000100800 */
[----:B------:R-:W-:Y:S01]  /*d1770*/  MOV R69, R87 ;  /* 0x0000005700457202 */ /* 0x000fe20000000f00 */
[----:B-1----:R-:W5:Y:S02]  /*d1780*/  LDL.LU R80, [R1+0x21fc] ;  /* 0x0021fc0001507983 */ /* 0x002f640000300800 */
[----:B------:R-:W5:Y:S02]  /*d1790*/  LDL.LU R87, [R1+0x21e8] ;  /* 0x0021e80001577983 */ /* 0x000f640000300800 */
[----:B------:R1:W-:Y:S01]  /*d17a0*/  LDGSTS.E [R108+0x31000], [R68.64], P4 ;  /* 0x31000000446c7fae */ /* 0x0003e2000a121844 */
[----:B------:R-:W-:Y:S01]  /*d17b0*/  IMAD.X R73, R73, 0x1, R0, P3 ;  /* 0x0000000149497824 */ /* 0x000fe200018e0600 */
[----:B-1----:R-:W-:-:S02]  /*d17c0*/  MOV R69, R85 ;  /* 0x0000005500457202 */ /* 0x002fc40000000f00 */
[----:B------:R-:W5:Y:S01]  /*d17d0*/  LDL.LU R85, [R1+0x21f0] ;  /* 0x0021f00001557983 */ /* 0x000f620000300800 */
[----:B------:R-:W-:Y:S02]  /*d17e0*/  IMAD.MOV.U32 R68, RZ, RZ, R81 ;  /* 0x000000ffff447224 */ /* 0x000fe400078e0051 */
[----:B------:R-:W5:Y:S03]  /*d17f0*/  LDL.LU R82, [R1+0x21f8] ;  /* 0x0021f80001527983 */ /* 0x000f660000300800 */
[----:B------:R1:W-:Y:S02]  /*d1800*/  LDGSTS.E [R108+0x31200], [R68.64], P4 ;  /* 0x31200000446c7fae */ /* 0x0003e4000a121844 */
[----:B-1----:R-:W-:Y:S01]  /*d1810*/  MOV R68, R76 ;  /* 0x0000004c00447202 */ /* 0x002fe20000000f00 */
[----:B------:R-:W-:Y:S01]  /*d1820*/  IMAD.MOV.U32 R69, RZ, RZ, R77 ;  /* 0x000000ffff457224 */ /* 0x000fe200078e004d */
[----:B------:R-:W5:Y:S01]  /*d1830*/  LDL.LU R76, [R1+0x2264] ;  /* 0x00226400014c7983 */ /* 0x000f620000300800 */
[----:B------:R1:W-:Y:S02]  /*d1840*/  STL [R1+0x2178], R73 ;  /* 0x0021784901007387 */ /* 0x0003e40000100800 */
[----:B------:R-:W5:Y:S02]  /*d1850*/  LDL.LU R83, [R1+0x2260] ;  /* 0x0022600001537983 */ /* 0x000f640000300800 */
[----:B------:R-:W5:Y:S01]  /*d1860*/  LDL.LU R81, [R1+0x2268] ;  /* 0x0022680001517983 */ /* 0x000f620000300800 */
[----:B------:R-:W5:Y:S04]  /*d1870*/  LDL.LU R79, [R1+0x226c] ;  /* 0x00226c00014f7983 */ /* 0x000f680000300800 */
[----:B------:R1:W-:Y:S01]  /*d1880*/  LDGSTS.E [R108+0x31400], [R68.64], P4 ;  /* 0x31400000446c7fae */ /* 0x0003e2000a121844 */
[----:B------:R-:W5:Y:S01]  /*d1890*/  LDL.LU R78, [R1+0x2270] ;  /* 0x00227000014e7983 */ /* 0x000f620000300800 */
[----:B-1----:R-:W-:-:S02]  /*d18a0*/  MOV R68, R72 ;  /* 0x0000004800447202 */ /* 0x002fc40000000f00 */
[----:B------:R-:W5:Y:S01]  /*d18b0*/  LDL.LU R72, [R1+0x2274] ;  /* 0x0022740001487983 */ /* 0x000f620000300800 */
[----:B------:R-:W-:Y:S02]  /*d18c0*/  IMAD.MOV.U32 R69, RZ, RZ, R73 ;  /* 0x000000ffff457224 */ /* 0x000fe400078e0049 */
[----:B---3--:R-:W3:Y:S02]  /*d18d0*/  LDL.LU R77, [R1+0x2278] ;  /* 0x00227800014d7983 */ /* 0x008ee40000300800 */
[----:B------:R-:W3:Y:S01]  /*d18e0*/  LDL.LU R73, [R1+0x227c] ;  /* 0x00227c0001497983 */ /* 0x000ee20000300800 */
[C---:B------:R-:W-:Y:S02]  /*d18f0*/  ISETP.GT.AND P3, PT, R3.reuse, 0x6e, PT ;  /* 0x0000006e0300780c */ /* 0x040fe40003f64270 */
[----:B------:R-:W-:Y:S01]  /*d1900*/  ISETP.GT.AND P5, PT, R3, 0x72, PT ;  /* 0x000000720300780c */ /* 0x000fe20003fa4270 */
[----:B------:R1:W-:Y:S02]  /*d1910*/  LDGSTS.E [R108+0x31600], [R68.64], P4 ;  /* 0x31600000446c7fae */ /* 0x0003e4000a121844 */
[----:B-1----:R-:W-:-:S02]  /*d1920*/  SEL R69, RZ, 0x4, !P3 ;  /* 0x00000004ff457807 */ /* 0x002fc40005800000 */
[----:B------:R-:W-:Y:S02]  /*d1930*/  SEL R68, RZ, 0x4, !P5 ;  /* 0x00000004ff447807 */ /* 0x000fe40006800000 */
[----:B------:R-:W-:Y:S02]  /*d1940*/  SEL R69, R69, RZ, !P0 ;  /* 0x000000ff45457207 */ /* 0x000fe40004000000 */
[----:B------:R-:W-:Y:S01]  /*d1950*/  SEL R68, R68, RZ, !P0 ;  /* 0x000000ff44447207 */ /* 0x000fe20004000000 */
[C---:B------:R-:W-:Y:S08]  /*d1960*/  HMMA.1688.F32.TF32 R136, R180.reuse, R74, R136 ;  /* 0x0000004ab488723c */ /* 0x040ff00000081088 */
[----:B------:R-:W-:Y:S01]  /*d1970*/  HMMA.1688.F32.TF32 R172, R180, R70, R172 ;  /* 0x00000046b4ac723c */ /* 0x000fe200000810ac */
[----:B--2---:R-:W-:-:S02]  /*d1980*/  IADD3 R88, P3, R88, R252, RZ ;  /* 0x000000fc58587210 */ /* 0x004fc40007f7e0ff */
[-C--:B----4-:R-:W-:Y:S02]  /*d1990*/  IADD3 R86, P4, R86, R252.reuse, RZ ;  /* 0x000000fc56567210 */ /* 0x090fe40007f9e0ff */
[----:B-----5:R-:W-:Y:S02]  /*d19a0*/  IADD3 R84, P5, R84, R252, RZ ;  /* 0x000000fc54547210 */ /* 0x020fe40007fbe0ff */
[----:B------:R-:W-:Y:S01]  /*d19b0*/  IADD3.X R89, R89, R0, RZ, P3, !PT ;  /* 0x0000000059597210 */ /* 0x000fe20001ffe4ff */
[----:B------:R-:W-:-:S03]  /*d19c0*/  ISETP.NE.U32.AND P3, PT, R69, RZ, PT ;  /* 0x000000ff4500720c */ /* 0x000fc60003f65070 */
[----:B------:R-:W-:Y:S01]  /*d19d0*/  MOV R69, R89 ;  /* 0x0000005900457202 */ /* 0x000fe20000000f00 */
[----:B------:R-:W-:Y:S01]  /*d19e0*/  IMAD.X R87, R87, 0x1, R0, P4 ;  /* 0x0000000157577824 */ /* 0x000fe200020e0600 */
        /* <DEDUP_REMOVED lines=9> */
[----:B------:R-:W-:Y:S01]  /*d1a80*/  STL [R1+0x21e4], R88 ;  /* 0x0021e45801007387 */ /* 0x000fe20000100800 */
[----:B------:R-:W-:Y:S01]  /*d1a90*/  STL [R1+0x21ec], R86 ;  /* 0x0021ec5601007387 */ /* 0x000fe20000100800 */
[----:B-1----:R-:W-:Y:S01]  /*d1aa0*/  MOV R68, R84 ;  /* 0x0000005400447202 */ /* 0x002fe20000000f00 */
[----:B------:R-:W-:Y:S01]  /*d1ab0*/  IMAD.MOV.U32 R69, RZ, RZ, R85 ;  /* 0x000000ffff457224 */ /* 0x000fe200078e0055 */
[----:B------:R1:W-:Y:S04]  /*d1ac0*/  STL [R1+0x21f4], R84 ;  /* 0x0021f45401007387 */ /* 0x0003e80000100800 */
[----:B------:R2:W-:Y:S01]  /*d1ad0*/  LDGSTS.E [R108+0x33400], [R68.64], P1 ;  /* 0x33400000446c7fae */ /* 0x0005e20008921844 */
[----:B------:R-:W-:Y:S02]  /*d1ae0*/  STL [R1+0x21e0], R89 ;  /* 0x0021e05901007387 */ /* 0x000fe40000100800 */
[----:B------:R-:W-:Y:S01]  /*d1af0*/  STL [R1+0x21e8], R87 ;  /* 0x0021e85701007387 */ /* 0x000fe20000100800 */
[----:B------:R-:W-:Y:S01]  /*d1b00*/  IADD3 R76, P5, R76, R252, RZ ;  /* 0x000000fc4c4c7210 */ /* 0x000fe20007fbe0ff */
[----:B------:R-:W-:Y:S01]  /*d1b10*/  STL [R1+0x21f0], R85 ;  /* 0x0021f05501007387 */ /* 0x000fe20000100800 */
[----:B------:R-:W-:Y:S01]  /*d1b20*/  STL [R1+0x21fc], R80 ;  /* 0x0021fc5001007387 */ /* 0x000fe20000100800 */
[----:B--2---:R-:W-:Y:S01]  /*d1b30*/  MOV R68, R80 ;  /* 0x0000005000447202 */ /* 0x004fe20000000f00 */
[----:B------:R-:W-:Y:S01]  /*d1b40*/  IMAD.MOV.U32 R69, RZ, RZ, R82 ;  /* 0x000000ffff457224 */ /* 0x000fe200078e0052 */
[----:B------:R2:W-:Y:S01]  /*d1b50*/  STL [R1+0x21f8], R82 ;  /* 0x0021f85201007387 */ /* 0x0005e20000100800 */
[----:B-1----:R-:W4:Y:S03]  /*d1b60*/  LDL.LU R84, [R1+0x22e4] ;  /* 0x0022e40001547983 */ /* 0x002f260000300800 */
[----:B------:R1:W-:Y:S01]  /*d1b70*/  LDGSTS.E [R108+0x33600], [R68.64], P1 ;  /* 0x33600000446c7fae */ /* 0x0003e20008921844 */
[----:B------:R-:W-:-:S02]  /*d1b80*/  IADD3 R79, P1, R79, R252, RZ ;  /* 0x000000fc4f4f7210 */ /* 0x000fc40007f3e0ff */
[----:B------:R-:W-:Y:S01]  /*d1b90*/  IADD3.X R83, R83, R0, RZ, P5, !PT ;  /* 0x0000000053537210 */ /* 0x000fe20002ffe4ff */
[-C--:B------:R-:W-:Y:S01]  /*d1ba0*/  IADD3 R72, P5, R72, R252.reuse, RZ ;  /* 0x000000fc48487210 */ /* 0x080fe20007fbe0ff */
[----:B--2---:R-:W2:Y:S01]  /*d1bb0*/  LDL.LU R82, [R1+0x22ec] ;  /* 0x0022ec0001527983 */ /* 0x004ea20000300800 */
[----:B------:R5:W-:Y:S02]  /*d1bc0*/  STL [R1+0x2264], R76 ;  /* 0x0022644c01007387 */ /* 0x000be40000100800 */
[----:B------:R-:W-:Y:S02]  /*d1bd0*/  IMAD.X R81, R81, 0x1, R0, P1 ;  /* 0x0000000151517824 */ /* 0x000fe400008e0600 */
[----:B------:R-:W2:Y:S01]  /*d1be0*/  LDL.LU R80, [R1+0x22f4] ;  /* 0x0022f40001507983 */ /* 0x000ea20000300800 */
[----:B------:R-:W-:Y:S01]  /*d1bf0*/  STL [R1+0x226c], R79 ;  /* 0x00226c4f01007387 */ /* 0x000fe20000100800 */
[----:B------:R5:W-:Y:S01]  /*d1c00*/  STL [R1+0x2260], R83 ;  /* 0x0022605301007387 */ /* 0x000be20000100800 */
[----:B---3--:R-:W-:Y:S01]  /*d1c10*/  IADD3 R73, P1, R73, R252, RZ ;  /* 0x000000fc49497210 */ /* 0x008fe20007f3e0ff */
[----:B------:R-:W-:Y:S01]  /*d1c20*/  STL [R1+0x2274], R72 ;  /* 0x0022744801007387 */ /* 0x000fe20000100800 */
[----:B------:R-:W-:Y:S01]  /*d1c30*/  IADD3.X R78, R78, R0, RZ, P5, !PT ;  /* 0x000000004e4e7210 */ /* 0x000fe20002ffe4ff */
[----:B------:R3:W-:Y:S01]  /*d1c40*/  STL [R1+0x2268], R81 ;  /* 0x0022685101007387 */ /* 0x0007e20000100800 */
[----:B------:R-:W2:Y:S02]  /*d1c50*/  LDL.LU R85, [R1+0x22e0] ;  /* 0x0022e00001557983 */ /* 0x000ea40000300800 */
[----:B------:R-:W-:Y:S02]  /*d1c60*/  STL [R1+0x227c], R73 ;  /* 0x00227c4901007387 */ /* 0x000fe40000100800 */
[----:B-1----:R-:W-:Y:S01]  /*d1c70*/  IMAD.MOV.U32 R68, RZ, RZ, R76 ;  /* 0x000000ffff447224 */ /* 0x002fe200078e004c */
[----:B------:R-:W-:Y:S01]  /*d1c80*/  MOV R69, R83 ;  /* 0x0000005300457202 */ /* 0x000fe20000000f00 */
[----:B------:R1:W-:Y:S01]  /*d1c90*/  STL [R1+0x2270], R78 ;  /* 0x0022704e01007387 */ /* 0x0003e20000100800 */
[----:B-----5:R-:W5:Y:S02]  /*d1ca0*/  LDL.LU R76, [R1+0x22fc] ;  /* 0x0022fc00014c7983 */ /* 0x020f640000300800 */
        /* <DEDUP_REMOVED lines=13> */
[----:B------:R1:W-:Y:S02]  /*d1d80*/  LDGSTS.E [R108+0x35400], [R68.64], P2 ;  /* 0x35400000446c7fae */ /* 0x0003e40009121844 */
[----:B-1----:R-:W-:-:S02]  /*d1d90*/  IMAD.MOV.U32 R69, RZ, RZ, R77 ;  /* 0x000000ffff457224 */ /* 0x002fc400078e004d */
[----:B------:R-:W3:Y:S01]  /*d1da0*/  LDL.LU R77, [R1+0x2368] ;  /* 0x00236800014d7983 */ /* 0x000ee20000300800 */
[----:B------:R-:W3:Y:S01]  /*d1db0*/  LDL.LU R75, [R1+0x236c] ;  /* 0x00236c00014b7983 */ /* 0x000ee20000300800 */
[----:B------:R-:W-:Y:S01]  /*d1dc0*/  MOV R68, R73 ;  /* 0x0000004900447202 */ /* 0x000fe20000000f00 */
[----:B------:R-:W3:Y:S01]  /*d1dd0*/  LDL.LU R74, [R1+0x2370] ;  /* 0x00237000014a7983 */ /* 0x000ee20000300800 */
[----:B------:R-:W3:Y:S01]  /*d1de0*/  LDL.LU R73, [R1+0x2374] ;  /* 0x0023740001497983 */ /* 0x000ee20000300800 */
[----:B------:R-:W3:Y:S02]  /*d1df0*/  LDL.LU R71, [R1+0x2378] ;  /* 0x0023780001477983 */ /* 0x000ee40000300800 */
[----:B------:R-:W3:Y:S01]  /*d1e00*/  LDL.LU R70, [R1+0x237c] ;  /* 0x00237c0001467983 */ /* 0x000ee20000300800 */
[----:B------:R-:W-:Y:S01]  /*d1e10*/  HMMA.1688.F32.TF32 R160, R180, R130, R160 ;  /* 0x00000082b4a0723c */ /* 0x000fe200000810a0 */
[C---:B------:R-:W-:Y:S01]  /*d1e20*/  ISETP.GT.AND P1, PT, R3.reuse, 0x76, PT ;  /* 0x000000760300780c */ /* 0x040fe20003f24270 */
[----:B------:R1:W-:Y:S01]  /*d1e30*/  LDGSTS.E [R108+0x35600], [R68.64], P2 ;  /* 0x35600000446c7fae */ /* 0x0003e20009121844 */
[----:B------:R-:W-:-:S02]  /*d1e40*/  ISETP.GT.AND P5, PT, R3, 0x7a, PT ;  /* 0x0000007a0300780c */ /* 0x000fc40003fa4270 */
[----:B-1----:R-:W-:Y:S02]  /*d1e50*/  SEL R69, RZ, 0x4, !P1 ;  /* 0x00000004ff457807 */ /* 0x002fe40004800000 */
[----:B------:R-:W-:Y:S11]  /*d1e60*/  SEL R68, RZ, 0x4, !P5 ;  /* 0x00000004ff447807 */ /* 0x000ff60006800000 */
[----:B------:R-:W-:Y:S06]  /*d1e70*/  @!UPT UIADD3 URZ, URZ, URZ, URZ ;  /* 0x0000003f3f3ff290 */ /* 0x000fec000fffe03f */
[----:B------:R-:W-:Y:S08]  /*d1e80*/  HMMA.1688.F32.TF32 R160, R184, R64, R160 ;  /* 0x00000040b8a0723c */ /* 0x000ff000000810a0 */
[----:B------:R-:W-:Y:S01]  /*d1e90*/  HMMA.1688.F32.TF32 R164, R180, R126, R164 ;  /* 0x0000007eb4a4723c */ /* 0x000fe200000810a4 */
[----:B------:R-:W-:Y:S11]  /*d1ea0*/  SEL R69, R69, RZ, !P0 ;  /* 0x000000ff45457207 */ /* 0x000ff60004000000 */
[----:B------:R-:W-:Y:S11]  /*d1eb0*/  @!UPT UIADD3 URZ, URZ, URZ, URZ ;  /* 0x0000003f3f3ff290 */ /* 0x000ff6000fffe03f */
[----:B------:R-:W-:Y:S01]  /*d1ec0*/  @!UPT UIADD3 URZ, URZ, URZ, URZ ;  /* 0x0000003f3f3ff290 */ /* 0x000fe2000fffe03f */
[----:B------:R-:W-:Y:S01]  /*d1ed0*/  HMMA.1688.F32.TF32 R164, R184, R60, R164 ;  /* 0x0000003cb8a4723c */ /* 0x000fe200000810a4 */
[----:B------:R-:W-:Y:S02]  /*d1ee0*/  SEL R68, R68, RZ, !P0 ;  /* 0x000000ff44447207 */ /* 0x000fe40004000000 */
[----:B----4-:R-:W-:-:S05]  /*d1ef0*/  IADD3 R84, P1, R84, R252, RZ ;  /* 0x000000fc54547210 */ /* 0x010fca0007f3e0ff */
[----:B------:R-:W-:Y:S01]  /*d1f00*/  IMAD.MOV.U32 R64, RZ, RZ, R84 ;  /* 0x000000ffff407224 */ /* 0x000fe200078e0054 */
[-C--:B--2---:R-:W-:Y:S02]  /*d1f10*/  IADD3 R82, P2, R82, R252.reuse, RZ ;  /* 0x000000fc52527210 */ /* 0x084fe40007f5e0ff */
[----:B------:R-:W-:Y:S02]  /*d1f20*/  IADD3 R80, P5, R80, R252, RZ ;  /* 0x000000fc50507210 */ /* 0x000fe40007fbe0ff */
[----:B------:R-:W-:-:S04]  /*d1f30*/  IADD3.X R85, R85, R0, RZ, P1, !PT ;  /* 0x0000000055557210 */ /* 0x000fc80000ffe4ff */
[----:B------:R-:W-:Y:S01]  /*d1f40*/  MOV R65, R85 ;  /* 0x0000005500417202 */ /* 0x000fe20000000f00 */
[----:B-----5:R-:W-:-:S04]  /*d1f50*/  IMAD.X R83, R83, 0x1, R0, P2 ;  /* 0x0000000153537824 */ /* 0x020fc800010e0600 */
        /* <DEDUP_REMOVED lines=113> */
[--C-:B------:R-:W-:Y:S01]  /*d2670*/  IMAD.X R71, R71, 0x1, R0.reuse, P1 ;  /* 0x0000000147477824 */ /* 0x100fe200008e0600 */
        /* <DEDUP_REMOVED lines=10> */
[----:B------:R-:W-:Y:S01]  /*d2720*/  STL [R1+0x247c], R64 ;  /* 0x00247c4001007387 */ /* 0x000fe20000100800 */
[----:B------:R-:W-:Y:S01]  /*d2730*/  MOV R53, R75 ;  /* 0x0000004b00357202 */ /* 0x000fe20000000f00 */
[----:B------:R2:W-:Y:S02]  /*d2740*/  STL [R1+0x2470], R69 ;  /* 0x0024704501007387 */ /* 0x0005e40000100800 */
[----:B------:R-:W-:Y:S01]  /*d2750*/  IMAD.MOV.U32 R52, RZ, RZ, R73 ;  /* 0x000000ffff347224 */ /* 0x000fe200078e0049 */
[----:B-1----:R-:W5:Y:S01]  /*d2760*/  LDL.LU R75, [R1+0x24e8] ;  /* 0x0024e800014b7983 */ /* 0x002f620000300800 */
[----:B------:R-:W5:Y:S02]  /*d2770*/  LDL.LU R73, [R1+0x24f0] ;  /* 0x0024f00001497983 */ /* 0x000f640000300800 */
[----:B--2---:R-:W2:Y:S01]  /*d2780*/  LDL.LU R56, [R1+0x24fc] ;  /* 0x0024fc0001387983 */ /* 0x004ea20000300800 */
[----:B------:R1:W-:Y:S01]  /*d2790*/  LDGSTS.E [R108+0x3d000], [R52.64], P2 ;  /* 0x3d000000346c7fae */ /* 0x0003e20009121844 */
[----:B------:R-:W-:-:S02]  /*d27a0*/  IMAD.X R65, R65, 0x1, R0, P1 ;  /* 0x0000000141417824 */ /* 0x000fc400008e0600 */
[----:B-1----:R-:W-:Y:S01]  /*d27b0*/  IMAD.MOV.U32 R52, RZ, RZ, R70 ;  /* 0x000000ffff347224 */ /* 0x002fe200078e0046 */
[----:B------:R-:W-:Y:S02]  /*d27c0*/  MOV R53, R71 ;  /* 0x0000004700357202 */ /* 0x000fe40000000f00 */
[----:B------:R-:W2:Y:S04]  /*d27d0*/  LDL.LU R71, [R1+0x24f8] ;  /* 0x0024f80001477983 */ /* 0x000ea80000300800 */
[----:B------:R1:W-:Y:S01]  /*d27e0*/  LDGSTS.E [R108+0x3d200], [R52.64], P2 ;  /* 0x3d200000346c7fae */ /* 0x0003e20009121844 */
        /* <DEDUP_REMOVED lines=9> */
[----:B------:R-:W-:Y:S01]  /*d2880*/  HMMA.1688.F32.TF32 R196, R180, R114, R196 ;  /* 0x00000072b4c4723c */ /* 0x000fe200000810c4 */
[----:B-1----:R-:W-:Y:S02]  /*d2890*/  IMAD.MOV.U32 R53, RZ, RZ, R65 ;  /* 0x000000ffff357224 */ /* 0x002fe400078e0041 */
[----:B------:R-:W2:Y:S01]  /*d28a0*/  LDL.LU R65, [R1+0x2f3c] ;  /* 0x002f3c0001417983 */ /* 0x000ea20000300800 */
[----:B------:R-:W-:-:S02]  /*d28b0*/  MOV R52, R64 ;  /* 0x0000004000347202 */ /* 0x000fc40000000f00 */
[----:B------:R-:W2:Y:S02]  /*d28c0*/  LDL.LU R64, [R1+0x2f28] ;  /* 0x002f280001407983 */ /* 0x000ea40000300800 */
[----:B------:R-:W2:Y:S01]  /*d28d0*/  LDL.LU R60, [R1+0x2f34] ;  /* 0x002f3400013c7983 */ /* 0x000ea20000300800 */
[----:B------:R-:W2:Y:S01]  /*d28e0*/  LDL.LU R57, [R1+0x2f2c] ;  /* 0x002f2c0001397983 */ /* 0x000ea20000300800 */
[C---:B------:R-:W-:Y:S02]  /*d28f0*/  ISETP.GT.AND P1, PT, R3.reuse, 0x7, PT ;  /* 0x000000070300780c */ /* 0x040fe40003f24270 */
[----:B------:R-:W-:Y:S01]  /*d2900*/  ISETP.GT.AND P5, PT, R3, 0xb, PT ;  /* 0x0000000b0300780c */ /* 0x000fe20003fa4270 */
[----:B------:R1:W-:Y:S02]  /*d2910*/  LDGSTS.E [R108+0x3d600], [R52.64], P2 ;  /* 0x3d600000346c7fae */ /* 0x0003e40009121844 */
[----:B-1----:R-:W-:Y:S02]  /*d2920*/  SEL R53, RZ, 0x4, !P1 ;  /* 0x00000004ff357807 */ /* 0x002fe40004800000 */
[----:B------:R-:W-:-:S07]  /*d2930*/  SEL R52, RZ, 0x4, !P5 ;  /* 0x00000004ff347807 */ /* 0x000fce0006800000 */
[----:B------:R-:W-:Y:S01]  /*d2940*/  HMMA.1688.F32.TF32 R196, R184, R48, R196 ;  /* 0x00000030b8c4723c */ /* 0x000fe200000810c4 */
[-C--:B---3--:R-:W-:Y:S02]  /*d2950*/  IADD3 R61, P1, R61, R252.reuse, RZ ;  /* 0x000000fc3d3d7210 */ /* 0x088fe40007f3e0ff */
[-C--:B----4-:R-:W-:Y:S02]  /*d2960*/  IADD3 R74, P6, R74, R252.reuse, RZ ;  /* 0x000000fc4a4a7210 */ /* 0x090fe40007fde0ff */
[----:B-----5:R-:W-:Y:S01]  /*d2970*/  IADD3 R72, P5, R72, R252, RZ ;  /* 0x000000fc48487210 */ /* 0x020fe20007fbe0ff */
[----:B------:R1:W-:Y:S02]  /*d2980*/  STL [R1+0x24e4], R61 ;  /* 0x0024e43d01007387 */ /* 0x0003e40000100800 */
[----:B------:R-:W-:Y:S01]  /*d2990*/  STL [R1+0x24ec], R74 ;  /* 0x0024ec4a01007387 */ /* 0x000fe20000100800 */
[-C--:B------:R-:W-:Y:S01]  /*d29a0*/  IADD3.X R76, R76, R0.reuse, RZ, P1, !PT ;  /* 0x000000004c4c7210 */ /* 0x080fe20000ffe4ff */
[----:B------:R-:W-:Y:S01]  /*d29b0*/  STL [R1+0x24f4], R72 ;  /* 0x0024f44801007387 */ /* 0x000fe20000100800 */
[----:B------:R-:W-:Y:S01]  /*d29c0*/  IMAD.X R75, R75, 0x1, R0, P6 ;  /* 0x000000014b4b7824 */ /* 0x000fe200030e0600 */
[----:B------:R-:W-:-:S02]  /*d29d0*/  IADD3.X R73, R73, R0, RZ, P5, !PT ;  /* 0x0000000049497210 */ /* 0x000fc40002ffe4ff */
[----:B------:R-:W-:Y:S02]  /*d29e0*/  STL [R1+0x24e0], R76 ;  /* 0x0024e04c01007387 */ /* 0x000fe40000100800 */
[----:B------:R3:W-:Y:S02]  /*d29f0*/  STL [R1+0x24e8], R75 ;  /* 0x0024e84b01007387 */ /* 0x0007e40000100800 */
[----:B------:R-:W-:Y:S01]  /*d2a00*/  IMAD.MOV.U32 R48, RZ, RZ, R61 ;  /* 0x000000ffff307224 */ /* 0x000fe200078e003d */
[----:B------:R-:W-:Y:S01]  /*d2a10*/  STL [R1+0x24f0], R73 ;  /* 0x0024f04901007387 */ /* 0x000fe20000100800 */
[----:B-1----:R-:W4:Y:S01]  /*d2a20*/  LDL.LU R61, [R1+0x2f20] ;  /* 0x002f2000013d7983 */ /* 0x002f220000300800 */
[----:B------:R-:W-:Y:S02]  /*d2a30*/  MOV R49, R76 ;  /* 0x0000004c00317202 */ /* 0x000fe40000000f00 */
[----:B--2---:R-:W-:-:S03]  /*d2a40*/  IADD3 R56, P5, R56, R252, RZ ;  /* 0x000000fc38387210 */ /* 0x004fc60007fbe0ff */
[----:B------:R1:W-:Y:S02]  /*d2a50*/  LDGSTS.E [R108+0x3f000], [R48.64], P3 ;  /* 0x3f000000306c7fae */ /* 0x0003e40009921844 */
[----:B------:R-:W-:Y:S01]  /*d2a60*/  IMAD.X R71, R71, 0x1, R0, P5 ;  /* 0x0000000147477824 */ /* 0x000fe200028e0600 */
[----:B-1----:R-:W-:Y:S01]  /*d2a70*/  MOV R48, R74 ;  /* 0x0000004a00307202 */ /* 0x002fe20000000f00 */
[----:B------:R-:W-:-:S05]  /*d2a80*/  IMAD.MOV.U32 R49, RZ, RZ, R75 ;  /* 0x000000ffff317224 */ /* 0x000fca00078e004b */
[----:B------:R1:W-:Y:S01]  /*d2a90*/  LDGSTS.E [R108+0x3f200], [R48.64], P3 ;  /* 0x3f200000306c7fae */ /* 0x0003e20009921844 */
[----:B------:R-:W-:Y:S02]  /*d2aa0*/  IADD3 R68, P5, R68, R252, RZ ;  /* 0x000000fc44447210 */ /* 0x000fe40007fbe0ff */
[----:B-1----:R-:W-:Y:S01]  /*d2ab0*/  MOV R48, R72 ;  /* 0x0000004800307202 */ /* 0x002fe20000000f00 */
[----:B------:R-:W-:-:S05]  /*d2ac0*/  IMAD.MOV.U32 R49, RZ, RZ, R73 ;  /* 0x000000ffff317224 */ /* 0x000fca00078e0049 */
[----:B------:R1:W-:Y:S04]  /*d2ad0*/  LDGSTS.E [R108+0x3f400], [R48.64], P3 ;  /* 0x3f400000306c7fae */ /* 0x0003e80009921844 */
[----:B------:R-:W-:Y:S01]  /*d2ae0*/  STL [R1+0x24fc], R56 ;  /* 0x0024fc3801007387 */ /* 0x000fe20000100800 */
[----:B------:R-:W-:Y:S02]  /*d2af0*/  STL [R1+0x24f8], R71 ;  /* 0x0024f84701007387 */ /* 0x000fe40000100800 */
[----:B------:R-:W2:Y:S02]  /*d2b00*/  LDL.LU R77, [R1+0x2ec4] ;  /* 0x002ec400014d7983 */ /* 0x000ea40000300800 */
[----:B------:R-:W-:Y:S01]  /*d2b10*/  IMAD.X R70, R70, 0x1, R0, P5 ;  /* 0x0000000146467824 */ /* 0x000fe200028e0600 */
[----:B---3--:R-:W3:Y:S01]  /*d2b20*/  LDL.LU R75, [R1+0x2ebc] ;  /* 0x002ebc00014b7983 */ /* 0x008ee20000300800 */
[----:B-1----:R-:W-:Y:S01]  /*d2b30*/  IMAD.MOV.U32 R48, RZ, RZ, R56 ;  /* 0x000000ffff307224 */ /* 0x002fe200078e0038 */
[----:B------:R-:W-:-:S05]  /*d2b40*/  MOV R49, R71 ;  /* 0x0000004700317202 */ /* 0x000fca0000000f00 */
[----:B------:R1:W-:Y:S01]  /*d2b50*/  LDGSTS.E [R108+0x3f600], [R48.64], P3 ;  /* 0x3f600000306c7fae */ /* 0x0003e20009921844 */
[-C--:B------:R-:W-:Y:S02]  /*d2b60*/  IADD3 R65, P3, R65, R252.reuse, RZ ;  /* 0x000000fc41417210 */ /* 0x080fe40007f7e0ff */
[-C--:B------:R-:W-:Y:S01]  /*d2b70*/  IADD3 R60, P5, R60, R252.reuse, RZ ;  /* 0x000000fc3c3c7210 */ /* 0x080fe20007fbe0ff */
[----:B------:R5:W-:Y:S01]  /*d2b80*/  STL [R1+0x2f44], R68 ;  /* 0x002f444401007387 */ /* 0x000be20000100800 */
[----:B------:R-:W3:Y:S02]  /*d2b90*/  LDL.LU R72, [R1+0x2eb4] ;  /* 0x002eb40001487983 */ /* 0x000ee40000300800 */
[----:B------:R-:W-:Y:S01]  /*d2ba0*/  IMAD.X R69, R69, 0x1, R0, P3 ;  /* 0x0000000145457824 */ /* 0x000fe200018e0600 */
[----:B------:R-:W-:Y:S01]  /*d2bb0*/  STL [R1+0x2f3c], R65 ;  /* 0x002f3c4101007387 */ /* 0x000fe20000100800 */
[----:B------:R1:W-:Y:S01]  /*d2bc0*/  STL [R1+0x2f38], R70 ;  /* 0x002f384601007387 */ /* 0x0003e20000100800 */
[----:B------:R-:W-:Y:S01]  /*d2bd0*/  IADD3 R57, P3, R57, R252, RZ ;  /* 0x000000fc39397210 */ /* 0x000fe20007f7e0ff */
[----:B------:R1:W-:Y:S01]  /*d2be0*/  STL [R1+0x2f34], R60 ;  /* 0x002f343c01007387 */ /* 0x0003e20000100800 */
[----:B------:R-:W-:-:S02]  /*d2bf0*/  SEL R52, R52, RZ, !P0 ;  /* 0x000000ff34347207 */ /* 0x000fc40004000000 */
[----:B------:R-:W-:Y:S01]  /*d2c00*/  IADD3.X R64, R64, R0, RZ, P5, !PT ;  /* 0x0000000040407210 */ /* 0x000fe20002ffe4ff */
[----:B------:R1:W-:Y:S01]  /*d2c10*/  STL [R1+0x2f30], R69 ;  /* 0x002f304501007387 */ /* 0x0003e20000100800 */
[----:B------:R-:W3:Y:S01]  /*d2c20*/  LDL.LU R78, [R1+0x2eb8] ;  /* 0x002eb800014e7983 */ /* 0x000ee20000300800 */
[----:B------:R-:W-:Y:S02]  /*d2c30*/  ISETP.NE.U32.AND P1, PT, R52, RZ, PT ;  /* 0x000000ff3400720c */ /* 0x000fe40003f25070 */
[----:B------:R-:W-:Y:S01]  /*d2c40*/  SHF.L.U32 R247, R245, 0x2, RZ ;  /* 0x00000002f5f77819 */ /* 0x000fe200000006ff */
[----:B------:R-:W-:Y:S01]  /*d2c50*/  STL [R1+0x2f2c], R57 ;  /* 0x002f2c3901007387 */ /* 0x000fe20000100800 */
[----:B------:R-:W-:Y:S02]  /*d2c60*/  IMAD.MOV.U32 R52, RZ, RZ, R68 ;  /* 0x000000ffff347224 */ /* 0x000fe400078e0044 */
[----:B------:R4:W-:Y:S02]  /*d2c70*/  STL [R1+0x2f28], R64 ;  /* 0x002f284001007387 */ /* 0x0009e40000100800 */
[----:B-----5:R-:W5:Y:S01]  /*d2c80*/  LDL.LU R68, [R1+0x2eac] ;  /* 0x002eac0001447983 */ /* 0x020f620000300800 */
[----:B------:R-:W-:Y:S01]  /*d2c90*/  SEL R53, R53, RZ, !P0 ;  /* 0x000000ff35357207 */ /* 0x000fe20004000000 */
[----:B------:R-:W5:Y:S01]  /*d2ca0*/  LDL.LU R76, [R1+0x2eb0] ;  /* 0x002eb000014c7983 */ /* 0x000f620000300800 */
[----:B------:R-:W-:Y:S01]  /*d2cb0*/  LOP3.LUT R56, R247, 0x60, RZ, 0x3c, !PT ;  /* 0x00000060f7387812 */ /* 0x000fe200078e3cff */
[----:B------:R-:W5:Y:S01]  /*d2cc0*/  LDL.LU R74, [R1+0x2ea8] ;  /* 0x002ea800014a7983 */ /* 0x000f620000300800 */
[----:B------:R-:W-:Y:S01]  /*d2cd0*/  ISETP.NE.U32.AND P2, PT, R53, RZ, PT ;  /* 0x000000ff3500720c */ /* 0x000fe20003f45070 */
[----:B------:R-:W-:Y:S01]  /*d2ce0*/  MOV R53, R70 ;  /* 0x0000004600357202 */ /* 0x000fe20000000f00 */
[----:B-1----:R-:W-:Y:S01]  /*d2cf0*/  LEA R48, R243, R56, 0x12 ;  /* 0x00000038f3307211 */ /* 0x002fe200078e90ff */
        /* <DEDUP_REMOVED lines=10> */
[----:B----4-:R-:W-:-:S05]  /*d2da0*/  IMAD.X R61, R61, 0x1, R0, P3 ;  /* 0x000000013d3d7824 */ /* 0x010fca00018e0600 */
[----:B------:R1:W-:Y:S01]  /*d2db0*/  STL [R1+0x2f20], R61 ;  /* 0x002f203d01007387 */ /* 0x0003e20000100800 */
[----:B------:R-:W4:Y:S02]  /*d2dc0*/  LDL.LU R73, [R1+0x2e38] ;  /* 0x002e380001497983 */ /* 0x000f240000300800 */
[----:B------:R-:W4:Y:S02]  /*d2dd0*/  LDL.LU R71, [R1+0x2e30] ;  /* 0x002e300001477983 */ /* 0x000f240000300800 */
[----:B------:R-:W4:Y:S01]  /*d2de0*/  LDL.LU R69, [R1+0x2e3c] ;  /* 0x002e3c0001457983 */ /* 0x000f220000300800 */
[----:B------:R-:W4:Y:S01]  /*d2df0*/  LDL.LU R65, [R1+0x2e28] ;  /* 0x002e280001417983 */ /* 0x000f220000300800 */
[----:B------:R-:W4:Y:S02]  /*d2e00*/  LDL.LU R64, [R1+0x2e34] ;  /* 0x002e340001407983 */ /* 0x000f240000300800 */
[----:B------:R-:W-:Y:S02]  /*d2e10*/  IMAD.MOV.U32 R53, RZ, RZ, R61 ;  /* 0x000000ffff357224 */ /* 0x000fe400078e003d */
[----:B-1----:R-:W4:Y:S01]  /*d2e20*/  LDL.LU R61, [R1+0x2e20] ;  /* 0x002e2000013d7983 */ /* 0x002f220000300800 */
[----:B------:R-:W4:Y:S01]  /*d2e30*/  LDL.LU R57, [R1+0x2e2c] ;  /* 0x002e2c0001397983 */ /* 0x000f220000300800 */
[----:B------:R-:W-:Y:S01]  /*d2e40*/  HMMA.1688.F32.TF32 R200, R180, R110, R200 ;  /* 0x0000006eb4c8723c */ /* 0x000fe200000810c8 */
[C---:B------:R-:W-:Y:S01]  /*d2e50*/  ISETP.GT.AND P3, PT, R3.reuse, 0xf, PT ;  /* 0x0000000f0300780c */ /* 0x040fe20003f64270 */
[----:B------:R1:W-:Y:S01]  /*d2e60*/  LDGSTS.E [R48+0x1e00], [R52.64], P4 ;  /* 0x01e0000034307fae */ /* 0x0003e2000a121844 */
[----:B------:R-:W-:-:S02]  /*d2e70*/  ISETP.GT.AND P5, PT, R3, 0x13, PT ;  /* 0x000000130300780c */ /* 0x000fc40003fa4270 */
[----:B-1----:R-:W-:Y:S02]  /*d2e80*/  SEL R52, RZ, 0x4, !P3 ;  /* 0x00000004ff347807 */ /* 0x002fe40005800000 */
[----:B------:R-:W-:Y:S02]  /*d2e90*/  SEL R49, RZ, 0x4, !P5 ;  /* 0x00000004ff317807 */ /* 0x000fe40006800000 */
[-C--:B--2---:R-:W-:Y:S02]  /*d2ea0*/  IADD3 R77, P3, R77, R252.reuse, RZ ;  /* 0x000000fc4d4d7210 */ /* 0x084fe40007f7e0ff */
[-C--:B---3--:R-:W-:Y:S11]  /*d2eb0*/  IADD3 R75, P4, R75, R252.reuse, RZ ;  /* 0x000000fc4b4b7210 */ /* 0x088ff60007f9e0ff */
[----:B------:R-:W-:Y:S02]  /*d2ec0*/  @!UPT UIADD3 URZ, URZ, URZ, URZ ;  /* 0x0000003f3f3ff290 */ /* 0x000fe4000fffe03f */
[----:B------:R-:W-:Y:S07]  /*d2ed0*/  HMMA.1688.F32.TF32 R200, R184, R44, R200 ;  /* 0x0000002cb8c8723c */ /* 0x000fee00000810c8 */
[----:B------:R-:W-:Y:S01]  /*d2ee0*/  IMAD.MOV.U32 R44, RZ, RZ, R77 ;  /* 0x000000ffff2c7224 */ /* 0x000fe200078e004d */
[----:B------:R-:W-:Y:S01]  /*d2ef0*/  HMMA.1688.F32.TF32 R204, R180, R106, R204 ;  /* 0x0000006ab4cc723c */ /* 0x000fe200000810cc */
[----:B------:R-:W-:Y:S02]  /*d2f00*/  IADD3 R72, P5, R72, R252, RZ ;  /* 0x000000fc48487210 */ /* 0x000fe40007fbe0ff */
[----:B------:R-:W-:-:S04]  /*d2f10*/  IADD3.X R78, R78, R0, RZ, P3, !PT ;  /* 0x000000004e4e7210 */ /* 0x000fc80001ffe4ff */
[----:B------:R-:W-:Y:S01]  /*d2f20*/  MOV R45, R78 ;  /* 0x0000004e002d7202 */ /* 0x000fe20000000f00 */
[----:B-----5:R-:W-:-:S04]  /*d2f30*/  IMAD.X R76, R76, 0x1, R0, P4 ;  /* 0x000000014c4c7824 */ /* 0x020fc800020e0600 */
        /* <DEDUP_REMOVED lines=33> */
[----:B------:R-:W-:Y:S01]  /*d3150*/  IADD3.X R73, R73, R0, RZ, P5, !PT ;  /* 0x0000000049497210 */ /* 0x000fe20002ffe4ff */
        /* <DEDUP_REMOVED lines=9> */
[----:B-1----:R-:W5:Y:S01]  /*d31f0*/  LDL.LU R73, [R1+0x2db8] ;  /* 0x002db80001497983 */ /* 0x002f620000300800 */
[----:B------:R-:W-:Y:S02]  /*d3200*/  STL [R1+0x2e2c], R57 ;  /* 0x002e2c3901007387 */ /* 0x000fe40000100800 */
[----:B------:R1:W-:Y:S01]  /*d3210*/  STL [R1+0x2e28], R65 ;  /* 0x002e284101007387 */ /* 0x0003e20000100800 */
[----:B------:R1:W-:Y:S01]  /*d3220*/  LDGSTS.E [R48+0x5800], [R40.64], P1 ;  /* 0x0580000028307fae */ /* 0x0003e20008921844 */
[----:B------:R-:W5:Y:S01]  /*d3230*/  LDL.LU R60, [R1+0x2dac] ;  /* 0x002dac00013c7983 */ /* 0x000f620000300800 */
[----:B-1----:R-:W-:Y:S02]  /*d3240*/  MOV R41, R71 ;  /* 0x0000004700297202 */ /* 0x002fe40000000f00 */
[----:B----4-:R-:W4:Y:S01]  /*d3250*/  LDL.LU R71, [R1+0x2db0] ;  /* 0x002db00001477983 */ /* 0x010f220000300800 */
[----:B------:R-:W-:Y:S02]  /*d3260*/  IMAD.MOV.U32 R40, RZ, RZ, R69 ;  /* 0x000000ffff287224 */ /* 0x000fe400078e0045 */
[----:B------:R-:W4:Y:S03]  /*d3270*/  LDL.LU R69, [R1+0x2da8] ;  /* 0x002da80001457983 */ /* 0x000f260000300800 */
[----:B------:R1:W-:Y:S01]  /*d3280*/  LDGSTS.E [R48+0x5a00], [R40.64], P1 ;  /* 0x05a0000028307fae */ /* 0x0003e20008921844 */
[----:B------:R-:W-:Y:S01]  /*d3290*/  IMAD.X R61, R61, 0x1, R0, P2 ;  /* 0x000000013d3d7824 */ /* 0x000fe200010e0600 */
[----:B-1----:R-:W-:-:S02]  /*d32a0*/  MOV R40, R64 ;  /* 0x0000004000287202 */ /* 0x002fc40000000f00 */
[----:B------:R-:W4:Y:S01]  /*d32b0*/  LDL.LU R64, [R1+0x2da0] ;  /* 0x002da00001407983 */ /* 0x000f220000300800 */
[----:B------:R-:W-:Y:S02]  /*d32c0*/  IMAD.MOV.U32 R41, RZ, RZ, R65 ;  /* 0x000000ffff297224 */ /* 0x000fe400078e0041 */
[----:B------:R-:W4:Y:S02]  /*d32d0*/  LDL.LU R49, [R1+0x2d44] ;  /* 0x002d440001317983 */ /* 0x000f240000300800 */
[----:B------:R1:W-:Y:S01]  /*d32e0*/  STL [R1+0x2e20], R61 ;  /* 0x002e203d01007387 */ /* 0x0003e20000100800 */
[----:B------:R-:W4:Y:S04]  /*d32f0*/  LDL.LU R65, [R1+0x2d38] ;  /* 0x002d380001417983 */ /* 0x000f280000300800 */
[----:B------:R1:W-:Y:S02]  /*d3300*/  LDGSTS.E [R48+0x5c00], [R40.64], P1 ;  /* 0x05c0000028307fae */ /* 0x0003e40008921844 */
[----:B-1----:R-:W-:Y:S01]  /*d3310*/  IMAD.MOV.U32 R41, RZ, RZ, R61 ;  /* 0x000000ffff297224 */ /* 0x002fe200078e003d */
[----:B------:R-:W-:Y:S01]  /*d3320*/  MOV R40, R57 ;  /* 0x0000003900287202 */ /* 0x000fe20000000f00 */
[----:B------:R-:W4:Y:S01]  /*d3330*/  LDL.LU R61, [R1+0x2d30] ;  /* 0x002d3000013d7983 */ /* 0x000f220000300800 */
[----:B------:R-:W4:Y:S02]  /*d3340*/  LDL.LU R57, [R1+0x2d3c] ;  /* 0x002d3c0001397983 */ /* 0x000f240000300800 */
[----:B------:R-:W4:Y:S02]  /*d3350*/  LDL.LU R53, [R1+0x2d28] ;  /* 0x002d280001357983 */ /* 0x000f240000300800 */
[----:B------:R-:W4:Y:S01]  /*d3360*/  LDL.LU R52, [R1+0x2d34] ;  /* 0x002d340001347983 */ /* 0x000f220000300800 */
[----:B---3--:R-:W3:Y:S01]  /*d3370*/  LDL.LU R45, [R1+0x2d20] ;  /* 0x002d2000012d7983 */ /* 0x008ee20000300800 */
[----:B------:R-:W3:Y:S01]  /*d3380*/  LDL.LU R44, [R1+0x2d2c] ;  /* 0x002d2c00012c7983 */ /* 0x000ee20000300800 */
[----:B------:R-:W-:Y:S02]  /*d3390*/  HMMA.1688.F32.TF32 R208, R180, R102, R208 ;  /* 0x00000066b4d0723c */ /* 0x000fe400000810d0 */
[----:B------:R1:W-:Y:S01]  /*d33a0*/  LDGSTS.E [R48+0x5e00], [R40.64], P1 ;  /* 0x05e0000028307fae */ /* 0x0003e20008921844 */
[----:B------:R-:W-:-:S02]  /*d33b0*/  ISETP.GT.AND P2, PT, R3, 0x17, PT ;  /* 0x000000170300780c */ /* 0x000fc40003f44270 */
[----:B------:R-:W-:Y:S02]  /*d33c0*/  ISETP.GT.AND P5, PT, R3, 0x1b, PT ;  /* 0x0000001b0300780c */ /* 0x000fe40003fa4270 */
[----:B-1----:R-:W-:Y:S02]  /*d33d0*/  SEL R41, RZ, 0x4, !P2 ;  /* 0x00000004ff297807 */ /* 0x002fe40005000000 */
[----:B------:R-:W-:Y:S11]  /*d33e0*/  SEL R40, RZ, 0x4, !P5 ;  /* 0x00000004ff287807 */ /* 0x000ff60006800000 */
[----:B------:R-:W-:Y:S04]  /*d33f0*/  @!UPT UIADD3 URZ, URZ, URZ, URZ ;  /* 0x0000003f3f3ff290 */ /* 0x000fe8000fffe03f */
[----:B------:R-:W-:Y:S08]  /*d3400*/  HMMA.1688.F32.TF32 R208, R184, R36, R208 ;  /* 0x00000024b8d0723c */ /* 0x000ff000000810d0 */
[----:B------:R-:W-:Y:S01]  /*d3410*/  HMMA.1688.F32.TF32 R212, R180, R98, R212 ;  /* 0x00000062b4d4723c */ /* 0x000fe200000810d4 */
[----:B--2---:R-:W-:-:S05]  /*d3420*/  IADD3 R72, P1, R72, R252, RZ ;  /* 0x000000fc48487210 */ /* 0x004fca0007f3e0ff */
[----:B------:R-:W-:Y:S01]  /*d3430*/  IMAD.MOV.U32 R36, RZ, RZ, R72 ;  /* 0x000000ffff247224 */ /* 0x000fe200078e0048 */
[-C--:B------:R-:W-:Y:S02]  /*d3440*/  IADD3 R70, P2, R70, R252.reuse, RZ ;  /* 0x000000fc46467210 */ /* 0x080fe40007f5e0ff */
[----:B------:R-:W-:Y:S01]  /*d3450*/  IADD3 R68, P5, R68, R252, RZ ;  /* 0x000000fc44447210 */ /* 0x000fe20007fbe0ff */
[----:B------:R-:W-:Y:S02]  /*d3460*/  STL [R1+0x2dc4], R72 ;  /* 0x002dc44801007387 */ /* 0x000fe40000100800 */
[----:B------:R-:W-:Y:S02]  /*d3470*/  STL [R1+0x2dbc], R70 ;  /* 0x002dbc4601007387 */ /* 0x000fe40000100800 */
[----:B------:R1:W-:Y:S10]  /*d3480*/  STL [R1+0x2db4], R68 ;  /* 0x002db44401007387 */ /* 0x0003f40000100800 */
[----:B------:R-:W-:Y:S01]  /*d3490*/  HMMA.1688.F32.TF32 R212, R184, R32, R212 ;  /* 0x00000020b8d4723c */ /* 0x000fe200000810d4 */
[----:B------:R-:W-:-:S02]  /*d34a0*/  SEL R40, R40, RZ, !P0 ;  /* 0x000000ff28287207 */ /* 0x000fc40004000000 */
[----:B------:R-:W-:Y:S02]  /*d34b0*/  SEL R41, R41, RZ, !P0 ;  /* 0x000000ff29297207 */ /* 0x000fe40004000000 */
[----:B-----5:R-:W-:-:S04]  /*d34c0*/  IADD3.X R73, R73, R0, RZ, P1, !PT ;  /* 0x0000000049497210 */ /* 0x020fc80000ffe4ff */
[----:B------:R-:W-:-:S05]  /*d34d0*/  MOV R37, R73 ;  /* 0x0000004900257202 */ /* 0x000fca0000000f00 */
[----:B------:R2:W-:Y:S01]  /*d34e0*/  LDGSTS.E [R48+0x7800], [R36.64], P3 ;  /* 0x0780000024307fae */ /* 0x0005e20009921844 */
[----:B----4-:R-:W-:Y:S01]  /*d34f0*/  IMAD.X R71, R71, 0x1, R0, P2 ;  /* 0x0000000147477824 */ /* 0x010fe200010e0600 */
        /* <DEDUP_REMOVED lines=287> */
[----:B-1----:R-:W-:-:S02]  /*d46f0*/  MOV R9, R33 ;  /* 0x0000002100097202 */ /* 0x002fc40000000f00 */
[----:B---3--:R-:W3:Y:S01]  /*d4700*/  LDL.LU R33, [R1+0x29a8] ;  /* 0x0029a80001217983 */ /* 0x008ee20000300800 */
        /* <DEDUP_REMOVED lines=34> */
[----:B------:R1:W-:Y:S04]  /*d4930*/  LDGSTS.E [R48+0x17800], [R4.64], P3 ;  /* 0x1780000004307fae */ /* 0x0003e80009921844 */
[----:B------:R-:W-:Y:S01]  /*d4940*/  STL [R1+0x29c4], R40 ;  /* 0x0029c42801007387 */ /* 0x000fe20000100800 */
[----:B-1----:R-:W-:Y:S01]  /*d4950*/  MOV R4, R36 ;  /* 0x0000002400047202 */ /* 0x002fe20000000f00 */
[----:B------:R-:W-:Y:S01]  /*d4960*/  IMAD.MOV.U32 R5, RZ, RZ, R37 ;  /* 0x000000ffff057224 */ /* 0x000fe200078e0025 */
[----:B---3--:R-:W-:Y:S01]  /*d4970*/  IADD3.X R33, R33, R0, RZ, P5, !PT ;  /* 0x0000000021217210 */ /* 0x008fe20002ffe4ff */
[----:B------:R-:W-:-:S03]  /*d4980*/  IADD3 R28, P5, R28, R252, RZ ;  /* 0x000000fc1c1c7210 */ /* 0x000fc60007fbe0ff */
[----:B------:R1:W-:Y:S02]  /*d4990*/  LDGSTS.E [R48+0x17a00], [R4.64], P3 ;  /* 0x17a0000004307fae */ /* 0x0003e40009921844 */
[--C-:B------:R-:W-:Y:S02]  /*d49a0*/  IMAD.X R29, R29, 0x1, R0.reuse, P5 ;  /* 0x000000011d1d7824 */ /* 0x100fe400028e0600 */
[----:B------:R2:W-:Y:S01]  /*d49b0*/  STL [R1+0x29bc], R36 ;  /* 0x0029bc2401007387 */ /* 0x0005e20000100800 */
[----:B------:R3:W-:Y:S01]  /*d49c0*/  STL [R1+0x29b4], R32 ;  /* 0x0029b42001007387 */ /* 0x0007e20000100800 */
[----:B-1----:R-:W-:Y:S01]  /*d49d0*/  MOV R4, R32 ;  /* 0x0000002000047202 */ /* 0x002fe20000000f00 */
[----:B------:R-:W-:Y:S01]  /*d49e0*/  IMAD.MOV.U32 R5, RZ, RZ, R33 ;  /* 0x000000ffff057224 */ /* 0x000fe200078e0021 */
[----:B------:R-:W-:Y:S04]  /*d49f0*/  STL [R1+0x29b8], R41 ;  /* 0x0029b82901007387 */ /* 0x000fe80000100800 */
[----:B------:R1:W-:Y:S01]  /*d4a00*/  LDGSTS.E [R48+0x17c00], [R4.64], P3 ;  /* 0x17c0000004307fae */ /* 0x0003e20009921844 */
[----:B------:R-:W-:Y:S01]  /*d4a10*/  STL [R1+0x29b0], R37 ;  /* 0x0029b02501007387 */ /* 0x000fe20000100800 */
[----:B------:R-:W-:Y:S01]  /*d4a20*/  IADD3 R24, P5, R24, R252, RZ ;  /* 0x000000fc18187210 */ /* 0x000fe20007fbe0ff */
[----:B------:R-:W-:Y:S01]  /*d4a30*/  STL [R1+0x29a8], R33 ;  /* 0x0029a82101007387 */ /* 0x000fe20000100800 */
[----:B------:R4:W-:Y:S01]  /*d4a40*/  STL [R1+0x29ac], R28 ;  /* 0x0029ac1c01007387 */ /* 0x0009e20000100800 */
[----:B------:R5:W-:Y:S02]  /*d4a50*/  STL [R1+0x2980], R29 ;  /* 0x0029801d01007387 */ /* 0x000be40000100800 */
[----:B--2---:R-:W2:Y:S01]  /*d4a60*/  LDL.LU R36, [R1+0x28c4] ;  /* 0x0028c40001247983 */ /* 0x004ea20000300800 */
[----:B-1----:R-:W-:Y:S01]  /*d4a70*/  MOV R4, R28 ;  /* 0x0000001c00047202 */ /* 0x002fe20000000f00 */
[----:B------:R-:W-:Y:S01]  /*d4a80*/  IMAD.MOV.U32 R5, RZ, RZ, R29 ;  /* 0x000000ffff057224 */ /* 0x000fe200078e001d */
[----:B------:R-:W-:Y:S01]  /*d4a90*/  IADD3.X R25, R25, R0, RZ, P5, !PT ;  /* 0x0000000019197210 */ /* 0x000fe20002ffe4ff */
[----:B---3--:R-:W3:Y:S04]  /*d4aa0*/  LDL.LU R32, [R1+0x28bc] ;  /* 0x0028bc0001207983 */ /* 0x008ee80000300800 */
[----:B------:R1:W-:Y:S01]  /*d4ab0*/  LDGSTS.E [R48+0x17e00], [R4.64], P3 ;  /* 0x17e0000004307fae */ /* 0x0003e20009921844 */
[-C--:B------:R-:W-:Y:S01]  /*d4ac0*/  IADD3 R20, P3, R20, R252.reuse, RZ ;  /* 0x000000fc14147210 */ /* 0x080fe20007f7e0ff */
[----:B------:R1:W-:Y:S02]  /*d4ad0*/  STL [R1+0x2944], R24 ;  /* 0x0029441801007387 */ /* 0x0003e40000100800 */
[----:B----4-:R-:W4:Y:S01]  /*d4ae0*/  LDL.LU R28, [R1+0x28b4] ;  /* 0x0028b400011c7983 */ /* 0x010f220000300800 */
[----:B------:R-:W-:Y:S01]  /*d4af0*/  IADD3 R16, P5, R16, R252, RZ ;  /* 0x000000fc10107210 */ /* 0x000fe20007fbe0ff */
[----:B------:R-:W-:Y:S01]  /*d4b00*/  STL [R1+0x293c], R20 ;  /* 0x00293c1401007387 */ /* 0x000fe20000100800 */
[----:B------:R-:W-:-:S02]  /*d4b10*/  IMAD.X R21, R21, 0x1, R0, P3 ;  /* 0x0000000115157824 */ /* 0x000fc400018e0600 */
[----:B------:R1:W-:Y:S02]  /*d4b20*/  STL [R1+0x2938], R25 ;  /* 0x0029381901007387 */ /* 0x0003e40000100800 */
[----:B------:R-:W-:Y:S01]  /*d4b30*/  STL.64 [R1+0x390], R64 ;  /* 0x0003904001007387 */ /* 0x000fe20000100a00 */
[----:B------:R-:W-:Y:S01]  /*d4b40*/  IADD3 R12, P3, R12, R252, RZ ;  /* 0x000000fc0c0c7210 */ /* 0x000fe20007f7e0ff */
[----:B------:R-:W-:Y:S01]  /*d4b50*/  STL.64 [R1+0x398], R66 ;  /* 0x0003984201007387 */ /* 0x000fe20000100a00 */
[----:B------:R-:W-:Y:S01]  /*d4b60*/  IADD3.X R17, R17, R0, RZ, P5, !PT ;  /* 0x0000000011117210 */ /* 0x000fe20002ffe4ff */
[----:B------:R-:W-:Y:S02]  /*d4b70*/  STL [R1+0x2934], R16 ;  /* 0x0029341001007387 */ /* 0x000fe40000100800 */
[----:B------:R1:W-:Y:S01]  /*d4b80*/  STL [R1+0x2930], R21 ;  /* 0x0029301501007387 */ /* 0x0003e20000100800 */
[----:B------:R-:W4:Y:S01]  /*d4b90*/  LDL.LU R37, [R1+0x28b8] ;  /* 0x0028b80001257983 */ /* 0x000f220000300800 */
[----:B------:R-:W-:Y:S02]  /*d4ba0*/  STL [R1+0x292c], R12 ;  /* 0x00292c0c01007387 */ /* 0x000fe40000100800 */
[----:B------:R1:W-:Y:S02]  /*d4bb0*/  STL [R1+0x2928], R17 ;  /* 0x0029281101007387 */ /* 0x0003e40000100800 */
[----:B------:R-:W4:Y:S01]  /*d4bc0*/  LDL.LU R33, [R1+0x28b0] ;  /* 0x0028b00001217983 */ /* 0x000f220000300800 */
[----:B-----5:R-:W5:Y:S01]  /*d4bd0*/  LDL.LU R29, [R1+0x28a8] ;  /* 0x0028a800011d7983 */ /* 0x020f620000300800 */
[----:B-1----:R-:W-:Y:S01]  /*d4be0*/  IMAD.MOV.U32 R4, RZ, RZ, R24 ;  /* 0x000000ffff047224 */ /* 0x002fe200078e0018 */
[----:B------:R-:W-:Y:S01]  /*d4bf0*/  MOV R5, R25 ;  /* 0x0000001900057202 */ /* 0x000fe20000000f00 */
[----:B------:R-:W5:Y:S01]  /*d4c00*/  LDL.LU R24, [R1+0x28ac] ;  /* 0x0028ac0001187983 */ /* 0x000f620000300800 */
[----:B------:R-:W5:Y:S04]  /*d4c10*/  LDL.LU R25, [R1+0x2860] ;  /* 0x0028600001197983 */ /* 0x000f680000300800 */
[----:B------:R1:W-:Y:S01]  /*d4c20*/  LDGSTS.E [R48+0x19800], [R4.64], P4 ;  /* 0x1980000004307fae */ /* 0x0003e2000a121844 */
[----:B------:R-:W-:-:S02]  /*d4c30*/  IMAD.X R13, R13, 0x1, R0, P3 ;  /* 0x000000010d0d7824 */ /* 0x000fc400018e0600 */
[----:B-1----:R-:W-:Y:S01]  /*d4c40*/  IMAD.MOV.U32 R4, RZ, RZ, R20 ;  /* 0x000000ffff047224 */ /* 0x002fe200078e0014 */
[----:B------:R-:W-:Y:S01]  /*d4c50*/  MOV R5, R21 ;  /* 0x0000001500057202 */ /* 0x000fe20000000f00 */
[----:B------:R-:W5:Y:S01]  /*d4c60*/  LDL.LU R20, [R1+0x2844] ;  /* 0x0028440001147983 */ /* 0x000f620000300800 */
[----:B------:R1:W-:Y:S02]  /*d4c70*/  STL [R1+0x28e0], R13 ;  /* 0x0028e00d01007387 */ /* 0x0003e40000100800 */
[----:B------:R-:W5:Y:S01]  /*d4c80*/  LDL.LU R21, [R1+0x2838] ;  /* 0x0028380001157983 */ /* 0x000f620000300800 */
[----:B------:R1:W-:Y:S01]  /*d4c90*/  LDGSTS.E [R48+0x19a00], [R4.64], P4 ;  /* 0x19a0000004307fae */ /* 0x0003e2000a121844 */
[----:B------:R-:W-:Y:S02]  /*d4ca0*/  ISETP.NE.U32.AND P1, PT, R8, RZ, PT ;  /* 0x000000ff0800720c */ /* 0x000fe40003f25070 */
[----:B-1----:R-:W-:Y:S01]  /*d4cb0*/  MOV R4, R16 ;  /* 0x0000001000047202 */ /* 0x002fe20000000f00 */
[----:B------:R-:W-:-:S02]  /*d4cc0*/  IMAD.MOV.U32 R5, RZ, RZ, R17 ;  /* 0x000000ffff057224 */ /* 0x000fc400078e0011 */
[----:B------:R-:W5:Y:S01]  /*d4cd0*/  LDL.LU R17, [R1+0x2830] ;  /* 0x0028300001117983 */ /* 0x000f620000300800 */
[----:B------:R-:W5:Y:S03]  /*d4ce0*/  LDL.LU R16, [R1+0x283c] ;  /* 0x00283c0001107983 */ /* 0x000f660000300800 */
[----:B------:R1:W-:Y:S02]  /*d4cf0*/  LDGSTS.E [R48+0x19c00], [R4.64], P4 ;  /* 0x19c0000004307fae */ /* 0x0003e4000a121844 */
[----:B-1----:R-:W-:Y:S01]  /*d4d00*/  IMAD.MOV.U32 R5, RZ, RZ, R13 ;  /* 0x000000ffff057224 */ /* 0x002fe200078e000d */
[----:B------:R-:W-:Y:S01]  /*d4d10*/  MOV R4, R12 ;  /* 0x0000000c00047202 */ /* 0x000fe20000000f00 */
[----:B------:R-:W5:Y:S01]  /*d4d20*/  LDL.LU R13, [R1+0x2828] ;  /* 0x00282800010d7983 */ /* 0x000f620000300800 */
[----:B------:R-:W5:Y:S02]  /*d4d30*/  LDL.LU R12, [R1+0x2834] ;  /* 0x00283400010c7983 */ /* 0x000f640000300800 */
[----:B------:R-:W5:Y:S01]  /*d4d40*/  LDL.LU R8, [R1+0x282c] ;  /* 0x00282c0001087983 */ /* 0x000f620000300800 */
[C---:B------:R-:W-:Y:S01]  /*d4d50*/  ISETP.GT.AND P3, PT, R3.reuse, 0x3f, PT ;  /* 0x0000003f0300780c */ /* 0x040fe20003f64270 */
[----:B------:R-:W-:Y:S01]  /*d4d60*/  HMMA.1688.F32.TF32 R60, R188, R62, R164 ;  /* 0x0000003ebc3c723c */ /* 0x000fe200000810a4 */
[----:B------:R-:W-:Y:S01]  /*d4d70*/  ISETP.GT.AND P5, PT, R3, 0x43, PT ;  /* 0x000000430300780c */ /* 0x000fe20003fa4270 */
[----:B------:R1:W-:Y:S01]  /*d4d80*/  LDGSTS.E [R48+0x19e00], [R4.64], P4 ;  /* 0x19e0000004307fae */ /* 0x0003e2000a121844 */
[----:B------:R-:W-:-:S02]  /*d4d90*/  SEL R9, R9, RZ, !P0 ;  /* 0x000000ff09097207 */ /* 0x000fc40004000000 */
[----:B-1----:R-:W-:Y:S02]  /*d4da0*/  SEL R4, RZ, 0x4, !P3 ;  /* 0x00000004ff047807 */ /* 0x002fe40005800000 */
[----:B------:R-:W-:Y:S02]  /*d4db0*/  SEL R5, RZ, 0x4, !P5 ;  /* 0x00000004ff057807 */ /* 0x000fe40006800000 */
[----:B------:R-:W-:Y:S02]  /*d4dc0*/  SEL R4, R4, RZ, !P0 ;  /* 0x000000ff04047207 */ /* 0x000fe40004000000 */
[----:B------:R-:W-:Y:S02]  /*d4dd0*/  SEL R5, R5, RZ, !P0 ;  /* 0x000000ff05057207 */ /* 0x000fe40004000000 */
[----:B------:R-:W-:Y:S02]  /*d4de0*/  ISETP.NE.U32.AND P2, PT, R9, RZ, PT ;  /* 0x000000ff0900720c */ /* 0x000fe40003f45070 */
[----:B--2---:R-:W-:-:S02]  /*d4df0*/  IADD3 R36, P3, R36, R252, RZ ;  /* 0x000000fc24247210 */ /* 0x004fc40007f7e0ff */
[----:B---3--:R-:W-:-:S03]  /*d4e00*/  IADD3 R32, P4, R32, R252, RZ ;  /* 0x000000fc20207210 */ /* 0x008fc60007f9e0ff */
[----:B------:R-:W-:Y:S01]  /*d4e10*/  STL [R1+0x28c4], R36 ;  /* 0x0028c42401007387 */ /* 0x000fe20000100800 */
[----:B----4-:R-:W-:-:S03]  /*d4e20*/  IADD3 R28, P5, R28, R252, RZ ;  /* 0x000000fc1c1c7210 */ /* 0x010fc60007fbe0ff */
[----:B------:R-:W-:Y:S04]  /*d4e30*/  STL [R1+0x28bc], R32 ;  /* 0x0028bc2001007387 */ /* 0x000fe80000100800 */
[----:B------:R-:W-:Y:S01]  /*d4e40*/  STL [R1+0x28b4], R28 ;  /* 0x0028b41c01007387 */ /* 0x000fe20000100800 */
[----:B------:R-:W-:Y:S01]  /*d4e50*/  IADD3.X R37, R37, R0, RZ, P3, !PT ;  /* 0x0000000025257210 */ /* 0x000fe20001ffe4ff */
[----:B------:R-:W-:-:S04]  /*d4e60*/  IMAD.X R33, R33, 0x1, R0, P4 ;  /* 0x0000000121217824 */ /* 0x000fc800020e0600 */
[----:B------:R-:W-:Y:S01]  /*d4e70*/  STL [R1+0x28b8], R37 ;  /* 0x0028b82501007387 */ /* 0x000fe20000100800 */
[----:B------:R-:W-:Y:S01]  /*d4e80*/  STL [R1+0x28b0], R33 ;  /* 0x0028b02101007387 */ /* 0x000fe20000100800 */
[----:B------:R-:W-:Y:S02]  /*d4e90*/  ISETP.NE.U32.AND P3, PT, R4, RZ, PT ;  /* 0x000000ff0400720c */ /* 0x000fe40003f65070 */
[----:B------:R-:W-:Y:S01]  /*d4ea0*/  ISETP.NE.U32.AND P4, PT, R5, RZ, PT ;  /* 0x000000ff0500720c */ /* 0x000fe20003f85070 */
[----:B------:R-:W2:Y:S01]  /*d4eb0*/  LDL.LU R9, [R1+0x27e0] ;  /* 0x0027e00001097983 */ /* 0x000ea20000300800 */
[----:B-----5:R-:W-:Y:S01]  /*d4ec0*/  IADD3.X R29, R29, R0, RZ, P5, !PT ;  /* 0x000000001d1d7210 */ /* 0x020fe20002ffe4ff */
[----:B------:R-:W-:Y:S01]  /*d4ed0*/  IMAD.MOV.U32 R4, RZ, RZ, R36 ;  /* 0x000000ffff047224 */ /* 0x000fe200078e0024 */
[----:B------:R-:W-:-:S03]  /*d4ee0*/  MOV R5, R37 ;  /* 0x0000002500057202 */ /* 0x000fc60000000f00 */
[----:B------:R-:W-:Y:S04]  /*d4ef0*/  STL [R1+0x28a8], R29 ;  /* 0x0028a81d01007387 */ /* 0x000fe80000100800 */
[----:B------:R1:W-:Y:S01]  /*d4f00*/  LDGSTS.E [R48+0x1b800], [R4.64], P1 ;  /* 0x1b80000004307fae */ /* 0x0003e20008921844 */
[----:B------:R-:W-:Y:S02]  /*d4f10*/  STL.64 [R1+0x360], R60 ;  /* 0x0003603c01007387 */ /* 0x000fe40000100a00 */
[----:B------:R3:W-:Y:S01]  /*d4f20*/  STL.64 [R1+0x368], R62 ;  /* 0x0003683e01007387 */ /* 0x0007e20000100a00 */
[----:B------:R-:W-:Y:S02]  /*d4f30*/  IADD3 R24, P5, R24, R252, RZ ;  /* 0x000000fc18187210 */ /* 0x000fe40007fbe0ff */
[----:B-1----:R-:W-:Y:S01]  /*d4f40*/  MOV R4, R32 ;  /* 0x0000002000047202 */ /* 0x002fe20000000f00 */
[----:B------:R-:W-:Y:S01]  /*d4f50*/  IMAD.MOV.U32 R5, RZ, RZ, R33 ;  /* 0x000000ffff057224 */ /* 0x000fe200078e0021 */
[----:B---3--:R-:W-:Y:S01]  /*d4f60*/  HMMA.1688.F32.TF32 R60, R188, R58, R168 ;  /* 0x0000003abc3c723c */ /* 0x008fe200000810a8 */
[----:B------:R-:W-:-:S03]  /*d4f70*/  IMAD.X R25, R25, 0x1, R0, P5 ;  /* 0x0000000119197824 */ /* 0x000fc600028e0600 */
[----:B------:R1:W-:Y:S01]  /*d4f80*/  LDGSTS.E [R48+0x1ba00], [R4.64], P1 ;  /* 0x1ba0000004307fae */ /* 0x0003e20008921844 */
[----:B------:R-:W-:Y:S02]  /*d4f90*/  IADD3 R20, P5, R20, R252, RZ ;  /* 0x000000fc14147210 */ /* 0x000fe40007fbe0ff */
[----:B-1----:R-:W-:Y:S01]  /*d4fa0*/  MOV R4, R28 ;  /* 0x0000001c00047202 */ /* 0x002fe20000000f00 */
[----:B------:R-:W-:-:S05]  /*d4fb0*/  IMAD.MOV.U32 R5, RZ, RZ, R29 ;  /* 0x000000ffff057224 */ /* 0x000fca00078e001d */
[----:B------:R1:W-:Y:S04]  /*d4fc0*/  LDGSTS.E [R48+0x1bc00], [R4.64], P1 ;  /* 0x1bc0000004307fae */ /* 0x0003e80008921844 */
[----:B------:R3:W-:Y:S01]  /*d4fd0*/  STL [R1+0x28ac], R24 ;  /* 0x0028ac1801007387 */ /* 0x0007e20000100800 */
[----:B------:R4:W-:Y:S02]  /*d4fe0*/  STL [R1+0x2860], R25 ;  /* 0x0028601901007387 */ /* 0x0009e40000100800 */
[----:B------:R-:W5:Y:S01]  /*d4ff0*/  LDL.LU R36, [R1+0x27c4] ;  /* 0x0027c40001247983 */ /* 0x000f620000300800 */
[----:B------:R-:W-:Y:S01]  /*d5000*/  IADD3.X R21, R21, R0, RZ, P5, !PT ;  /* 0x0000000015157210 */ /* 0x000fe20002ffe4ff */
[----:B------:R-:W5:Y:S01]  /*d5010*/  LDL.LU R32, [R1+0x27bc] ;  /* 0x0027bc0001207983 */ /* 0x000f620000300800 */
[----:B-1----:R-:W-:Y:S01]  /*d5020*/  MOV R4, R24 ;  /* 0x0000001800047202 */ /* 0x002fe20000000f00 */
[----:B------:R-:W-:-:S02]  /*d5030*/  IMAD.MOV.U32 R5, RZ, RZ, R25 ;  /* 0x000000ffff057224 */ /* 0x000fc400078e0019 */
[----:B------:R1:W-:Y:S01]  /*d5040*/  STL [R1+0x2844], R20 ;  /* 0x0028441401007387 */ /* 0x0003e20000100800 */
[----:B------:R-:W5:Y:S03]  /*d5050*/  LDL.LU R28, [R1+0x27b4] ;  /* 0x0027b400011c7983 */ /* 0x000f660000300800 */
[----:B------:R1:W-:Y:S01]  /*d5060*/  LDGSTS.E [R48+0x1be00], [R4.64], P1 ;  /* 0x1be0000004307fae */ /* 0x0003e20008921844 */
[-C--:B------:R-:W-:Y:S02]  /*d5070*/  IADD3 R16, P1, R16, R252.reuse, RZ ;  /* 0x000000fc10107210 */ /* 0x080fe40007f3e0ff */
[----:B------:R-:W-:-:S03]  /*d5080*/  IADD3 R12, P5, R12, R252, RZ ;  /* 0x000000fc0c0c7210 */ /* 0x000fc60007fbe0ff */
[----:B------:R-:W-:Y:S01]  /*d5090*/  STL [R1+0x283c], R16 ;  /* 0x00283c1001007387 */ /* 0x000fe20000100800 */
[----:B------:R-:W-:Y:S02]  /*d50a0*/  IMAD.X R17, R17, 0x1, R0, P1 ;  /* 0x0000000111117824 */ /* 0x000fe400008e0600 */
[----:B------:R1:W-:Y:S02]  /*d50b0*/  STL [R1+0x2838], R21 ;  /* 0x0028381501007387 */ /* 0x0003e40000100800 */
[----:B------:R-:W-:Y:S01]  /*d50c0*/  STL.64 [R1+0x2f0], R60 ;  /* 0x0002f03c01007387 */ /* 0x000fe20000100a00 */
[----:B------:R-:W-:Y:S01]  /*d50d0*/  IADD3 R8, P1, R8, R252, RZ ;  /* 0x000000fc08087210 */ /* 0x000fe20007f3e0ff */
[----:B------:R-:W-:Y:S01]  /*d50e0*/  STL.64 [R1+0x2f8], R62 ;  /* 0x0002f83e01007387 */ /* 0x000fe20000100a00 */
[----:B------:R-:W-:Y:S01]  /*d50f0*/  IADD3.X R13, R13, R0, RZ, P5, !PT ;  /* 0x000000000d0d7210 */ /* 0x000fe20002ffe4ff */
[----:B------:R-:W-:Y:S02]  /*d5100*/  STL [R1+0x2834], R12 ;  /* 0x0028340c01007387 */ /* 0x000fe40000100800 */
[----:B------:R2:W-:Y:S01]  /*d5110*/  STL [R1+0x2830], R17 ;  /* 0x0028301101007387 */ /* 0x0005e20000100800 */
[----:B------:R-:W5:Y:S01]  /*d5120*/  LDL.LU R37, [R1+0x27b8] ;  /* 0x0027b80001257983 */ /* 0x000f620000300800 */
[----:B------:R-:W-:Y:S02]  /*d5130*/  STL [R1+0x282c], R8 ;  /* 0x00282c0801007387 */ /* 0x000fe40000100800 */
[----:B------:R2:W-:Y:S02]  /*d5140*/  STL [R1+0x2828], R13 ;  /* 0x0028280d01007387 */ /* 0x0005e40000100800 */
[----:B------:R-:W5:Y:S01]  /*d5150*/  LDL.LU R33, [R1+0x27b0] ;  /* 0x0027b00001217983 */ /* 0x000f620000300800 */
[----:B------:R-:W5:Y:S01]  /*d5160*/  LDL.LU R29, [R1+0x27a8] ;  /* 0x0027a800011d7983 */ /* 0x000f620000300800 */
[----:B---3--:R-:W3:Y:S02]  /*d5170*/  LDL.LU R24, [R1+0x27ac] ;  /* 0x0027ac0001187983 */ /* 0x008ee40000300800 */
[----:B-1----:R-:W-:Y:S01]  /*d5180*/  IMAD.MOV.U32 R4, RZ, RZ, R20 ;  /* 0x000000ffff047224 */ /* 0x002fe200078e0014 */
[----:B------:R-:W-:Y:S01]  /*d5190*/  MOV R5, R21 ;  /* 0x0000001500057202 */ /* 0x000fe20000000f00 */
[----:B----4-:R-:W4:Y:S01]  /*d51a0*/  LDL.LU R25, [R1+0x2760] ;  /* 0x0027600001197983 */ /* 0x010f220000300800 */
[----:B------:R-:W3:Y:S03]  /*d51b0*/  LDL.LU R20, [R1+0x2744] ;  /* 0x0027440001147983 */ /* 0x000ee60000300800 */
[----:B------:R1:W-:Y:S02]  /*d51c0*/  LDGSTS.E [R48+0x1d800], [R4.64], P2 ;  /* 0x1d80000004307fae */ /* 0x0003e40009121844 */
[----:B-1----:R-:W-:Y:S01]  /*d51d0*/  IMAD.MOV.U32 R4, RZ, RZ, R16 ;  /* 0x000000ffff047224 */ /* 0x002fe200078e0010 */
[----:B------:R-:W-:-:S05]  /*d51e0*/  MOV R5, R17 ;  /* 0x0000001100057202 */ /* 0x000fca0000000f00 */
[----:B------:R1:W-:Y:S02]  /*d51f0*/  LDGSTS.E [R48+0x1da00], [R4.64], P2 ;  /* 0x1da0000004307fae */ /* 0x0003e40009121844 */
[----:B-1----:R-:W-:Y:S01]  /*d5200*/  MOV R4, R12 ;  /* 0x0000000c00047202 */ /* 0x002fe20000000f00 */
[----:B------:R-:W-:-:S05]  /*d5210*/  IMAD.MOV.U32 R5, RZ, RZ, R13 ;  /* 0x000000ffff057224 */ /* 0x000fca00078e000d */
[----:B------:R1:W-:Y:S02]  /*d5220*/  LDGSTS.E [R48+0x1dc00], [R4.64], P2 ;  /* 0x1dc0000004307fae */ /* 0x0003e40009121844 */
[----:B-1----:R-:W-:Y:S02]  /*d5230*/  MOV R4, R8 ;  /* 0x0000000800047202 */ /* 0x002fe40000000f00 */
[----:B------:R-:W-:Y:S01]  /*d5240*/  ISETP.GT.AND P5, PT, R3, 0x4b, PT ;  /* 0x0000004b0300780c */ /* 0x000fe20003fa4270 */
        /* <DEDUP_REMOVED lines=8> */
[----:B------:R-:W-:Y:S01]  /*d52d0*/  IMAD.MOV.U32 R5, RZ, RZ, R9 ;  /* 0x000000ffff057224 */ /* 0x000fe200078e0009 */
[----:B------:R-:W-:-:S04]  /*d52e0*/  ISETP.GT.AND P1, PT, R3, 0x47, PT ;  /* 0x000000470300780c */ /* 0x000fc80003f24270 */
[----:B------:R1:W-:Y:S02]  /*d52f0*/  LDGSTS.E [R48+0x1de00], [R4.64], P2 ;  /* 0x1de0000004307fae */ /* 0x0003e40009121844 */
[----:B-1----:R-:W-:Y:S02]  /*d5300*/  SEL R4, RZ, 0x4, !P1 ;  /* 0x00000004ff047807 */ /* 0x002fe40004800000 */
[----:B------:R-:W-:Y:S02]  /*d5310*/  SEL R5, RZ, 0x4, !P5 ;  /* 0x00000004ff057807 */ /* 0x000fe40006800000 */
[-C--:B-----5:R-:W-:Y:S02]  /*d5320*/  IADD3 R36, P1, R36, R252.reuse, RZ ;  /* 0x000000fc24247210 */ /* 0x0a0fe40007f3e0ff */
[----:B------:R-:W-:-:S03]  /*d5330*/  IADD3 R32, P2, R32, R252, RZ ;  /* 0x000000fc20207210 */ /* 0x000fc60007f5e0ff */
[----:B------:R-:W-:Y:S02]  /*d5340*/  STL [R1+0x27c4], R36 ;  /* 0x0027c42401007387 */ /* 0x000fe40000100800 */
[----:B------:R-:W-:Y:S01]  /*d5350*/  STL [R1+0x27bc], R32 ;  /* 0x0027bc2001007387 */ /* 0x000fe20000100800 */
[----:B------:R-:W-:-:S05]  /*d5360*/  IADD3 R28, P5, R28, R252, RZ ;  /* 0x000000fc1c1c7210 */ /* 0x000fca0007fbe0ff */
[----:B------:R-:W-:Y:S01]  /*d5370*/  STL [R1+0x27b4], R28 ;  /* 0x0027b41c01007387 */ /* 0x000fe20000100800 */
[----:B------:R-:W-:Y:S01]  /*d5380*/  IADD3.X R37, R37, R0, RZ, P1, !PT ;  /* 0x0000000025257210 */ /* 0x000fe20000ffe4ff */
[----:B------:R-:W-:-:S04]  /*d5390*/  IMAD.X R33, R33, 0x1, R0, P2 ;  /* 0x0000000121217824 */ /* 0x000fc800010e0600 */
[----:B------:R-:W-:Y:S01]  /*d53a0*/  STL [R1+0x27b8], R37 ;  /* 0x0027b82501007387 */ /* 0x000fe20000100800 */
[----:B------:R-:W-:Y:S02]  /*d53b0*/  STL [R1+0x27b0], R33 ;  /* 0x0027b02101007387 */ /* 0x000fe40000100800 */
[----:B------:R-:W2:Y:S01]  /*d53c0*/  LDL.LU R9, [R1+0x26c0] ;  /* 0x0026c00001097983 */ /* 0x000ea20000300800 */
[----:B------:R-:W-:Y:S01]  /*d53d0*/  HMMA.1688.F32.TF32 R52, R188, R54, R192 ;  /* 0x00000036bc34723c */ /* 0x000fe200000810c0 */
[----:B------:R-:W-:Y:S02]  /*d53e0*/  SEL R4, R4, RZ, !P0 ;  /* 0x000000ff04047207 */ /* 0x000fe40004000000 */
[----:B------:R-:W-:Y:S02]  /*d53f0*/  SEL R5, R5, RZ, !P0 ;  /* 0x000000ff05057207 */ /* 0x000fe40004000000 */
[----:B------:R-:W-:Y:S02]  /*d5400*/  IADD3.X R29, R29, R0, RZ, P5, !PT ;  /* 0x000000001d1d7210 */ /* 0x000fe40002ffe4ff */
[----:B------:R-:W-:-:S02]  /*d5410*/  ISETP.NE.U32.AND P1, PT, R4, RZ, PT ;  /* 0x000000ff0400720c */ /* 0x000fc40003f25070 */
[----:B------:R-:W-:Y:S01]  /*d5420*/  ISETP.NE.U32.AND P2, PT, R5, RZ, PT ;  /* 0x000000ff0500720c */ /* 0x000fe20003f45070 */
[----:B------:R-:W-:Y:S01]  /*d5430*/  IMAD.MOV.U32 R4, RZ, RZ, R36 ;  /* 0x000000ffff047224 */ /* 0x000fe200078e0024 */
[----:B------:R-:W-:Y:S01]  /*d5440*/  MOV R5, R37 ;  /* 0x0000002500057202 */ /* 0x000fe20000000f00 */
[----:B------:R-:W-:Y:S04]  /*d5450*/  STL [R1+0x27a8], R29 ;  /* 0x0027a81d01007387 */ /* 0x000fe80000100800 */
[----:B------:R1:W-:Y:S01]  /*d5460*/  LDGSTS.E [R48+0x1f800], [R4.64], P3 ;  /* 0x1f80000004307fae */ /* 0x0003e20009921844 */
[----:B---3--:R-:W-:-:S06]  /*d5470*/  IADD3 R24, P5, R24, R252, RZ ;  /* 0x000000fc18187210 */ /* 0x008fcc0007fbe0ff */
[----:B------:R-:W-:Y:S01]  /*d5480*/  STL.64 [R1+0x2d0], R52 ;  /* 0x0002d03401007387 */ /* 0x000fe20000100a00 */
[----:B------:R3:W-:Y:S01]  /*d5490*/  STL.64 [R1+0x2d8], R54 ;  /* 0x0002d83601007387 */ /* 0x0007e20000100a00 */
[----:B-1----:R-:W-:Y:S01]  /*d54a0*/  MOV R4, R32 ;  /* 0x0000002000047202 */ /* 0x002fe20000000f00 */
[----:B------:R-:W-:Y:S02]  /*d54b0*/  IMAD.MOV.U32 R5, RZ, RZ, R33 ;  /* 0x000000ffff057224 */ /* 0x000fe400078e0021 */
[----:B----4-:R-:W-:-:S03]  /*d54c0*/  IMAD.X R25, R25, 0x1, R0, P5 ;  /* 0x0000000119197824 */ /* 0x010fc600028e0600 */
[----:B------:R1:W-:Y:S01]  /*d54d0*/  LDGSTS.E [R48+0x1fa00], [R4.64], P3 ;  /* 0x1fa0000004307fae */ /* 0x0003e20009921844 */
[----:B---3--:R-:W-:Y:S01]  /*d54e0*/  HMMA.1688.F32.TF32 R52, R188, R50, R196 ;  /* 0x00000032bc34723c */ /* 0x008fe200000810c4 */
[----:B-1----:R-:W-:Y:S01]  /*d54f0*/  MOV R4, R28 ;  /* 0x0000001c00047202 */ /* 0x002fe20000000f00 */
[----:B------:R-:W-:Y:S01]  /*d5500*/  IMAD.MOV.U32 R5, RZ, RZ, R29 ;  /* 0x000000ffff057224 */ /* 0x000fe200078e001d */
[----:B------:R-:W-:-:S04]  /*d5510*/  IADD3 R20, P5, R20, R252, RZ ;  /* 0x000000fc14147210 */ /* 0x000fc80007fbe0ff */
[----:B------:R1:W-:Y:S04]  /*d5520*/  LDGSTS.E [R48+0x1fc00], [R4.64], P3 ;  /* 0x1fc0000004307fae */ /* 0x0003e80009921844 */
[----:B------:R3:W-:Y:S01]  /*d5530*/  STL [R1+0x27ac], R24 ;  /* 0x0027ac1801007387 */ /* 0x0007e20000100800 */
[----:B------:R4:W-:Y:S02]  /*d5540*/  STL [R1+0x2760], R25 ;  /* 0x0027601901007387 */ /* 0x0009e40000100800 */
[----:B------:R-:W2:Y:S02]  /*d5550*/  LDL.LU R36, [R1+0x2724] ;  /* 0x0027240001247983 */ /* 0x000ea40000300800 */
[----:B------:R-:W2:Y:S01]  /*d5560*/  LDL.LU R32, [R1+0x26bc] ;  /* 0x0026bc0001207983 */ /* 0x000ea20000300800 */
[----:B-1----:R-:W-:Y:S01]  /*d5570*/  MOV R4, R24 ;  /* 0x0000001800047202 */ /* 0x002fe20000000f00 */
[----:B------:R-:W-:Y:S01]  /*d5580*/  IMAD.MOV.U32 R5, RZ, RZ, R25 ;  /* 0x000000ffff057224 */ /* 0x000fe200078e0019 */
[----:B------:R1:W-:Y:S01]  /*d5590*/  STL [R1+0x2744], R20 ;  /* 0x0027441401007387 */ /* 0x0003e20000100800 */
[----:B------:R-:W2:Y:S03]  /*d55a0*/  LDL.LU R28, [R1+0x26b4] ;  /* 0x0026b400011c7983 */ /* 0x000ea60000300800 */
[----:B------:R1:W-:Y:S02]  /*d55b0*/  LDGSTS.E [R48+0x1fe00], [R4.64], P3 ;  /* 0x1fe0000004307fae */ /* 0x0003e40009921844 */
[----:B-1----:R-:W-:Y:S01]  /*d55c0*/  IMAD.MOV.U32 R4, RZ, RZ, R20 ;  /* 0x000000ffff047224 */ /* 0x002fe200078e0014 */
[----:B--2---:R-:W-:-:S02]  /*d55d0*/  IADD3.X R21, R21, R0, RZ, P5, !PT ;  /* 0x0000000015157210 */ /* 0x004fc40002ffe4ff */
        /* <DEDUP_REMOVED lines=16> */
[----:B------:R-:W-:Y:S01]  /*d56e0*/  MOV R5, R21 ;  /* 0x0000001500057202 */ /* 0x000fe20000000f00 */
[----:B---3--:R-:W3:Y:S02]  /*d56f0*/  LDL.LU R24, [R1+0x26ac] ;  /* 0x0026ac0001187983 */ /* 0x008ee40000300800 */
[----:B----4-:R-:W4:Y:S01]  /*d5700*/  LDL.LU R25, [R1+0x2640] ;  /* 0x0026400001197983 */ /* 0x010f220000300800 */
[----:B------:R-:W3:Y:S04]  /*d5710*/  LDL.LU R20, [R1+0x26a4] ;  /* 0x0026a40001147983 */ /* 0x000ee80000300800 */
[----:B------:R1:W-:Y:S02]  /*d5720*/  LDGSTS.E [R48+0x21800], [R4.64], P4 ;  /* 0x2180000004307fae */ /* 0x0003e4000a121844 */
[----:B-1----:R-:W-:Y:S01]  /*d5730*/  IMAD.MOV.U32 R4, RZ, RZ, R16 ;  /* 0x000000ffff047224 */ /* 0x002fe200078e0010 */
[----:B------:R-:W-:-:S05]  /*d5740*/  MOV R5, R17 ;  /* 0x0000001100057202 */ /* 0x000fca0000000f00 */
[----:B------:R1:W-:Y:S02]  /*d5750*/  LDGSTS.E [R48+0x21a00], [R4.64], P4 ;  /* 0x21a0000004307fae */ /* 0x0003e4000a121844 */
[----:B-1----:R-:W-:Y:S01]  /*d5760*/  MOV R4, R12 ;  /* 0x0000000c00047202 */ /* 0x002fe20000000f00 */
[----:B------:R-:W-:-:S05]  /*d5770*/  IMAD.MOV.U32 R5, RZ, RZ, R13 ;  /* 0x000000ffff057224 */ /* 0x000fca00078e000d */
[----:B------:R1:W-:Y:S01]  /*d5780*/  LDGSTS.E [R48+0x21c00], [R4.64], P4 ;  /* 0x21c0000004307fae */ /* 0x0003e2000a121844 */
[----:B--2---:R-:W-:-:S05]  /*d5790*/  IMAD.X R9, R9, 0x1, R0, P3 ;  /* 0x0000000109097824 */ /* 0x004fca00018e0600 */
[----:B------:R2:W-:Y:S01]  /*d57a0*/  STL [R1+0x26c0], R9 ;  /* 0x0026c00901007387 */ /* 0x0005e20000100800 */
[----:B------:R-:W4:Y:S02]  /*d57b0*/  LDL.LU R21, [R1+0x2638] ;  /* 0x0026380001157983 */ /* 0x000f240000300800 */
[----:B------:R-:W4:Y:S02]  /*d57c0*/  LDL.LU R17, [R1+0x2630] ;  /* 0x0026300001117983 */ /* 0x000f240000300800 */
[----:B------:R-:W4:Y:S01]  /*d57d0*/  LDL.LU R16, [R1+0x263c] ;  /* 0x00263c0001107983 */ /* 0x000f220000300800 */
[----:B-1----:R-:W-:Y:S01]  /*d57e0*/  MOV R4, R8 ;  /* 0x0000000800047202 */ /* 0x002fe20000000f00 */
[----:B------:R-:W4:Y:S01]  /*d57f0*/  LDL.LU R13, [R1+0x2628] ;  /* 0x00262800010d7983 */ /* 0x000f220000300800 */
[----:B------:R-:W4:Y:S02]  /*d5800*/  LDL.LU R8, [R1+0x2634] ;  /* 0x0026340001087983 */ /* 0x000f240000300800 */
[----:B------:R-:W-:-:S02]  /*d5810*/  IMAD.MOV.U32 R5, RZ, RZ, R9 ;  /* 0x000000ffff057224 */ /* 0x000fc400078e0009 */
[----:B--2---:R-:W2:Y:S01]  /*d5820*/  LDL.LU R9, [R1+0x262c] ;  /* 0x00262c0001097983 */ /* 0x004ea20000300800 */
[C---:B------:R-:W-:Y:S02]  /*d5830*/  ISETP.GT.AND P3, PT, R3.reuse, 0x4f, PT ;  /* 0x0000004f0300780c */ /* 0x040fe40003f64270 */
[----:B------:R-:W-:Y:S01]  /*d5840*/  ISETP.GT.AND P5, PT, R3, 0x53, PT ;  /* 0x000000530300780c */ /* 0x000fe20003fa4270 */
[----:B------:R1:W-:Y:S01]  /*d5850*/  LDGSTS.E [R48+0x21e00], [R4.64], P4 ;  /* 0x21e0000004307fae */ /* 0x0003e2000a121844 */
[----:B------:R-:W-:Y:S01]  /*d5860*/  HMMA.1688.F32.TF32 R44, R188, R46, R200 ;  /* 0x0000002ebc2c723c */ /* 0x000fe200000810c8 */
[----:B-1----:R-:W-:Y:S02]  /*d5870*/  SEL R4, RZ, 0x4, !P3 ;  /* 0x00000004ff047807 */ /* 0x002fe40005800000 */
[----:B------:R-:W-:Y:S02]  /*d5880*/  SEL R5, RZ, 0x4, !P5 ;  /* 0x00000004ff057807 */ /* 0x000fe40006800000 */
[----:B------:R-:W-:-:S02]  /*d5890*/  SEL R4, R4, RZ, !P0 ;  /* 0x000000ff04047207 */ /* 0x000fc40004000000 */
[----:B------:R-:W-:Y:S02]  /*d58a0*/  SEL R5, R5, RZ, !P0 ;  /* 0x000000ff05057207 */ /* 0x000fe40004000000 */
[-C--:B------:R-:W-:Y:S02]  /*d58b0*/  IADD3 R36, P3, R36, R252.reuse, RZ ;  /* 0x000000fc24247210 */ /* 0x080fe40007f7e0ff */
[----:B------:R-:W-:-:S03]  /*d58c0*/  IADD3 R32, P4, R32, R252, RZ ;  /* 0x000000fc20207210 */ /* 0x000fc60007f9e0ff */
[----:B------:R1:W-:Y:S02]  /*d58d0*/  STL [R1+0x2724], R36 ;  /* 0x0027242401007387 */ /* 0x0003e40000100800 */
[----:B------:R1:W-:Y:S01]  /*d58e0*/  STL [R1+0x26bc], R32 ;  /* 0x0026bc2001007387 */ /* 0x0003e20000100800 */
[----:B------:R-:W-:-:S05]  /*d58f0*/  IADD3 R28, P5, R28, R252, RZ ;  /* 0x000000fc1c1c7210 */ /* 0x000fca0007fbe0ff */
[----:B------:R1:W-:Y:S01]  /*d5900*/  STL [R1+0x26b4], R28 ;  /* 0x0026b41c01007387 */ /* 0x0003e20000100800 */
[----:B------:R-:W-:Y:S01]  /*d5910*/  HMMA.1688.F32.TF32 R40, R188, R42, R204 ;  /* 0x0000002abc28723c */ /* 0x000fe200000810cc */
[----:B-----5:R-:W-:Y:S01]  /*d5920*/  IADD3.X R37, R37, R0, RZ, P3, !PT ;  /* 0x0000000025257210 */ /* 0x020fe20001ffe4ff */
[----:B------:R-:W-:-:S04]  /*d5930*/  IMAD.X R33, R33, 0x1, R0, P4 ;  /* 0x0000000121217824 */ /* 0x000fc800020e0600 */
[----:B------:R2:W-:Y:S01]  /*d5940*/  STL [R1+0x26b8], R37 ;  /* 0x0026b82501007387 */ /* 0x0005e20000100800 */
[----:B------:R1:W-:Y:S01]  /*d5950*/  STL [R1+0x26b0], R33 ;  /* 0x0026b02101007387 */ /* 0x0003e20000100800 */
[----:B------:R-:W-:Y:S02]  /*d5960*/  ISETP.NE.U32.AND P3, PT, R4, RZ, PT ;  /* 0x000000ff0400720c */ /* 0x000fe40003f65070 */
[----:B------:R-:W-:Y:S01]  /*d5970*/  ISETP.NE.U32.AND P4, PT, R5, RZ, PT ;  /* 0x000000ff0500720c */ /* 0x000fe20003f85070 */
[----:B------:R-:W5:Y:S01]  /*d5980*/  LDL.LU R12, [R1+0x25c0] ;  /* 0x0025c000010c7983 */ /* 0x000f620000300800 */
[----:B------:R-:W-:Y:S01]  /*d5990*/  IMAD.MOV.U32 R4, RZ, RZ, R36 ;  /* 0x000000ffff047224 */ /* 0x000fe200078e0024 */
[----:B------:R-:W-:Y:S02]  /*d59a0*/  MOV R5, R37 ;  /* 0x0000002500057202 */ /* 0x000fe40000000f00 */
[----:B------:R-:W-:-:S03]  /*d59b0*/  IADD3.X R29, R29, R0, RZ, P5, !PT ;  /* 0x000000001d1d7210 */ /* 0x000fc60002ffe4ff */
[----:B------:R1:W-:Y:S01]  /*d59c0*/  LDGSTS.E [R48+0x23800], [R4.64], P1 ;  /* 0x2380000004307fae */ /* 0x0003e20008921844 */
[----:B---3--:R-:W-:Y:S02]  /*d59d0*/  IADD3 R24, P5, R24, R252, RZ ;  /* 0x000000fc18187210 */ /* 0x008fe40007fbe0ff */
[----:B-1----:R-:W-:Y:S01]  /*d59e0*/  MOV R4, R32 ;  /* 0x0000002000047202 */ /* 0x002fe20000000f00 */
[----:B------:R-:W-:Y:S02]  /*d59f0*/  IMAD.MOV.U32 R5, RZ, RZ, R33 ;  /* 0x000000ffff057224 */ /* 0x000fe400078e0021 */
[----:B----4-:R-:W-:-:S03]  /*d5a00*/  IMAD.X R25, R25, 0x1, R0, P5 ;  /* 0x0000000119197824 */ /* 0x010fc600028e0600 */
[----:B------:R1:W-:Y:S04]  /*d5a10*/  LDGSTS.E [R48+0x23a00], [R4.64], P1 ;  /* 0x23a0000004307fae */ /* 0x0003e80008921844 */
[----:B------:R3:W-:Y:S01]  /*d5a20*/  STL [R1+0x26a8], R29 ;  /* 0x0026a81d01007387 */ /* 0x0007e20000100800 */
[----:B------:R-:W-:Y:S01]  /*d5a30*/  STL.64 [R1+0x180], R44 ;  /* 0x0001802c01007387 */ /* 0x000fe20000100a00 */
[----:B------:R-:W-:Y:S02]  /*d5a40*/  IADD3 R20, P5, R20, R252, RZ ;  /* 0x000000fc14147210 */ /* 0x000fe40007fbe0ff */
[----:B-1----:R-:W-:Y:S01]  /*d5a50*/  MOV R4, R28 ;  /* 0x0000001c00047202 */ /* 0x002fe20000000f00 */
[----:B------:R-:W-:-:S05]  /*d5a60*/  IMAD.MOV.U32 R5, RZ, RZ, R29 ;  /* 0x000000ffff057224 */ /* 0x000fca00078e001d */
[----:B------:R1:W-:Y:S04]  /*d5a70*/  LDGSTS.E [R48+0x23c00], [R4.64], P1 ;  /* 0x23c0000004307fae */ /* 0x0003e80008921844 */
[----:B------:R-:W-:Y:S01]  /*d5a80*/  STL.64 [R1+0x188], R46 ;  /* 0x0001882e01007387 */ /* 0x000fe20000100a00 */
[----:B------:R4:W-:Y:S02]  /*d5a90*/  STL [R1+0x26ac], R24 ;  /* 0x0026ac1801007387 */ /* 0x0009e40000100800 */
[----:B------:R2:W-:Y:S02]  /*d5aa0*/  STL [R1+0x2640], R25 ;  /* 0x0026401901007387 */ /* 0x0005e40000100800 */
[----:B------:R-:W5:Y:S01]  /*d5ab0*/  LDL.LU R36, [R1+0x2624] ;  /* 0x0026240001247983 */ /* 0x000f620000300800 */
[----:B------:R-:W5:Y:S01]  /*d5ac0*/  LDL.LU R32, [R1+0x25bc] ;  /* 0x0025bc0001207983 */ /* 0x000f620000300800 */
[----:B-1----:R-:W-:Y:S01]  /*d5ad0*/  MOV R4, R24 ;  /* 0x0000001800047202 */ /* 0x002fe20000000f00 */
[----:B------:R-:W-:Y:S01]  /*d5ae0*/  IMAD.MOV.U32 R5, RZ, RZ, R25 ;  /* 0x000000ffff057224 */ /* 0x000fe200078e0019 */
[----:B------:R-:W-:-:S04]  /*d5af0*/  IADD3.X R21, R21, R0, RZ, P5, !PT ;  /* 0x0000000015157210 */ /* 0x000fc80002ffe4ff */
[----:B------:R1:W-:Y:S01]  /*d5b00*/  LDGSTS.E [R48+0x23e00], [R4.64], P1 ;  /* 0x23e0000004307fae */ /* 0x0003e20008921844 */
[----:B------:R-:W-:-:S03]  /*d5b10*/  IADD3 R16, P1, R16, R252, RZ ;  /* 0x000000fc10107210 */ /* 0x000fc60007f3e0ff */
[----:B------:R-:W-:Y:S01]  /*d5b20*/  STL [R1+0x26a4], R20 ;  /* 0x0026a41401007387 */ /* 0x000fe20000100800 */
[----:B------:R-:W5:Y:S01]  /*d5b30*/  LDL.LU R28, [R1+0x25b4] ;  /* 0x0025b400011c7983 */ /* 0x000f620000300800 */
[-C--:B------:R-:W-:Y:S02]  /*d5b40*/  IADD3 R8, P5, R8, R252.reuse, RZ ;  /* 0x000000fc08087210 */ /* 0x080fe40007fbe0ff */
[----:B------:R-:W-:Y:S01]  /*d5b50*/  STL [R1+0x263c], R16 ;  /* 0x00263c1001007387 */ /* 0x000fe20000100800 */
[----:B------:R-:W-:Y:S02]  /*d5b60*/  IMAD.X R17, R17, 0x1, R0, P1 ;  /* 0x0000000111117824 */ /* 0x000fe400008e0600 */
[----:B------:R-:W-:Y:S02]  /*d5b70*/  STL [R1+0x2638], R21 ;  /* 0x0026381501007387 */ /* 0x000fe40000100800 */
[----:B------:R-:W-:Y:S01]  /*d5b80*/  STL.64 [R1+0x170], R40 ;  /* 0x0001702801007387 */ /* 0x000fe20000100a00 */
[----:B--2---:R-:W-:Y:S01]  /*d5b90*/  IADD3 R9, P1, R9, R252, RZ ;  /* 0x000000fc09097210 */ /* 0x004fe20007f3e0ff */
[----:B------:R-:W-:Y:S01]  /*d5ba0*/  STL.64 [R1+0x178], R42 ;  /* 0x0001782a01007387 */ /* 0x000fe20000100a00 */
[----:B------:R-:W-:Y:S01]  /*d5bb0*/  IADD3.X R13, R13, R0, RZ, P5, !PT ;  /* 0x000000000d0d7210 */ /* 0x000fe20002ffe4ff */
[----:B------:R2:W-:Y:S02]  /*d5bc0*/  STL [R1+0x2634], R8 ;  /* 0x0026340801007387 */ /* 0x0005e40000100800 */
[----:B------:R2:W-:Y:S01]  /*d5bd0*/  STL [R1+0x2630], R17 ;  /* 0x0026301101007387 */ /* 0x0005e20000100800 */
[----:B------:R-:W5:Y:S01]  /*d5be0*/  LDL.LU R37, [R1+0x25b8] ;  /* 0x0025b80001257983 */ /* 0x000f620000300800 */
[----:B------:R2:W-:Y:S02]  /*d5bf0*/  STL [R1+0x262c], R9 ;  /* 0x00262c0901007387 */ /* 0x0005e40000100800 */
[----:B------:R-:W-:Y:S02]  /*d5c00*/  STL [R1+0x2628], R13 ;  /* 0x0026280d01007387 */ /* 0x000fe40000100800 */
[----:B------:R-:W5:Y:S01]  /*d5c10*/  LDL.LU R33, [R1+0x25b0] ;  /* 0x0025b00001217983 */ /* 0x000f620000300800 */
[----:B---3--:R-:W3:Y:S01]  /*d5c20*/  LDL.LU R29, [R1+0x25a8] ;  /* 0x0025a800011d7983 */ /* 0x008ee20000300800 */
[----:B-1----:R-:W-:Y:S01]  /*d5c30*/  IMAD.MOV.U32 R4, RZ, RZ, R20 ;  /* 0x000000ffff047224 */ /* 0x002fe200078e0014 */
[----:B------:R-:W-:Y:S01]  /*d5c40*/  MOV R5, R21 ;  /* 0x0000001500057202 */ /* 0x000fe20000000f00 */
[----:B----4-:R-:W4:Y:S01]  /*d5c50*/  LDL.LU R24, [R1+0x25ac] ;  /* 0x0025ac0001187983 */ /* 0x010f220000300800 */
[----:B------:R-:W3:Y:S04]  /*d5c60*/  LDL.LU R25, [R1+0x2540] ;  /* 0x0025400001197983 */ /* 0x000ee80000300800 */
[----:B------:R1:W-:Y:S02]  /*d5c70*/  LDGSTS.E [R48+0x25800], [R4.64], P2 ;  /* 0x2580000004307fae */ /* 0x0003e40009121844 */
[----:B-1----:R-:W-:Y:S01]  /*d5c80*/  IMAD.MOV.U32 R4, RZ, RZ, R16 ;  /* 0x000000ffff047224 */ /* 0x002fe200078e0010 */
[----:B------:R-:W-:-:S05]  /*d5c90*/  MOV R5, R17 ;  /* 0x0000001100057202 */ /* 0x000fca0000000f00 */
[----:B------:R1:W-:Y:S02]  /*d5ca0*/  LDGSTS.E [R48+0x25a00], [R4.64], P2 ;  /* 0x25a0000004307fae */ /* 0x0003e40009121844 */
[----:B-1----:R-:W-:Y:S01]  /*d5cb0*/  MOV R4, R8 ;  /* 0x0000000800047202 */ /* 0x002fe20000000f00 */
[----:B------:R-:W-:Y:S01]  /*d5cc0*/  IMAD.MOV.U32 R5, RZ, RZ, R13 ;  /* 0x000000ffff057224 */ /* 0x000fe200078e000d */
[----:B--2---:R-:W2:Y:S04]  /*d5cd0*/  LDL.LU R8, [R1+0x25a4] ;  /* 0x0025a40001087983 */ /* 0x004ea80000300800 */
[----:B------:R1:W-:Y:S02]  /*d5ce0*/  LDGSTS.E [R48+0x25c00], [R4.64], P2 ;  /* 0x25c0000004307fae */ /* 0x0003e40009121844 */
[----:B-1----:R-:W-:-:S02]  /*d5cf0*/  MOV R4, R9 ;  /* 0x0000000900047202 */ /* 0x002fc40000000f00 */
[----:B------:R-:W-:Y:S01]  /*d5d00*/  ISETP.GT.AND P5, PT, R3, 0x5b, PT ;  /* 0x0000005b0300780c */ /* 0x000fe20003fa4270 */
[----:B-----5:R-:W-:-:S05]  /*d5d10*/  IMAD.X R12, R12, 0x1, R0, P1 ;  /* 0x000000010c0c7824 */ /* 0x020fca00008e0600 */
[----:B------:R1:W-:Y:S01]  /*d5d20*/  STL [R1+0x25c0], R12 ;  /* 0x0025c00c01007387 */ /* 0x0003e20000100800 */
[----:B------:R-:W5:Y:S02]  /*d5d30*/  LDL.LU R21, [R1+0x2538] ;  /* 0x0025380001157983 */ /* 0x000f640000300800 */
[----:B------:R-:W5:Y:S02]  /*d5d40*/  LDL.LU R20, [R1+0x2530] ;  /* 0x0025300001147983 */ /* 0x000f640000300800 */
[----:B------:R-:W5:Y:S01]  /*d5d50*/  LDL.LU R17, [R1+0x253c] ;  /* 0x00253c0001117983 */ /* 0x000f620000300800 */
[----:B------:R-:W5:Y:S01]  /*d5d60*/  LDL.LU R16, [R1+0x2528] ;  /* 0x0025280001107983 */ /* 0x000f620000300800 */
[----:B------:R-:W5:Y:S02]  /*d5d70*/  LDL.LU R9, [R1+0x2534] ;  /* 0x0025340001097983 */ /* 0x000f640000300800 */
[----:B------:R-:W-:Y:S02]  /*d5d80*/  IMAD.MOV.U32 R5, RZ, RZ, R12 ;  /* 0x000000ffff057224 */ /* 0x000fe400078e000c */
[----:B-1----:R-:W5:Y:S01]  /*d5d90*/  LDL.LU R12, [R1+0x252c] ;  /* 0x00252c00010c7983 */ /* 0x002f620000300800 */
[----:B------:R-:W-:-:S03]  /*d5da0*/  ISETP.GT.AND P1, PT, R3, 0x57, PT ;  /* 0x000000570300780c */ /* 0x000fc60003f24270 */
[----:B------:R1:W-:Y:S02]  /*d5db0*/  LDGSTS.E [R48+0x25e00], [R4.64], P2 ;  /* 0x25e0000004307fae */ /* 0x0003e40009121844 */
[----:B-1----:R-:W-:Y:S02]  /*d5dc0*/  SEL R4, RZ, 0x4, !P1 ;  /* 0x00000004ff047807 */ /* 0x002fe40004800000 */
[----:B------:R-:W-:Y:S02]  /*d5dd0*/  SEL R5, RZ, 0x4, !P5 ;  /* 0x00000004ff057807 */ /* 0x000fe40006800000 */
[-C--:B------:R-:W-:Y:S02]  /*d5de0*/  IADD3 R36, P1, R36, R252.reuse, RZ ;  /* 0x000000fc24247210 */ /* 0x080fe40007f3e0ff */
        /* <DEDUP_REMOVED lines=9> */
[----:B------:R-:W5:Y:S01]  /*d5e80*/  LDL.LU R13, [R1+0x1f9c] ;  /* 0x001f9c00010d7983 */ /* 0x000f620000300800 */
[----:B------:R-:W-:Y:S01]  /*d5e90*/  HMMA.1688.F32.TF32 R40, R188, R38, R208 ;  /* 0x00000026bc28723c */ /* 0x000fe200000810d0 */
[----:B------:R-:W-:Y:S02]  /*d5ea0*/  SEL R4, R4, RZ, !P0 ;  /* 0x000000ff04047207 */ /* 0x000fe40004000000 */
[----:B------:R-:W-:Y:S02]  /*d5eb0*/  SEL R5, R5, RZ, !P0 ;  /* 0x000000ff05057207 */ /* 0x000fe40004000000 */
[----:B---3--:R-:W-:Y:S02]  /*d5ec0*/  IADD3.X R29, R29, R0, RZ, P5, !PT ;  /* 0x000000001d1d7210 */ /* 0x008fe40002ffe4ff */
[----:B------:R-:W-:-:S02]  /*d5ed0*/  ISETP.NE.U32.AND P1, PT, R4, RZ, PT ;  /* 0x000000ff0400720c */ /* 0x000fc40003f25070 */
[----:B------:R-:W-:Y:S01]  /*d5ee0*/  ISETP.NE.U32.AND P2, PT, R5, RZ, PT ;  /* 0x000000ff0500720c */ /* 0x000fe20003f45070 */
[----:B------:R-:W-:Y:S01]  /*d5ef0*/  IMAD.MOV.U32 R4, RZ, RZ, R36 ;  /* 0x000000ffff047224 */ /* 0x000fe200078e0024 */
[----:B------:R-:W-:Y:S01]  /*d5f00*/  MOV R5, R37 ;  /* 0x0000002500057202 */ /* 0x000fe20000000f00 */
[----:B------:R-:W-:Y:S04]  /*d5f10*/  STL [R1+0x25a8], R29 ;  /* 0x0025a81d01007387 */ /* 0x000fe80000100800 */
[----:B------:R1:W-:Y:S01]  /*d5f20*/  LDGSTS.E [R48+0x27800], [R4.64], P3 ;  /* 0x2780000004307fae */ /* 0x0003e20009921844 */
[----:B----4-:R-:W-:-:S06]  /*d5f30*/  IADD3 R24, P5, R24, R252, RZ ;  /* 0x000000fc18187210 */ /* 0x010fcc0007fbe0ff */
[----:B------:R-:W-:Y:S01]  /*d5f40*/  STL.64 [R1+0xf0], R40 ;  /* 0x0000f02801007387 */ /* 0x000fe20000100a00 */
[----:B------:R3:W-:Y:S01]  /*d5f50*/  STL.64 [R1+0xf8], R42 ;  /* 0x0000f82a01007387 */ /* 0x0007e20000100a00 */
[----:B-1----:R-:W-:Y:S01]  /*d5f60*/  MOV R4, R32 ;  /* 0x0000002000047202 */ /* 0x002fe20000000f00 */
[----:B------:R-:W-:Y:S02]  /*d5f70*/  IMAD.MOV.U32 R5, RZ, RZ, R33 ;  /* 0x000000ffff057224 */ /* 0x000fe400078e0021 */
[----:B------:R-:W-:-:S03]  /*d5f80*/  IMAD.X R25, R25, 0x1, R0, P5 ;  /* 0x0000000119197824 */ /* 0x000fc600028e0600 */
[----:B------:R1:W-:Y:S01]  /*d5f90*/  LDGSTS.E [R48+0x27a00], [R4.64], P3 ;  /* 0x27a0000004307fae */ /* 0x0003e20009921844 */
[----:B---3--:R-:W-:Y:S01]  /*d5fa0*/  HMMA.1688.F32.TF32 R40, R188, R34, R212 ;  /* 0x00000022bc28723c */ /* 0x008fe200000810d4 */
[----:B-1----:R-:W-:Y:S01]  /*d5fb0*/  MOV R4, R28 ;  /* 0x0000001c00047202 */ /* 0x002fe20000000f00 */
[----:B------:R-:W-:Y:S01]  /*d5fc0*/  IMAD.MOV.U32 R5, RZ, RZ, R29 ;  /* 0x000000ffff057224 */ /* 0x000fe200078e001d */
[----:B--2---:R-:W-:-:S04]  /*d5fd0*/  IADD3 R8, P5, R8, R252, RZ ;  /* 0x000000fc08087210 */ /* 0x004fc80007fbe0ff */
[----:B------:R1:W-:Y:S04]  /*d5fe0*/  LDGSTS.E [R48+0x27c00], [R4.64], P3 ;  /* 0x27c0000004307fae */ /* 0x0003e80009921844 */
[----:B------:R-:W-:Y:S01]  /*d5ff0*/  STL [R1+0x25ac], R24 ;  /* 0x0025ac1801007387 */ /* 0x000fe20000100800 */
[----:B------:R-:W-:Y:S02]  /*d6000*/  STL [R1+0x2540], R25 ;  /* 0x0025401901007387 */ /* 0x000fe40000100800 */
[----:B------:R-:W2:Y:S02]  /*d6010*/  LDL.LU R36, [R1+0x2004] ;  /* 0x0020040001247983 */ /* 0x000ea40000300800 */
[----:B------:R-:W3:Y:S01]  /*d6020*/  LDL.LU R32, [R1+0x200c] ;  /* 0x00200c0001207983 */ /* 0x000ee20000300800 */
[----:B-1----:R-:W-:Y:S01]  /*d6030*/  MOV R4, R24 ;  /* 0x0000001800047202 */ /* 0x002fe20000000f00 */
[----:B------:R-:W-:Y:S01]  /*d6040*/  IMAD.MOV.U32 R5, RZ, RZ, R25 ;  /* 0x000000ffff057224 */ /* 0x000fe200078e0019 */
[----:B------:R1:W-:Y:S01]  /*d6050*/  STL [R1+0x25a4], R8 ;  /* 0x0025a40801007387 */ /* 0x0003e20000100800 */
[----:B------:R-:W3:Y:S03]  /*d6060*/  LDL.LU R28, [R1+0x2014] ;  /* 0x00201400011c7983 */ /* 0x000ee60000300800 */
[----:B------:R1:W-:Y:S02]  /*d6070*/  LDGSTS.E [R48+0x27e00], [R4.64], P3 ;  /* 0x27e0000004307fae */ /* 0x0003e40009921844 */
[----:B-1----:R-:W-:Y:S01]  /*d6080*/  IMAD.MOV.U32 R4, RZ, RZ, R8 ;  /* 0x000000ffff047224 */ /* 0x002fe200078e0008 */
[----:B-----5:R-:W-:-:S02]  /*d6090*/  IADD3.X R21, R21, R0, RZ, P5, !PT ;  /* 0x0000000015157210 */ /* 0x020fc40002ffe4ff */
[-C--:B------:R-:W-:Y:S02]  /*d60a0*/  IADD3 R17, P3, R17, R252.reuse, RZ ;  /* 0x000000fc11117210 */ /* 0x080fe40007f7e0ff */
[----:B------:R-:W-:-:S03]  /*d60b0*/  IADD3 R9, P5, R9, R252, RZ ;  /* 0x000000fc09097210 */ /* 0x000fc60007fbe0ff */
[----:B------:R1:W-:Y:S01]  /*d60c0*/  STL [R1+0x253c], R17 ;  /* 0x00253c1101007387 */ /* 0x0003e20000100800 */
[----:B------:R-:W-:Y:S02]  /*d60d0*/  IMAD.X R20, R20, 0x1, R0, P3 ;  /* 0x0000000114147824 */ /* 0x000fe400018e0600 */
[----:B------:R-:W-:Y:S02]  /*d60e0*/  STL [R1+0x2538], R21 ;  /* 0x0025381501007387 */ /* 0x000fe40000100800 */
[----:B------:R-:W-:Y:S01]  /*d60f0*/  STL.64 [R1+0x90], R40 ;  /* 0x0000902801007387 */ /* 0x000fe20000100a00 */
[----:B------:R-:W-:Y:S01]  /*d6100*/  IADD3 R12, P3, R12, R252, RZ ;  /* 0x000000fc0c0c7210 */ /* 0x000fe20007f7e0ff */
[----:B------:R-:W-:Y:S01]  /*d6110*/  STL.64 [R1+0x98], R42 ;  /* 0x0000982a01007387 */ /* 0x000fe20000100a00 */
[----:B------:R-:W-:Y:S01]  /*d6120*/  IADD3.X R16, R16, R0, RZ, P5, !PT ;  /* 0x0000000010107210 */ /* 0x000fe20002ffe4ff */
[----:B------:R5:W-:Y:S02]  /*d6130*/  STL [R1+0x2534], R9 ;  /* 0x0025340901007387 */ /* 0x000be40000100800 */
[----:B------:R1:W-:Y:S01]  /*d6140*/  STL [R1+0x2530], R20 ;  /* 0x0025301401007387 */ /* 0x0003e20000100800 */
[----:B------:R-:W4:Y:S01]  /*d6150*/  LDL.LU R34, [R1+0x2000] ;  /* 0x0020000001227983 */ /* 0x000f220000300800 */
[----:B------:R-:W-:Y:S02]  /*d6160*/  STL [R1+0x252c], R12 ;  /* 0x00252c0c01007387 */ /* 0x000fe40000100800 */
[----:B------:R1:W-:Y:S02]  /*d6170*/  STL [R1+0x2528], R16 ;  /* 0x0025281001007387 */ /* 0x0003e40000100800 */
[----:B------:R-:W4:Y:S01]  /*d6180*/  LDL.LU R33, [R1+0x2008] ;  /* 0x0020080001217983 */ /* 0x000f220000300800 */
[----:B------:R-:W4:Y:S01]  /*d6190*/  LDL.LU R29, [R1+0x2010] ;  /* 0x00201000011d7983 */ /* 0x000f220000300800 */
[----:B------:R-:W-:Y:S01]  /*d61a0*/  MOV R5, R21 ;  /* 0x0000001500057202 */ /* 0x000fe20000000f00 */
[----:B------:R-:W4:Y:S04]  /*d61b0*/  LDL.LU R8, [R1+0x201c] ;  /* 0x00201c0001087983 */ /* 0x000f280000300800 */
[----:B------:R1:W-:Y:S02]  /*d61c0*/  LDGSTS.E [R48+0x29800], [R4.64], P4 ;  /* 0x2980000004307fae */ /* 0x0003e4000a121844 */
[----:B-1----:R-:W-:Y:S01]  /*d61d0*/  IMAD.MOV.U32 R4, RZ, RZ, R17 ;  /* 0x000000ffff047224 */ /* 0x002fe200078e0011 */
[----:B------:R-:W-:Y:S01]  /*d61e0*/  MOV R5, R20 ;  /* 0x0000001400057202 */ /* 0x000fe20000000f00 */
[----:B------:R-:W4:Y:S04]  /*d61f0*/  LDL.LU R17, [R1+0x2018] ;  /* 0x0020180001117983 */ /* 0x000f280000300800 */
[----:B------:R1:W-:Y:S02]  /*d6200*/  LDGSTS.E [R48+0x29a00], [R4.64], P4 ;  /* 0x29a0000004307fae */ /* 0x0003e4000a121844 */
[----:B-1----:R-:W-:-:S02]  /*d6210*/  MOV R4, R9 ;  /* 0x0000000900047202 */ /* 0x002fc40000000f00 */
[----:B-----5:R-:W5:Y:S01]  /*d6220*/  LDL.LU R9, [R1+0x2084] ;  /* 0x0020840001097983 */ /* 0x020f620000300800 */
[----:B------:R-:W-:-:S05]  /*d6230*/  IMAD.MOV.U32 R5, RZ, RZ, R16 ;  /* 0x000000ffff057224 */ /* 0x000fca00078e0010 */
[----:B------:R1:W-:Y:S01]  /*d6240*/  LDGSTS.E [R48+0x29c00], [R4.64], P4 ;  /* 0x29c0000004307fae */ /* 0x0003e2000a121844 */
[----:B------:R-:W-:-:S05]  /*d6250*/  IMAD.X R13, R13, 0x1, R0, P3 ;  /* 0x000000010d0d7824 */ /* 0x000fca00018e0600 */
[----:B------:R2:W-:Y:S01]  /*d6260*/  STL [R1+0x1f9c], R13 ;  /* 0x001f9c0d01007387 */ /* 0x0005e20000100800 */
[----:B------:R-:W5:Y:S02]  /*d6270*/  LDL.LU R25, [R1+0x2080] ;  /* 0x0020800001197983 */ /* 0x000f640000300800 */
[----:B------:R-:W5:Y:S02]  /*d6280*/  LDL.LU R24, [R1+0x2088] ;  /* 0x0020880001187983 */ /* 0x000f640000300800 */
[----:B------:R-:W5:Y:S01]  /*d6290*/  LDL.LU R21, [R1+0x208c] ;  /* 0x00208c0001157983 */ /* 0x000f620000300800 */
[----:B------:R-:W5:Y:S01]  /*d62a0*/  LDL.LU R20, [R1+0x2090] ;  /* 0x0020900001147983 */ /* 0x000f620000300800 */
[----:B------:R-:W5:Y:S01]  /*d62b0*/  LDL.LU R16, [R1+0x2094] ;  /* 0x0020940001107983 */ /* 0x000f620000300800 */
[----:B-1----:R-:W-:Y:S02]  /*d62c0*/  MOV R4, R12 ;  /* 0x0000000c00047202 */ /* 0x002fe40000000f00 */
[----:B------:R-:W5:Y:S01]  /*d62d0*/  LDL.LU R12, [R1+0x209c] ;  /* 0x00209c00010c7983 */ /* 0x000f620000300800 */
[----:B------:R-:W-:Y:S01]  /*d62e0*/  IMAD.MOV.U32 R5, RZ, RZ, R13 ;  /* 0x000000ffff057224 */ /* 0x000fe200078e000d */
[----:B------:R-:W-:-:S02]  /*d62f0*/  ISETP.GT.AND P3, PT, R3, 0x5f, PT ;  /* 0x0000005f0300780c */ /* 0x000fc40003f64270 */
[----:B------:R-:W-:Y:S02]  /*d6300*/  ISETP.GT.AND P5, PT, R3, 0x63, PT ;  /* 0x000000630300780c */ /* 0x000fe40003fa4270 */
[----:B------:R1:W-:Y:S02]  /*d6310*/  LDGSTS.E [R48+0x29e00], [R4.64], P4 ;  /* 0x29e0000004307fae */ /* 0x0003e4000a121844 */
[----:B-1----:R-:W-:Y:S02]  /*d6320*/  SEL R4, RZ, 0x4, !P3 ;  /* 0x00000004ff047807 */ /* 0x002fe40005800000 */
[----:B------:R-:W-:Y:S02]  /*d6330*/  SEL R5, RZ, 0x4, !P5 ;  /* 0x00000004ff057807 */ /* 0x000fe40006800000 */
[----:B------:R-:W-:Y:S02]  /*d6340*/  SEL R4, R4, RZ, !P0 ;  /* 0x000000ff04047207 */ /* 0x000fe40004000000 */
[----:B------:R-:W-:Y:S01]  /*d6350*/  SEL R5, R5, RZ, !P0 ;  /* 0x000000ff05057207 */ /* 0x000fe20004000000 */
[----:B------:R-:W-:Y:S01]  /*d6360*/  HMMA.1688.F32.TF32 R40, R188, R30, R156 ;  /* 0x0000001ebc28723c */ /* 0x000fe2000008109c */
[----:B--2---:R-:W-:-:S02]  /*d6370*/  IADD3 R36, P3, R36, R252, RZ ;  /* 0x000000fc24247210 */ /* 0x004fc40007f7e0ff */
[----:B---3--:R-:W-:-:S03]  /*d6380*/  IADD3 R32, P4, R32, R252, RZ ;  /* 0x000000fc20207210 */ /* 0x008fc60007f9e0ff */
[----:B------:R-:W-:Y:S02]  /*d6390*/  STL [R1+0x2004], R36 ;  /* 0x0020042401007387 */ /* 0x000fe40000100800 */
[----:B------:R-:W-:Y:S01]  /*d63a0*/  STL [R1+0x200c], R32 ;  /* 0x00200c2001007387 */ /* 0x000fe20000100800 */
[----:B------:R-:W-:-:S05]  /*d63b0*/  IADD3 R28, P5, R28, R252, RZ ;  /* 0x000000fc1c1c7210 */ /* 0x000fca0007fbe0ff */
[----:B------:R-:W-:Y:S01]  /*d63c0*/  STL [R1+0x2014], R28 ;  /* 0x0020141c01007387 */ /* 0x000fe20000100800 */
[----:B----4-:R-:W-:Y:S01]  /*d63d0*/  IADD3.X R34, R34, R0, RZ, P3, !PT ;  /* 0x0000000022227210 */ /* 0x010fe20001ffe4ff */
[----:B------:R-:W-:Y:S02]  /*d63e0*/  ISETP.NE.U32.AND P3, PT, R4, RZ, PT ;  /* 0x000000ff0400720c */ /* 0x000fe40003f65070 */
[----:B------:R-:W-:Y:S01]  /*d63f0*/  IMAD.X R33, R33, 0x1, R0, P4 ;  /* 0x0000000121217824 */ /* 0x000fe200020e0600 */
[----:B------:R-:W-:Y:S01]  /*d6400*/  ISETP.NE.U32.AND P4, PT, R5, RZ, PT ;  /* 0x000000ff0500720c */ /* 0x000fe20003f85070 */
[----:B------:R-:W-:Y:S01]  /*d6410*/  IMAD.MOV.U32 R4, RZ, RZ, R36 ;  /* 0x000000ffff047224 */ /* 0x000fe200078e0024 */
[----:B------:R-:W-:Y:S02]  /*d6420*/  MOV R5, R34 ;  /* 0x0000002200057202 */ /* 0x000fe40000000f00 */
[----:B------:R-:W-:-:S03]  /*d6430*/  IADD3.X R29, R29, R0, RZ, P5, !PT ;  /* 0x000000001d1d7210 */ /* 0x000fc60002ffe4ff */
[----:B------:R1:W-:Y:S04]  /*d6440*/  LDGSTS.E [R48+0x2b800], [R4.64], P1 ;  /* 0x2b80000004307fae */ /* 0x0003e80008921844 */
[----:B------:R-:W-:Y:S01]  /*d6450*/  STL [R1+0x2000], R34 ;  /* 0x0020002201007387 */ /* 0x000fe20000100800 */
[----:B------:R-:W-:Y:S02]  /*d6460*/  STL [R1+0x2008], R33 ;  /* 0x0020082101007387 */ /* 0x000fe40000100800 */
[----:B------:R-:W2:Y:S02]  /*d6470*/  LDL.LU R13, [R1+0x2098] ;  /* 0x00209800010d7983 */ /* 0x000ea40000300800 */
[----:B------:R3:W-:Y:S01]  /*d6480*/  STL [R1+0x2010], R29 ;  /* 0x0020101d01007387 */ /* 0x0007e20000100800 */
[----:B-1----:R-:W-:Y:S01]  /*d6490*/  MOV R4, R32 ;  /* 0x0000002000047202 */ /* 0x002fe20000000f00 */
[----:B------:R-:W-:Y:S01]  /*d64a0*/  IMAD.MOV.U32 R5, RZ, RZ, R33 ;  /* 0x000000ffff057224 */ /* 0x000fe200078e0021 */
[----:B------:R-:W-:-:S04]  /*d64b0*/  IADD3 R8, P5, R8, R252, RZ ;  /* 0x000000fc08087210 */ /* 0x000fc80007fbe0ff */
[----:B------:R1:W-:Y:S01]  /*d64c0*/  LDGSTS.E [R48+0x2ba00], [R4.64], P1 ;  /* 0x2ba0000004307fae */ /* 0x0003e20008921844 */
[----:B------:R-:W-:Y:S01]  /*d64d0*/  IMAD.X R17, R17, 0x1, R0, P5 ;  /* 0x0000000111117824 */ /* 0x000fe200028e0600 */
[----:B-1----:R-:W-:Y:S01]  /*d64e0*/  MOV R4, R28 ;  /* 0x0000001c00047202 */ /* 0x002fe20000000f00 */
[----:B------:R-:W-:Y:S02]  /*d64f0*/  IMAD.MOV.U32 R5, RZ, RZ, R29 ;  /* 0x000000ffff057224 */ /* 0x000fe400078e001d */
[----:B---3--:R-:W-:Y:S03]  /*d6500*/  HMMA.1688.F32.TF32 R28, R188, R26, R152 ;  /* 0x0000001abc1c723c */ /* 0x008fe60000081098 */
[----:B------:R1:W-:Y:S01]  /*d6510*/  LDGSTS.E [R48+0x2bc00], [R4.64], P1 ;  /* 0x2bc0000004307fae */ /* 0x0003e20008921844 */
[----:B-----5:R-:W-:-:S03]  /*d6520*/  IADD3 R9, P5, R9, R252, RZ ;  /* 0x000000fc09097210 */ /* 0x020fc60007fbe0ff */
[----:B------:R-:W-:Y:S01]  /*d6530*/  STL.64 [R1+0x80], R40 ;  /* 0x0000802801007387 */ /* 0x000fe20000100a00 */
[----:B------:R-:W-:Y:S02]  /*d6540*/  STL.64 [R1+0x88], R42 ;  /* 0x0000882a01007387 */ /* 0x000fe40000100a00 */
[----:B------:R-:W-:Y:S01]  /*d6550*/  STL [R1+0x201c], R8 ;  /* 0x00201c0801007387 */ /* 0x000fe20000100800 */
[----:B-1----:R-:W-:Y:S01]  /*d6560*/  MOV R4, R8 ;  /* 0x0000000800047202 */ /* 0x002fe20000000f00 */
[----:B------:R-:W-:Y:S01]  /*d6570*/  IMAD.MOV.U32 R5, RZ, RZ, R17 ;  /* 0x000000ffff057224 */ /* 0x000fe200078e0011 */
[----:B------:R1:W-:Y:S04]  /*d6580*/  STL [R1+0x2018], R17 ;  /* 0x0020181101007387 */ /* 0x0003e80000100800 */
[----:B------:R3:W-:Y:S01]  /*d6590*/  LDGSTS.E [R48+0x2be00], [R4.64], P1 ;  /* 0x2be0000004307fae */ /* 0x0007e20008921844 */
[----:B------:R-:W-:-:S02]  /*d65a0*/  IADD3.X R25, R25, R0, RZ, P5, !PT ;  /* 0x0000000019197210 */ /* 0x000fc40002ffe4ff */
[-C--:B------:R-:W-:Y:S01]  /*d65b0*/  IADD3 R21, P1, R21, R252.reuse, RZ ;  /* 0x000000fc15157210 */ /* 0x080fe20007f3e0ff */
[----:B------:R-:W-:Y:S01]  /*d65c0*/  STL [R1+0x2084], R9 ;  /* 0x0020840901007387 */ /* 0x000fe20000100800 */
[----:B------:R-:W-:-:S03]  /*d65d0*/  IADD3 R16, P5, R16, R252, RZ ;  /* 0x000000fc10107210 */ /* 0x000fc60007fbe0ff */
[----:B------:R-:W-:Y:S01]  /*d65e0*/  STL [R1+0x208c], R21 ;  /* 0x00208c1501007387 */ /* 0x000fe20000100800 */
[----:B------:R-:W-:Y:S02]  /*d65f0*/  STL [R1+0x2080], R25 ;  /* 0x0020801901007387 */ /* 0x000fe40000100800 */
[----:B------:R4:W-:Y:S02]  /*d6600*/  STL.64 [R1+0x60], R28 ;  /* 0x0000601c01007387 */ /* 0x0009e40000100a00 */
[----:B------:R5:W-:Y:S02]  /*d6610*/  STL.64 [R1+0x68], R30 ;  /* 0x0000681e01007387 */ /* 0x000be40000100a00 */
[----:B------:R-:W-:Y:S01]  /*d6620*/  IMAD.X R24, R24, 0x1, R0, P1 ;  /* 0x0000000118187824 */ /* 0x000fe200008e0600 */
[----:B-1----:R-:W2:Y:S01]  /*d6630*/  LDL.LU R17, [R1+0x2104] ;  /* 0x0021040001117983 */ /* 0x002ea20000300800 */
[----:B------:R-:W-:Y:S02]  /*d6640*/  IADD3 R12, P1, R12, R252, RZ ;  /* 0x000000fc0c0c7210 */ /* 0x000fe40007f3e0ff */
[----:B------:R-:W-:Y:S01]  /*d6650*/  IADD3.X R20, R20, R0, RZ, P5, !PT ;  /* 0x0000000014147210 */ /* 0x000fe20002ffe4ff */
[----:B---3--:R-:W-:Y:S01]  /*d6660*/  IMAD.MOV.U32 R4, RZ, RZ, R9 ;  /* 0x000000ffff047224 */ /* 0x008fe200078e0009 */
[----:B------:R-:W-:Y:S01]  /*d6670*/  MOV R5, R25 ;  /* 0x0000001900057202 */ /* 0x000fe20000000f00 */
[----:B----4-:R-:W3:Y:S01]  /*d6680*/  LDL.LU R29, [R1+0x210c] ;  /* 0x00210c00011d7983 */ /* 0x010ee20000300800 */
[----:B------:R-:W-:Y:S02]  /*d6690*/  STL [R1+0x2094], R16 ;  /* 0x0020941001007387 */ /* 0x000fe40000100800 */
[----:B------:R-:W4:Y:S02]  /*d66a0*/  LDL.LU R8, [R1+0x2114] ;  /* 0x0021140001087983 */ /* 0x000f240000300800 */
[----:B------:R-:W-:Y:S01]  /*d66b0*/  STL [R1+0x2088], R24 ;  /* 0x0020881801007387 */ /* 0x000fe20000100800 */
[----:B-----5:R-:W5:Y:S01]  /*d66c0*/  LDL.LU R31, [R1+0x2100] ;  /* 0x00210000011f7983 */ /* 0x020f620000300800 */
[----:B------:R-:W-:Y:S02]  /*d66d0*/  STL [R1+0x209c], R12 ;  /* 0x00209c0c01007387 */ /* 0x000fe40000100800 */
[----:B------:R1:W-:Y:S02]  /*d66e0*/  STL [R1+0x2090], R20 ;  /* 0x0020901401007387 */ /* 0x0003e40000100800 */
[----:B------:R-:W5:Y:S01]  /*d66f0*/  LDL.LU R9, [R1+0x211c] ;  /* 0x00211c0001097983 */ /* 0x000f620000300800 */
[----:B------:R1:W-:Y:S04]  /*d6700*/  LDGSTS.E [R48+0x2d800], [R4.64], P2 ;  /* 0x2d80000004307fae */ /* 0x0003e80009121844 */
[----:B------:R-:W5:Y:S01]  /*d6710*/  LDL.LU R30, [R1+0x2108] ;  /* 0x00210800011e7983 */ /* 0x000f620000300800 */
[----:B------:R-:W5:Y:S02]  /*d6720*/  LDL.LU R28, [R1+0x2110] ;  /* 0x00211000011c7983 */ /* 0x000f640000300800 */
[----:B-1----:R-:W-:Y:S01]  /*d6730*/  IMAD.MOV.U32 R4, RZ, RZ, R21 ;  /* 0x000000ffff047224 */ /* 0x002fe200078e0015 */
[----:B------:R-:W-:-:S05]  /*d6740*/  MOV R5, R24 ;  /* 0x0000001800057202 */ /* 0x000fca0000000f00 */
[----:B------:R1:W-:Y:S02]  /*d6750*/  LDGSTS.E [R48+0x2da00], [R4.64], P2 ;  /* 0x2da0000004307fae */ /* 0x0003e40009121844 */
[----:B-1----:R-:W-:Y:S02]  /*d6760*/  IMAD.MOV.U32 R5, RZ, RZ, R20 ;  /* 0x000000ffff057224 */ /* 0x002fe400078e0014 */
[----:B------:R-:W5:Y:S01]  /*d6770*/  LDL.LU R20, [R1+0x2118] ;  /* 0x0021180001147983 */ /* 0x000f620000300800 */
[----:B------:R-:W5:Y:S01]  /*d6780*/  LDL.LU R26, [R1+0x2184] ;  /* 0x00218400011a7983 */ /* 0x000f620000300800 */
[----:B------:R-:W-:Y:S02]  /*d6790*/  MOV R4, R16 ;  /* 0x0000001000047202 */ /* 0x000fe40000000f00 */
[----:B------:R-:W-:-:S03]  /*d67a0*/  ISETP.GT.AND P5, PT, R3, 0x6b, PT ;  /* 0x0000006b0300780c */ /* 0x000fc60003fa4270 */
[----:B------:R1:W-:Y:S02]  /*d67b0*/  LDGSTS.E [R48+0x2dc00], [R4.64], P2 ;  /* 0x2dc0000004307fae */ /* 0x0003e40009121844 */
[----:B-1----:R-:W-:Y:S01]  /*d67c0*/  MOV R4, R12 ;  /* 0x0000000c00047202 */ /* 0x002fe20000000f00 */
[----:B------:R-:W-:Y:S01]  /*d67d0*/  HMMA.1688.F32.TF32 R40, R188, R22, R148 ;  /* 0x00000016bc28723c */ /* 0x000fe20000081094 */
[----:B--2---:R-:W-:Y:S01]  /*d67e0*/  IMAD.X R13, R13, 0x1, R0, P1 ;  /* 0x000000010d0d7824 */ /* 0x004fe200008e0600 */
[----:B------:R-:W-:-:S03]  /*d67f0*/  ISETP.GT.AND P1, PT, R3, 0x67, PT ;  /* 0x000000670300780c */ /* 0x000fc60003f24270 */
[----:B------:R-:W-:Y:S01]  /*d6800*/  IMAD.MOV.U32 R5, RZ, RZ, R13 ;  /* 0x000000ffff057224 */ /* 0x000fe200078e000d */
[----:B------:R1:W-:Y:S01]  /*d6810*/  STL [R1+0x2098], R13 ;  /* 0x0020980d01007387 */ /* 0x0003e20000100800 */
[----:B------:R-:W2:Y:S02]  /*d6820*/  LDL.LU R27, [R1+0x2180] ;  /* 0x00218000011b7983 */ /* 0x000ea40000300800 */
[----:B------:R-:W2:Y:S02]  /*d6830*/  LDL.LU R21, [R1+0x2188] ;  /* 0x0021880001157983 */ /* 0x000ea40000300800 */
[----:B------:R-:W2:Y:S01]  /*d6840*/  LDL.LU R16, [R1+0x218c] ;  /* 0x00218c0001107983 */ /* 0x000ea20000300800 */
[----:B------:R1:W-:Y:S04]  /*d6850*/  LDGSTS.E [R48+0x2de00], [R4.64], P2 ;  /* 0x2de0000004307fae */ /* 0x0003e80009121844 */
[----:B------:R-:W2:Y:S01]  /*d6860*/  LDL.LU R25, [R1+0x2190] ;  /* 0x0021900001197983 */ /* 0x000ea20000300800 */
[----:B------:R-:W2:Y:S03]  /*d6870*/  LDL.LU R12, [R1+0x2194] ;  /* 0x00219400010c7983 */ /* 0x000ea60000300800 */
[----:B-1----:R-:W2:Y:S01]  /*d6880*/  LDL.LU R13, [R1+0x219c] ;  /* 0x00219c00010d7983 */ /* 0x002ea20000300800 */
[----:B------:R-:W2:Y:S01]  /*d6890*/  LDL.LU R24, [R1+0x2204] ;  /* 0x0022040001187983 */ /* 0x000ea20000300800 */
[----:B------:R-:W-:-:S02]  /*d68a0*/  SEL R4, RZ, 0x4, !P1 ;  /* 0x00000004ff047807 */ /* 0x000fc40004800000 */
[----:B------:R-:W-:Y:S02]  /*d68b0*/  SEL R5, RZ, 0x4, !P5 ;  /* 0x00000004ff057807 */ /* 0x000fe40006800000 */
[----:B------:R-:W-:Y:S02]  /*d68c0*/  SEL R4, R4, RZ, !P0 ;  /* 0x000000ff04047207 */ /* 0x000fe40004000000 */
[-C--:B------:R-:W-:Y:S02]  /*d68d0*/  IADD3 R17, P2, R17, R252.reuse, RZ ;  /* 0x000000fc11117210 */ /* 0x080fe40007f5e0ff */
[-C--:B---3--:R-:W-:Y:S02]  /*d68e0*/  IADD3 R29, P5, R29, R252.reuse, RZ ;  /* 0x000000fc1d1d7210 */ /* 0x088fe40007fbe0ff */
[----:B----4-:R-:W-:Y:S02]  /*d68f0*/  IADD3 R8, P1, R8, R252, RZ ;  /* 0x000000fc08087210 */ /* 0x010fe40007f3e0ff */
[-C--:B-----5:R-:W-:Y:S01]  /*d6900*/  IADD3.X R31, R31, R0.reuse, RZ, P2, !PT ;  /* 0x000000001f1f7210 */ /* 0x0a0fe200017fe4ff */
[----:B------:R1:W-:Y:S01]  /*d6910*/  STL [R1+0x2104], R17 ;  /* 0x0021041101007387 */ /* 0x0003e20000100800 */
[----:B------:R-:W-:Y:S02]  /*d6920*/  STL [R1+0x210c], R29 ;  /* 0x00210c1d01007387 */ /* 0x000fe40000100800 */
[----:B------:R-:W-:Y:S01]  /*d6930*/  IMAD.X R30, R30, 0x1, R0, P5 ;  /* 0x000000011e1e7824 */ /* 0x000fe200028e0600 */
[----:B------:R-:W-:Y:S01]  /*d6940*/  IADD3.X R28, R28, R0, RZ, P1, !PT ;  /* 0x000000001c1c7210 */ /* 0x000fe20000ffe4ff */
[----:B------:R-:W-:Y:S01]  /*d6950*/  IADD3 R9, P1, R9, R252, RZ ;  /* 0x000000fc09097210 */ /* 0x000fe20007f3e0ff */
[----:B------:R3:W-:Y:S01]  /*d6960*/  STL [R1+0x2114], R8 ;  /* 0x0021140801007387 */ /* 0x0007e20000100800 */
[----:B------:R-:W-:Y:S02]  /*d6970*/  STL [R1+0x2100], R31 ;  /* 0x0021001f01007387 */ /* 0x000fe40000100800 */
[----:B------:R-:W-:Y:S02]  /*d6980*/  STL [R1+0x2108], R30 ;  /* 0x0021081e01007387 */ /* 0x000fe40000100800 */
[----:B------:R-:W-:Y:S01]  /*d6990*/  STL [R1+0x2110], R28 ;  /* 0x0021101c01007387 */ /* 0x000fe20000100800 */
[----:B------:R-:W-:Y:S01]  /*d69a0*/  ISETP.NE.U32.AND P2, PT, R4, RZ, PT ;  /* 0x000000ff0400720c */ /* 0x000fe20003f45070 */
[----:B------:R-:W4:Y:S01]  /*d69b0*/  LDL.LU R23, [R1+0x2198] ;  /* 0x0021980001177983 */ /* 0x000f220000300800 */
[----:B------:R-:W-:-:S02]  /*d69c0*/  IMAD.MOV.U32 R4, RZ, RZ, R17 ;  /* 0x000000ffff047224 */ /* 0x000fc400078e0011 */
[----:B------:R-:W-:Y:S02]  /*d69d0*/  STL [R1+0x211c], R9 ;  /* 0x00211c0901007387 */ /* 0x000fe40000100800 */
[----:B-1----:R-:W5:Y:S02]  /*d69e0*/  LDL.LU R17, [R1+0x220c] ;  /* 0x00220c0001117983 */ /* 0x002f640000300800 */
[----:B------:R-:W-:Y:S01]  /*d69f0*/  IMAD.X R20, R20, 0x1, R0, P1 ;  /* 0x0000000114147824 */ /* 0x000fe200008e0600 */
[----:B------:R-:W-:-:S04]  /*d6a00*/  IADD3 R26, P1, R26, R252, RZ ;  /* 0x000000fc1a1a7210 */ /* 0x000fc80007f3e0ff */
[----:B------:R1:W-:Y:S01]  /*d6a10*/  STL [R1+0x2118], R20 ;  /* 0x0021181401007387 */ /* 0x0003e20000100800 */
[----:B------:R1:W-:Y:S02]  /*d6a20*/  STL [R1+0x2184], R26 ;  /* 0x0021841a01007387 */ /* 0x0003e40000100800 */
[----:B------:R-:W5:Y:S01]  /*d6a30*/  LDL.LU R22, [R1+0x2200] ;  /* 0x0022000001167983 */ /* 0x000f620000300800 */
[----:B------:R-:W-:-:S04]  /*d6a40*/  SEL R5, R5, RZ, !P0 ;  /* 0x000000ff05057207 */ /* 0x000fc80004000000 */
[----:B------:R-:W-:Y:S01]  /*d6a50*/  ISETP.NE.U32.AND P5, PT, R5, RZ, PT ;  /* 0x000000ff0500720c */ /* 0x000fe20003fa5070 */
[----:B------:R-:W-:-:S05]  /*d6a60*/  MOV R5, R31 ;  /* 0x0000001f00057202 */ /* 0x000fca0000000f00 */
[----:B------:R1:W-:Y:S02]  /*d6a70*/  LDGSTS.E [R48+0x2f800], [R4.64], P3 ;  /* 0x2f80000004307fae */ /* 0x0003e40009921844 */
[----:B-1----:R-:W-:Y:S01]  /*d6a80*/  MOV R4, R29 ;  /* 0x0000001d00047202 */ /* 0x002fe20000000f00 */
[----:B------:R-:W-:-:S05]  /*d6a90*/  IMAD.MOV.U32 R5, RZ, RZ, R30 ;  /* 0x000000ffff057224 */ /* 0x000fca00078e001e */
[----:B------:R1:W-:Y:S02]  /*d6aa0*/  LDGSTS.E [R48+0x2fa00], [R4.64], P3 ;  /* 0x2fa0000004307fae */ /* 0x0003e40009921844 */
[----:B-1----:R-:W-:Y:S01]  /*d6ab0*/  MOV R4, R8 ;  /* 0x0000000800047202 */ /* 0x002fe20000000f00 */
[----:B------:R-:W-:Y:S01]  /*d6ac0*/  IMAD.MOV.U32 R5, RZ, RZ, R28 ;  /* 0x000000ffff057224 */ /* 0x000fe200078e001c */
[----:B---3--:R-:W3:Y:S04]  /*d6ad0*/  LDL.LU R8, [R1+0x2214] ;  /* 0x0022140001087983 */ /* 0x008ee80000300800 */
[----:B------:R1:W-:Y:S02]  /*d6ae0*/  LDGSTS.E [R48+0x2fc00], [R4.64], P3 ;  /* 0x2fc0000004307fae */ /* 0x0003e40009921844 */
[----:B-1----:R-:W-:Y:S01]  /*d6af0*/  IMAD.MOV.U32 R4, RZ, RZ, R9 ;  /* 0x000000ffff047224 */ /* 0x002fe200078e0009 */
[----:B------:R-:W-:-:S02]  /*d6b00*/  MOV R5, R20 ;  /* 0x0000001400057202 */ /* 0x000fc40000000f00 */
[----:B------:R-:W3:Y:S04]  /*d6b10*/  LDL.LU R20, [R1+0x2208] ;  /* 0x0022080001147983 */ /* 0x000ee80000300800 */
[----:B------:R1:W-:Y:S02]  /*d6b20*/  LDGSTS.E [R48+0x2fe00], [R4.64], P3 ;  /* 0x2fe0000004307fae */ /* 0x0003e40009921844 */
[----:B-1----:R-:W-:Y:S02]  /*d6b30*/  MOV R4, R26 ;  /* 0x0000001a00047202 */ /* 0x002fe40000000f00 */
[----:B--2---:R-:W-:Y:S02]  /*d6b40*/  IADD3.X R27, R27, R0, RZ, P1, !PT ;  /* 0x000000001b1b7210 */ /* 0x004fe40000ffe4ff */
[----:B------:R-:W-:-:S03]  /*d6b50*/  IADD3 R16, P1, R16, R252, RZ ;  /* 0x000000fc10107210 */ /* 0x000fc60007f3e0ff */
[----:B------:R-:W-:Y:S01]  /*d6b60*/  STL [R1+0x2180], R27 ;  /* 0x0021801b01007387 */ /* 0x000fe20000100800 */
[----:B------:R-:W2:Y:S02]  /*d6b70*/  LDL.LU R9, [R1+0x2210] ;  /* 0x0022100001097983 */ /* 0x000ea40000300800 */
[----:B------:R1:W-:Y:S01]  /*d6b80*/  STL [R1+0x218c], R16 ;  /* 0x00218c1001007387 */ /* 0x0003e20000100800 */
[-C--:B------:R-:W-:Y:S01]  /*d6b90*/  IADD3 R12, P3, R12, R252.reuse, RZ ;  /* 0x000000fc0c0c7210 */ /* 0x080fe20007f7e0ff */
[----:B------:R-:W2:Y:S01]  /*d6ba0*/  LDL.LU R30, [R1+0x221c] ;  /* 0x00221c00011e7983 */ /* 0x000ea20000300800 */
[----:B------:R-:W-:Y:S02]  /*d6bb0*/  IMAD.X R21, R21, 0x1, R0, P1 ;  /* 0x0000000115157824 */ /* 0x000fe400008e0600 */
[----:B------:R-:W-:Y:S02]  /*d6bc0*/  IMAD.MOV.U32 R5, RZ, RZ, R27 ;  /* 0x000000ffff057224 */ /* 0x000fe400078e001b */
[----:B------:R-:W2:Y:S01]  /*d6bd0*/  LDL.LU R26, [R1+0x2284] ;  /* 0x00228400011a7983 */ /* 0x000ea20000300800 */
[----:B------:R-:W-:Y:S01]  /*d6be0*/  STL [R1+0x2194], R12 ;  /* 0x0021940c01007387 */ /* 0x000fe20000100800 */
[----:B------:R1:W-:Y:S01]  /*d6bf0*/  STL [R1+0x2188], R21 ;  /* 0x0021881501007387 */ /* 0x0003e20000100800 */
[----:B------:R-:W-:-:S02]  /*d6c00*/  IADD3 R13, P1, R13, R252, RZ ;  /* 0x000000fc0d0d7210 */ /* 0x000fc40007f3e0ff */
[----:B------:R-:W-:Y:S01]  /*d6c10*/  IADD3.X R25, R25, R0, RZ, P3, !PT ;  /* 0x0000000019197210 */ /* 0x000fe20001ffe4ff */
[----:B------:R-:W2:Y:S04]  /*d6c20*/  LDL.LU R31, [R1+0x2218] ;  /* 0x00221800011f7983 */ /* 0x000ea80000300800 */
[----:B------:R1:W-:Y:S01]  /*d6c30*/  LDGSTS.E [R48+0x31800], [R4.64], P4 ;  /* 0x3180000004307fae */ /* 0x0003e2000a121844 */
[----:B------:R-:W-:Y:S01]  /*d6c40*/  STL [R1+0x219c], R13 ;  /* 0x00219c0d01007387 */ /* 0x000fe20000100800 */
[----:B------:R-:W-:Y:S01]  /*d6c50*/  IADD3 R24, P3, R24, R252, RZ ;  /* 0x000000fc18187210 */ /* 0x000fe20007f7e0ff */
[----:B------:R4:W-:Y:S02]  /*d6c60*/  STL [R1+0x2190], R25 ;  /* 0x0021901901007387 */ /* 0x0009e40000100800 */
[----:B-1----:R-:W-:Y:S01]  /*d6c70*/  IMAD.MOV.U32 R4, RZ, RZ, R16 ;  /* 0x000000ffff047224 */ /* 0x002fe200078e0010 */
[----:B------:R-:W-:Y:S01]  /*d6c80*/  MOV R5, R21 ;  /* 0x0000001500057202 */ /* 0x000fe20000000f00 */
[----:B------:R-:W2:Y:S01]  /*d6c90*/  LDL.LU R16, [R1+0x228c] ;  /* 0x00228c0001107983 */ /* 0x000ea20000300800 */
[----:B------:R-:W2:Y:S02]  /*d6ca0*/  LDL.LU R21, [R1+0x2294] ;  /* 0x0022940001157983 */ /* 0x000ea40000300800 */
[----:B------:R-:W2:Y:S01]  /*d6cb0*/  LDL.LU R28, [R1+0x2280] ;  /* 0x00228000011c7983 */ /* 0x000ea20000300800 */
[----:B------:R1:W-:Y:S01]  /*d6cc0*/  LDGSTS.E [R48+0x31a00], [R4.64], P4 ;  /* 0x31a0000004307fae */ /* 0x0003e2000a121844 */
[----:B------:R-:W-:Y:S01]  /*d6cd0*/  STL [R1+0x2204], R24 ;  /* 0x0022041801007387 */ /* 0x000fe20000100800 */
[----:B-1----:R-:W-:Y:S01]  /*d6ce0*/  MOV R4, R12 ;  /* 0x0000000c00047202 */ /* 0x002fe20000000f00 */
[----:B------:R-:W-:-:S05]  /*d6cf0*/  IMAD.MOV.U32 R5, RZ, RZ, R25 ;  /* 0x000000ffff057224 */ /* 0x000fca00078e0019 */
[----:B------:R1:W-:Y:S02]  /*d6d00*/  LDGSTS.E [R48+0x31c00], [R4.64], P4 ;  /* 0x31c0000004307fae */ /* 0x0003e4000a121844 */
[----:B-1----:R-:W-:Y:S02]  /*d6d10*/  IMAD.MOV.U32 R4, RZ, RZ, R13 ;  /* 0x000000ffff047224 */ /* 0x002fe400078e000d */
[----:B----4-:R-:W-:Y:S01]  /*d6d20*/  IMAD.X R23, R23, 0x1, R0, P1 ;  /* 0x0000000117177824 */ /* 0x010fe200008e0600 */
[----:B-----5:R-:W-:-:S04]  /*d6d30*/  IADD3 R17, P1, R17, R252, RZ ;  /* 0x000000fc11117210 */ /* 0x020fc80007f3e0ff */
[----:B------:R1:W-:Y:S01]  /*d6d40*/  STL [R1+0x2198], R23 ;  /* 0x0021981701007387 */ /* 0x0003e20000100800 */
[----:B------:R-:W4:Y:S02]  /*d6d50*/  LDL.LU R12, [R1+0x229c] ;  /* 0x00229c00010c7983 */ /* 0x000f240000300800 */
[----:B------:R-:W5:Y:S02]  /*d6d60*/  LDL.LU R25, [R1+0x2288] ;  /* 0x0022880001197983 */ /* 0x000f640000300800 */
[----:B------:R-:W-:Y:S01]  /*d6d70*/  STL [R1+0x220c], R17 ;  /* 0x00220c1101007387 */ /* 0x000fe20000100800 */
[----:B------:R-:W-:-:S05]  /*d6d80*/  MOV R5, R23 ;  /* 0x0000001700057202 */ /* 0x000fca0000000f00 */
[----:B------:R1:W-:Y:S01]  /*d6d90*/  LDGSTS.E [R48+0x31e00], [R4.64], P4 ;  /* 0x31e0000004307fae */ /* 0x0003e2000a121844 */
[----:B------:R-:W-:-:S05]  /*d6da0*/  IADD3.X R22, R22, R0, RZ, P3, !PT ;  /* 0x0000000016167210 */ /* 0x000fca0001ffe4ff */
[----:B------:R3:W-:Y:S01]  /*d6db0*/  STL [R1+0x2200], R22 ;  /* 0x0022001601007387 */ /* 0x0007e20000100800 */
[----:B-1----:R-:W5:Y:S03]  /*d6dc0*/  LDL.LU R23, [R1+0x2290] ;  /* 0x0022900001177983 */ /* 0x002f660000300800 */
[----:B------:R-:W5:Y:S01]  /*d6dd0*/  LDL.LU R13, [R1+0x2298] ;  /* 0x00229800010d7983 */ /* 0x000f620000300800 */
[----:B------:R-:W-:Y:S01]  /*d6de0*/  MOV R4, R24 ;  /* 0x0000001800047202 */ /* 0x000fe20000000f00 */
[----:B------:R-:W-:-:S05]  /*d6df0*/  IMAD.MOV.U32 R5, RZ, RZ, R22 ;  /* 0x000000ffff057224 */ /* 0x000fca00078e0016 */
[----:B------:R1:W-:Y:S02]  /*d6e00*/  LDGSTS.E [R48+0x33800], [R4.64], P2 ;  /* 0x3380000004307fae */ /* 0x0003e40009121844 */
[----:B-1----:R-:W-:Y:S01]  /*d6e10*/  IMAD.MOV.U32 R4, RZ, RZ, R17 ;  /* 0x000000ffff047224 */ /* 0x002fe200078e0011 */
[----:B---3--:R-:W-:-:S05]  /*d6e20*/  IADD3 R8, P3, R8, R252, RZ ;  /* 0x000000fc08087210 */ /* 0x008fca0007f7e0ff */
[----:B------:R-:W-:Y:S01]  /*d6e30*/  STL [R1+0x2214], R8 ;  /* 0x0022140801007387 */ /* 0x000fe20000100800 */
[----:B------:R-:W-:-:S05]  /*d6e40*/  IMAD.X R20, R20, 0x1, R0, P1 ;  /* 0x0000000114147824 */ /* 0x000fca00008e0600 */
[----:B------:R-:W-:Y:S01]  /*d6e50*/  MOV R5, R20 ;  /* 0x0000001400057202 */ /* 0x000fe20000000f00 */
[----:B------:R-:W-:Y:S01]  /*d6e60*/  STL [R1+0x2208], R20 ;  /* 0x0022081401007387 */ /* 0x000fe20000100800 */
[----:B------:R-:W3:Y:S03]  /*d6e70*/  LDL.LU R22, [R1+0x2304] ;  /* 0x0023040001167983 */ /* 0x000ee60000300800 */
[----:B------:R1:W-:Y:S02]  /*d6e80*/  LDGSTS.E [R48+0x33a00], [R4.64], P2 ;  /* 0x33a0000004307fae */ /* 0x0003e40009121844 */
[----:B-1----:R-:W-:Y:S02]  /*d6e90*/  MOV R4, R8 ;  /* 0x0000000800047202 */ /* 0x002fe40000000f00 */
[----:B--2---:R-:W-:Y:S02]  /*d6ea0*/  IADD3.X R9, R9, R0, RZ, P3, !PT ;  /* 0x0000000009097210 */ /* 0x004fe40001ffe4ff */
[----:B------:R-:W-:-:S02]  /*d6eb0*/  IADD3 R30, P1, R30, R252, RZ ;  /* 0x000000fc1e1e7210 */ /* 0x000fc40007f3e0ff */
[----:B------:R-:W-:-:S03]  /*d6ec0*/  IADD3 R26, P3, R26, R252, RZ ;  /* 0x000000fc1a1a7210 */ /* 0x000fc60007f7e0ff */
[----:B------:R-:W-:Y:S01]  /*d6ed0*/  STL [R1+0x221c], R30 ;  /* 0x00221c1e01007387 */ /* 0x000fe20000100800 */
[----:B------:R1:W-:Y:S02]  /*d6ee0*/  STL [R1+0x2210], R9 ;  /* 0x0022100901007387 */ /* 0x0003e40000100800 */
[----:B------:R-:W2:Y:S02]  /*d6ef0*/  LDL.LU R27, [R1+0x230c] ;  /* 0x00230c00011b7983 */ /* 0x000ea40000300800 */
[----:B------:R-:W-:Y:S02]  /*d6f00*/  IMAD.X R31, R31, 0x1, R0, P1 ;  /* 0x000000011f1f7824 */ /* 0x000fe400008e0600 */
[----:B------:R-:W-:Y:S01]  /*d6f10*/  IMAD.MOV.U32 R5, RZ, RZ, R9 ;  /* 0x000000ffff057224 */ /* 0x000fe200078e0009 */
[----:B------:R-:W2:Y:S04]  /*d6f20*/  LDL.LU R17, [R1+0x2314] ;  /* 0x0023140001117983 */ /* 0x000ea80000300800 */
[----:B------:R1:W-:Y:S04]  /*d6f30*/  LDGSTS.E [R48+0x33c00], [R4.64], P2 ;  /* 0x33c0000004307fae */ /* 0x0003e80009121844 */
[----:B-1----:R-:W2:Y:S01]  /*d6f40*/  LDL.LU.64 R8, [R1+0x1bf0] ;  /* 0x001bf00001087983 */ /* 0x002ea20000300a00 */
[----:B------:R-:W-:Y:S02]  /*d6f50*/  STL [R1+0x2284], R26 ;  /* 0x0022841a01007387 */ /* 0x000fe40000100800 */
[----:B------:R-:W-:Y:S02]  /*d6f60*/  STL [R1+0x2218], R31 ;  /* 0x0022181f01007387 */ /* 0x000fe40000100800 */
[----:B------:R-:W2:Y:S01]  /*d6f70*/  LDL.LU R24, [R1+0x2300] ;  /* 0x0023000001187983 */ /* 0x000ea20000300800 */
[----:B------:R-:W2:Y:S01]  /*d6f80*/  LDL.LU R29, [R1+0x2308] ;  /* 0x00230800011d7983 */ /* 0x000ea20000300800 */
[----:B------:R-:W2:Y:S01]  /*d6f90*/  LDL.LU R20, [R1+0x2310] ;  /* 0x0023100001147983 */ /* 0x000ea20000300800 */
[----:B------:R-:W-:Y:S01]  /*d6fa0*/  IADD3 R16, P1, R16, R252, RZ ;  /* 0x000000fc10107210 */ /* 0x000fe20007f3e0ff */
[----:B------:R-:W-:Y:S01]  /*d6fb0*/  IMAD.MOV.U32 R4, RZ, RZ, R30 ;  /* 0x000000ffff047224 */ /* 0x000fe200078e001e */
[----:B------:R-:W-:-:S02]  /*d6fc0*/  MOV R5, R31 ;  /* 0x0000001f00057202 */ /* 0x000fc40000000f00 */
[----:B------:R-:W-:Y:S02]  /*d6fd0*/  IADD3.X R28, R28, R0, RZ, P3, !PT ;  /* 0x000000001c1c7210 */ /* 0x000fe40001ffe4ff */
[----:B------:R-:W-:Y:S01]  /*d6fe0*/  IADD3 R21, P4, R21, R252, RZ ;  /* 0x000000fc15157210 */ /* 0x000fe20007f9e0ff */
[----:B------:R1:W-:Y:S04]  /*d6ff0*/  LDGSTS.E [R48+0x33e00], [R4.64], P2 ;  /* 0x33e0000004307fae */ /* 0x0003e80009121844 */
[----:B------:R1:W-:Y:S01]  /*d7000*/  STL [R1+0x228c], R16 ;  /* 0x00228c1001007387 */ /* 0x0003e20000100800 */
[----:B------:R-:W-:Y:S02]  /*d7010*/  STL [R1+0x2280], R28 ;  /* 0x0022801c01007387 */ /* 0x000fe40000100800 */
[----:B------:R-:W-:Y:S02]  /*d7020*/  STL [R1+0x2294], R21 ;  /* 0x0022941501007387 */ /* 0x000fe40000100800 */
[----:B-1----:R-:W-:Y:S01]  /*d7030*/  IMAD.MOV.U32 R4, RZ, RZ, R26 ;  /* 0x000000ffff047224 */ /* 0x002fe200078e001a */
[----:B------:R-:W-:-:S05]  /*d7040*/  MOV R5, R28 ;  /* 0x0000001c00057202 */ /* 0x000fca0000000f00 */
[----:B------:R1:W-:Y:S02]  /*d7050*/  LDGSTS.E [R48+0x35800], [R4.64], P5 ;  /* 0x3580000004307fae */ /* 0x0003e4000a921844 */
[----:B-1----:R-:W-:Y:S02]  /*d7060*/  MOV R4, R16 ;  /* 0x0000001000047202 */ /* 0x002fe40000000f00 */
[----:B----4-:R-:W-:Y:S01]  /*d7070*/  IADD3 R12, P2, R12, R252, RZ ;  /* 0x000000fc0c0c7210 */ /* 0x010fe20007f5e0ff */
[----:B-----5:R-:W-:-:S04]  /*d7080*/  IMAD.X R25, R25, 0x1, R0, P1 ;  /* 0x0000000119197824 */ /* 0x020fc800008e0600 */
[----:B------:R-:W-:Y:S01]  /*d7090*/  STL [R1+0x229c], R12 ;  /* 0x00229c0c01007387 */ /* 0x000fe20000100800 */
[----:B------:R1:W-:Y:S02]  /*d70a0*/  STL [R1+0x2288], R25 ;  /* 0x0022881901007387 */ /* 0x0003e40000100800 */
[----:B------:R-:W-:Y:S01]  /*d70b0*/  IMAD.MOV.U32 R5, RZ, RZ, R25 ;  /* 0x000000ffff057224 */ /* 0x000fe200078e0019 */
[----:B------:R-:W-:-:S04]  /*d70c0*/  MOV R242, c[0x0][0x18c] ;  /* 0x0000630000f27a02 */ /* 0x000fc80000000f00 */
[----:B------:R4:W-:Y:S01]  /*d70d0*/  LDGSTS.E [R48+0x35a00], [R4.64], P5 ;  /* 0x35a0000004307fae */ /* 0x0009e2000a921844 */
[----:B------:R-:W-:Y:S01]  /*d70e0*/  IADD3.X R23, R23, R0, RZ, P4, !PT ;  /* 0x0000000017177210 */ /* 0x000fe200027fe4ff */
[----:B------:R-:W-:-:S04]  /*d70f0*/  IMAD.X R13, R13, 0x1, R0, P2 ;  /* 0x000000010d0d7824 */ /* 0x000fc800010e0600 */
[----:B------:R-:W-:Y:S01]  /*d7100*/  STL [R1+0x2290], R23 ;  /* 0x0022901701007387 */ /* 0x000fe20000100800 */
[----:B------:R-:W5:Y:S02]  /*d7110*/  LDL.LU R16, [R1+0x231c] ;  /* 0x00231c0001107983 */ /* 0x000f640000300800 */
[----:B------:R2:W-:Y:S02]  /*d7120*/  STL [R1+0x2298], R13 ;  /* 0x0022980d01007387 */ /* 0x0005e40000100800 */
[----:B------:R-:W5:Y:S01]  /*d7130*/  LDL.LU.64 R30, [R1+0x1c00] ;  /* 0x001c0000011e7983 */ /* 0x000f620000300a00 */
[----:B-1----:R-:W5:Y:S01]  /*d7140*/  LDL.LU R25, [R1+0x2318] ;  /* 0x0023180001197983 */ /* 0x002f620000300800 */
[----:B----4-:R-:W-:Y:S01]  /*d7150*/  MOV R4, R21 ;  /* 0x0000001500047202 */ /* 0x010fe20000000f00 */
[----:B------:R-:W-:Y:S02]  /*d7160*/  IMAD.MOV.U32 R5, RZ, RZ, R23 ;  /* 0x000000ffff057224 */ /* 0x000fe400078e0017 */
[----:B------:R-:W-:-:S03]  /*d7170*/  IMAD.SHL.U32 R242, R242, 0x80, RZ ;  /* 0x00000080f2f27824 */ /* 0x000fc600078e00ff */
[----:B------:R1:W-:Y:S02]  /*d7180*/  LDGSTS.E [R48+0x35c00], [R4.64], P5 ;  /* 0x35c0000004307fae */ /* 0x0003e4000a921844 */
[----:B------:R-:W-:Y:S02]  /*d7190*/  SHF.L.U32 R242, R242, 0x2, RZ ;  /* 0x00000002f2f27819 */ /* 0x000fe400000006ff */
[----:B------:R-:W-:Y:S02]  /*d71a0*/  LOP3.LUT R55, R244, 0x7f, RZ, 0xc0, !PT ;  /* 0x0000007ff4377812 */ /* 0x000fe400078ec0ff */
[----:B------:R-:W-:Y:S02]  /*d71b0*/  ISETP.GT.AND P6, PT, R3, 0x73, PT ;  /* 0x000000730300780c */ /* 0x000fe40003fc4270 */
[----:B-1----:R-:W-:Y:S01]  /*d71c0*/  MOV R4, R12 ;  /* 0x0000000c00047202 */ /* 0x002fe20000000f00 */
[----:B------:R-:W-:-:S05]  /*d71d0*/  IMAD.MOV.U32 R5, RZ, RZ, R13 ;  /* 0x000000ffff057224 */ /* 0x000fca00078e000d */
[----:B------:R1:W-:Y:S01]  /*d71e0*/  LDGSTS.E [R48+0x35e00], [R4.64], P5 ;  /* 0x35e0000004307fae */ /* 0x0003e2000a921844 */
[----:B------:R-:W-:Y:S02]  /*d71f0*/  ISETP.GT.AND P5, PT, R3, 0x7b, PT ;  /* 0x0000007b0300780c */ /* 0x000fe40003fa4270 */
[----:B---3--:R-:W-:-:S05]  /*d7200*/  IADD3 R22, P1, R22, R252, RZ ;  /* 0x000000fc16167210 */ /* 0x008fca0007f3e0ff */
[----:B------:R-:W-:Y:S01]  /*d7210*/  STL [R1+0x2304], R22 ;  /* 0x0023041601007387 */ /* 0x000fe20000100800 */
[C---:B------:R-:W-:Y:S08]  /*d7220*/  HMMA.1688.F32.TF32 R68, R188.reuse, R18, R144 ;  /* 0x00000012bc44723c */ /* 0x040ff00000081090 */
[----:B------:R-:W-:Y:S01]  /*d7230*/  HMMA.1688.F32.TF32 R72, R188, R14, R140 ;  /* 0x0000000ebc48723c */ /* 0x000fe2000008108c */
[----:B--2---:R-:W-:-:S02]  /*d7240*/  IADD3 R27, P2, R27, R252, RZ ;  /* 0x000000fc1b1b7210 */ /* 0x004fc40007f5e0ff */
[----:B------:R-:W-:Y:S01]  /*d7250*/  IADD3 R17, P4, R17, R252, RZ ;  /* 0x000000fc11117210 */ /* 0x000fe20007f9e0ff */
[--C-:B------:R-:W-:Y:S01]  /*d7260*/  IMAD.X R24, R24, 0x1, R0.reuse, P1 ;  /* 0x0000000118187824 */ /* 0x100fe200008e0600 */
[----:B------:R-:W-:Y:S02]  /*d7270*/  ISETP.GT.AND P1, PT, R3, 0x6f, PT ;  /* 0x0000006f0300780c */ /* 0x000fe40003f24270 */
[----:B------:R-:W-:Y:S02]  /*d7280*/  IADD3 R13, P3, R8, R242, RZ ;  /* 0x000000f2080d7210 */ /* 0x000fe40007f7e0ff */
[----:B-1----:R-:W-:Y:S01]  /*d7290*/  SEL R4, RZ, 0x4, !P1 ;  /* 0x00000004ff047807 */ /* 0x002fe20004800000 */
[----:B------:R-:W-:Y:S01]  /*d72a0*/  IMAD.X R20, R20, 0x1, R0, P4 ;  /* 0x0000000114147824 */ /* 0x000fe200020e0600 */
[----:B------:R-:W-:Y:S02]  /*d72b0*/  IADD3.X R29, R29, R0, RZ, P2, !PT ;  /* 0x000000001d1d7210 */ /* 0x000fe400017fe4ff */
[----:B------:R-:W-:-:S02]  /*d72c0*/  ISETP.GT.AND P4, PT, R3, 0x77, PT ;  /* 0x000000770300780c */ /* 0x000fc40003f84270 */
[----:B------:R-:W-:Y:S01]  /*d72d0*/  SEL R4, R4, RZ, !P0 ;  /* 0x000000ff04047207 */ /* 0x000fe20004000000 */
[----:B------:R-:W-:Y:S01]  /*d72e0*/  ISETP.GE.AND P2, PT, R55, R3, PT ;  /* 0x000000033700720c */ /* 0x000fe20003f46270 */
[----:B------:R-:W-:Y:S02]  /*d72f0*/  ISETP.GT.AND P1, PT, R3, 0x7f, PT ;  /* 0x0000007f0300780c */ /* 0x000fe40003f24270 */
[----:B------:R-:W-:Y:S01]  /*d7300*/  IADD3.X R12, R9, R2, RZ, P3, !PT ;  /* 0x00000002090c7210 */ /* 0x000fe20001ffe4ff */
[----:B------:R-:W-:Y:S01]  /*d7310*/  SEL R3, RZ, 0x4, !P6 ;  /* 0x00000004ff037807 */ /* 0x000fe20007000000 */
[----:B------:R-:W-:Y:S01]  /*d7320*/  ISETP.NE.U32.AND P3, PT, R4, RZ, PT ;  /* 0x000000ff0400720c */ /* 0x000fe20003f65070 */
[----:B------:R-:W-:Y:S02]  /*d7330*/  SEL R4, RZ, 0x4, !P4 ;  /* 0x00000004ff047807 */ /* 0x000fe40006000000 */
[----:B------:R-:W-:Y:S01]  /*d7340*/  SEL R3, R3, RZ, !P0 ;  /* 0x000000ff03037207 */ /* 0x000fe20004000000 */
[----:B------:R-:W-:Y:S01]  /*d7350*/  STL [R1+0x230c], R27 ;  /* 0x00230c1b01007387 */ /* 0x000fe20000100800 */
[----:B------:R-:W-:Y:S01]  /*d7360*/  SEL R4, R4, RZ, !P0 ;  /* 0x000000ff04047207 */ /* 0x000fe20004000000 */
[----:B------:R-:W-:Y:S02]  /*d7370*/  STL [R1+0x2314], R17 ;  /* 0x0023141101007387 */ /* 0x000fe40000100800 */
[----:B------:R1:W-:Y:S01]  /*d7380*/  STL [R1+0x2300], R24 ;  /* 0x0023001801007387 */ /* 0x0003e20000100800 */
[----:B------:R-:W-:Y:S01]  /*d7390*/  STL [R1+0x2308], R29 ;  /* 0x0023081d01007387 */ /* 0x000fe20000100800 */
[----:B------:R2:W-:Y:S02]  /*d73a0*/  STL [R1+0x2310], R20 ;  /* 0x0023101401007387 */ /* 0x0005e40000100800 */
[----:B------:R-:W3:Y:S01]  /*d73b0*/  LDL.LU R26, [R1+0x2384] ;  /* 0x00238400011a7983 */ /* 0x000ee20000300800 */
[----:B------:R-:W-:-:S02]  /*d73c0*/  MOV R5, R24 ;  /* 0x0000001800057202 */ /* 0x000fc40000000f00 */
[----:B-----5:R-:W-:-:S04]  /*d73d0*/  IADD3 R16, P4, R16, R252, RZ ;  /* 0x000000fc10107210 */ /* 0x020fc80007f9e0ff */
[----:B------:R-:W-:Y:S01]  /*d73e0*/  IADD3.X R25, R25, R0, RZ, P4, !PT ;  /* 0x0000000019197210 */ /* 0x000fe200027fe4ff */
[----:B------:R-:W-:Y:S01]  /*d73f0*/  ISETP.NE.U32.AND P4, PT, R3, RZ, PT ;  /* 0x000000ff0300720c */ /* 0x000fe20003f85070 */
[----:B------:R-:W-:Y:S01]  /*d7400*/  SEL R3, RZ, 0x4, !P5 ;  /* 0x00000004ff037807 */ /* 0x000fe20006800000 */
[----:B------:R-:W-:Y:S02]  /*d7410*/  ISETP.NE.U32.AND P5, PT, R4, RZ, PT ;  /* 0x000000ff0400720c */ /* 0x000fe40003fa5070 */
[----:B------:R-:W-:Y:S01]  /*d7420*/  IMAD.MOV.U32 R4, RZ, RZ, R22 ;  /* 0x000000ffff047224 */ /* 0x000fe200078e0016 */
[----:B------:R4:W-:Y:S01]  /*d7430*/  STL [R1+0x231c], R16 ;  /* 0x00231c1001007387 */ /* 0x0009e20000100800 */
[----:B------:R-:W5:Y:S02]  /*d7440*/  LDL.LU R23, [R1+0x238c] ;  /* 0x00238c0001177983 */ /* 0x000f640000300800 */
[----:B------:R-:W5:Y:S02]  /*d7450*/  LDL.LU R21, [R1+0x2394] ;  /* 0x0023940001157983 */ /* 0x000f640000300800 */
[----:B------:R2:W-:Y:S01]  /*d7460*/  STL [R1+0x2318], R25 ;  /* 0x0023181901007387 */ /* 0x0005e20000100800 */
[----:B------:R2:W-:Y:S04]  /*d7470*/  LDGSTS.E [R48+0x37800], [R4.64], P3 ;  /* 0x3780000004307fae */ /* 0x0005e80009921844 */
[----:B------:R-:W5:Y:S01]  /*d7480*/  LDL.LU R28, [R1+0x2380] ;  /* 0x00238000011c7983 */ /* 0x000f620000300800 */
[----:B-1----:R-:W5:Y:S02]  /*d7490*/  LDL.LU R24, [R1+0x2388] ;  /* 0x0023880001187983 */ /* 0x002f640000300800 */
[----:B------:R-:W5:Y:S02]  /*d74a0*/  LDL.LU R22, [R1+0x2390] ;  /* 0x0023900001167983 */ /* 0x000f640000300800 */
[----:B------:R-:W5:Y:S02]  /*d74b0*/  LDL.LU R19, [R1+0x239c] ;  /* 0x00239c0001137983 */ /* 0x000f640000300800 */
[----:B--2---:R-:W-:Y:S01]  /*d74c0*/  IMAD.MOV.U32 R4, RZ, RZ, R27 ;  /* 0x000000ffff047224 */ /* 0x004fe200078e001b */
[----:B------:R-:W-:-:S05]  /*d74d0*/  MOV R5, R29 ;  /* 0x0000001d00057202 */ /* 0x000fca0000000f00 */
[----:B------:R1:W-:Y:S02]  /*d74e0*/  LDGSTS.E [R48+0x37a00], [R4.64], P3 ;  /* 0x37a0000004307fae */ /* 0x0003e40009921844 */
[----:B-1----:R-:W-:Y:S01]  /*d74f0*/  MOV R5, R20 ;  /* 0x0000001400057202 */ /* 0x002fe20000000f00 */
[----:B------:R-:W-:Y:S01]  /*d7500*/  IMAD.MOV.U32 R4, RZ, RZ, R17 ;  /* 0x000000ffff047224 */ /* 0x000fe200078e0011 */
[----:B------:R-:W2:Y:S01]  /*d7510*/  LDL.LU R20, [R1+0x2398] ;  /* 0x0023980001147983 */ /* 0x000ea20000300800 */
[----:B------:R-:W2:Y:S02]  /*d7520*/  LDL.LU R17, [R1+0x2404] ;  /* 0x0024040001117983 */ /* 0x000ea40000300800 */
[----:B------:R-:W2:Y:S01]  /*d7530*/  LDL.LU R18, [R1+0x2400] ;  /* 0x0024000001127983 */ /* 0x000ea20000300800 */
[----:B------:R1:W-:Y:S02]  /*d7540*/  LDGSTS.E [R48+0x37c00], [R4.64], P3 ;  /* 0x37c0000004307fae */ /* 0x0003e40009921844 */
[----:B-1----:R-:W-:-:S02]  /*d7550*/  IMAD.MOV.U32 R4, RZ, RZ, R16 ;  /* 0x000000ffff047224 */ /* 0x002fc400078e0010 */
[----:B----4-:R-:W5:Y:S01]  /*d7560*/  LDL.LU R16, [R1+0x2408] ;  /* 0x0024080001107983 */ /* 0x010f620000300800 */
[----:B------:R-:W5:Y:S02]  /*d7570*/  LDL.LU R14, [R1+0x240c] ;  /* 0x00240c00010e7983 */ /* 0x000f640000300800 */
[----:B------:R-:W5:Y:S02]  /*d7580*/  LDL.LU R27, [R1+0x2410] ;  /* 0x00241000011b7983 */ /* 0x000f640000300800 */
[----:B------:R-:W5:Y:S01]  /*d7590*/  LDL.LU R15, [R1+0x2414] ;  /* 0x00241400010f7983 */ /* 0x000f620000300800 */
[----:B------:R-:W-:Y:S02]  /*d75a0*/  MOV R5, R25 ;  /* 0x0000001900057202 */ /* 0x000fe40000000f00 */
[----:B------:R-:W5:Y:S01]  /*d75b0*/  LDL.LU R25, [R1+0x241c] ;  /* 0x00241c0001197983 */ /* 0x000f620000300800 */
[----:B------:R-:W-:-:S03]  /*d75c0*/  SEL R3, R3, RZ, !P0 ;  /* 0x000000ff03037207 */ /* 0x000fc60004000000 */
[----:B------:R1:W-:Y:S01]  /*d75d0*/  LDGSTS.E [R48+0x37e00], [R4.64], P3 ;  /* 0x37e0000004307fae */ /* 0x0003e20009921844 */
[----:B------:R-:W-:Y:S01]  /*d75e0*/  ISETP.NE.U32.AND P3, PT, R3, RZ, PT ;  /* 0x000000ff0300720c */ /* 0x000fe20003f65070 */
[----:B------:R-:W-:-:S04]  /*d75f0*/  SEL R3, RZ, 0x4, !P1 ;  /* 0x00000004ff037807 */ /* 0x000fc80004800000 */
[----:B------:R-:W-:Y:S02]  /*d7600*/  SEL R3, R3, RZ, !P0 ;  /* 0x000000ff03037207 */ /* 0x000fe40004000000 */
[----:B-1----:R-:W-:-:S04]  /*d7610*/  SEL R4, RZ, 0x4, P2 ;  /* 0x00000004ff047807 */ /* 0x002fc80001000000 */
[----:B------:R-:W-:Y:S01]  /*d7620*/  SEL R4, R4, RZ, !P0 ;  /* 0x000000ff04047207 */ /* 0x000fe20004000000 */
[C---:B------:R-:W-:Y:S08]  /*d7630*/  HMMA.1688.F32.TF32 R76, R188.reuse, R10, R136 ;  /* 0x0000000abc4c723c */ /* 0x040ff00000081088 */
[----:B------:R-:W-:Y:S01]  /*d7640*/  HMMA.1688.F32.TF32 R84, R188, R6, R172 ;  /* 0x00000006bc54723c */ /* 0x000fe200000810ac */
[----:B---3--:R-:W-:-:S05]  /*d7650*/  IADD3 R26, P2, R26, R252, RZ ;  /* 0x000000fc1a1a7210 */ /* 0x008fca0007f5e0ff */
[----:B------:R1:W-:Y:S01]  /*d7660*/  STL [R1+0x2384], R26 ;  /* 0x0023841a01007387 */ /* 0x0003e20000100800 */
[-C--:B-----5:R-:W-:Y:S02]  /*d7670*/  IADD3 R21, P0, R21, R252.reuse, RZ ;  /* 0x000000fc15157210 */ /* 0x0a0fe40007f1e0ff */
[----:B------:R-:W-:Y:S01]  /*d7680*/  IADD3 R23, P1, R23, R252, RZ ;  /* 0x000000fc17177210 */ /* 0x000fe20007f3e0ff */
[--C-:B------:R-:W-:Y:S02]  /*d7690*/  IMAD.X R28, R28, 0x1, R0.reuse, P2 ;  /* 0x000000011c1c7824 */ /* 0x100fe400010e0600 */
[----:B------:R-:W-:Y:S01]  /*d76a0*/  IMAD.X R22, R22, 0x1, R0, P0 ;  /* 0x0000000116167824 */ /* 0x000fe200000e0600 */
[----:B------:R-:W-:Y:S02]  /*d76b0*/  IADD3.X R24, R24, R0, RZ, P1, !PT ;  /* 0x0000000018187210 */ /* 0x000fe40000ffe4ff */
[----:B------:R-:W-:Y:S01]  /*d76c0*/  IADD3 R19, P0, R19, R252, RZ ;  /* 0x000000fc13137210 */ /* 0x000fe20007f1e0ff */
[----:B------:R3:W-:Y:S01]  /*d76d0*/  STL [R1+0x238c], R23 ;  /* 0x00238c1701007387 */ /* 0x0007e20000100800 */
[----:B------:R5:W-:Y:S01]  /*d76e0*/  STL [R1+0x2394], R21 ;  /* 0x0023941501007387 */ /* 0x000be20000100800 */
[----:B------:R-:W-:Y:S01]  /*d76f0*/  ISETP.NE.U32.AND P1, PT, R4, RZ, PT ;  /* 0x000000ff0400720c */ /* 0x000fe20003f25070 */
[----:B------:R-:W-:Y:S01]  /*d7700*/  STL [R1+0x2380], R28 ;  /* 0x0023801c01007387 */ /* 0x000fe20000100800 */
[----:B------:R-:W-:Y:S01]  /*d7710*/  MOV R4, R26 ;  /* 0x0000001a00047202 */ /* 0x000fe20000000f00 */
[----:B------:R-:W-:Y:S01]  /*d7720*/  IMAD.MOV.U32 R5, RZ, RZ, R28 ;  /* 0x000000ffff057224 */ /* 0x000fe200078e001c */
[----:B------:R1:W-:Y:S01]  /*d7730*/  STL [R1+0x2388], R24 ;  /* 0x0023881801007387 */ /* 0x0003e20000100800 */
[----:B------:R-:W-:Y:S02]  /*d7740*/  STL [R1+0x2390], R22 ;  /* 0x0023901601007387 */ /* 0x000fe40000100800 */
[----:B------:R-:W4:Y:S02]  /*d7750*/  LDL.LU R10, [R1+0x2484] ;  /* 0x00248400010a7983 */ /* 0x000f240000300800 */
[----:B------:R1:W-:Y:S01]  /*d7760*/  STL [R1+0x239c], R19 ;  /* 0x00239c1301007387 */ /* 0x0003e20000100800 */
[----:B------:R1:W-:Y:S01]  /*d7770*/  LDGSTS.E [R48+0x39800], [R4.64], P4 ;  /* 0x3980000004307fae */ /* 0x0003e2000a121844 */
[----:B--2---:R-:W-:Y:S01]  /*d7780*/  IADD3.X R20, R20, R0, RZ, P0, !PT ;  /* 0x0000000014147210 */ /* 0x004fe200007fe4ff */
[----:B------:R-:W-:-:S02]  /*d7790*/  IADD3 R17, P0, R17, R252, RZ ;  /* 0x000000fc11117210 */ /* 0x000fc40007f1e0ff */
[----:B-1----:R-:W-:Y:S01]  /*d77a0*/  IMAD.MOV.U32 R4, RZ, RZ, R23 ;  /* 0x000000ffff047224 */ /* 0x002fe200078e0017 */
[----:B------:R-:W-:Y:S01]  /*d77b0*/  MOV R5, R24 ;  /* 0x0000001800057202 */ /* 0x000fe20000000f00 */
[----:B------:R1:W-:Y:S01]  /*d77c0*/  STL [R1+0x2398], R20 ;  /* 0x0023981401007387 */ /* 0x0003e20000100800 */
[----:B------:R2:W-:Y:S02]  /*d77d0*/  STL [R1+0x2404], R17 ;  /* 0x0024041101007387 */ /* 0x0005e40000100800 */
[----:B------:R-:W4:Y:S01]  /*d77e0*/  LDL.LU R26, [R1+0x2418] ;  /* 0x00241800011a7983 */ /* 0x000f220000300800 */
[----:B------:R1:W-:Y:S01]  /*d77f0*/  LDGSTS.E [R48+0x39a00], [R4.64], P4 ;  /* 0x39a0000004307fae */ /* 0x0003e2000a121844 */
[----:B------:R-:W4:Y:S02]  /*d7800*/  LDL.LU R11, [R1+0x2480] ;  /* 0x00248000010b7983 */ /* 0x000f240000300800 */
[----:B---3--:R-:W3:Y:S02]  /*d7810*/  LDL.LU R23, [R1+0x248c] ;  /* 0x00248c0001177983 */ /* 0x008ee40000300800 */
[----:B------:R-:W-:-:S02]  /*d7820*/  IMAD.X R18, R18, 0x1, R0, P0 ;  /* 0x0000000112127824 */ /* 0x000fc400000e0600 */
[----:B-1----:R-:W-:Y:S01]  /*d7830*/  IMAD.MOV.U32 R4, RZ, RZ, R21 ;  /* 0x000000ffff047224 */ /* 0x002fe200078e0015 */
[----:B------:R-:W-:Y:S01]  /*d7840*/  MOV R5, R22 ;  /* 0x0000001600057202 */ /* 0x000fe20000000f00 */
[----:B-----5:R-:W5:Y:S01]  /*d7850*/  LDL.LU R21, [R1+0x2494] ;  /* 0x0024940001157983 */ /* 0x020f620000300800 */
[----:B------:R-:W-:Y:S01]  /*d7860*/  IADD3 R14, P0, R14, R252, RZ ;  /* 0x000000fc0e0e7210 */ /* 0x000fe20007f1e0ff */
[----:B------:R-:W5:Y:S02]  /*d7870*/  LDL.LU R24, [R1+0x2488] ;  /* 0x0024880001187983 */ /* 0x000f640000300800 */
[----:B------:R1:W-:Y:S01]  /*d7880*/  LDGSTS.E [R48+0x39c00], [R4.64], P4 ;  /* 0x39c0000004307fae */ /* 0x0003e2000a121844 */
[----:B------:R1:W-:Y:S01]  /*d7890*/  STL [R1+0x2400], R18 ;  /* 0x0024001201007387 */ /* 0x0003e20000100800 */
[----:B------:R-:W-:Y:S02]  /*d78a0*/  IADD3.X R16, R16, R0, RZ, P0, !PT ;  /* 0x0000000010107210 */ /* 0x000fe400007fe4ff */
[----:B-1----:R-:W-:Y:S01]  /*d78b0*/  MOV R4, R19 ;  /* 0x0000001300047202 */ /* 0x002fe20000000f00 */
[----:B------:R-:W-:Y:S01]  /*d78c0*/  IMAD.MOV.U32 R5, RZ, RZ, R20 ;  /* 0x000000ffff057224 */ /* 0x000fe200078e0014 */
[----:B------:R-:W5:Y:S01]  /*d78d0*/  LDL.LU R19, [R1+0x249c] ;  /* 0x00249c0001137983 */ /* 0x000f620000300800 */
[----:B------:R-:W-:Y:S02]  /*d78e0*/  STL [R1+0x240c], R14 ;  /* 0x00240c0e01007387 */ /* 0x000fe40000100800 */
[----:B------:R-:W5:Y:S01]  /*d78f0*/  LDL.LU R22, [R1+0x2490] ;  /* 0x0024900001167983 */ /* 0x000f620000300800 */
[----:B------:R1:W-:Y:S01]  /*d7900*/  LDGSTS.E [R48+0x39e00], [R4.64], P4 ;  /* 0x39e0000004307fae */ /* 0x0003e2000a121844 */
[----:B------:R-:W-:-:S05]  /*d7910*/  IADD3 R15, P4, R15, R252, RZ ;  /* 0x000000fc0f0f7210 */ /* 0x000fca0007f9e0ff */
[----:B------:R-:W-:Y:S01]  /*d7920*/  STL [R1+0x2414], R15 ;  /* 0x0024140f01007387 */ /* 0x000fe20000100800 */
[----:B------:R2:W-:Y:S02]  /*d7930*/  STL [R1+0x2408], R16 ;  /* 0x0024081001007387 */ /* 0x0005e40000100800 */
[----:B------:R-:W5:Y:S01]  /*d7940*/  LDL.LU R20, [R1+0x2498] ;  /* 0x0024980001147983 */ /* 0x000f620000300800 */
[----:B------:R-:W-:Y:S01]  /*d7950*/  IADD3 R25, P0, R25, R252, RZ ;  /* 0x000000fc19197210 */ /* 0x000fe20007f1e0ff */
[----:B------:R-:W-:Y:S02]  /*d7960*/  IMAD.X R27, R27, 0x1, R0, P4 ;  /* 0x000000011b1b7824 */ /* 0x000fe400020e0600 */
[----:B-1----:R-:W-:Y:S01]  /*d7970*/  IMAD.MOV.U32 R4, RZ, RZ, R17 ;  /* 0x000000ffff047224 */ /* 0x002fe200078e0011 */
[----:B------:R-:W-:Y:S01]  /*d7980*/  MOV R5, R18 ;  /* 0x0000001200057202 */ /* 0x000fe20000000f00 */
[----:B--2---:R-:W2:Y:S01]  /*d7990*/  LDL.LU R17, [R1+0x2504] ;  /* 0x0025040001117983 */ /* 0x004ea20000300800 */
[----:B------:R-:W2:Y:S02]  /*d79a0*/  LDL.LU R7, [R1+0x250c] ;  /* 0x00250c0001077983 */ /* 0x000ea40000300800 */
[----:B------:R-:W2:Y:S02]  /*d79b0*/  LDL.LU R18, [R1+0x2500] ;  /* 0x0025000001127983 */ /* 0x000ea40000300800 */
[----:B------:R-:W-:Y:S01]  /*d79c0*/  STL [R1+0x241c], R25 ;  /* 0x00241c1901007387 */ /* 0x000fe20000100800 */
[----:B------:R1:W-:Y:S04]  /*d79d0*/  LDGSTS.E [R48+0x3b800], [R4.64], P5 ;  /* 0x3b80000004307fae */ /* 0x0003e8000a921844 */
[----:B------:R-:W-:Y:S01]  /*d79e0*/  STL [R1+0x2410], R27 ;  /* 0x0024101b01007387 */ /* 0x000fe20000100800 */
[----:B------:R-:W-:Y:S01]  /*d79f0*/  ISETP.NE.U32.AND P2, PT, R3, RZ, PT ;  /* 0x000000ff0300720c */ /* 0x000fe20003f45070 */
[----:B-1----:R-:W-:Y:S01]  /*d7a00*/  IMAD.MOV.U32 R5, RZ, RZ, R16 ;  /* 0x000000ffff057224 */ /* 0x002fe200078e0010 */
[----:B------:R-:W-:Y:S01]  /*d7a10*/  MOV R4, R14 ;  /* 0x0000000e00047202 */ /* 0x000fe20000000f00 */
[----:B------:R-:W2:Y:S01]  /*d7a20*/  LDL.LU R16, [R1+0x2508] ;  /* 0x0025080001107983 */ /* 0x000ea20000300800 */
[----:B------:R-:W2:Y:S02]  /*d7a30*/  LDL.LU R14, [R1+0x2514] ;  /* 0x00251400010e7983 */ /* 0x000ea40000300800 */
[----:B------:R-:W2:Y:S02]  /*d7a40*/  LDL.LU R3, [R1+0x251c] ;  /* 0x00251c0001037983 */ /* 0x000ea40000300800 */
[----:B------:R-:W2:Y:S01]  /*d7a50*/  LDL.LU R6, [R1+0x2524] ;  /* 0x0025240001067983 */ /* 0x000ea20000300800 */
[----:B------:R1:W-:Y:S02]  /*d7a60*/  LDGSTS.E [R48+0x3ba00], [R4.64], P5 ;  /* 0x3ba0000004307fae */ /* 0x0003e4000a921844 */
[----:B-1----:R-:W-:-:S02]  /*d7a70*/  IMAD.MOV.U32 R4, RZ, RZ, R15 ;  /* 0x000000ffff047224 */ /* 0x002fc400078e000f */
[----:B------:R-:W2:Y:S01]  /*d7a80*/  LDL.LU R15, [R1+0x2510] ;  /* 0x00251000010f7983 */ /* 0x000ea20000300800 */
[----:B------:R-:W-:-:S05]  /*d7a90*/  MOV R5, R27 ;  /* 0x0000001b00057202 */ /* 0x000fca0000000f00 */
[----:B------:R1:W-:Y:S02]  /*d7aa0*/  LDGSTS.E [R48+0x3bc00], [R4.64], P5 ;  /* 0x3bc0000004307fae */ /* 0x0003e4000a921844 */
[----:B-1----:R-:W-:Y:S02]  /*d7ab0*/  MOV R4, R25 ;  /* 0x0000001900047202 */ /* 0x002fe40000000f00 */
[----:B----4-:R-:W-:-:S05]  /*d7ac0*/  IADD3 R10, P4, R10, R252, RZ ;  /* 0x000000fc0a0a7210 */ /* 0x010fca0007f9e0ff */
[----:B------:R-:W-:Y:S01]  /*d7ad0*/  STL [R1+0x2484], R10 ;  /* 0x0024840a01007387 */ /* 0x000fe20000100800 */
[----:B------:R-:W-:Y:S01]  /*d7ae0*/  IADD3.X R26, R26, R0, RZ, P0, !PT ;  /* 0x000000001a1a7210 */ /* 0x000fe200007fe4ff */
[----:B------:R-:W-:-:S04]  /*d7af0*/  IMAD.X R11, R11, 0x1, R0, P4 ;  /* 0x000000010b0b7824 */ /* 0x000fc800020e0600 */
[----:B------:R-:W-:Y:S01]  /*d7b00*/  IMAD.MOV.U32 R5, RZ, RZ, R26 ;  /* 0x000000ffff057224 */ /* 0x000fe200078e001a */
[-C--:B---3--:R-:W-:Y:S01]  /*d7b10*/  IADD3 R23, P0, R23, R252.reuse, RZ ;  /* 0x000000fc17177210 */ /* 0x088fe20007f1e0ff */
[----:B------:R-:W-:Y:S04]  /*d7b20*/  STL [R1+0x2418], R26 ;  /* 0x0024181a01007387 */ /* 0x000fe80000100800 */
[----:B------:R1:W-:Y:S04]  /*d7b30*/  LDGSTS.E [R48+0x3be00], [R4.64], P5 ;  /* 0x3be0000004307fae */ /* 0x0003e8000a921844 */
[----:B------:R-:W-:Y:S01]  /*d7b40*/  STL [R1+0x248c], R23 ;  /* 0x00248c1701007387 */ /* 0x000fe20000100800 */
[----:B------:R3:W-:Y:S01]  /*d7b50*/  STL [R1+0x2480], R11 ;  /* 0x0024800b01007387 */ /* 0x0007e20000100800 */
[----:B-----5:R-:W-:-:S02]  /*d7b60*/  IADD3 R21, P4, R21, R252, RZ ;  /* 0x000000fc15157210 */ /* 0x020fc40007f9e0ff */
[----:B------:R-:W-:Y:S01]  /*d7b70*/  IADD3.X R24, R24, R0, RZ, P0, !PT ;  /* 0x0000000018187210 */ /* 0x000fe200007fe4ff */
[----:B-1----:R-:W-:Y:S01]  /*d7b80*/  IMAD.MOV.U32 R4, RZ, RZ, R10 ;  /* 0x000000ffff047224 */ /* 0x002fe200078e000a */
[----:B------:R-:W-:Y:S02]  /*d7b90*/  MOV R5, R11 ;  /* 0x0000000b00057202 */ /* 0x000fe40000000f00 */
[----:B---3--:R-:W3:Y:S04]  /*d7ba0*/  LDL.LU R11, [R1+0x2518] ;  /* 0x00251800010b7983 */ /* 0x008ee80000300800 */
[----:B------:R1:W-:Y:S01]  /*d7bb0*/  LDGSTS.E [R48+0x3d800], [R4.64], P3 ;  /* 0x3d80000004307fae */ /* 0x0003e20009921844 */
[----:B------:R-:W-:Y:S02]  /*d7bc0*/  STL [R1+0x2494], R21 ;  /* 0x0024941501007387 */ /* 0x000fe40000100800 */
[----:B------:R-:W-:Y:S02]  /*d7bd0*/  STL [R1+0x2488], R24 ;  /* 0x0024881801007387 */ /* 0x000fe40000100800 */
[----:B------:R-:W4:Y:S01]  /*d7be0*/  LDL.LU R10, [R1+0x2520] ;  /* 0x00252000010a7983 */ /* 0x000f220000300800 */
[----:B------:R-:W-:Y:S01]  /*d7bf0*/  IADD3 R19, P0, R19, R252, RZ ;  /* 0x000000fc13137210 */ /* 0x000fe20007f1e0ff */
[----:B------:R-:W-:Y:S01]  /*d7c00*/  IMAD.X R22, R22, 0x1, R0, P4 ;  /* 0x0000000116167824 */ /* 0x000fe200020e0600 */
[----:B-1----:R-:W-:Y:S01]  /*d7c10*/  MOV R4, R23 ;  /* 0x0000001700047202 */ /* 0x002fe20000000f00 */
[----:B------:R-:W-:-:S05]  /*d7c20*/  IMAD.MOV.U32 R5, RZ, RZ, R24 ;  /* 0x000000ffff057224 */ /* 0x000fca00078e0018 */
[----:B------:R1:W-:Y:S01]  /*d7c30*/  LDGSTS.E [R48+0x3da00], [R4.64], P3 ;  /* 0x3da0000004307fae */ /* 0x0003e20009921844 */
[----:B------:R-:W-:Y:S01]  /*d7c40*/  IADD3.X R20, R20, R0, RZ, P0, !PT ;  /* 0x0000000014147210 */ /* 0x000fe200007fe4ff */
[----:B-1----:R-:W-:Y:S01]  /*d7c50*/  IMAD.MOV.U32 R4, RZ, RZ, R21 ;  /* 0x000000ffff047224 */ /* 0x002fe200078e0015 */
[----:B------:R-:W-:Y:S02]  /*d7c60*/  MOV R5, R22 ;  /* 0x0000001600057202 */ /* 0x000fe40000000f00 */
[----:B--2---:R-:W-:-:S03]  /*d7c70*/  IADD3 R17, P4, R17, R252, RZ ;  /* 0x000000fc11117210 */ /* 0x004fc60007f9e0ff */
[----:B------:R1:W-:Y:S01]  /*d7c80*/  LDGSTS.E [R48+0x3dc00], [R4.64], P3 ;  /* 0x3dc0000004307fae */ /* 0x0003e20009921844 */
[----:B------:R-:W-:-:S03]  /*d7c90*/  IADD3 R7, P0, R7, R252, RZ ;  /* 0x000000fc07077210 */ /* 0x000fc60007f1e0ff */
[----:B------:R-:W-:Y:S01]  /*d7ca0*/  STL [R1+0x249c], R19 ;  /* 0x00249c1301007387 */ /* 0x000fe20000100800 */
[----:B------:R-:W-:Y:S02]  /*d7cb0*/  IMAD.X R18, R18, 0x1, R0, P4 ;  /* 0x0000000112127824 */ /* 0x000fe400020e0600 */
[----:B------:R-:W-:Y:S01]  /*d7cc0*/  STL [R1+0x2490], R22 ;  /* 0x0024901601007387 */ /* 0x000fe20000100800 */
[----:B------:R-:W-:Y:S01]  /*d7cd0*/  STL [R1+0x2504], R17 ;  /* 0x0025041101007387 */ /* 0x000fe20000100800 */
[----:B-1----:R-:W-:Y:S01]  /*d7ce0*/  MOV R4, R19 ;  /* 0x0000001300047202 */ /* 0x002fe20000000f00 */
[----:B------:R-:W-:Y:S02]  /*d7cf0*/  IMAD.MOV.U32 R5, RZ, RZ, R20 ;  /* 0x000000ffff057224 */ /* 0x000fe400078e0014 */
[----:B------:R-:W-:Y:S01]  /*d7d00*/  STL [R1+0x2498], R20 ;  /* 0x0024981401007387 */ /* 0x000fe20000100800 */
[----:B------:R-:W-:-:S03]  /*d7d10*/  IADD3.X R16, R16, R0, RZ, P0, !PT ;  /* 0x0000000010107210 */ /* 0x000fc600007fe4ff */
[----:B------:R1:W-:Y:S01]  /*d7d20*/  LDGSTS.E [R48+0x3de00], [R4.64], P3 ;  /* 0x3de0000004307fae */ /* 0x0003e20009921844 */
[-C--:B------:R-:W-:Y:S01]  /*d7d30*/  IADD3 R14, P3, R14, R252.reuse, RZ ;  /* 0x000000fc0e0e7210 */ /* 0x080fe20007f7e0ff */
[----:B------:R2:W-:Y:S02]  /*d7d40*/  STL [R1+0x250c], R7 ;  /* 0x00250c0701007387 */ /* 0x0005e40000100800 */
[----:B------:R-:W-:Y:S01]  /*d7d50*/  STL [R1+0x2500], R18 ;  /* 0x0025001201007387 */ /* 0x000fe20000100800 */
[----:B------:R-:W5:Y:S01]  /*d7d60*/  LDL.LU R222, [R1+0x1d4] ;  /* 0x0001d40001de7983 */ /* 0x000f620000300800 */
[----:B------:R-:W-:Y:S01]  /*d7d70*/  IADD3 R3, P0, R3, R252, RZ ;  /* 0x000000fc03037210 */ /* 0x000fe20007f1e0ff */
[----:B------:R-:W-:Y:S02]  /*d7d80*/  STL [R1+0x2514], R14 ;  /* 0x0025140e01007387 */ /* 0x000fe40000100800 */
[----:B------:R-:W-:Y:S01]  /*d7d90*/  STL [R1+0x2508], R16 ;  /* 0x0025081001007387 */ /* 0x000fe20000100800 */
[----:B------:R-:W5:Y:S01]  /*d7da0*/  LDL.LU R223, [R1+0x1e4] ;  /* 0x0001e40001df7983 */ /* 0x000f620000300800 */
[----:B------:R-:W-:Y:S01]  /*d7db0*/  IMAD.X R15, R15, 0x1, R0, P3 ;  /* 0x000000010f0f7824 */ /* 0x000fe200018e0600 */
[----:B------:R-:W-:Y:S01]  /*d7dc0*/  IADD3 R6, P4, R6, R242, RZ ;  /* 0x000000f206067210 */ /* 0x000fe20007f9e0ff */
[----:B------:R2:W-:Y:S01]  /*d7dd0*/  STL [R1+0x251c], R3 ;  /* 0x00251c0301007387 */ /* 0x0005e20000100800 */
[----:B------:R-:W5:Y:S02]  /*d7de0*/  LDL.LU R218, [R1+0x1a4] ;  /* 0x0001a40001da7983 */ /* 0x000f640000300800 */
[----:B------:R-:W-:Y:S02]  /*d7df0*/  STL [R1+0x2510], R15 ;  /* 0x0025100f01007387 */ /* 0x000fe40000100800 */
[----:B------:R2:W-:Y:S02]  /*d7e00*/  STL [R1+0x2524], R6 ;  /* 0x0025240601007387 */ /* 0x0005e40000100800 */
[----:B------:R-:W5:Y:S02]  /*d7e10*/  LDL.LU R219, [R1+0x1b0] ;  /* 0x0001b00001db7983 */ /* 0x000f640000300800 */
[----:B-1----:R-:W-:Y:S01]  /*d7e20*/  IMAD.MOV.U32 R4, RZ, RZ, R17 ;  /* 0x000000ffff047224 */ /* 0x002fe200078e0011 */
[----:B------:R-:W-:Y:S01]  /*d7e30*/  MOV R5, R18 ;  /* 0x0000001200057202 */ /* 0x000fe20000000f00 */
[----:B------:R-:W5:Y:S01]  /*d7e40*/  LDL.LU R240, [R1+0x160] ;  /* 0x0001600001f07983 */ /* 0x000f620000300800 */
[----:B------:R-:W5:Y:S03]  /*d7e50*/  LDL.LU R248, [R1+0x190] ;  /* 0x0001900001f87983 */ /* 0x000f660000300800 */
[----:B------:R1:W-:Y:S01]  /*d7e60*/  LDGSTS.E [R48+0x3f800], [R4.64], P2 ;  /* 0x3f80000004307fae */ /* 0x0003e20009121844 */
[----:B------:R-:W-:-:S02]  /*d7e70*/  SHF.L.U32 R241, R55, 0x2, RZ ;  /* 0x0000000237f17819 */ /* 0x000fc400000006ff */
[----:B-1----:R-:W-:Y:S01]  /*d7e80*/  MOV R4, R7 ;  /* 0x0000000700047202 */ /* 0x002fe20000000f00 */
[----:B------:R-:W-:-:S05]  /*d7e90*/  IMAD.MOV.U32 R5, RZ, RZ, R16 ;  /* 0x000000ffff057224 */ /* 0x000fca00078e0010 */
[----:B------:R1:W-:Y:S01]  /*d7ea0*/  LDGSTS.E [R48+0x3fa00], [R4.64], P2 ;  /* 0x3fa0000004307fae */ /* 0x0003e20009121844 */
[----:B--2---:R-:W-:Y:S01]  /*d7eb0*/  IMAD R7, R243, 0x20000, R241 ;  /* 0x00020000f3077824 */ /* 0x004fe200078e02f1 */
[----:B-1----:R-:W-:Y:S01]  /*d7ec0*/  MOV R4, R14 ;  /* 0x0000000e00047202 */ /* 0x002fe20000000f00 */
[----:B------:R-:W-:-:S05]  /*d7ed0*/  IMAD.MOV.U32 R5, RZ, RZ, R15 ;  /* 0x000000ffff057224 */ /* 0x000fca00078e000f */
[----:B------:R1:W-:Y:S02]  /*d7ee0*/  LDGSTS.E [R48+0x3fc00], [R4.64], P2 ;  /* 0x3fc0000004307fae */ /* 0x0003e40009121844 */
[----:B-1----:R-:W-:Y:S01]  /*d7ef0*/  MOV R4, R3 ;  /* 0x0000000300047202 */ /* 0x002fe20000000f00 */
[----:B------:R-:W-:Y:S02]  /*d7f00*/  IADD3 R3, R7, 0x100000, RZ ;  /* 0x0010000007037810 */ /* 0x000fe40007ffe0ff */
[----:B---3--:R-:W-:Y:S01]  /*d7f10*/  IMAD.X R11, R11, 0x1, R0, P0 ;  /* 0x000000010b0b7824 */ /* 0x008fe200000e0600 */
[----:B----4-:R-:W-:-:S04]  /*d7f20*/  IADD3.X R10, R10, R2, RZ, P4, !PT ;  /* 0x000000020a0a7210 */ /* 0x010fc800027fe4ff */
[----:B------:R5:W-:Y:S01]  /*d7f30*/  STL [R1+0x2518], R11 ;  /* 0x0025180b01007387 */ /* 0x000be20000100800 */
[----:B------:R-:W2:Y:S03]  /*d7f40*/  LDL.LU R249, [R1+0x144] ;  /* 0x0001440001f97983 */ /* 0x000ea60000300800 */
[----:B------:R1:W-:Y:S01]  /*d7f50*/  STL [R1+0x2520], R10 ;  /* 0x0025200a01007387 */ /* 0x0003e20000100800 */
[----:B------:R-:W3:Y:S02]  /*d7f60*/  LDL.LU R250, [R1+0x14c] ;  /* 0x00014c0001fa7983 */ /* 0x000ee40000300800 */
[----:B------:R-:W4:Y:S02]  /*d7f70*/  LDL.LU R224, [R1+0x138] ;  /* 0x0001380001e07983 */ /* 0x000f240000300800 */
[----:B------:R-:W4:Y:S02]  /*d7f80*/  LDL.LU R225, [R1+0x13c] ;  /* 0x00013c0001e17983 */ /* 0x000f240000300800 */
[----:B------:R-:W-:Y:S01]  /*d7f90*/  IMAD.MOV.U32 R5, RZ, RZ, R11 ;  /* 0x000000ffff057224 */ /* 0x000fe200078e000b */
[----:B------:R-:W4:Y:S01]  /*d7fa0*/  LDL.LU R251, [R1+0x130] ;  /* 0x0001300001fb7983 */ /* 0x000f220000300800 */
[----:B------:R-:W4:Y:S02]  /*d7fb0*/  LDL.LU R244, [R1+0x134] ;  /* 0x0001340001f47983 */ /* 0x000f240000300800 */
[----:B------:R-:W4:Y:S02]  /*d7fc0*/  LDL.LU R226, [R1+0x128] ;  /* 0x0001280001e27983 */ /* 0x000f240000300800 */
[----:B------:R-:W4:Y:S01]  /*d7fd0*/  LDL.LU R227, [R1+0x12c] ;  /* 0x00012c0001e37983 */ /* 0x000f220000300800 */
[----:B------:R1:W-:Y:S01]  /*d7fe0*/  LDGSTS.E [R48+0x3fe00], [R4.64], P2 ;  /* 0x3fe0000004307fae */ /* 0x0003e20009121844 */
[----:B------:R-:W0:Y:S01]  /*d7ff0*/  LDGDEPBAR ;  /* 0x00000000000079af */ /* 0x000e220000000000 */
[----:B-1----:R-:W-:Y:S01]  /*d8000*/  MOV R4, R6 ;  /* 0x0000000600047202 */ /* 0x002fe20000000f00 */
[----:B------:R-:W-:Y:S01]  /*d8010*/  IMAD.MOV.U32 R5, RZ, RZ, R10 ;  /* 0x000000ffff057224 */ /* 0x000fe200078e000a */
[----:B------:R-:W-:-:S04]  /*d8020*/  IADD3 R6, R7, 0x100000, RZ ;  /* 0x0010000007067810 */ /* 0x000fc80007ffe0ff */
[----:B------:R1:W-:Y:S01]  /*d8030*/  LDGSTS.E [R3], [R4.64], P1 ;  /* 0x0000000004037fae */ /* 0x0003e20008921844 */
[----:B-----5:R-:W-:Y:S01]  /*d8040*/  IMAD.MOV.U32 R11, RZ, RZ, R222 ;  /* 0x000000ffff0b7224 */ /* 0x020fe200078e00de */
[----:B------:R-:W-:-:S05]  /*d8050*/  MOV R10, R223 ;  /* 0x000000df000a7202 */ /* 0x000fca0000000f00 */
[----:B------:R5:W-:Y:S04]  /*d8060*/  STL.64 [R1+0x1b10], R10 ;  /* 0x001b100a01007387 */ /* 0x000be80000100a00 */
[----:B------:R5:W-:Y:S01]  /*d8070*/  LDGSTS.E [R6+0x1000], [R10.64], P1 ;  /* 0x010000000a067fae */ /* 0x000be20008921844 */
[----:B------:R-:W4:Y:S02]  /*d8080*/  LDL.LU R220, [R1+0x120] ;  /* 0x0001200001dc7983 */ /* 0x000f240000300800 */
[----:B------:R-:W4:Y:S01]  /*d8090*/  LDL.LU R221, [R1+0x124] ;  /* 0x0001240001dd7983 */ /* 0x000f220000300800 */
[----:B-----5:R-:W-:Y:S01]  /*d80a0*/  MOV R10, R219 ;  /* 0x000000db000a7202 */ /* 0x020fe20000000f00 */
[----:B------:R-:W-:-:S05]  /*d80b0*/  IMAD.MOV.U32 R11, RZ, RZ, R218 ;  /* 0x000000ffff0b7224 */ /* 0x000fca00078e00da */
[----:B------:R5:W-:Y:S01]  /*d80c0*/  STL.64 [R1+0x1b18], R10 ;  /* 0x001b180a01007387 */ /* 0x000be20000100a00 */
[----:B------:R-:W4:Y:S02]  /*d80d0*/  LDL.LU R222, [R1+0x118] ;  /* 0x0001180001de7983 */ /* 0x000f240000300800 */
[----:B------:R-:W4:Y:S01]  /*d80e0*/  LDL.LU R223, [R1+0x11c] ;  /* 0x00011c0001df7983 */ /* 0x000f220000300800 */
[----:B------:R5:W-:Y:S01]  /*d80f0*/  LDGSTS.E [R3+0x2000], [R10.64], P1 ;  /* 0x020000000a037fae */ /* 0x000be20008921844 */
[----:B-1----:R-:W-:Y:S02]  /*d8100*/  IADD3 R4, R7, 0x100000, RZ ;  /* 0x0010000007047810 */ /* 0x002fe40007ffe0ff */
[----:B-----5:R-:W-:Y:S01]  /*d8110*/  MOV R10, R248 ;  /* 0x000000f8000a7202 */ /* 0x020fe20000000f00 */
[----:B------:R-:W-:-:S05]  /*d8120*/  IMAD.MOV.U32 R11, RZ, RZ, R240 ;  /* 0x000000ffff0b7224 */ /* 0x000fca00078e00f0 */
[----:B------:R2:W-:Y:S04]  /*d8130*/  STL.64 [R1+0x1b20], R10 ;  /* 0x001b200a01007387 */ /* 0x0005e80000100a00 */
[----:B------:R2:W-:Y:S01]  /*d8140*/  LDGSTS.E [R4+0x3000], [R10.64], P1 ;  /* 0x030000000a047fae */ /* 0x0005e20008921844 */
[----:B------:R-:W5:Y:S02]  /*d8150*/  LDL.LU R218, [R1+0x110] ;  /* 0x0001100001da7983 */ /* 0x000f640000300800 */
[----:B------:R-:W5:Y:S02]  /*d8160*/  LDL.LU R219, [R1+0x114] ;  /* 0x0001140001db7983 */ /* 0x000f640000300800 */
[----:B------:R-:W5:Y:S01]  /*d8170*/  LDL.LU R240, [R1+0x108] ;  /* 0x0001080001f07983 */ /* 0x000f620000300800 */
[----:B------:R-:W5:Y:S01]  /*d8180*/  LDL.LU R248, [R1+0x10c] ;  /* 0x00010c0001f87983 */ /* 0x000f620000300800 */
[----:B--2---:R-:W-:Y:S01]  /*d8190*/  IMAD.MOV.U32 R11, RZ, RZ, R249 ;  /* 0x000000ffff0b7224 */ /* 0x004fe200078e00f9 */
[----:B---3--:R-:W-:-:S05]  /*d81a0*/  MOV R10, R250 ;  /* 0x000000fa000a7202 */ /* 0x008fca0000000f00 */
[----:B------:R4:W-:Y:S04]  /*d81b0*/  STL.64 [R1+0x1b28], R10 ;  /* 0x001b280a01007387 */ /* 0x0009e80000100a00 */
[----:B------:R4:W-:Y:S01]  /*d81c0*/  LDGSTS.E [R3+0x4000], [R10.64], P1 ;  /* 0x040000000a037fae */ /* 0x0009e20008921844 */
[----:B------:R-:W2:Y:S02]  /*d81d0*/  LDL.LU R249, [R1+0x100] ;  /* 0x0001000001f97983 */ /* 0x000ea40000300800 */
[----:B------:R-:W3:Y:S01]  /*d81e0*/  LDL.LU R250, [R1+0x104] ;  /* 0x0001040001fa7983 */ /* 0x000ee20000300800 */
[----:B----4-:R-:W-:Y:S01]  /*d81f0*/  MOV R10, R225 ;  /* 0x000000e1000a7202 */ /* 0x010fe20000000f00 */
[----:B------:R-:W-:-:S05]  /*d8200*/  IMAD.MOV.U32 R11, RZ, RZ, R224 ;  /* 0x000000ffff0b7224 */ /* 0x000fca00078e00e0 */
[----:B------:R1:W-:Y:S04]  /*d8210*/  STL.64 [R1+0x1b30], R10 ;  /* 0x001b300a01007387 */ /* 0x0003e80000100a00 */
[----:B------:R1:W-:Y:S02]  /*d8220*/  LDGSTS.E [R4+0x5000], [R10.64], P1 ;  /* 0x050000000a047fae */ /* 0x0003e40008921844 */
[----:B-1----:R-:W-:Y:S01]  /*d8230*/  MOV R10, R244 ;  /* 0x000000f4000a7202 */ /* 0x002fe20000000f00 */
[----:B------:R-:W-:-:S05]  /*d8240*/  IMAD.MOV.U32 R11, RZ, RZ, R251 ;  /* 0x000000ffff0b7224 */ /* 0x000fca00078e00fb */
[----:B------:R1:W-:Y:S04]  /*d8250*/  STL.64 [R1+0x1b38], R10 ;  /* 0x001b380a01007387 */ /* 0x0003e80000100a00 */
[----:B------:R1:W-:Y:S01]  /*d8260*/  LDGSTS.E [R3+0x6000], [R10.64], P1 ;  /* 0x060000000a037fae */ /* 0x0003e20008921844 */
[----:B------:R-:W4:Y:S02]  /*d8270*/  LDL.LU R251, [R1+0xe8] ;  /* 0x0000e80001fb7983 */ /* 0x000f240000300800 */
[----:B------:R-:W4:Y:S01]  /*d8280*/  LDL.LU R244, [R1+0xec] ;  /* 0x0000ec0001f47983 */ /* 0x000f220000300800 */
[----:B-1----:R-:W-:Y:S01]  /*d8290*/  MOV R10, R227 ;  /* 0x000000e3000a7202 */ /* 0x002fe20000000f00 */
[----:B------:R-:W-:-:S05]  /*d82a0*/  IMAD.MOV.U32 R11, RZ, RZ, R226 ;  /* 0x000000ffff0b7224 */ /* 0x000fca00078e00e2 */
[----:B------:R1:W-:Y:S04]  /*d82b0*/  STL.64 [R1+0x1b40], R10 ;  /* 0x001b400a01007387 */ /* 0x0003e80000100a00 */
[----:B------:R1:W-:Y:S01]  /*d82c0*/  LDGSTS.E [R4+0x7000], [R10.64], P1 ;  /* 0x070000000a047fae */ /* 0x0003e20008921844 */
[----:B------:R-:W4:Y:S02]  /*d82d0*/  LDL.LU R226, [R1+0xe0] ;  /* 0x0000e00001e27983 */ /* 0x000f240000300800 */
[----:B------:R-:W4:Y:S01]  /*d82e0*/  LDL.LU R227, [R1+0xe4] ;  /* 0x0000e40001e37983 */ /* 0x000f220000300800 */
[----:B-1----:R-:W-:Y:S01]  /*d82f0*/  MOV R10, R221 ;  /* 0x000000dd000a7202 */ /* 0x002fe20000000f00 */
[----:B------:R-:W-:Y:S02]  /*d8300*/  IMAD.MOV.U32 R11, RZ, RZ, R220 ;  /* 0x000000ffff0b7224 */ /* 0x000fe400078e00dc */
[----:B------:R-:W4:Y:S01]  /*d8310*/  LDL.LU R220, [R1+0xd8] ;  /* 0x0000d80001dc7983 */ /* 0x000f220000300800 */
[----:B------:R-:W4:Y:S02]  /*d8320*/  LDL.LU R221, [R1+0xdc] ;  /* 0x0000dc0001dd7983 */ /* 0x000f240000300800 */
[----:B------:R1:W-:Y:S01]  /*d8330*/  STL.64 [R1+0x1b48], R10 ;  /* 0x001b480a01007387 */ /* 0x0003e20000100a00 */
[----:B------:R1:W-:Y:S02]  /*d8340*/  LDGSTS.E [R3+0x8000], [R10.64], P1 ;  /* 0x080000000a037fae */ /* 0x0003e40008921844 */
[----:B-1----:R-:W-:Y:S01]  /*d8350*/  MOV R10, R223 ;  /* 0x000000df000a7202 */ /* 0x002fe20000000f00 */
[----:B------:R-:W-:-:S05]  /*d8360*/  IMAD.MOV.U32 R11, RZ, RZ, R222 ;  /* 0x000000ffff0b7224 */ /* 0x000fca00078e00de */
[----:B------:R5:W-:Y:S01]  /*d8370*/  STL.64 [R1+0x1b50], R10 ;  /* 0x001b500a01007387 */ /* 0x000be20000100a00 */
[----:B------:R-:W4:Y:S02]  /*d8380*/  LDL.LU R222, [R1+0xc0] ;  /* 0x0000c00001de7983 */ /* 0x000f240000300800 */
[----:B------:R-:W4:Y:S01]  /*d8390*/  LDL.LU R223, [R1+0xd4] ;  /* 0x0000d40001df7983 */ /* 0x000f220000300800 */
[----:B------:R5:W-:Y:S02]  /*d83a0*/  LDGSTS.E [R4+0x9000], [R10.64], P1 ;  /* 0x090000000a047fae */ /* 0x000be40008921844 */
[----:B-----5:R-:W-:Y:S01]  /*d83b0*/  MOV R10, R219 ;  /* 0x000000db000a7202 */ /* 0x020fe20000000f00 */
[----:B------:R-:W-:-:S05]  /*d83c0*/  IMAD.MOV.U32 R11, RZ, RZ, R218 ;  /* 0x000000ffff0b7224 */ /* 0x000fca00078e00da */
[----:B------:R1:W-:Y:S04]  /*d83d0*/  STL.64 [R1+0x1b58], R10 ;  /* 0x001b580a01007387 */ /* 0x0003e80000100a00 */
[----:B------:R1:W-:Y:S02]  /*d83e0*/  LDGSTS.E [R3+0xa000], [R10.64], P1 ;  /* 0x0a0000000a037fae */ /* 0x0003e40008921844 */
[----:B-1----:R-:W-:Y:S01]  /*d83f0*/  MOV R10, R248 ;  /* 0x000000f8000a7202 */ /* 0x002fe20000000f00 */
[----:B------:R-:W-:-:S05]  /*d8400*/  IMAD.MOV.U32 R11, RZ, RZ, R240 ;  /* 0x000000ffff0b7224 */ /* 0x000fca00078e00f0 */
[----:B------:R2:W-:Y:S04]  /*d8410*/  STL.64 [R1+0x1b60], R10 ;  /* 0x001b600a01007387 */ /* 0x0005e80000100a00 */
[----:B------:R2:W-:Y:S01]  /*d8420*/  LDGSTS.E [R4+0xb000], [R10.64], P1 ;  /* 0x0b0000000a047fae */ /* 0x0005e20008921844 */
[----:B------:R-:W5:Y:S02]  /*d8430*/  LDL.LU R218, [R1+0xb4] ;  /* 0x0000b40001da7983 */ /* 0x000f640000300800 */
[----:B------:R-:W5:Y:S01]  /*d8440*/  LDL.LU R219, [R1+0xc8] ;  /* 0x0000c80001db7983 */ /* 0x000f620000300800 */
[----:B------:R-:W-:-:S05]  /*d8450*/  IADD3 R9, P6, R30, R242, RZ ;  /* 0x000000f21e097210 */ /* 0x000fca0007fde0ff */
[----:B------:R-:W-:Y:S02]  /*d8460*/  IMAD.X R8, R31, 0x1, R2, P6 ;  /* 0x000000011f087824 */ /* 0x000fe400030e0602 */
[----:B--2---:R-:W-:Y:S01]  /*d8470*/  IMAD.MOV.U32 R11, RZ, RZ, R249 ;  /* 0x000000ffff0b7224 */ /* 0x004fe200078e00f9 */
[----:B---3--:R-:W-:-:S05]  /*d8480*/  MOV R10, R250 ;  /* 0x000000fa000a7202 */ /* 0x008fca0000000f00 */
[----:B------:R4:W-:Y:S04]  /*d8490*/  STL.64 [R1+0x1b68], R10 ;  /* 0x001b680a01007387 */ /* 0x0009e80000100a00 */
[----:B------:R4:W-:Y:S01]  /*d84a0*/  LDGSTS.E [R3+0xc000], [R10.64], P1 ;  /* 0x0c0000000a037fae */ /* 0x0009e20008921844 */
[----:B------:R-:W2:Y:S02]  /*d84b0*/  LDL.LU R240, [R1+0xb8] ;  /* 0x0000b80001f07983 */ /* 0x000ea40000300800 */
[----:B------:R-:W3:Y:S02]  /*d84c0*/  LDL.LU R248, [R1+0xcc] ;  /* 0x0000cc0001f87983 */ /* 0x000ee40000300800 */
[----:B------:R-:W3:Y:S01]  /*d84d0*/  LDL.LU R249, [R1+0xbc] ;  /* 0x0000bc0001f97983 */ /* 0x000ee20000300800 */
[----:B------:R-:W3:Y:S01]  /*d84e0*/  LDL.LU R250, [R1+0xd0] ;  /* 0x0000d00001fa7983 */ /* 0x000ee20000300800 */
[----:B----4-:R-:W-:Y:S01]  /*d84f0*/  IMAD.MOV.U32 R11, RZ, RZ, R251 ;  /* 0x000000ffff0b7224 */ /* 0x010fe200078e00fb */
[----:B------:R-:W-:-:S02]  /*d8500*/  MOV R10, R244 ;  /* 0x000000f4000a7202 */ /* 0x000fc40000000f00 */
[----:B------:R-:W4:Y:S01]  /*d8510*/  LDL.LU R251, [R1+0xb0] ;  /* 0x0000b00001fb7983 */ /* 0x000f220000300800 */
[----:B------:R-:W4:Y:S03]  /*d8520*/  LDL.LU R244, [R1+0xc4] ;  /* 0x0000c40001f47983 */ /* 0x000f260000300800 */
[----:B------:R1:W-:Y:S04]  /*d8530*/  STL.64 [R1+0x1b70], R10 ;  /* 0x001b700a01007387 */ /* 0x0003e80000100a00 */
[----:B------:R1:W-:Y:S02]  /*d8540*/  LDGSTS.E [R4+0xd000], [R10.64], P1 ;  /* 0x0d0000000a047fae */ /* 0x0003e40008921844 */
[----:B-1----:R-:W-:Y:S01]  /*d8550*/  IMAD.MOV.U32 R11, RZ, RZ, R226 ;  /* 0x000000ffff0b7224 */ /* 0x002fe200078e00e2 */
[----:B------:R-:W-:-:S05]  /*d8560*/  MOV R10, R227 ;  /* 0x000000e3000a7202 */ /* 0x000fca0000000f00 */
[----:B------:R1:W-:Y:S04]  /*d8570*/  STL.64 [R1+0x1b78], R10 ;  /* 0x001b780a01007387 */ /* 0x0003e80000100a00 */
[----:B------:R1:W-:Y:S02]  /*d8580*/  LDGSTS.E [R3+0xe000], [R10.64], P1 ;  /* 0x0e0000000a037fae */ /* 0x0003e40008921844 */
[----:B-1----:R-:W-:Y:S01]  /*d8590*/  MOV R10, R221 ;  /* 0x000000dd000a7202 */ /* 0x002fe20000000f00 */
[----:B------:R-:W-:-:S05]  /*d85a0*/  IMAD.MOV.U32 R11, RZ, RZ, R220 ;  /* 0x000000ffff0b7224 */ /* 0x000fca00078e00dc */
[----:B------:R1:W-:Y:S04]  /*d85b0*/  STL.64 [R1+0x1b80], R10 ;  /* 0x001b800a01007387 */ /* 0x0003e80000100a00 */
[----:B------:R1:W-:Y:S01]  /*d85c0*/  LDGSTS.E [R4+0xf000], [R10.64], P1 ;  /* 0x0f0000000a047fae */ /* 0x0003e20008921844 */
[----:B------:R-:W4:Y:S02]  /*d85d0*/  LDL.LU.64 R30, [R1+0x1bb0] ;  /* 0x001bb000011e7983 */ /* 0x000f240000300a00 */
[----:B------:R-:W4:Y:S02]  /*d85e0*/  LDL.LU.64 R28, [R1+0x1c10] ;  /* 0x001c1000011c7983 */ /* 0x000f240000300a00 */
[----:B------:R-:W4:Y:S01]  /*d85f0*/  LDL.LU.64 R26, [R1+0x1be0] ;  /* 0x001be000011a7983 */ /* 0x000f220000300a00 */
[----:B------:R-:W4:Y:S01]  /*d8600*/  LDL.LU.64 R24, [R1+0x1bd8] ;  /* 0x001bd80001187983 */ /* 0x000f220000300a00 */
[----:B-1----:R-:W-:Y:S01]  /*d8610*/  MOV R10, R223 ;  /* 0x000000df000a7202 */ /* 0x002fe20000000f00 */
[----:B------:R-:W-:-:S05]  /*d8620*/  IMAD.MOV.U32 R11, RZ, RZ, R222 ;  /* 0x000000ffff0b7224 */ /* 0x000fca00078e00de */
[----:B------:R1:W-:Y:S01]  /*d8630*/  STL.64 [R1+0x1b90], R10 ;  /* 0x001b900a01007387 */ /* 0x0003e20000100a00 */
[----:B------:R-:W4:Y:S02]  /*d8640*/  LDL.LU.64 R22, [R1+0x1bd0] ;  /* 0x001bd00001167983 */ /* 0x000f240000300a00 */
[----:B------:R-:W4:Y:S02]  /*d8650*/  LDL.LU.64 R20, [R1+0x1bc8] ;  /* 0x001bc80001147983 */ /* 0x000f240000300a00 */
[----:B------:R-:W4:Y:S01]  /*d8660*/  LDL.LU.64 R18, [R1+0x1bc0] ;  /* 0x001bc00001127983 */ /* 0x000f220000300a00 */
[----:B------:R-:W4:Y:S01]  /*d8670*/  LDL.LU.64 R16, [R1+0x1bb8] ;  /* 0x001bb80001107983 */ /* 0x000f220000300a00 */
[----:B------:R-:W4:Y:S01]  /*d8680*/  LDL.LU.64 R14, [R1+0x1c08] ;  /* 0x001c0800010e7983 */ /* 0x000f220000300a00 */
[----:B------:R-:W-:Y:S02]  /*d8690*/  IADD3 R5, R7, 0x100000, RZ ;  /* 0x0010000007057810 */ /* 0x000fe40007ffe0ff */
[----:B------:R1:W-:Y:S01]  /*d86a0*/  LDGSTS.E [R3+0x10000], [R10.64], P1 ;  /* 0x100000000a037fae */ /* 0x0003e20008921844 */
[----:B------:R-:W-:-:S02]  /*d86b0*/  LOP3.LUT R13, R13, R12, RZ, 0x3c, !PT ;  /* 0x0000000c0d0d7212 */ /* 0x000fc400078e3cff */
[----:B------:R-:W-:Y:S01]  /*d86c0*/  LOP3.LUT R9, R9, R8, RZ, 0x3c, !PT ;  /* 0x0000000809097212 */ /* 0x000fe200078e3cff */
[----:B-1----:R-:W4:Y:S01]  /*d86d0*/  LDL.LU.64 R10, [R1+0x1f88] ;  /* 0x001f8800010a7983 */ /* 0x002f220000300a00 */
[----:B-----5:R-:W-:Y:S01]  /*d86e0*/  IMAD.MOV.U32 R33, RZ, RZ, R218 ;  /* 0x000000ffff217224 */ /* 0x020fe200078e00da */
[----:B------:R-:W-:-:S05]  /*d86f0*/  MOV R32, R219 ;  /* 0x000000db00207202 */ /* 0x000fca0000000f00 */
[----:B------:R2:W-:Y:S04]  /*d8700*/  STL.64 [R1+0x1ba0], R32 ;  /* 0x001ba02001007387 */ /* 0x0005e80000100a00 */
[----:B------:R2:W-:Y:S01]  /*d8710*/  LDGSTS.E [R5+0x11000], [R32.64], P1 ;  /* 0x1100000020057fae */ /* 0x0005e20008921844 */
[----:B------:R-:W-:Y:S02]  /*d8720*/  LOP3.LUT R12, R13, R12, RZ, 0x3c, !PT ;  /* 0x0000000c0d0c7212 */ /* 0x000fe400078e3cff */
[----:B------:R-:W-:Y:S02]  /*d8730*/  LOP3.LUT R8, R9, R8, RZ, 0x3c, !PT ;  /* 0x0000000809087212 */ /* 0x000fe400078e3cff */
[----:B------:R-:W-:Y:S02]  /*d8740*/  LOP3.LUT R13, R13, R12, RZ, 0x3c, !PT ;  /* 0x0000000c0d0d7212 */ /* 0x000fe400078e3cff */
[----:B------:R-:W-:Y:S01]  /*d8750*/  LOP3.LUT R9, R9, R8, RZ, 0x3c, !PT ;  /* 0x0000000809097212 */ /* 0x000fe200078e3cff */
[----:B--2---:R-:W-:Y:S01]  /*d8760*/  IMAD.MOV.U32 R33, RZ, RZ, R240 ;  /* 0x000000ffff217224 */ /* 0x004fe200078e00f0 */
[----:B---3--:R-:W-:-:S05]  /*d8770*/  MOV R32, R248 ;  /* 0x000000f800207202 */ /* 0x008fca0000000f00 */
[----:B------:R1:W-:Y:S04]  /*d8780*/  STL.64 [R1+0x1b98], R32 ;  /* 0x001b982001007387 */ /* 0x0003e80000100a00 */
[----:B------:R1:W-:Y:S02]  /*d8790*/  LDGSTS.E [R4+0x12000], [R32.64], P1 ;  /* 0x1200000020047fae */ /* 0x0003e40008921844 */
[----:B-1----:R-:W-:Y:S01]  /*d87a0*/  MOV R32, R250 ;  /* 0x000000fa00207202 */ /* 0x002fe20000000f00 */
[----:B------:R-:W-:-:S05]  /*d87b0*/  IMAD.MOV.U32 R33, RZ, RZ, R249 ;  /* 0x000000ffff217224 */ /* 0x000fca00078e00f9 */
[----:B------:R4:W-:Y:S04]  /*d87c0*/  STL.64 [R1+0x1b88], R32 ;  /* 0x001b882001007387 */ /* 0x0009e80000100a00 */
[----:B------:R4:W-:Y:S02]  /*d87d0*/  LDGSTS.E [R3+0x13000], [R32.64], P1 ;  /* 0x1300000020037fae */ /* 0x0009e40008921844 */
[----:B----4-:R-:W-:Y:S01]  /*d87e0*/  MOV R32, R244 ;  /* 0x000000f400207202 */ /* 0x010fe20000000f00 */
[----:B------:R-:W-:-:S05]  /*d87f0*/  IMAD.MOV.U32 R33, RZ, RZ, R251 ;  /* 0x000000ffff217224 */ /* 0x000fca00078e00fb */
[----:B------:R-:W-:Y:S04]  /*d8800*/  STL.64 [R1+0x1ba8], R32 ;  /* 0x001ba82001007387 */ /* 0x000fe80000100a00 */
[----:B------:R1:W-:Y:S01]  /*d8810*/  LDGSTS.E [R5+0x14000], [R32.64], P1 ;  /* 0x1400000020057fae */ /* 0x0003e20008921844 */
[----:B------:R2:W-:Y:S02]  /*d8820*/  STL.64 [R1+0x1bf0], R12 ;  /* 0x001bf00c01007387 */ /* 0x0005e40000100a00 */
[----:B------:R2:W-:Y:S02]  /*d8830*/  LDGSTS.E [R4+0x15000], [R12.64], P1 ;  /* 0x150000000c047fae */ /* 0x0005e40008921844 */
[----:B------:R3:W-:Y:S01]  /*d8840*/  STL.64 [R1+0x1c00], R8 ;  /* 0x001c000801007387 */ /* 0x0007e20000100a00 */
[----:B------:R4:W-:Y:S04]  /*d8850*/  LDGSTS.E [R3+0x16000], [R8.64], P1 ;  /* 0x1600000008037fae */ /* 0x0009e80008921844 */
[----:B--2---:R-:W2:Y:S01]  /*d8860*/  LDL.LU.64 R12, [R1+0x1f80] ;  /* 0x001f8000010c7983 */ /* 0x004ea20000300a00 */
[----:B------:R-:W-:-:S02]  /*d8870*/  IADD3 R39, P4, R24, R242, RZ ;  /* 0x000000f218277210 */ /* 0x000fc40007f9e0ff */
[----:B------:R-:W-:-:S03]  /*d8880*/  IADD3 R37, P3, R26, R242, RZ ;  /* 0x000000f21a257210 */ /* 0x000fc60007f7e0ff */
[--C-:B------:R-:W-:Y:S01]  /*d8890*/  IMAD.X R38, R25, 0x1, R2.reuse, P4 ;  /* 0x0000000119267824 */ /* 0x100fe200020e0602 */
[----:B----4-:R-:W-:Y:S02]  /*d88a0*/  IADD3 R3, P2, R28, R242, RZ ;  /* 0x000000f21c037210 */ /* 0x010fe40007f5e0ff */
[----:B------:R-:W-:Y:S02]  /*d88b0*/  IADD3.X R36, R27, R2, RZ, P3, !PT ;  /* 0x000000021b247210 */ /* 0x000fe40001ffe4ff */
[-C--:B-1----:R-:W-:Y:S02]  /*d88c0*/  IADD3 R5, P5, R14, R242.reuse, RZ ;  /* 0x000000f20e057210 */ /* 0x082fe40007fbe0ff */
[----:B------:R-:W-:Y:S02]  /*d88d0*/  IADD3 R54, P4, R16, R242, RZ ;  /* 0x000000f210367210 */ /* 0x000fe40007f9e0ff */
[----:B------:R-:W-:Y:S02]  /*d88e0*/  IADD3.X R6, R15, R2, RZ, P5, !PT ;  /* 0x000000020f067210 */ /* 0x000fe40002ffe4ff */
[----:B------:R-:W4:Y:S01]  /*d88f0*/  LDL.LU.64 R14, [R1+0x1f78] ;  /* 0x001f7800010e7983 */ /* 0x000f220000300a00 */
[--C-:B------:R-:W-:Y:S01]  /*d8900*/  IMAD.X R53, R17, 0x1, R2.reuse, P4 ;  /* 0x0000000111357824 */ /* 0x100fe200020e0602 */
[-C--:B------:R-:W-:Y:S01]  /*d8910*/  IADD3 R49, P3, R18, R242.reuse, RZ ;  /* 0x000000f212317210 */ /* 0x080fe20007f7e0ff */
[----:B------:R-:W5:Y:S02]  /*d8920*/  LDL.LU.64 R16, [R1+0x1f70] ;  /* 0x001f700001107983 */ /* 0x000f640000300a00 */
[----:B------:R-:W-:Y:S01]  /*d8930*/  IMAD.X R4, R29, 0x1, R2, P2 ;  /* 0x000000011d047824 */ /* 0x000fe200010e0602 */
[----:B------:R-:W-:-:S02]  /*d8940*/  IADD3 R47, P2, R20, R242, RZ ;  /* 0x000000f2142f7210 */ /* 0x000fc40007f5e0ff */
[----:B------:R-:W-:Y:S02]  /*d8950*/  IADD3.X R48, R19, R2, RZ, P3, !PT ;  /* 0x0000000213307210 */ /* 0x000fe40001ffe4ff */
[----:B------:R-:W-:Y:S01]  /*d8960*/  IADD3 R52, P0, R30, R242, RZ ;  /* 0x000000f21e347210 */ /* 0x000fe20007f1e0ff */
[----:B------:R-:W5:Y:S01]  /*d8970*/  LDL.LU.64 R18, [R1+0x1f68] ;  /* 0x001f680001127983 */ /* 0x000f620000300a00 */
[----:B------:R-:W-:Y:S02]  /*d8980*/  IMAD.X R46, R21, 0x1, R2, P2 ;  /* 0x00000001152e7824 */ /* 0x000fe400010e0602 */
[----:B------:R-:W-:Y:S01]  /*d8990*/  IADD3.X R51, R31, R2, RZ, P0, !PT ;  /* 0x000000021f337210 */ /* 0x000fe200007fe4ff */
[----:B------:R-:W-:Y:S01]  /*d89a0*/  IADD3 R45, P0, R22, R242, RZ ;  /* 0x000000f2162d7210 */ /* 0x000fe20007f1e0ff */
[----:B------:R-:W5:Y:S03]  /*d89b0*/  LDL.LU.64 R20, [R1+0x1f60] ;  /* 0x001f600001147983 */ /* 0x000f660000300a00 */
[----:B------:R-:W-:-:S02]  /*d89c0*/  IADD3.X R44, R23, R2, RZ, P0, !PT ;  /* 0x00000002172c7210 */ /* 0x000fc400007fe4ff */
[----:B------:R-:W5:Y:S01]  /*d89d0*/  LDL.LU.64 R22, [R1+0x1f58] ;  /* 0x001f580001167983 */ /* 0x000f620000300a00 */
[----:B------:R-:W5:Y:S02]  /*d89e0*/  LDL.LU.64 R24, [R1+0x1f50] ;  /* 0x001f500001187983 */ /* 0x000f640000300a00 */
[----:B------:R-:W5:Y:S01]  /*d89f0*/  LDL.LU.64 R26, [R1+0x1f48] ;  /* 0x001f4800011a7983 */ /* 0x000f620000300a00 */
[----:B---3--:R-:W-:-:S05]  /*d8a00*/  IADD3 R8, P6, R10, R242, RZ ;  /* 0x000000f20a087210 */ /* 0x008fca0007fde0ff */
[----:B------:R-:W-:-:S05]  /*d8a10*/  IMAD.X R9, R11, 0x1, R2, P6 ;  /* 0x000000010b097824 */ /* 0x000fca00030e0602 */
[----:B------:R1:W-:Y:S01]  /*d8a20*/  STL.64 [R1+0x1f88], R8 ;  /* 0x001f880801007387 */ /* 0x0003e20000100a00 */
[----:B--2---:R-:W-:-:S04]  /*d8a30*/  IADD3 R10, P0, R12, R242, RZ ;  /* 0x000000f20c0a7210 */ /* 0x004fc80007f1e0ff */
[----:B------:R-:W-:-:S05]  /*d8a40*/  IADD3.X R11, R13, R2, RZ, P0, !PT ;  /* 0x000000020d0b7210 */ /* 0x000fca00007fe4ff */
[----:B------:R2:W-:Y:S01]  /*d8a50*/  STL.64 [R1+0x1f80], R10 ;  /* 0x001f800a01007387 */ /* 0x0005e20000100a00 */
[----:B------:R-:W3:Y:S01]  /*d8a60*/  LDL.LU.64 R28, [R1+0x1f10] ;  /* 0x001f1000011c7983 */ /* 0x000ee20000300a00 */
[----:B----4-:R-:W-:-:S05]  /*d8a70*/  IADD3 R12, P0, R14, R242, RZ ;  /* 0x000000f20e0c7210 */ /* 0x010fca0007f1e0ff */
[----:B------:R-:W-:Y:S01]  /*d8a80*/  IMAD.X R13, R15, 0x1, R2, P0 ;  /* 0x000000010f0d7824 */ /* 0x000fe200000e0602 */
[----:B-----5:R-:W-:-:S04]  /*d8a90*/  IADD3 R14, P0, R16, R242, RZ ;  /* 0x000000f2100e7210 */ /* 0x020fc80007f1e0ff */
[----:B------:R-:W-:Y:S01]  /*d8aa0*/  IADD3.X R15, R17, R2, RZ, P0, !PT ;  /* 0x00000002110f7210 */ /* 0x000fe200007fe4ff */
[----:B------:R-:W-:-:S05]  /*d8ab0*/  IADD3 R16, P0, R18, R242, RZ ;  /* 0x000000f212107210 */ /* 0x000fca0007f1e0ff */
[----:B------:R-:W-:Y:S01]  /*d8ac0*/  IMAD.X R17, R19, 0x1, R2, P0 ;  /* 0x0000000113117824 */ /* 0x000fe200000e0602 */
[----:B------:R-:W-:-:S04]  /*d8ad0*/  IADD3 R18, P0, R20, R242, RZ ;  /* 0x000000f214127210 */ /* 0x000fc80007f1e0ff */
[----:B------:R-:W-:Y:S01]  /*d8ae0*/  IADD3.X R19, R21, R2, RZ, P0, !PT ;  /* 0x0000000215137210 */ /* 0x000fe200007fe4ff */
[----:B------:R-:W-:-:S05]  /*d8af0*/  IADD3 R20, P0, R22, R242, RZ ;  /* 0x000000f216147210 */ /* 0x000fca0007f1e0ff */
[----:B------:R-:W-:Y:S01]  /*d8b00*/  IMAD.X R21, R23, 0x1, R2, P0 ;  /* 0x0000000117157824 */ /* 0x000fe200000e0602 */
[----:B------:R-:W-:-:S04]  /*d8b10*/  IADD3 R22, P0, R24, R242, RZ ;  /* 0x000000f218167210 */ /* 0x000fc80007f1e0ff */
[----:B------:R-:W-:Y:S01]  /*d8b20*/  IADD3.X R23, R25, R2, RZ, P0, !PT ;  /* 0x0000000219177210 */ /* 0x000fe200007fe4ff */
[----:B------:R-:W-:Y:S01]  /*d8b30*/  IADD3 R24, P0, R26, R242, RZ ;  /* 0x000000f21a187210 */ /* 0x000fe20007f1e0ff */
[----:B------:R-:W-:-:S05]  /*d8b40*/  IADD3 R26, R7, 0x100000, RZ ;  /* 0x00100000071a7810 */ /* 0x000fca0007ffe0ff */
[----:B------:R1:W-:Y:S02]  /*d8b50*/  LDGSTS.E [R26+0x17000], [R8.64], P1 ;  /* 0x17000000081a7fae */ /* 0x0003e40008921844 */
[----:B-1----:R-:W-:-:S05]  /*d8b60*/  IADD3 R8, R7, 0x100000, RZ ;  /* 0x0010000007087810 */ /* 0x002fca0007ffe0ff */
[----:B------:R2:W-:Y:S02]  /*d8b70*/  LDGSTS.E [R8+0x18000], [R10.64], P1 ;  /* 0x180000000a087fae */ /* 0x0005e40008921844 */
[----:B--2---:R-:W-:Y:S01]  /*d8b80*/  MOV R10, R12 ;  /* 0x0000000c000a7202 */ /* 0x004fe20000000f00 */
[----:B------:R-:W-:Y:S01]  /*d8b90*/  IMAD.MOV.U32 R11, RZ, RZ, R13 ;  /* 0x000000ffff0b7224 */ /* 0x000fe200078e000d */
[----:B------:R-:W-:Y:S01]  /*d8ba0*/  MOV R12, R14 ;  /* 0x0000000e000c7202 */ /* 0x000fe20000000f00 */
[----:B------:R-:W-:-:S03]  /*d8bb0*/  IMAD.MOV.U32 R13, RZ, RZ, R15 ;  /* 0x000000ffff0d7224 */ /* 0x000fc600078e000f */
[----:B------:R1:W-:Y:S04]  /*d8bc0*/  STL.64 [R1+0x1f78], R10 ;  /* 0x001f780a01007387 */ /* 0x0003e80000100a00 */
[----:B------:R1:W-:Y:S01]  /*d8bd0*/  LDGSTS.E [R8+0x19000], [R10.64], P1 ;  /* 0x190000000a087fae */ /* 0x0003e20008921844 */
[----:B------:R2:W-:Y:S02]  /*d8be0*/  LDGSTS.E [R8+0x1a000], [R12.64], P1 ;  /* 0x1a0000000c087fae */ /* 0x0005e40008921844 */
[----:B------:R4:W-:Y:S01]  /*d8bf0*/  LDGSTS.E [R8+0x1b000], [R16.64], P1 ;  /* 0x1b00000010087fae */ /* 0x0009e20008921844 */
[----:B-1----:R-:W5:Y:S01]  /*d8c00*/  LDL.LU.64 R10, [R1+0x1be8] ;  /* 0x001be800010a7983 */ /* 0x002f620000300a00 */
[----:B------:R2:W-:Y:S03]  /*d8c10*/  STL.64 [R1+0x1f70], R12 ;  /* 0x001f700c01007387 */ /* 0x0005e60000100a00 */
[----:B--2---:R-:W2:Y:S01]  /*d8c20*/  LDL.LU.64 R12, [R1+0x1ed8] ;  /* 0x001ed800010c7983 */ /* 0x004ea20000300a00 */
[----:B------:R-:W2:Y:S02]  /*d8c30*/  LDL.LU.64 R14, [R1+0x1ea0] ;  /* 0x001ea000010e7983 */ /* 0x000ea40000300a00 */
[----:B------:R4:W-:Y:S02]  /*d8c40*/  STL.64 [R1+0x1f68], R16 ;  /* 0x001f681001007387 */ /* 0x0009e40000100a00 */
[----:B----4-:R-:W-:Y:S01]  /*d8c50*/  MOV R16, R18 ;  /* 0x0000001200107202 */ /* 0x010fe20000000f00 */
[----:B------:R-:W-:-:S05]  /*d8c60*/  IMAD.MOV.U32 R17, RZ, RZ, R19 ;  /* 0x000000ffff117224 */ /* 0x000fca00078e0013 */
[----:B------:R1:W-:Y:S04]  /*d8c70*/  STL.64 [R1+0x1f60], R16 ;  /* 0x001f601001007387 */ /* 0x0003e80000100a00 */
[----:B------:R1:W-:Y:S01]  /*d8c80*/  LDGSTS.E [R8+0x1c000], [R16.64], P1 ;  /* 0x1c00000010087fae */ /* 0x0003e20008921844 */
[----:B------:R4:W-:Y:S02]  /*d8c90*/  LDGSTS.E [R8+0x1d000], [R20.64], P1 ;  /* 0x1d00000014087fae */ /* 0x0009e40008921844 */
[----:B------:R-:W-:Y:S02]  /*d8ca0*/  IMAD.X R25, R27, 0x1, R2, P0 ;  /* 0x000000011b197824 */ /* 0x000fe400000e0602 */
[----:B------:R4:W-:Y:S01]  /*d8cb0*/  LDGSTS.E [R8+0x1e000], [R22.64], P1 ;  /* 0x1e00000016087fae */ /* 0x0009e20008921844 */
[----:B-1----:R-:W2:Y:S01]  /*d8cc0*/  LDL.LU.64 R16, [R1+0x1e68] ;  /* 0x001e680001107983 */ /* 0x002ea20000300a00 */
[----:B------:R-:W2:Y:S02]  /*d8cd0*/  LDL.LU.64 R18, [R1+0x1e30] ;  /* 0x001e300001127983 */ /* 0x000ea40000300a00 */
[----:B------:R4:W-:Y:S02]  /*d8ce0*/  STL.64 [R1+0x1f58], R20 ;  /* 0x001f581401007387 */ /* 0x0009e40000100a00 */
[----:B----4-:R-:W4:Y:S01]  /*d8cf0*/  LDL.LU.64 R20, [R1+0x1df8] ;  /* 0x001df80001147983 */ /* 0x010f220000300a00 */
[----:B------:R-:W4:Y:S02]  /*d8d00*/  LDL.LU.64 R60, [R1+0x1dc0] ;  /* 0x001dc000013c7983 */ /* 0x000f240000300a00 */
[----:B------:R1:W-:Y:S02]  /*d8d10*/  STL.64 [R1+0x1f50], R22 ;  /* 0x001f501601007387 */ /* 0x0003e40000100a00 */
[----:B------:R-:W4:Y:S01]  /*d8d20*/  LDL.LU.64 R34, [R1+0x1d88] ;  /* 0x001d880001227983 */ /* 0x000f220000300a00 */
[----:B------:R-:W-:Y:S01]  /*d8d30*/  IADD3 R7, R7, 0x100000, RZ ;  /* 0x0010000007077810 */ /* 0x000fe20007ffe0ff */
[----:B------:R-:W4:Y:S01]  /*d8d40*/  LDL.LU.64 R26, [R1+0x1d50] ;  /* 0x001d5000011a7983 */ /* 0x000f220000300a00 */
[----:B-1----:R-:W-:Y:S01]  /*d8d50*/  MOV R22, R24 ;  /* 0x0000001800167202 */ /* 0x002fe20000000f00 */
[----:B------:R-:W-:-:S05]  /*d8d60*/  IMAD.MOV.U32 R23, RZ, RZ, R25 ;  /* 0x000000ffff177224 */ /* 0x000fca00078e0019 */
[----:B------:R3:W-:Y:S04]  /*d8d70*/  LDGSTS.E [R7+0x1f000], [R22.64], P1 ;  /* 0x1f00000016077fae */ /* 0x0007e80008921844 */
[----:B------:R1:W-:Y:S01]  /*d8d80*/  STL.64 [R1+0x1f48], R22 ;  /* 0x001f481601007387 */ /* 0x0003e20000100a00 */
[----:B------:R-:W-:Y:S02]  /*d8d90*/  SHF.L.U32 R245, R245, 0x2, RZ ;  /* 0x00000002f5f57819 */ /* 0x000fe400000006ff */
[----:B---3--:R-:W-:-:S04]  /*d8da0*/  IADD3 R7, P0, R28, R242, RZ ;  /* 0x000000f21c077210 */ /* 0x008fc80007f1e0ff */
[----:B------:R-:W-:Y:S02]  /*d8db0*/  IADD3.X R8, R29, R2, RZ, P0, !PT ;  /* 0x000000021d087210 */ /* 0x000fe400007fe4ff */
[----:B------:R-:W3:Y:S01]  /*d8dc0*/  LDL.LU.64 R28, [R1+0x1d18] ;  /* 0x001d1800011c7983 */ /* 0x000ee20000300a00 */
[----:B------:R-:W3:Y:S02]  /*d8dd0*/  LDL.LU.64 R30, [R1+0x1ce0] ;  /* 0x001ce000011e7983 */ /* 0x000ee40000300a00 */
[----:B------:R-:W3:Y:S02]  /*d8de0*/  LDL.LU.64 R32, [R1+0x1ca8] ;  /* 0x001ca80001207983 */ /* 0x000ee40000300a00 */
[----:B------:R-:W3:Y:S01]  /*d8df0*/  LDL.LU.64 R58, [R1+0x1c70] ;  /* 0x001c7000013a7983 */ /* 0x000ee20000300a00 */
        /* <DEDUP_REMOVED lines=9> */
[----:B-----5:R-:W-:-:S05]  /*d8e90*/  IADD3 R9, P0, R10, R242, RZ ;  /* 0x000000f20a097210 */ /* 0x020fca0007f1e0ff */
[----:B------:R-:W-:Y:S01]  /*d8ea0*/  IMAD.X R10, R11, 0x1, R2, P0 ;  /* 0x000000010b0a7824 */ /* 0x000fe200000e0602 */
[----:B--2---:R-:W-:-:S04]  /*d8eb0*/  IADD3 R11, P0, R12, R242, RZ ;  /* 0x000000f20c0b7210 */ /* 0x004fc80007f1e0ff */
[----:B------:R-:W-:Y:S01]  /*d8ec0*/  IADD3.X R12, R13, R2, RZ, P0, !PT ;  /* 0x000000020d0c7210 */ /* 0x000fe200007fe4ff */
[----:B------:R-:W-:-:S05]  /*d8ed0*/  IADD3 R13, P0, R14, R242, RZ ;  /* 0x000000f20e0d7210 */ /* 0x000fca0007f1e0ff */
[----:B------:R-:W-:Y:S01]  /*d8ee0*/  IMAD.X R14, R15, 0x1, R2, P0 ;  /* 0x000000010f0e7824 */ /* 0x000fe200000e0602 */
[----:B------:R-:W-:-:S04]  /*d8ef0*/  IADD3 R15, P0, R16, R242, RZ ;  /* 0x000000f2100f7210 */ /* 0x000fc80007f1e0ff */
[----:B------:R-:W-:Y:S01]  /*d8f00*/  IADD3.X R16, R17, R2, RZ, P0, !PT ;  /* 0x0000000211107210 */ /* 0x000fe200007fe4ff */
[----:B------:R-:W-:-:S05]  /*d8f10*/  IADD3 R17, P0, R18, R242, RZ ;  /* 0x000000f212117210 */ /* 0x000fca0007f1e0ff */
[----:B------:R-:W-:Y:S01]  /*d8f20*/  IMAD.X R18, R19, 0x1, R2, P0 ;  /* 0x0000000113127824 */ /* 0x000fe200000e0602 */
[----:B----4-:R-:W-:-:S04]  /*d8f30*/  IADD3 R19, P0, R20, R242, RZ ;  /* 0x000000f214137210 */ /* 0x010fc80007f1e0ff */
[----:B------:R-:W-:Y:S01]  /*d8f40*/  IADD3.X R20, R21, R2, RZ, P0, !PT ;  /* 0x0000000215147210 */ /* 0x000fe200007fe4ff */
[----:B------:R-:W-:-:S05]  /*d8f50*/  IADD3 R21, P0, R60, R242, RZ ;  /* 0x000000f23c157210 */ /* 0x000fca0007f1e0ff */
[----:B-1----:R-:W-:Y:S01]  /*d8f60*/  IMAD.X R22, R61, 0x1, R2, P0 ;  /* 0x000000013d167824 */ /* 0x002fe200000e0602 */
[----:B------:R-:W-:-:S04]  /*d8f70*/  IADD3 R23, P0, R34, R242, RZ ;  /* 0x000000f222177210 */ /* 0x000fc80007f1e0ff */
[----:B------:R-:W-:Y:S01]  /*d8f80*/  IADD3.X R24, R35, R2, RZ, P0, !PT ;  /* 0x0000000223187210 */ /* 0x000fe200007fe4ff */
[----:B------:R-:W-:Y:S02]  /*d8f90*/  LOP3.LUT R35, R245, 0x10, RZ, 0x3c, !PT ;  /* 0x00000010f5237812 */ /* 0x000fe400078e3cff */
[----:B------:R-:W2:Y:S01]  /*d8fa0*/  LDL.LU R245, [R1+0x244] ;  /* 0x0002440001f57983 */ /* 0x000ea20000300800 */
[----:B------:R-:W-:-:S05]  /*d8fb0*/  IADD3 R25, P0, R26, R242, RZ ;  /* 0x000000f21a197210 */ /* 0x000fca0007f1e0ff */
[----:B------:R-:W-:Y:S02]  /*d8fc0*/  IMAD.X R26, R27, 0x1, R2, P0 ;  /* 0x000000011b1a7824 */ /* 0x000fe400000e0602 */
[----:B------:R-:W-:-:S05]  /*d8fd0*/  IMAD R35, R243, 0x20000, R35 ;  /* 0x00020000f3237824 */ /* 0x000fca00078e0223 */
[----:B------:R-:W-:Y:S02]  /*d8fe0*/  IADD3 R50, R35, 0x100000, RZ ;  /* 0x0010000023327810 */ /* 0x000fe40007ffe0ff */
[----:B---3--:R-:W-:-:S04]  /*d8ff0*/  IADD3 R27, P0, R28, R242, RZ ;  /* 0x000000f21c1b7210 */ /* 0x008fc80007f1e0ff */
[----:B------:R-:W-:Y:S01]  /*d9000*/  IADD3.X R28, R29, R2, RZ, P0, !PT ;  /* 0x000000021d1c7210 */ /* 0x000fe200007fe4ff */
[----:B------:R-:W-:-:S05]  /*d9010*/  IADD3 R29, P0, R30, R242, RZ ;  /* 0x000000f21e1d7210 */ /* 0x000fca0007f1e0ff */
[----:B------:R-:W-:Y:S01]  /*d9020*/  IMAD.X R30, R31, 0x1, R2, P0 ;  /* 0x000000011f1e7824 */ /* 0x000fe200000e0602 */
[----:B------:R-:W-:-:S05]  /*d9030*/  IADD3 R31, P0, R32, R242, RZ ;  /* 0x000000f2201f7210 */ /* 0x000fca0007f1e0ff */
[----:B------:R-:W-:Y:S01]  /*d9040*/  IMAD.X R32, R33, 0x1, R2, P0 ;  /* 0x0000000121207824 */ /* 0x000fe200000e0602 */
[----:B------:R-:W-:Y:S01]  /*d9050*/  IADD3 R33, P0, R58, R242, RZ ;  /* 0x000000f23a217210 */ /* 0x000fe20007f1e0ff */
[----:B------:R-:W-:-:S03]  /*d9060*/  MOV R58, R218 ;  /* 0x000000da003a7202 */ /* 0x000fc60000000f00 */
[----:B------:R-:W-:Y:S01]  /*d9070*/  IADD3.X R34, R59, R2, RZ, P0, !PT ;  /* 0x000000023b227210 */ /* 0x000fe200007fe4ff */
[----:B------:R-:W-:-:S05]  /*d9080*/  IMAD.MOV.U32 R59, RZ, RZ, R223 ;  /* 0x000000ffff3b7224 */ /* 0x000fca00078e00df */
[----:B------:R1:W-:Y:S04]  /*d9090*/  STL.64 [R1+0x1a70], R58 ;  /* 0x001a703a01007387 */ /* 0x0003e80000100a00 */
[----:B------:R1:W-:Y:S02]  /*d90a0*/  LDGSTS.E [R50+0x200], [R58.64], P1 ;  /* 0x002000003a327fae */ /* 0x0003e40008921844 */
[----:B-1----:R-:W-:Y:S01]  /*d90b0*/  MOV R58, R240 ;  /* 0x000000f0003a7202 */ /* 0x002fe20000000f00 */
[----:B------:R-:W-:-:S05]  /*d90c0*/  IMAD.MOV.U32 R59, RZ, RZ, R219 ;  /* 0x000000ffff3b7224 */ /* 0x000fca00078e00db */
[----:B------:R1:W-:Y:S01]  /*d90d0*/  STL.64 [R1+0x1a80], R58 ;  /* 0x001a803a01007387 */ /* 0x0003e20000100a00 */
[----:B------:R-:W3:Y:S02]  /*d90e0*/  LDL.LU R235, [R1+0x22c] ;  /* 0x00022c0001eb7983 */ /* 0x000ee40000300800 */
[----:B------:R-:W4:Y:S02]  /*d90f0*/  LDL.LU R228, [R1+0x234] ;  /* 0x0002340001e47983 */ /* 0x000f240000300800 */
[----:B------:R-:W5:Y:S01]  /*d9100*/  LDL.LU R229, [R1+0x218] ;  /* 0x0002180001e57983 */ /* 0x000f620000300800 */
[----:B------:R-:W5:Y:S04]  /*d9110*/  LDL.LU R230, [R1+0x220] ;  /* 0x0002200001e67983 */ /* 0x000f680000300800 */
[----:B------:R1:W-:Y:S01]  /*d9120*/  LDGSTS.E [R50+0x1200], [R58.64], P1 ;  /* 0x012000003a327fae */ /* 0x0003e20008921844 */
[----:B------:R-:W5:Y:S02]  /*d9130*/  LDL.LU R231, [R1+0x20c] ;  /* 0x00020c0001e77983 */ /* 0x000f640000300800 */
[----:B------:R-:W5:Y:S01]  /*d9140*/  LDL.LU R224, [R1+0x214] ;  /* 0x0002140001e07983 */ /* 0x000f620000300800 */
[----:B-1----:R-:W-:Y:S01]  /*d9150*/  MOV R58, R249 ;  /* 0x000000f9003a7202 */ /* 0x002fe20000000f00 */
[----:B------:R-:W-:-:S05]  /*d9160*/  IMAD.MOV.U32 R59, RZ, RZ, R248 ;  /* 0x000000ffff3b7224 */ /* 0x000fca00078e00f8 */
[----:B------:R1:W-:Y:S01]  /*d9170*/  STL.64 [R1+0x1a90], R58 ;  /* 0x001a903a01007387 */ /* 0x0003e20000100a00 */
[----:B------:R-:W5:Y:S02]  /*d9180*/  LDL.LU R225, [R1+0x1fc] ;  /* 0x0001fc0001e17983 */ /* 0x000f640000300800 */
[----:B------:R-:W5:Y:S02]  /*d9190*/  LDL.LU R226, [R1+0x204] ;  /* 0x0002040001e27983 */ /* 0x000f640000300800 */
        /* <DEDUP_REMOVED lines=14> */
[----:B------:R-:W5:Y:S02]  /*d9280*/  LDL.LU R249, [R1+0x194] ;  /* 0x0001940001f97983 */ /* 0x000f640000300800 */
[----:B-1----:R-:W-:Y:S01]  /*d9290*/  IMAD.MOV.U32 R59, RZ, RZ, R244 ;  /* 0x000000ffff3b7224 */ /* 0x002fe200078e00f4 */
[----:B--2---:R-:W-:-:S05]  /*d92a0*/  MOV R58, R245 ;  /* 0x000000f5003a7202 */ /* 0x004fca0000000f00 */
[----:B------:R3:W-:Y:S01]  /*d92b0*/  STL.64 [R1+0x1ab0], R58 ;  /* 0x001ab03a01007387 */ /* 0x0007e20000100a00 */
[----:B------:R-:W2:Y:S02]  /*d92c0*/  LDL.LU R250, [R1+0x150] ;  /* 0x0001500001fa7983 */ /* 0x000ea40000300800 */
[----:B------:R-:W2:Y:S02]  /*d92d0*/  LDL.LU R251, [R1+0x154] ;  /* 0x0001540001fb7983 */ /* 0x000ea40000300800 */
[----:B------:R-:W2:Y:S01]  /*d92e0*/  LDL.LU R244, [R1+0x140] ;  /* 0x0001400001f47983 */ /* 0x000ea20000300800 */
[----:B------:R-:W2:Y:S04]  /*d92f0*/  LDL.LU R245, [R1+0x148] ;  /* 0x0001480001f57983 */ /* 0x000ea80000300800 */
[----:B------:R3:W-:Y:S02]  /*d9300*/  LDGSTS.E [R50+0x4200], [R58.64], P1 ;  /* 0x042000003a327fae */ /* 0x0007e40008921844 */
[----:B---3--:R-:W-:Y:S01]  /*d9310*/  IMAD.MOV.U32 R59, RZ, RZ, R235 ;  /* 0x000000ffff3b7224 */ /* 0x008fe200078e00eb */
[----:B----4-:R-:W-:-:S05]  /*d9320*/  MOV R58, R228 ;  /* 0x000000e4003a7202 */ /* 0x010fca0000000f00 */
[----:B------:R5:W-:Y:S04]  /*d9330*/  STL.64 [R1+0x1ab8], R58 ;  /* 0x001ab83a01007387 */ /* 0x000be80000100a00 */
        /* <DEDUP_REMOVED lines=33> */
[----:B--2---:R-:W-:Y:S01]  /*d9550*/  MOV R58, R251 ;  /* 0x000000fb003a7202 */ /* 0x004fe20000000f00 */
[----:B------:R-:W-:-:S05]  /*d9560*/  IMAD.MOV.U32 R59, RZ, RZ, R250 ;  /* 0x000000ffff3b7224 */ /* 0x000fca00078e00fa */
[----:B------:R1:W-:Y:S04]  /*d9570*/  STL.64 [R1+0x1b00], R58 ;  /* 0x001b003a01007387 */ /* 0x0003e80000100a00 */
[----:B------:R1:W-:Y:S02]  /*d9580*/  LDGSTS.E [R50+0xe200], [R58.64], P1 ;  /* 0x0e2000003a327fae */ /* 0x0003e40008921844 */
[----:B-1----:R-:W-:Y:S01]  /*d9590*/  MOV R58, R245 ;  /* 0x000000f5003a7202 */ /* 0x002fe20000000f00 */
[----:B------:R-:W-:-:S05]  /*d95a0*/  IMAD.MOV.U32 R59, RZ, RZ, R244 ;  /* 0x000000ffff3b7224 */ /* 0x000fca00078e00f4 */
[----:B------:R1:W-:Y:S04]  /*d95b0*/  STL.64 [R1+0x1b08], R58 ;  /* 0x001b083a01007387 */ /* 0x0003e80000100a00 */
[----:B------:R1:W-:Y:S02]  /*d95c0*/  LDGSTS.E [R50+0xf200], [R58.64], P1 ;  /* 0x0f2000003a327fae */ /* 0x0003e40008921844 */
[----:B-1----:R-:W-:Y:S01]  /*d95d0*/  IMAD.MOV.U32 R59, RZ, RZ, R4 ;  /* 0x000000ffff3b7224 */ /* 0x002fe200078e0004 */
[----:B------:R-:W-:Y:S02]  /*d95e0*/  MOV R58, R3 ;  /* 0x00000003003a7202 */ /* 0x000fe40000000f00 */
[----:B------:R-:W-:Y:S01]  /*d95f0*/  MOV R4, R5 ;  /* 0x0000000500047202 */ /* 0x000fe20000000f00 */
[----:B------:R-:W-:-:S02]  /*d9600*/  IADD3 R3, R35, 0x100000, RZ ;  /* 0x0010000023037810 */ /* 0x000fc40007ffe0ff */
[----:B------:R-:W-:Y:S01]  /*d9610*/  IMAD.MOV.U32 R5, RZ, RZ, R6 ;  /* 0x000000ffff057224 */ /* 0x000fe200078e0006 */
[----:B------:R-:W-:Y:S04]  /*d9620*/  STL.64 [R1+0x1c10], R58 ;  /* 0x001c103a01007387 */ /* 0x000fe80000100a00 */
[----:B------:R1:W-:Y:S01]  /*d9630*/  LDGSTS.E [R50+0x10200], [R58.64], P1 ;  /* 0x102000003a327fae */ /* 0x0003e20008921844 */
[----:B------:R2:W-:Y:S02]  /*d9640*/  STL.64 [R1+0x1c08], R4 ;  /* 0x001c080401007387 */ /* 0x0005e40000100a00 */
[----:B------:R2:W-:Y:S02]  /*d9650*/  LDGSTS.E [R3+0x11200], [R4.64], P1 ;  /* 0x1120000004037fae */ /* 0x0005e40008921844 */
[----:B--2---:R-:W-:Y:S01]  /*d9660*/  MOV R4, R7 ;  /* 0x0000000700047202 */ /* 0x004fe20000000f00 */
[----:B------:R-:W-:-:S05]  /*d9670*/  IMAD.MOV.U32 R5, RZ, RZ, R8 ;  /* 0x000000ffff057224 */ /* 0x000fca00078e0008 */
[----:B------:R2:W-:Y:S04]  /*d9680*/  STL.64 [R1+0x1f10], R4 ;  /* 0x001f100401007387 */ /* 0x0005e80000100a00 */
        /* <DEDUP_REMOVED lines=16> */
[----:B------:R2:W-:Y:S01]  /*d9790*/  LDGSTS.E [R3+0x16200], [R4.64], P1 ;  /* 0x1620000004037fae */ /* 0x0005e20008921844 */
[----:B------:R-:W-:Y:S02]  /*d97a0*/  MOV R6, R23 ;  /* 0x0000001700067202 */ /* 0x000fe40000000f00 */
[----:B--2---:R-:W-:Y:S01]  /*d97b0*/  MOV R4, R19 ;  /* 0x0000001300047202 */ /* 0x004fe20000000f00 */
[----:B------:R-:W-:-:S05]  /*d97c0*/  IMAD.MOV.U32 R5, RZ, RZ, R20 ;  /* 0x000000ffff057224 */ /* 0x000fca00078e0014 */
[----:B------:R2:W-:Y:S04]  /*d97d0*/  STL.64 [R1+0x1df8], R4 ;  /* 0x001df80401007387 */ /* 0x0005e80000100a00 */
[----:B------:R2:W-:Y:S01]  /*d97e0*/  LDGSTS.E [R3+0x17200], [R4.64], P1 ;  /* 0x1720000004037fae */ /* 0x0005e20008921844 */
[----:B------:R-:W-:Y:S01]  /*d97f0*/  IMAD.MOV.U32 R7, RZ, RZ, R24 ;  /* 0x000000ffff077224 */ /* 0x000fe200078e0018 */
[----:B------:R-:W-:Y:S02]  /*d9800*/  MOV R12, R25 ;  /* 0x00000019000c7202 */ /* 0x000fe40000000f00 */
[----:B--2---:R-:W-:Y:S01]  /*d9810*/  MOV R4, R21 ;  /* 0x0000001500047202 */ /* 0x004fe20000000f00 */
[----:B------:R-:W-:-:S05]  /*d9820*/  IMAD.MOV.U32 R5, RZ, RZ, R22 ;  /* 0x000000ffff057224 */ /* 0x000fca00078e0016 */
[----:B------:R2:W-:Y:S04]  /*d9830*/  STL.64 [R1+0x1dc0], R4 ;  /* 0x001dc00401007387 */ /* 0x0005e80000100a00 */
[----:B------:R2:W-:Y:S01]  /*d9840*/  LDGSTS.E [R3+0x18200], [R4.64], P1 ;  /* 0x1820000004037fae */ /* 0x0005e20008921844 */
[----:B------:R3:W-:Y:S02]  /*d9850*/  LDGSTS.E [R3+0x19200], [R6.64], P1 ;  /* 0x1920000006037fae */ /* 0x0007e40008921844 */
[----:B------:R-:W-:-:S05]  /*d9860*/  IMAD.MOV.U32 R13, RZ, RZ, R26 ;  /* 0x000000ffff0d7224 */ /* 0x000fca00078e001a */
[----:B------:R4:W-:Y:S04]  /*d9870*/  LDGSTS.E [R3+0x1a200], [R12.64], P1 ;  /* 0x1a2000000c037fae */ /* 0x0009e80008921844 */
[----:B--2---:R-:W2:Y:S01]  /*d9880*/  LDL.LU.64 R4, [R1+0x1f40] ;  /* 0x001f400001047983 */ /* 0x004ea20000300a00 */
[----:B------:R3:W-:Y:S01]  /*d9890*/  STL.64 [R1+0x1d88], R6 ;  /* 0x001d880601007387 */ /* 0x0007e20000100a00 */
[----:B------:R-:W-:Y:S01]  /*d98a0*/  MOV R14, R29 ;  /* 0x0000001d000e7202 */ /* 0x000fe20000000f00 */
[----:B------:R-:W-:Y:S01]  /*d98b0*/  IMAD.MOV.U32 R15, RZ, RZ, R30 ;  /* 0x000000ffff0f7224 */ /* 0x000fe200078e001e */
[----:B---3--:R-:W3:Y:S01]  /*d98c0*/  LDL.LU.64 R6, [R1+0x1f08] ;  /* 0x001f080001067983 */ /* 0x008ee20000300a00 */
[----:B------:R4:W-:Y:S02]  /*d98d0*/  STL.64 [R1+0x1d50], R12 ;  /* 0x001d500c01007387 */ /* 0x0009e40000100a00 */
[----:B------:R-:W5:Y:S01]  /*d98e0*/  LDL.LU.64 R60, [R1+0x1ed0] ;  /* 0x001ed000013c7983 */ /* 0x000f620000300a00 */
[----:B----4-:R-:W-:Y:S01]  /*d98f0*/  MOV R12, R27 ;  /* 0x0000001b000c7202 */ /* 0x010fe20000000f00 */
[----:B------:R-:W-:-:S05]  /*d9900*/  IMAD.MOV.U32 R13, RZ, RZ, R28 ;  /* 0x000000ffff0d7224 */ /* 0x000fca00078e001c */
[----:B------:R4:W-:Y:S01]  /*d9910*/  STL.64 [R1+0x1d18], R12 ;  /* 0x001d180c01007387 */ /* 0x0009e20000100a00 */
[----:B-1----:R-:W5:Y:S03]  /*d9920*/  LDL.LU.64 R58, [R1+0x1e98] ;  /* 0x001e9800013a7983 */ /* 0x002f660000300a00 */
[----:B------:R4:W-:Y:S01]  /*d9930*/  LDGSTS.E [R3+0x1b200], [R12.64], P1 ;  /* 0x1b2000000c037fae */ /* 0x0009e20008921844 */
[----:B------:R1:W-:Y:S03]  /*d9940*/  LDGSTS.E [R3+0x1c200], [R14.64], P1 ;  /* 0x1c2000000e037fae */ /* 0x0003e60008921844 */
[----:B----4-:R-:W4:Y:S01]  /*d9950*/  LDL.LU.64 R12, [R1+0x1e60] ;  /* 0x001e6000010c7983 */ /* 0x010f220000300a00 */
[----:B------:R1:W-:Y:S02]  /*d9960*/  STL.64 [R1+0x1ce0], R14 ;  /* 0x001ce00e01007387 */ /* 0x0003e40000100a00 */
[----:B-1----:R-:W-:Y:S01]  /*d9970*/  MOV R14, R31 ;  /* 0x0000001f000e7202 */ /* 0x002fe20000000f00 */
[----:B------:R-:W-:-:S05]  /*d9980*/  IMAD.MOV.U32 R15, RZ, RZ, R32 ;  /* 0x000000ffff0f7224 */ /* 0x000fca00078e0020 */
[----:B------:R1:W-:Y:S04]  /*d9990*/  STL.64 [R1+0x1ca8], R14 ;  /* 0x001ca80e01007387 */ /* 0x0003e80000100a00 */
[----:B------:R1:W-:Y:S01]  /*d99a0*/  LDGSTS.E [R3+0x1d200], [R14.64], P1 ;  /* 0x1d2000000e037fae */ /* 0x0003e20008921844 */
[----:B------:R-:W-:-:S03]  /*d99b0*/  MOV R20, R33 ;  /* 0x0000002100147202 */ /* 0x000fc60000000f00 */
[----:B-1----:R-:W4:Y:S01]  /*d99c0*/  LDL.LU.64 R14, [R1+0x1e28] ;  /* 0x001e2800010e7983 */ /* 0x002f220000300a00 */
[----:B------:R-:W4:Y:S02]  /*d99d0*/  LDL.LU.64 R16, [R1+0x1df0] ;  /* 0x001df00001107983 */ /* 0x000f240000300a00 */
[----:B------:R-:W4:Y:S02]  /*d99e0*/  LDL.LU.64 R18, [R1+0x1db8] ;  /* 0x001db80001127983 */ /* 0x000f240000300a00 */
[----:B------:R-:W-:Y:S01]  /*d99f0*/  IMAD.MOV.U32 R21, RZ, RZ, R34 ;  /* 0x000000ffff157224 */ /* 0x000fe200078e0022 */
[----:B------:R-:W-:Y:S01]  /*d9a00*/  MOV R8, R9 ;  /* 0x0000000900087202 */ /* 0x000fe20000000f00 */
[----:B------:R-:W-:-:S03]  /*d9a10*/  IMAD.MOV.U32 R9, RZ, RZ, R10 ;  /* 0x000000ffff097224 */ /* 0x000fc600078e000a */
[----:B------:R1:W-:Y:S04]  /*d9a20*/  STL.64 [R1+0x1c70], R20 ;  /* 0x001c701401007387 */ /* 0x0003e80000100a00 */
[----:B------:R1:W-:Y:S04]  /*d9a30*/  LDGSTS.E [R3+0x1e200], [R20.64], P1 ;  /* 0x1e20000014037fae */ /* 0x0003e80008921844 */
[----:B-1----:R-:W4:Y:S01]  /*d9a40*/  LDL.LU.64 R20, [R1+0x1d80] ;  /* 0x001d800001147983 */ /* 0x002f220000300a00 */
[----:B------:R1:W-:Y:S02]  /*d9a50*/  STL.64 [R1+0x1be8], R8 ;  /* 0x001be80801007387 */ /* 0x0003e40000100a00 */
[----:B------:R-:W4:Y:S02]  /*d9a60*/  LDL.LU.64 R22, [R1+0x1d48] ;  /* 0x001d480001167983 */ /* 0x000f240000300a00 */
[----:B------:R-:W4:Y:S01]  /*d9a70*/  LDL.LU.64 R24, [R1+0x1d10] ;  /* 0x001d100001187983 */ /* 0x000f220000300a00 */
[----:B------:R-:W4:Y:S01]  /*d9a80*/  LDL.LU.64 R26, [R1+0x1cd8] ;  /* 0x001cd800011a7983 */ /* 0x000f220000300a00 */
[----:B------:R-:W4:Y:S02]  /*d9a90*/  LDL.LU.64 R28, [R1+0x1ca0] ;  /* 0x001ca000011c7983 */ /* 0x000f240000300a00 */
[----:B------:R-:W4:Y:S02]  /*d9aa0*/  LDL.LU.64 R30, [R1+0x1c68] ;  /* 0x001c6800011e7983 */ /* 0x000f240000300a00 */
[----:B------:R-:W4:Y:S01]  /*d9ab0*/  LDL.LU.64 R32, [R1+0x1c38] ;  /* 0x001c380001207983 */ /* 0x000f220000300a00 */
[----:B------:R-:W4:Y:S01]  /*d9ac0*/  LDL.LU R223, [R1+0x330] ;  /* 0x0003300001df7983 */ /* 0x000f220000300800 */
[----:B------:R-:W4:Y:S02]  /*d9ad0*/  LDL.LU R218, [R1+0x33c] ;  /* 0x00033c0001da7983 */ /* 0x000f240000300800 */
[----:B------:R-:W4:Y:S02]  /*d9ae0*/  LDL.LU R219, [R1+0x31c] ;  /* 0x00031c0001db7983 */ /* 0x000f240000300800 */
[----:B------:R-:W4:Y:S01]  /*d9af0*/  LDL.LU R240, [R1+0x32c] ;  /* 0x00032c0001f07983 */ /* 0x000f220000300800 */
[----:B------:R-:W4:Y:S01]  /*d9b00*/  LDL.LU R248, [R1+0x2ec] ;  /* 0x0002ec0001f87983 */ /* 0x000f220000300800 */
[----:B------:R-:W4:Y:S02]  /*d9b10*/  LDL.LU R249, [R1+0x314] ;  /* 0x0003140001f97983 */ /* 0x000f240000300800 */
[----:B------:R-:W4:Y:S02]  /*d9b20*/  LDL.LU R250, [R1+0x2cc] ;  /* 0x0002cc0001fa7983 */ /* 0x000f240000300800 */
[----:B------:R-:W4:Y:S02]  /*d9b30*/  LDL.LU R251, [R1+0x2e4] ;  /* 0x0002e40001fb7983 */ /* 0x000f240000300800 */
[----:B------:R-:W-:Y:S01]  /*d9b40*/  IMAD.SHL.U32 R245, R55, 0x4, RZ ;  /* 0x0000000437f57824 */ /* 0x000fe200078e00ff */
[----:B------:R-:W4:Y:S04]  /*d9b50*/  LDL.LU R244, [R1+0x2bc] ;  /* 0x0002bc0001f47983 */ /* 0x000f280000300800 */
[----:B------:R-:W-:-:S02]  /*d9b60*/  LOP3.LUT R222, R245, 0x20, RZ, 0x3c, !PT ;  /* 0x00000020f5de7812 */ /* 0x000fc400078e3cff */
[----:B------:R-:W4:Y:S01]  /*d9b70*/  LDL.LU R245, [R1+0x2c4] ;  /* 0x0002c40001f57983 */ /* 0x000f220000300800 */
[----:B------:R-:W-:-:S05]  /*d9b80*/  IADD3 R35, R35, 0x100000, RZ ;  /* 0x0010000023237810 */ /* 0x000fca0007ffe0ff */
[----:B------:R1:W-:Y:S01]  /*d9b90*/  LDGSTS.E [R35+0x1f200], [R8.64], P1 ;  /* 0x1f20000008237fae */ /* 0x0003e20008921844 */
[----:B--2---:R-:W-:-:S04]  /*d9ba0*/  IADD3 R3, P0, R4, R242, RZ ;  /* 0x000000f204037210 */ /* 0x004fc80007f1e0ff */
[----:B------:R-:W-:Y:S02]  /*d9bb0*/  IADD3.X R4, R5, R2, RZ, P0, !PT ;  /* 0x0000000205047210 */ /* 0x000fe400007fe4ff */
[----:B---3--:R-:W-:-:S05]  /*d9bc0*/  IADD3 R5, P0, R6, R242, RZ ;  /* 0x000000f206057210 */ /* 0x008fca0007f1e0ff */
[----:B------:R-:W-:Y:S01]  /*d9bd0*/  IMAD.X R6, R7, 0x1, R2, P0 ;  /* 0x0000000107067824 */ /* 0x000fe200000e0602 */
[----:B-----5:R-:W-:-:S04]  /*d9be0*/  IADD3 R7, P0, R60, R242, RZ ;  /* 0x000000f23c077210 */ /* 0x020fc80007f1e0ff */
[----:B-1----:R-:W-:Y:S02]  /*d9bf0*/  IADD3.X R8, R61, R2, RZ, P0, !PT ;  /* 0x000000023d087210 */ /* 0x002fe400007fe4ff */
[----:B------:R-:W-:-:S05]  /*d9c00*/  IADD3 R9, P0, R58, R242, RZ ;  /* 0x000000f23a097210 */ /* 0x000fca0007f1e0ff */
[----:B------:R-:W-:Y:S01]  /*d9c10*/  IMAD.X R10, R59, 0x1, R2, P0 ;  /* 0x000000013b0a7824 */ /* 0x000fe200000e0602 */
[----:B----4-:R-:W-:-:S04]  /*d9c20*/  IADD3 R11, P0, R12, R242, RZ ;  /* 0x000000f20c0b7210 */ /* 0x010fc80007f1e0ff */
[----:B------:R-:W-:Y:S02]  /*d9c30*/  IADD3.X R12, R13, R2, RZ, P0, !PT ;  /* 0x000000020d0c7210 */ /* 0x000fe400007fe4ff */
        /* <DEDUP_REMOVED lines=16> */
[----:B------:R-:W-:-:S04]  /*d9d40*/  IADD3 R29, P0, R30, R242, RZ ;  /* 0x000000f21e1d7210 */ /* 0x000fc80007f1e0ff */
[----:B------:R-:W-:Y:S01]  /*d9d50*/  IADD3.X R30, R31, R2, RZ, P0, !PT ;  /* 0x000000021f1e7210 */ /* 0x000fe200007fe4ff */
[----:B------:R-:W-:-:S05]  /*d9d60*/  IADD3 R31, P0, R32, R242, RZ ;  /* 0x000000f2201f7210 */ /* 0x000fca0007f1e0ff */
[----:B------:R-:W-:Y:S01]  /*d9d70*/  IMAD.X R32, R33, 0x1, R2, P0 ;  /* 0x0000000121207824 */ /* 0x000fe200000e0602 */
[----:B------:R-:W-:Y:S01]  /*d9d80*/  LEA R33, R243, R222, 0x11 ;  /* 0x000000def3217211 */ /* 0x000fe200078e88ff */
[----:B------:R-:W-:Y:S01]  /*d9d90*/  IMAD.MOV.U32 R58, RZ, RZ, R218 ;  /* 0x000000ffff3a7224 */ /* 0x000fe200078e00da */
[----:B------:R-:W-:Y:S02]  /*d9da0*/  MOV R59, R223 ;  /* 0x000000df003b7202 */ /* 0x000fe40000000f00 */
[----:B------:R-:W-:-:S03]  /*d9db0*/  IADD3 R34, R33, 0x100000, RZ ;  /* 0x0010000021227810 */ /* 0x000fc60007ffe0ff */
[----:B------:R1:W-:Y:S04]  /*d9dc0*/  STL.64 [R1+0x19e0], R58 ;  /* 0x0019e03a01007387 */ /* 0x0003e80000100a00 */
[----:B------:R1:W-:Y:S02]  /*d9dd0*/  LDGSTS.E [R34+0x400], [R58.64], P1 ;  /* 0x004000003a227fae */ /* 0x0003e40008921844 */
[----:B-1----:R-:W-:Y:S01]  /*d9de0*/  IMAD.MOV.U32 R58, RZ, RZ, R240 ;  /* 0x000000ffff3a7224 */ /* 0x002fe200078e00f0 */
[----:B------:R-:W-:-:S05]  /*d9df0*/  MOV R59, R219 ;  /* 0x000000db003b7202 */ /* 0x000fca0000000f00 */
[----:B------:R1:W-:Y:S01]  /*d9e00*/  STL.64 [R1+0x19f0], R58 ;  /* 0x0019f03a01007387 */ /* 0x0003e20000100a00 */
[----:B------:R-:W2:Y:S02]  /*d9e10*/  LDL.LU R235, [R1+0x2a8] ;  /* 0x0002a80001eb7983 */ /* 0x000ea40000300800 */
[----:B------:R-:W3:Y:S02]  /*d9e20*/  LDL.LU R228, [R1+0x2b0] ;  /* 0x0002b00001e47983 */ /* 0x000ee40000300800 */
[----:B------:R-:W4:Y:S01]  /*d9e30*/  LDL.LU R229, [R1+0x29c] ;  /* 0x00029c0001e57983 */ /* 0x000f220000300800 */
[----:B------:R-:W5:Y:S04]  /*d9e40*/  LDL.LU R230, [R1+0x2a4] ;  /* 0x0002a40001e67983 */ /* 0x000f680000300800 */
[----:B------:R1:W-:Y:S01]  /*d9e50*/  LDGSTS.E [R34+0x1400], [R58.64], P1 ;  /* 0x014000003a227fae */ /* 0x0003e20008921844 */
[----:B------:R-:W4:Y:S02]  /*d9e60*/  LDL.LU R231, [R1+0x284] ;  /* 0x0002840001e77983 */ /* 0x000f240000300800 */
[----:B------:R-:W4:Y:S02]  /*d9e70*/  LDL.LU R224, [R1+0x290] ;  /* 0x0002900001e07983 */ /* 0x000f240000300800 */
[----:B-1----:R-:W-:Y:S01]  /*d9e80*/  IMAD.MOV.U32 R58, RZ, RZ, R249 ;  /* 0x000000ffff3a7224 */ /* 0x002fe200078e00f9 */
[----:B------:R-:W-:-:S05]  /*d9e90*/  MOV R59, R248 ;  /* 0x000000f8003b7202 */ /* 0x000fca0000000f00 */
[----:B------:R1:W-:Y:S01]  /*d9ea0*/  STL.64 [R1+0x1a00], R58 ;  /* 0x001a003a01007387 */ /* 0x0003e20000100a00 */
[----:B------:R-:W4:Y:S02]  /*d9eb0*/  LDL.LU R225, [R1+0x26c] ;  /* 0x00026c0001e17983 */ /* 0x000f240000300800 */
[----:B------:R-:W4:Y:S02]  /*d9ec0*/  LDL.LU R226, [R1+0x270] ;  /* 0x0002700001e27983 */ /* 0x000f240000300800 */
[----:B------:R-:W4:Y:S01]  /*d9ed0*/  LDL.LU R227, [R1+0x258] ;  /* 0x0002580001e37983 */ /* 0x000f220000300800 */
[----:B------:R-:W4:Y:S04]  /*d9ee0*/  LDL.LU R220, [R1+0x25c] ;  /* 0x00025c0001dc7983 */ /* 0x000f280000300800 */
        /* <DEDUP_REMOVED lines=21> */
[----:B------:R-:W-:-:S04]  /*da040*/  LOP3.LUT R37, R37, R36, RZ, 0x3c, !PT ;  /* 0x0000002425257212 */ /* 0x000fc800078e3cff */
[----:B------:R-:W-:-:S04]  /*da050*/  LOP3.LUT R36, R37, R36, RZ, 0x3c, !PT ;  /* 0x0000002425247212 */ /* 0x000fc800078e3cff */
[----:B------:R-:W-:Y:S02]  /*da060*/  LOP3.LUT R37, R37, R36, RZ, 0x3c, !PT ;  /* 0x0000002425257212 */ /* 0x000fe400078e3cff */
[----:B--2---:R-:W-:Y:S01]  /*da070*/  MOV R59, R235 ;  /* 0x000000eb003b7202 */ /* 0x004fe20000000f00 */
[----:B---3--:R-:W-:-:S05]  /*da080*/  IMAD.MOV.U32 R58, RZ, RZ, R228 ;  /* 0x000000ffff3a7224 */ /* 0x008fca00078e00e4 */
[----:B------:R5:W-:Y:S04]  /*da090*/  STL.64 [R1+0x1a28], R58 ;  /* 0x001a283a01007387 */ /* 0x000be80000100a00 */
[----:B------:R5:W-:Y:S02]  /*da0a0*/  LDGSTS.E [R34+0x5400], [R58.64], P1 ;  /* 0x054000003a227fae */ /* 0x000be40008921844 */
[----:B-----5:R-:W-:Y:S01]  /*da0b0*/  IMAD.MOV.U32 R58, RZ, RZ, R230 ;  /* 0x000000ffff3a7224 */ /* 0x020fe200078e00e6 */
[----:B----4-:R-:W-:-:S05]  /*da0c0*/  MOV R59, R229 ;  /* 0x000000e5003b7202 */ /* 0x010fca0000000f00 */
[----:B------:R1:W-:Y:S04]  /*da0d0*/  STL.64 [R1+0x1a38], R58 ;  /* 0x001a383a01007387 */ /* 0x0003e80000100a00 */
[----:B------:R1:W-:Y:S02]  /*da0e0*/  LDGSTS.E [R34+0x6400], [R58.64], P1 ;  /* 0x064000003a227fae */ /* 0x0003e40008921844 */
[----:B-1----:R-:W-:Y:S01]  /*da0f0*/  IMAD.MOV.U32 R58, RZ, RZ, R224 ;  /* 0x000000ffff3a7224 */ /* 0x002fe200078e00e0 */
[----:B------:R-:W-:-:S05]  /*da100*/  MOV R59, R231 ;  /* 0x000000e7003b7202 */ /* 0x000fca0000000f00 */
        /* <DEDUP_REMOVED lines=32> */
[----:B------:R-:W-:Y:S04]  /*da310*/  STL.64 [R1+0x1aa8], R58 ;  /* 0x001aa83a01007387 */ /* 0x000fe80000100a00 */
[----:B------:R1:W-:Y:S01]  /*da320*/  LDGSTS.E [R34+0xf400], [R58.64], P1 ;  /* 0x0f4000003a227fae */ /* 0x0003e20008921844 */
[----:B------:R2:W-:Y:S02]  /*da330*/  STL.64 [R1+0x1be0], R36 ;  /* 0x001be02401007387 */ /* 0x0005e40000100a00 */
[----:B------:R2:W-:Y:S02]  /*da340*/  LDGSTS.E [R34+0x10400], [R36.64], P1 ;  /* 0x1040000024227fae */ /* 0x0005e40008921844 */
[----:B--2---:R-:W-:Y:S01]  /*da350*/  MOV R37, R4 ;  /* 0x0000000400257202 */ /* 0x004fe20000000f00 */
[----:B------:R-:W-:-:S02]  /*da360*/  IMAD.MOV.U32 R36, RZ, RZ, R3 ;  /* 0x000000ffff247224 */ /* 0x000fc400078e0003 */
[----:B------:R-:W-:Y:S01]  /*da370*/  IMAD.MOV.U32 R4, RZ, RZ, R5 ;  /* 0x000000ffff047224 */ /* 0x000fe200078e0005 */
[----:B------:R-:W-:Y:S02]  /*da380*/  IADD3 R3, R33, 0x100000, RZ ;  /* 0x0010000021037810 */ /* 0x000fe40007ffe0ff */
[----:B------:R-:W-:Y:S01]  /*da390*/  MOV R5, R6 ;  /* 0x0000000600057202 */ /* 0x000fe20000000f00 */
[----:B------:R-:W-:Y:S04]  /*da3a0*/  STL.64 [R1+0x1f40], R36 ;  /* 0x001f402401007387 */ /* 0x000fe80000100a00 */
[----:B------:R1:W-:Y:S01]  /*da3b0*/  LDGSTS.E [R34+0x11400], [R36.64], P1 ;  /* 0x1140000024227fae */ /* 0x0003e20008921844 */
[----:B------:R2:W-:Y:S02]  /*da3c0*/  STL.64 [R1+0x1f08], R4 ;  /* 0x001f080401007387 */ /* 0x0005e40000100a00 */
[----:B------:R2:W-:Y:S02]  /*da3d0*/  LDGSTS.E [R3+0x12400], [R4.64], P1 ;  /* 0x1240000004037fae */ /* 0x0005e40008921844 */
[----:B--2---:R-:W-:Y:S01]  /*da3e0*/  IMAD.MOV.U32 R4, RZ, RZ, R7 ;  /* 0x000000ffff047224 */ /* 0x004fe200078e0007 */
[----:B------:R-:W-:-:S05]  /*da3f0*/  MOV R5, R8 ;  /* 0x0000000800057202 */ /* 0x000fca0000000f00 */
[----:B------:R2:W-:Y:S04]  /*da400*/  STL.64 [R1+0x1ed0], R4 ;  /* 0x001ed00401007387 */ /* 0x0005e80000100a00 */
        /* <DEDUP_REMOVED lines=16> */
[----:B------:R2:W-:Y:S01]  /*da510*/  LDGSTS.E [R3+0x17400], [R4.64], P1 ;  /* 0x1740000004037fae */ /* 0x0005e20008921844 */
[----:B------:R-:W-:Y:S01]  /*da520*/  IMAD.MOV.U32 R6, RZ, RZ, R19 ;  /* 0x000000ffff067224 */ /* 0x000fe200078e0013 */
[----:B------:R-:W-:Y:S01]  /*da530*/  MOV R7, R20 ;  /* 0x0000001400077202 */ /* 0x000fe20000000f00 */
[----:B--2---:R-:W-:Y:S01]  /*da540*/  IMAD.MOV.U32 R4, RZ, RZ, R17 ;  /* 0x000000ffff047224 */ /* 0x004fe200078e0011 */
[----:B------:R-:W-:-:S05]  /*da550*/  MOV R5, R18 ;  /* 0x0000001200057202 */ /* 0x000fca0000000f00 */
[----:B------:R2:W-:Y:S04]  /*da560*/  STL.64 [R1+0x1db8], R4 ;  /* 0x001db80401007387 */ /* 0x0005e80000100a00 */
[----:B------:R2:W-:Y:S01]  /*da570*/  LDGSTS.E [R3+0x18400], [R4.64], P1 ;  /* 0x1840000004037fae */ /* 0x0005e20008921844 */
[----:B------:R3:W-:Y:S02]  /*da580*/  LDGSTS.E [R3+0x19400], [R6.64], P1 ;  /* 0x1940000006037fae */ /* 0x0007e40008921844 */
[----:B------:R-:W-:Y:S01]  /*da590*/  IMAD.MOV.U32 R8, RZ, RZ, R21 ;  /* 0x000000ffff087224 */ /* 0x000fe200078e0015 */
[----:B------:R-:W-:Y:S01]  /*da5a0*/  MOV R9, R22 ;  /* 0x0000001600097202 */ /* 0x000fe20000000f00 */
[----:B------:R-:W-:Y:S01]  /*da5b0*/  IMAD.MOV.U32 R10, RZ, RZ, R23 ;  /* 0x000000ffff0a7224 */ /* 0x000fe200078e0017 */
[----:B------:R-:W-:-:S03]  /*da5c0*/  MOV R11, R24 ;  /* 0x00000018000b7202 */ /* 0x000fc60000000f00 */
[----:B------:R4:W-:Y:S02]  /*da5d0*/  LDGSTS.E [R3+0x1a400], [R8.64], P1 ;  /* 0x1a40000008037fae */ /* 0x0009e40008921844 */
[----:B------:R5:W-:Y:S02]  /*da5e0*/  LDGSTS.E [R3+0x1b400], [R10.64], P1 ;  /* 0x1b4000000a037fae */ /* 0x000be40008921844 */
[----:B--2---:R-:W2:Y:S01]  /*da5f0*/  LDL.LU.64 R4, [R1+0x1f38] ;  /* 0x001f380001047983 */ /* 0x004ea20000300a00 */
[----:B------:R3:W-:Y:S02]  /*da600*/  STL.64 [R1+0x1d80], R6 ;  /* 0x001d800601007387 */ /* 0x0007e40000100a00 */
[----:B------:R-:W-:Y:S01]  /*da610*/  IMAD.MOV.U32 R14, RZ, RZ, R25 ;  /* 0x000000ffff0e7224 */ /* 0x000fe200078e0019 */
[----:B------:R-:W-:-:S05]  /*da620*/  MOV R15, R26 ;  /* 0x0000001a000f7202 */ /* 0x000fca0000000f00 */
[----:B------:R1:W-:Y:S04]  /*da630*/  LDGSTS.E [R3+0x1c400], [R14.64], P1 ;  /* 0x1c4000000e037fae */ /* 0x0003e80008921844 */
[----:B---3--:R-:W3:Y:S01]  /*da640*/  LDL.LU.64 R6, [R1+0x1f00] ;  /* 0x001f000001067983 */ /* 0x008ee20000300a00 */
[----:B------:R4:W-:Y:S03]  /*da650*/  STL.64 [R1+0x1d48], R8 ;  /* 0x001d480801007387 */ /* 0x0009e60000100a00 */
[----:B----4-:R-:W4:Y:S01]  /*da660*/  LDL.LU.64 R8, [R1+0x1ec8] ;  /* 0x001ec80001087983 */ /* 0x010f220000300a00 */
[----:B------:R5:W-:Y:S03]  /*da670*/  STL.64 [R1+0x1d10], R10 ;  /* 0x001d100a01007387 */ /* 0x000be60000100a00 */
[----:B-----5:R-:W5:Y:S01]  /*da680*/  LDL.LU.64 R10, [R1+0x1e90] ;  /* 0x001e9000010a7983 */ /* 0x020f620000300a00 */
[----:B------:R-:W5:Y:S02]  /*da690*/  LDL.LU.64 R12, [R1+0x1e58] ;  /* 0x001e5800010c7983 */ /* 0x000f640000300a00 */
[----:B------:R1:W-:Y:S02]  /*da6a0*/  STL.64 [R1+0x1cd8], R14 ;  /* 0x001cd80e01007387 */ /* 0x0003e40000100a00 */
[----:B-1----:R-:W-:Y:S01]  /*da6b0*/  IMAD.MOV.U32 R14, RZ, RZ, R27 ;  /* 0x000000ffff0e7224 */ /* 0x002fe200078e001b */
[----:B------:R-:W-:-:S05]  /*da6c0*/  MOV R15, R28 ;  /* 0x0000001c000f7202 */ /* 0x000fca0000000f00 */
[----:B------:R1:W-:Y:S04]  /*da6d0*/  STL.64 [R1+0x1ca0], R14 ;  /* 0x001ca00e01007387 */ /* 0x0003e80000100a00 */
[----:B------:R1:W-:Y:S01]  /*da6e0*/  LDGSTS.E [R3+0x1d400], [R14.64], P1 ;  /* 0x1d4000000e037fae */ /* 0x0003e20008921844 */
[----:B------:R-:W-:Y:S01]  /*da6f0*/  IMAD.MOV.U32 R20, RZ, RZ, R29 ;  /* 0x000000ffff147224 */ /* 0x000fe200078e001d */
[----:B------:R-:W-:Y:S02]  /*da700*/  MOV R21, R30 ;  /* 0x0000001e00157202 */ /* 0x000fe40000000f00 */
[----:B------:R-:W-:Y:S01]  /*da710*/  IADD3 R33, R33, 0x100000, RZ ;  /* 0x0010000021217810 */ /* 0x000fe20007ffe0ff */
[----:B------:R-:W-:Y:S01]  /*da720*/  IMAD.MOV.U32 R22, RZ, RZ, R31 ;  /* 0x000000ffff167224 */ /* 0x000fe200078e001f */
[----:B------:R-:W-:Y:S01]  /*da730*/  MOV R23, R32 ;  /* 0x0000002000177202 */ /* 0x000fe20000000f00 */
[----:B------:R1:W-:Y:S04]  /*da740*/  LDGSTS.E [R3+0x1e400], [R20.64], P1 ;  /* 0x1e40000014037fae */ /* 0x0003e80008921844 */
[----:B------:R1:W-:Y:S02]  /*da750*/  LDGSTS.E [R33+0x1f400], [R22.64], P1 ;  /* 0x1f40000016217fae */ /* 0x0003e40008921844 */
[----:B-1----:R-:W5:Y:S01]  /*da760*/  LDL.LU.64 R14, [R1+0x1bf8] ;  /* 0x001bf800010e7983 */ /* 0x002f620000300a00 */
[----:B------:R-:W5:Y:S02]  /*da770*/  LDL.LU.64 R16, [R1+0x1e20] ;  /* 0x001e200001107983 */ /* 0x000f640000300a00 */
[----:B------:R-:W5:Y:S02]  /*da780*/  LDL.LU.64 R18, [R1+0x1de8] ;  /* 0x001de80001127983 */ /* 0x000f640000300a00 */
[----:B------:R1:W-:Y:S02]  /*da790*/  STL.64 [R1+0x1c68], R20 ;  /* 0x001c681401007387 */ /* 0x0003e40000100a00 */
[----:B-1----:R-:W5:Y:S01]  /*da7a0*/  LDL.LU.64 R20, [R1+0x1db0] ;  /* 0x001db00001147983 */ /* 0x002f620000300a00 */
[----:B------:R1:W-:Y:S03]  /*da7b0*/  STL.64 [R1+0x1c38], R22 ;  /* 0x001c381601007387 */ /* 0x0003e60000100a00 */
[----:B-1----:R-:W5:Y:S01]  /*da7c0*/  LDL.LU.64 R22, [R1+0x1d78] ;  /* 0x001d780001167983 */ /* 0x002f620000300a00 */
[----:B------:R-:W5:Y:S02]  /*da7d0*/  LDL.LU.64 R24, [R1+0x1d40] ;  /* 0x001d400001187983 */ /* 0x000f640000300a00 */
[----:B------:R-:W5:Y:S02]  /*da7e0*/  LDL.LU.64 R26, [R1+0x1d08] ;  /* 0x001d0800011a7983 */ /* 0x000f640000300a00 */
[----:B------:R-:W5:Y:S01]  /*da7f0*/  LDL.LU.64 R28, [R1+0x1cd0] ;  /* 0x001cd000011c7983 */ /* 0x000f620000300a00 */
[----:B------:R-:W5:Y:S01]  /*da800*/  LDL.LU.64 R30, [R1+0x1c98] ;  /* 0x001c9800011e7983 */ /* 0x000f620000300a00 */
[----:B------:R-:W5:Y:S02]  /*da810*/  LDL.LU.64 R34, [R1+0x1c60] ;  /* 0x001c600001227983 */ /* 0x000f640000300a00 */
        /* <DEDUP_REMOVED lines=8> */
[----:B------:R-:W-:Y:S01]  /*da8a0*/  LOP3.LUT R33, R246, 0x30, RZ, 0x3c, !PT ;  /* 0x00000030f6217812 */ /* 0x000fe200078e3cff */
[----:B------:R-:W5:Y:S01]  /*da8b0*/  LDL.LU R245, [R1+0x378] ;  /* 0x0003780001f57983 */ /* 0x000f620000300800 */
[----:B------:R-:W5:Y:S02]  /*da8c0*/  LDL.LU R246, [R1+0x640] ;  /* 0x0006400001f67983 */ /* 0x000f640000300800 */
[----:B------:R-:W-:-:S02]  /*da8d0*/  LEA R33, R243, R33, 0x11 ;  /* 0x00000021f3217211 */ /* 0x000fc400078e88ff */
[----:B--2---:R-:W-:-:S05]  /*da8e0*/  IADD3 R3, P0, R4, R242, RZ ;  /* 0x000000f204037210 */ /* 0x004fca0007f1e0ff */
[----:B------:R-:W-:Y:S01]  /*da8f0*/  IMAD.X R4, R5, 0x1, R2, P0 ;  /* 0x0000000105047824 */ /* 0x000fe200000e0602 */
[----:B---3--:R-:W-:-:S04]  /*da900*/  IADD3 R5, P0, R6, R242, RZ ;  /* 0x000000f206057210 */ /* 0x008fc80007f1e0ff */
[----:B------:R-:W-:Y:S02]  /*da910*/  IADD3.X R6, R7, R2, RZ, P0, !PT ;  /* 0x0000000207067210 */ /* 0x000fe400007fe4ff */
        /* <DEDUP_REMOVED lines=22> */
[----:B------:R-:W-:Y:S01]  /*daa80*/  IADD3 R29, P0, R30, R242, RZ ;  /* 0x000000f21e1d7210 */ /* 0x000fe20007f1e0ff */
[----:B------:R-:W-:Y:S01]  /*daa90*/  IMAD.MOV.U32 R36, RZ, RZ, R219 ;  /* 0x000000ffff247224 */ /* 0x000fe200078e00db */
[----:B------:R-:W-:Y:S02]  /*daaa0*/  MOV R37, R218 ;  /* 0x000000da00257202 */ /* 0x000fe40000000f00 */
[----:B------:R-:W-:Y:S01]  /*daab0*/  IADD3.X R30, R31, R2, RZ, P0, !PT ;  /* 0x000000021f1e7210 */ /* 0x000fe200007fe4ff */
[----:B------:R-:W-:Y:S01]  /*daac0*/  IADD3 R31, P0, R34, R242, RZ ;  /* 0x000000f2221f7210 */ /* 0x000fe20007f1e0ff */
[----:B------:R-:W-:Y:S01]  /*daad0*/  IADD3 R34, R33, 0x100000, RZ ;  /* 0x0010000021227810 */ /* 0x000fe20007ffe0ff */
        /* <DEDUP_REMOVED lines=40> */
[----:B------:R-:W-:Y:S01]  /*dad60*/  IMAD.X R32, R35, 0x1, R2, P0 ;  /* 0x0000000123207824 */ /* 0x000fe200000e0602 */
        /* <DEDUP_REMOVED lines=48> */
[----:B-1----:R-:W-:Y:S01]  /*db070*/  MOV R37, R4 ;  /* 0x0000000400257202 */ /* 0x002fe20000000f00 */
[----:B------:R-:W-:Y:S02]  /*db080*/  IMAD.MOV.U32 R36, RZ, RZ, R3 ;  /* 0x000000ffff247224 */ /* 0x000fe400078e0003 */
[----:B------:R-:W-:Y:S01]  /*db090*/  IMAD.MOV.U32 R4, RZ, RZ, R5 ;  /* 0x000000ffff047224 */ /* 0x000fe200078e0005 */
[----:B------:R-:W-:-:S02]  /*db0a0*/  IADD3 R3, R33, 0x100000, RZ ;  /* 0x0010000021037810 */ /* 0x000fc40007ffe0ff */
        /* <DEDUP_REMOVED lines=48> */
[----:B-1----:R-:W5:Y:S02]  /*db3b0*/  LDL.LU.64 R36, [R1+0x1e50] ;  /* 0x001e500001247983 */ /* 0x002f640000300a00 */
[----:B------:R1:W-:Y:S02]  /*db3c0*/  STL.64 [R1+0x1cd0], R16 ;  /* 0x001cd01001007387 */ /* 0x0003e40000100a00 */
[----:B-1----:R-:W-:Y:S01]  /*db3d0*/  IMAD.MOV.U32 R16, RZ, RZ, R29 ;  /* 0x000000ffff107224 */ /* 0x002fe200078e001d */
[----:B------:R-:W-:-:S05]  /*db3e0*/  MOV R17, R30 ;  /* 0x0000001e00117202 */ /* 0x000fca0000000f00 */
[----:B------:R1:W-:Y:S01]  /*db3f0*/  STL.64 [R1+0x1c98], R16 ;  /* 0x001c981001007387 */ /* 0x0003e20000100a00 */
[----:B------:R-:W5:Y:S03]  /*db400*/  LDL.LU.64 R34, [R1+0x1e18] ;  /* 0x001e180001227983 */ /* 0x000f660000300a00 */
[----:B------:R1:W-:Y:S01]  /*db410*/  LDGSTS.E [R3+0x1d600], [R16.64], P1 ;  /* 0x1d60000010037fae */ /* 0x0003e20008921844 */
[----:B------:R-:W-:Y:S01]  /*db420*/  IMAD.MOV.U32 R20, RZ, RZ, R31 ;  /* 0x000000ffff147224 */ /* 0x000fe200078e001f */
[----:B------:R-:W-:Y:S01]  /*db430*/  MOV R21, R32 ;  /* 0x0000002000157202 */ /* 0x000fe20000000f00 */
[----:B------:R-:W-:Y:S01]  /*db440*/  IMAD.MOV.U32 R12, RZ, RZ, R13 ;  /* 0x000000ffff0c7224 */ /* 0x000fe200078e000d */
[----:B-1----:R-:W5:Y:S01]  /*db450*/  LDL.LU.64 R16, [R1+0x1de0] ;  /* 0x001de00001107983 */ /* 0x002f620000300a00 */
[----:B------:R-:W5:Y:S02]  /*db460*/  LDL.LU.64 R18, [R1+0x1da8] ;  /* 0x001da80001127983 */ /* 0x000f640000300a00 */
[----:B------:R1:W-:Y:S01]  /*db470*/  STL.64 [R1+0x1c60], R20 ;  /* 0x001c601401007387 */ /* 0x0003e20000100a00 */
[----:B------:R1:W-:Y:S01]  /*db480*/  LDGSTS.E [R3+0x1e600], [R20.64], P1 ;  /* 0x1e60000014037fae */ /* 0x0003e20008921844 */
[----:B------:R-:W-:-:S03]  /*db490*/  MOV R13, R14 ;  /* 0x0000000e000d7202 */ /* 0x000fc60000000f00 */
[----:B-1----:R-:W5:Y:S02]  /*db4a0*/  LDL.LU.64 R20, [R1+0x1d70] ;  /* 0x001d700001147983 */ /* 0x002f640000300a00 */
[----:B------:R1:W-:Y:S02]  /*db4b0*/  STL.64 [R1+0x1bf8], R12 ;  /* 0x001bf80c01007387 */ /* 0x0003e40000100a00 */
[----:B------:R-:W5:Y:S02]  /*db4c0*/  LDL.LU.64 R22, [R1+0x1d38] ;  /* 0x001d380001167983 */ /* 0x000f640000300a00 */
[----:B------:R-:W5:Y:S01]  /*db4d0*/  LDL.LU.64 R24, [R1+0x1d00] ;  /* 0x001d000001187983 */ /* 0x000f620000300a00 */
[----:B------:R-:W5:Y:S01]  /*db4e0*/  LDL.LU.64 R26, [R1+0x1cc8] ;  /* 0x001cc800011a7983 */ /* 0x000f620000300a00 */
[----:B------:R-:W5:Y:S01]  /*db4f0*/  LDL.LU.64 R28, [R1+0x1c90] ;  /* 0x001c9000011c7983 */ /* 0x000f620000300a00 */
[----:B------:R-:W-:Y:S01]  /*db500*/  IADD3 R33, R33, 0x100000, RZ ;  /* 0x0010000021217810 */ /* 0x000fe20007ffe0ff */
[----:B------:R-:W5:Y:S04]  /*db510*/  LDL.LU.64 R30, [R1+0x1c58] ;  /* 0x001c5800011e7983 */ /* 0x000f680000300a00 */
[----:B------:R1:W-:Y:S04]  /*db520*/  LDGSTS.E [R33+0x1f600], [R12.64], P1 ;  /* 0x1f6000000c217fae */ /* 0x0003e80008921844 */
[----:B-1----:R-:W5:Y:S01]  /*db530*/  LDL.LU.64 R32, [R1+0x1c30] ;  /* 0x001c300001207983 */ /* 0x002f620000300a00 */
        /* <DEDUP_REMOVED lines=21> */
[----:B------:R-:W-:Y:S02]  /*db690*/  IADD3.X R14, R35, R2, RZ, P0, !PT ;  /* 0x00000002230e7210 */ /* 0x000fe400007fe4ff */
[----:B------:R-:W-:-:S05]  /*db6a0*/  IADD3 R15, P0, R16, R242, RZ ;  /* 0x000000f2100f7210 */ /* 0x000fca0007f1e0ff */
[----:B------:R-:W-:Y:S01]  /*db6b0*/  IMAD.X R16, R17, 0x1, R2, P0 ;  /* 0x0000000111107824 */ /* 0x000fe200000e0602 */
[----:B------:R-:W-:-:S04]  /*db6c0*/  IADD3 R17, P0, R18, R242, RZ ;  /* 0x000000f212117210 */ /* 0x000fc80007f1e0ff */
        /* <DEDUP_REMOVED lines=58> */
[----:B------:R2:W-:Y:S02]  /*dba70*/  LDGSTS.E [R34+0x4800], [R36.64], P1 ;  /* 0x0480000024227fae */ /* 0x0005e40008921844 */
        /* <DEDUP_REMOVED lines=317> */
[----:B------:R-:W-:Y:S01]  /*dce50*/  MOV R25, R32 ;  /* 0x0000002000197202 */ /* 0x000fe20000000f00 */
[----:B------:R-:W-:Y:S01]  /*dce60*/  IMAD.MOV.U32 R20, RZ, RZ, R21 ;  /* 0x000000ffff147224 */ /* 0x000fe200078e0015 */
[----:B-1----:R-:W5:Y:S01]  /*dce70*/  LDL.LU.64 R14, [R1+0x1e08] ;  /* 0x001e0800010e7983 */ /* 0x002f620000300a00 */
[----:B------:R-:W5:Y:S02]  /*dce80*/  LDL.LU.64 R16, [R1+0x1dd0] ;  /* 0x001dd00001107983 */ /* 0x000f640000300a00 */
[----:B------:R-:W5:Y:S02]  /*dce90*/  LDL.LU.64 R18, [R1+0x1d98] ;  /* 0x001d980001127983 */ /* 0x000f640000300a00 */
[----:B------:R1:W-:Y:S01]  /*dcea0*/  STL.64 [R1+0x1c50], R24 ;  /* 0x001c501801007387 */ /* 0x0003e20000100a00 */
[----:B------:R-:W5:Y:S01]  /*dceb0*/  LDL.LU.64 R34, [R1+0x1d60] ;  /* 0x001d600001227983 */ /* 0x000f620000300a00 */
[----:B------:R-:W-:-:S03]  /*dcec0*/  MOV R21, R22 ;  /* 0x0000001600157202 */ /* 0x000fc60000000f00 */
[----:B------:R1:W-:Y:S04]  /*dced0*/  LDGSTS.E [R3+0x1ea00], [R24.64], P1 ;  /* 0x1ea0000018037fae */ /* 0x0003e80008921844 */
[----:B------:R2:W-:Y:S01]  /*dcee0*/  STL.64 [R1+0x1c18], R20 ;  /* 0x001c181401007387 */ /* 0x0005e20000100a00 */
[----:B------:R-:W5:Y:S03]  /*dcef0*/  LDL.LU.64 R22, [R1+0x1d28] ;  /* 0x001d280001167983 */ /* 0x000f660000300a00 */
[----:B-1----:R-:W5:Y:S01]  /*dcf00*/  LDL.LU.64 R24, [R1+0x1cf0] ;  /* 0x001cf00001187983 */ /* 0x002f620000300a00 */
[----:B------:R-:W5:Y:S02]  /*dcf10*/  LDL.LU.64 R26, [R1+0x1cb8] ;  /* 0x001cb800011a7983 */ /* 0x000f640000300a00 */
        /* <DEDUP_REMOVED lines=180> */
[----:B------:R3:W-:Y:S03]  /*dda60*/  STL.64 [R1+0x1d60], R6 ;  /* 0x001d600601007387 */ /* 0x0007e60000100a00 */
[----:B---3--:R-:W3:Y:S01]  /*dda70*/  LDL.LU.64 R6, [R1+0x1ee0] ;  /* 0x001ee00001067983 */ /* 0x008ee20000300a00 */
[----:B------:R4:W-:Y:S03]  /*dda80*/  STL.64 [R1+0x1d28], R8 ;  /* 0x001d280801007387 */ /* 0x0009e60000100a00 */
[----:B----4-:R-:W4:Y:S01]  /*dda90*/  LDL.LU.64 R8, [R1+0x1ea8] ;  /* 0x001ea80001087983 */ /* 0x010f220000300a00 */
[----:B------:R-:W4:Y:S02]  /*ddaa0*/  LDL.LU.64 R10, [R1+0x1e70] ;  /* 0x001e7000010a7983 */ /* 0x000f240000300a00 */
[----:B------:R5:W-:Y:S02]  /*ddab0*/  STL.64 [R1+0x1cf0], R12 ;  /* 0x001cf00c01007387 */ /* 0x000be40000100a00 */
[----:B------:R-:W-:-:S02]  /*ddac0*/  IMAD.MOV.U32 R16, RZ, RZ, R27 ;  /* 0x000000ffff107224 */ /* 0x000fc400078e001b */
[----:B-----5:R-:W-:Y:S01]  /*ddad0*/  IMAD.MOV.U32 R12, RZ, RZ, R25 ;  /* 0x000000ffff0c7224 */ /* 0x020fe200078e0019 */
[----:B------:R-:W-:-:S05]  /*ddae0*/  MOV R13, R26 ;  /* 0x0000001a000d7202 */ /* 0x000fca0000000f00 */
[----:B------:R5:W-:Y:S04]  /*ddaf0*/  STL.64 [R1+0x1cb8], R12 ;  /* 0x001cb80c01007387 */ /* 0x000be80000100a00 */
[----:B------:R5:W-:Y:S01]  /*ddb00*/  LDGSTS.E [R3+0x1cc00], [R12.64], P1 ;  /* 0x1cc000000c037fae */ /* 0x000be20008921844 */
[----:B------:R-:W-:-:S05]  /*ddb10*/  MOV R17, R28 ;  /* 0x0000001c00117202 */ /* 0x000fca0000000f00 */
[----:B------:R1:W-:Y:S04]  /*ddb20*/  LDGSTS.E [R3+0x1dc00], [R16.64], P1 ;  /* 0x1dc0000010037fae */ /* 0x0003e80008921844 */
[----:B-----5:R-:W5:Y:S01]  /*ddb30*/  LDL.LU.64 R12, [R1+0x1e38] ;  /* 0x001e3800010c7983 */ /* 0x020f620000300a00 */
[----:B------:R-:W5:Y:S02]  /*ddb40*/  LDL.LU.64 R14, [R1+0x1e00] ;  /* 0x001e0000010e7983 */ /* 0x000f640000300a00 */
[----:B------:R1:W-:Y:S02]  /*ddb50*/  STL.64 [R1+0x1c80], R16 ;  /* 0x001c801001007387 */ /* 0x0003e40000100a00 */
[----:B------:R-:W-:Y:S01]  /*ddb60*/  IMAD.MOV.U32 R22, RZ, RZ, R29 ;  /* 0x000000ffff167224 */ /* 0x000fe200078e001d */
[----:B-1----:R-:W5:Y:S01]  /*ddb70*/  LDL.LU.64 R16, [R1+0x1dc8] ;  /* 0x001dc80001107983 */ /* 0x002f620000300a00 */
[----:B------:R-:W5:Y:S02]  /*ddb80*/  LDL.LU.64 R18, [R1+0x1d90] ;  /* 0x001d900001127983 */ /* 0x000f640000300a00 */
[----:B------:R-:W5:Y:S01]  /*ddb90*/  LDL.LU.64 R20, [R1+0x1d58] ;  /* 0x001d580001147983 */ /* 0x000f620000300a00 */
[----:B------:R-:W-:-:S02]  /*ddba0*/  MOV R23, R30 ;  /* 0x0000001e00177202 */ /* 0x000fc40000000f00 */
[----:B------:R-:W-:Y:S01]  /*ddbb0*/  IADD3 R33, R33, 0x100000, RZ ;  /* 0x0010000021217810 */ /* 0x000fe20007ffe0ff */
[----:B------:R-:W-:Y:S01]  /*ddbc0*/  IMAD.MOV.U32 R24, RZ, RZ, R31 ;  /* 0x000000ffff187224 */ /* 0x000fe200078e001f */
[----:B------:R-:W-:Y:S01]  /*ddbd0*/  MOV R25, R32 ;  /* 0x0000002000197202 */ /* 0x000fe20000000f00 */
[----:B------:R1:W-:Y:S04]  /*ddbe0*/  STL.64 [R1+0x1c48], R22 ;  /* 0x001c481601007387 */ /* 0x0003e80000100a00 */
[----:B------:R1:W-:Y:S01]  /*ddbf0*/  LDGSTS.E [R3+0x1ec00], [R22.64], P1 ;  /* 0x1ec0000016037fae */ /* 0x0003e20008921844 */
[----:B------:R1:W-:Y:S03]  /*ddc00*/  LDGSTS.E [R33+0x1fc00], [R24.64], P1 ;  /* 0x1fc0000018217fae */ /* 0x0003e60008921844 */
[----:B-1----:R-:W5:Y:S01]  /*ddc10*/  LDL.LU.64 R22, [R1+0x1d20] ;  /* 0x001d200001167983 */ /* 0x002f620000300a00 */
[----:B------:R1:W-:Y:S03]  /*ddc20*/  STL.64 [R1+0x1c28], R24 ;  /* 0x001c281801007387 */ /* 0x0003e60000100a00 */
[----:B-1----:R-:W5:Y:S01]  /*ddc30*/  LDL.LU.64 R24, [R1+0x1ce8] ;  /* 0x001ce80001187983 */ /* 0x002f620000300a00 */
[----:B------:R-:W5:Y:S02]  /*ddc40*/  LDL.LU.64 R26, [R1+0x1cb0] ;  /* 0x001cb000011a7983 */ /* 0x000f640000300a00 */
[----:B------:R-:W5:Y:S02]  /*ddc50*/  LDL.LU.64 R28, [R1+0x1c78] ;  /* 0x001c7800011c7983 */ /* 0x000f640000300a00 */
[----:B------:R-:W5:Y:S01]  /*ddc60*/  LDL.LU.64 R30, [R1+0x1c40] ;  /* 0x001c4000011e7983 */ /* 0x000f620000300a00 */
[----:B------:R-:W5:Y:S01]  /*ddc70*/  LDL.LU.64 R34, [R1+0x1c20] ;  /* 0x001c200001227983 */ /* 0x000f620000300a00 */
        /* <DEDUP_REMOVED lines=28> */
[----:B------:R-:W-:-:S04]  /*dde40*/  IADD3 R9, P0, R10, R242, RZ ;  /* 0x000000f20a097210 */ /* 0x000fc80007f1e0ff */
[----:B------:R-:W-:Y:S02]  /*dde50*/  IADD3.X R10, R11, R2, RZ, P0, !PT ;  /* 0x000000020b0a7210 */ /* 0x000fe400007fe4ff */
[----:B-----5:R-:W-:-:S05]  /*dde60*/  IADD3 R11, P0, R12, R242, RZ ;  /* 0x000000f20c0b7210 */ /* 0x020fca0007f1e0ff */
        /* <DEDUP_REMOVED lines=15> */
[----:B------:R-:W-:Y:S02]  /*ddf60*/  IADD3 R27, P0, R28, R242, RZ ;  /* 0x000000f21c1b7210 */ /* 0x000fe40007f1e0ff */
[----:B------:R-:W-:Y:S01]  /*ddf70*/  IMAD.MOV.U32 R36, RZ, RZ, R245 ;  /* 0x000000ffff247224 */ /* 0x000fe200078e00f5 */
[----:B------:R-:W-:Y:S02]  /*ddf80*/  MOV R37, R244 ;  /* 0x000000f400257202 */ /* 0x000fe40000000f00 */
[----:B------:R-:W-:Y:S01]  /*ddf90*/  IMAD.X R28, R29, 0x1, R2, P0 ;  /* 0x000000011d1c7824 */ /* 0x000fe200000e0602 */
[----:B------:R-:W-:Y:S02]  /*ddfa0*/  IADD3 R29, P0, R30, R242, RZ ;  /* 0x000000f21e1d7210 */ /* 0x000fe40007f1e0ff */
[----:B------:R1:W-:Y:S02]  /*ddfb0*/  STL.64 [R1+0x17a8], R36 ;  /* 0x0017a82401007387 */ /* 0x0003e40000100a00 */
[----:B------:R-:W-:Y:S01]  /*ddfc0*/  IADD3.X R30, R31, R2, RZ, P0, !PT ;  /* 0x000000021f1e7210 */ /* 0x000fe200007fe4ff */
[----:B------:R-:W-:-:S02]  /*ddfd0*/  IADD3 R31, P0, R34, R242, RZ ;  /* 0x000000f2221f7210 */ /* 0x000fc40007f1e0ff */
[----:B------:R-:W2:Y:S01]  /*ddfe0*/  LDL.LU R242, [R1+0x900] ;  /* 0x0009000001f27983 */ /* 0x000ea20000300800 */
[----:B------:R-:W3:Y:S01]  /*ddff0*/  LDL.LU R243, [R1+0x908] ;  /* 0x0009080001f37983 */ /* 0x000ee20000300800 */
[----:B------:R-:W-:Y:S01]  /*de000*/  IADD3 R34, R33, 0x100000, RZ ;  /* 0x0010000021227810 */ /* 0x000fe20007ffe0ff */
[----:B------:R-:W-:Y:S01]  /*de010*/  IMAD.MOV.U32 R162, RZ, RZ, R249 ;  /* 0x000000ffffa27224 */ /* 0x000fe200078e00f9 */
[----:B------:R-:W-:Y:S01]  /*de020*/  MOV R163, R248 ;  /* 0x000000f800a37202 */ /* 0x000fe20000000f00 */
[----:B------:R-:W-:Y:S01]  /*de030*/  IMAD.MOV.U32 R190, RZ, RZ, R251 ;  /* 0x000000ffffbe7224 */ /* 0x000fe200078e00fb */
[----:B------:R-:W-:Y:S01]  /*de040*/  MOV R191, R250 ;  /* 0x000000fa00bf7202 */ /* 0x000fe20000000f00 */
[----:B------:R-:W4:Y:S01]  /*de050*/  LDL.LU R248, [R1+0x8f0] ;  /* 0x0008f00001f87983 */ /* 0x000f220000300800 */
[----:B------:R-:W5:Y:S03]  /*de060*/  LDL.LU R249, [R1+0x8f8] ;  /* 0x0008f80001f97983 */ /* 0x000f660000300800 */
[----:B------:R1:W-:Y:S01]  /*de070*/  LDGSTS.E [R34+0xe00], [R162.64], P1 ;  /* 0x00e00000a2227fae */ /* 0x0003e20008921844 */
[----:B------:R1:W-:Y:S02]  /*de080*/  LDGSTS.E [R34+0x1e00], [R190.64], P1 ;  /* 0x01e00000be227fae */ /* 0x0003e40008921844 */
[----:B------:R1:W-:Y:S02]  /*de090*/  LDGSTS.E [R34+0x2e00], [R36.64], P1 ;  /* 0x02e0000024227fae */ /* 0x0003e40008921844 */
[----:B------:R-:W4:Y:S01]  /*de0a0*/  LDL.LU R250, [R1+0x8d0] ;  /* 0x0008d00001fa7983 */ /* 0x000f220000300800 */
[----:B------:R-:W4:Y:S01]  /*de0b0*/  LDL.LU R251, [R1+0x8d8] ;  /* 0x0008d80001fb7983 */ /* 0x000f220000300800 */
        /* <DEDUP_REMOVED lines=79> */
[----:B------:R2:W-:Y:S01]  /*de5b0*/  STL.64 [R1+0x1e38], R4 ;  /* 0x001e380401007387 */ /* 0x0005e20000100a00 */
[----:B------:R-:W3:Y:S03]  /*de5c0*/  LDL.LU R247, [R1+0x17a4] ;  /* 0x0017a40001f77983 */ /* 0x000ee60000300800 */
        /* <DEDUP_REMOVED lines=29> */
[----:B------:R-:W-:Y:S02]  /*de7a0*/  IMAD.X R32, R35, 0x1, R2, P0 ;  /* 0x0000000123207824 */ /* 0x000fe400000e0602 */
[----:B------:R-:W-:Y:S02]  /*de7b0*/  IMAD.MOV.U32 R246, RZ, RZ, c[0x0][0x180] ;  /* 0x00006000fff67624 */ /* 0x000fe400078e00ff */
[----:B--2---:R-:W-:Y:S01]  /*de7c0*/  IMAD.MOV.U32 R4, RZ, RZ, R27 ;  /* 0x000000ffff047224 */ /* 0x004fe200078e001b */
[----:B------:R-:W-:-:S05]  /*de7d0*/  MOV R5, R28 ;  /* 0x0000001c00057202 */ /* 0x000fca0000000f00 */
[----:B------:R2:W-:Y:S04]  /*de7e0*/  STL.64 [R1+0x1c78], R4 ;  /* 0x001c780401007387 */ /* 0x0005e80000100a00 */
[----:B------:R2:W-:Y:S01]  /*de7f0*/  LDGSTS.E [R3+0x1de00], [R4.64], P1 ;  /* 0x1de0000004037fae */ /* 0x0005e20008921844 */
[----:B------:R-:W-:Y:S02]  /*de800*/  IADD3 R33, R33, 0x100000, RZ ;  /* 0x0010000021217810 */ /* 0x000fe40007ffe0ff */
[----:B------:R-:W-:Y:S02]  /*de810*/  IADD3 R246, R246, 0x7f, RZ ;  /* 0x0000007ff6f67810 */ /* 0x000fe40007ffe0ff */
        /* <DEDUP_REMOVED lines=8> */
[----:B------:R-:W0:Y:S01]  /*de8a0*/  LDGDEPBAR ;  /* 0x00000000000079af */ /* 0x000e220000000000 */
[----:B--2---:R-:W-:-:S04]  /*de8b0*/  SHF.R.S32.HI R4, RZ, 0x1f, R246 ;  /* 0x0000001fff047819 */ /* 0x004fc800000114f6 */
[----:B------:R-:W-:-:S04]  /*de8c0*/  LEA.HI R4, R4, R246, RZ, 0x7 ;  /* 0x000000f604047211 */ /* 0x000fc800078f38ff */
[----:B------:R-:W-:Y:S02]  /*de8d0*/  SHF.R.S32.HI R4, RZ, 0x7, R4 ;  /* 0x00000007ff047819 */ /* 0x000fe40000011404 */
[----:B---3--:R-:W-:-:S05]  /*de8e0*/  IADD3 R247, R247, 0x1, RZ ;  /* 0x00000001f7f77810 */ /* 0x008fca0007ffe0ff */
[----:B------:R1:W-:Y:S01]  /*de8f0*/  STL [R1+0x17a4], R247 ;  /* 0x0017a4f701007387 */ /* 0x0003e20000100800 */
[----:B------:R-:W-:Y:S11]  /*de900*/  ISETP.NE.U32.AND P0, PT, R247, R4, PT ;  /* 0x00000004f700720c */ /* 0x000ff60003f05070 */
[----:B------:R-:W-:Y:S02]  /*de910*/  @!UPT UIADD3 URZ, URZ, URZ, URZ ;  /* 0x0000003f3f3ff290 */ /* 0x000fe4000fffe03f */
[----:B-1----:R-:W-:Y:S01]  /*de920*/  @!P0 CALL.REL.NOINC `(.L_x_0) ;  /* 0x0000001000008944 */ /* 0x002fe20003c00000 */
[----:B------:R-:W-:Y:S05]  /*de930*/  BRA `(.L_x_1) ;  /* 0xfff7b42000007947 */ /* 0x000fea000383ffff */
.L_x_0:
[----:B----4-:R-:W2:Y:S01]  /*de940*/  LDL.LU R8, [R1+0x32a4] ;  /* 0x0032a40001087983 */ /* 0x010ea20000300800 */
[----:B------:R-:W-:-:S04]  /*de950*/  DEPBAR.LE SB0, 0x0 ;  /* 0x000080000000791a */ /* 0x000fc80000000000 */
[----:B------:R-:W3:Y:S04]  /*de960*/  LDL.LU R7, [R1+0x32a0] ;  /* 0x0032a00001077983 */ /* 0x000ee80000300800 */
[----:B------:R-:W1:Y:S04]  /*de970*/  S2R R6, SR_TID.X ;  /* 0x0000000000067919 */ /* 0x000e680000002100 */
[----:B------:R-:W4:Y:S04]  /*de980*/  LDL.LU R12, [R1+0x16b0] ;  /* 0x0016b000010c7983 */ /* 0x000f280000300800 */
[----:B------:R-:W4:Y:S04]  /*de990*/  LDL.LU R13, [R1+0x16b4] ;  /* 0x0016b400010d7983 */ /* 0x000f280000300800 */
[----:B------:R-:W4:Y:S04]  /*de9a0*/  LDL.LU R14, [R1+0x16a0] ;  /* 0x0016a000010e7983 */ /* 0x000f280000300800 */
[----:B------:R-:W4:Y:S01]  /*de9b0*/  LDL.LU R15, [R1+0x16a4] ;  /* 0x0016a400010f7983 */ /* 0x000f220000300800 */
[C---:B-1----:R-:W-:Y:S01]  /*de9c0*/  SHF.L.U32 R0, R6.reuse, 0x9, RZ ;  /* 0x0000000906007819 */ /* 0x042fe200000006ff */
[----:B------:R-:W-:-:S02]  /*de9d0*/  IMAD.SHL.U32 R2, R6, 0x20, RZ ;  /* 0x0000002006027824 */ /* 0x000fc400078e00ff */
[----:B------:R-:W-:Y:S01]  /*de9e0*/  IMAD.SHL.U32 R5, R6, 0x800, RZ ;  /* 0x0000080006057824 */ /* 0x000fe200078e00ff */
[----:B------:R-:W-:Y:S02]  /*de9f0*/  LOP3.LUT R0, R0, 0x3000, RZ, 0xc0, !PT ;  /* 0x0000300000007812 */ /* 0x000fe400078ec0ff */
[C---:B------:R-:W-:Y:S02]  /*dea00*/  SHF.L.U32 R4, R6.reuse, 0x2, RZ ;  /* 0x0000000206047819 */ /* 0x040fe400000006ff */
[----:B------:R-:W-:Y:S02]  /*dea10*/  SHF.L.U32 R3, R6, 0x6, RZ ;  /* 0x0000000606037819 */ /* 0x000fe400000006ff */
[----:B------:R-:W-:Y:S02]  /*dea20*/  LOP3.LUT R0, R0, 0x60, R2, 0xf8, !PT ;  /* 0x0000006000007812 */ /* 0x000fe400078ef802 */
[----:B------:R-:W-:Y:S02]  /*dea30*/  LOP3.LUT R2, R5, 0x3000, RZ, 0xc0, !PT ;  /* 0x0000300005027812 */ /* 0x000fe400078ec0ff */
[----:B------:R-:W-:-:S02]  /*dea40*/  LOP3.LUT R6, R6, 0x7f, RZ, 0xc0, !PT ;  /* 0x0000007f06067812 */ /* 0x000fc400078ec0ff */
[----:B------:R-:W-:-:S03]  /*dea50*/  LOP3.LUT R0, R0, 0x170, R4, 0x78, !PT ;  /* 0x0000017000007812 */ /* 0x000fc600078e7804 */
[----:B------:R-:W-:Y:S01]  /*dea60*/  IMAD R2, R6, 0x10, R2 ;  /* 0x0000001006027824 */ /* 0x000fe200078e0202 */
[----:B------:R-:W-:Y:S01]  /*dea70*/  BAR.SYNC.DEFER_BLOCKING 0x0 ;  /* 0x0000000000007b1d */ /* 0x000fe20000010000 */
[----:B--2---:R-:W-:-:S05]  /*dea80*/  ISETP.GE.AND P0, PT, R8, c[0x0][0x17c], PT ;  /* 0x00005f0008007a0c */ /* 0x004fca0003f06270 */
[----:B------:R-:W2:Y:S04]  /*dea90*/  LDL.LU R8, [R1+0x16b8] ;  /* 0x0016b80001087983 */ /* 0x000ea80000300800 */
[----:B------:R-:W2:Y:S04]  /*deaa0*/  LDL.LU R9, [R1+0x16bc] ;  /* 0x0016bc0001097983 */ /* 0x000ea80000300800 */
[----:B------:R-:W2:Y:S01]  /*deab0*/  LDL.LU R10, [R1+0x16a8] ;  /* 0x0016a800010a7983 */ /* 0x000ea20000300800 */
[----:B---3--:R-:W-:-:S03]  /*deac0*/  ISETP.GE.AND P1, PT, R7, c[0x0][0x17c], PT ;  /* 0x00005f0007007a0c */ /* 0x008fc60003f26270 */
[----:B------:R-:W2:Y:S04]  /*dead0*/  LDL.LU R11, [R1+0x16ac] ;  /* 0x0016ac00010b7983 */ /* 0x000ea80000300800 */
[----:B------:R-:W3:Y:S04]  /*deae0*/  LDL.LU R4, [R1+0x1560] ;  /* 0x0015600001047983 */ /* 0x000ee80000300800 */
[----:B------:R-:W3:Y:S04]  /*deaf0*/  LDL.LU R5, [R1+0x1564] ;  /* 0x0015640001057983 */ /* 0x000ee80000300800 */
[----:B------:R-:W3:Y:S04]  /*deb00*/  LDL.LU R6, [R1+0x1550] ;  /* 0x0015500001067983 */ /* 0x000ee80000300800 */
[----:B------:R-:W3:Y:S01]  /*deb10*/  LDL.LU R7, [R1+0x1554] ;  /* 0x0015540001077983 */ /* 0x000ee20000300800 */
[----:B------:R-:W-:-:S03]  /*deb20*/  LOP3.LUT R3, R3, 0x800, RZ, 0xc0, !PT ;  /* 0x0000080003037812 */ /* 0x000fc600078ec0ff */
[----:B------:R-:W5:Y:S01]  /*deb30*/  LDL.LU R20, [R1+0x1568] ;  /* 0x0015680001147983 */ /* 0x000f620000300800 */
[----:B------:R-:W-:-:S03]  /*deb40*/  IADD3 R0, R3, R0, RZ ;  /* 0x0000000003007210 */ /* 0x000fc60007ffe0ff */
[----:B------:R-:W5:Y:S04]  /*deb50*/  LDL.LU R21, [R1+0x156c] ;  /* 0x00156c0001157983 */ /* 0x000f680000300800 */
[----:B------:R-:W5:Y:S04]  /*deb60*/  LDL.LU R22, [R1+0x1558] ;  /* 0x0015580001167983 */ /* 0x000f680000300800 */
[----:B------:R-:W5:Y:S04]  /*deb70*/  LDL.LU R23, [R1+0x155c] ;  /* 0x00155c0001177983 */ /* 0x000f680000300800 */
[----:B------:R-:W5:Y:S04]  /*deb80*/  LDL.LU R16, [R1+0x14b0] ;  /* 0x0014b00001107983 */ /* 0x000f680000300800 */
[----:B------:R-:W5:Y:S04]  /*deb90*/  LDL.LU R17, [R1+0x14b4] ;  /* 0x0014b40001117983 */ /* 0x000f680000300800 */
[----:B------:R-:W5:Y:S04]  /*deba0*/  LDL.LU R18, [R1+0x14a0] ;  /* 0x0014a00001127983 */ /* 0x000f680000300800 */
[----:B----4-:R1:W-:Y:S04]  /*debb0*/  STS.128 [R0], R12 ;  /* 0x0000000c00007388 */ /* 0x0103e80000000c00 */
[----:B------:R-:W4:Y:S04]  /*debc0*/  LDL.LU R19, [R1+0x14a4] ;  /* 0x0014a40001137983 */ /* 0x000f280000300800 */
[----:B-1----:R-:W4:Y:S04]  /*debd0*/  LDL.LU R12, [R1+0x14b8] ;  /* 0x0014b800010c7983 */ /* 0x002f280000300800 */
[----:B------:R-:W4:Y:S04]  /*debe0*/  LDL.LU R13, [R1+0x14bc] ;  /* 0x0014bc00010d7983 */ /* 0x000f280000300800 */
[----:B------:R-:W4:Y:S04]  /*debf0*/  LDL.LU R14, [R1+0x14a8] ;  /* 0x0014a800010e7983 */ /* 0x000f280000300800 */
[----:B------:R-:W4:Y:S04]  /*dec00*/  LDL.LU R15, [R1+0x14ac] ;  /* 0x0014ac00010f7983 */ /* 0x000f280000300800 */
[----:B--2---:R1:W-:Y:S04]  /*dec10*/  STS.128 [R0+0x80], R8 ;  /* 0x0000800800007388 */ /* 0x0043e80000000c00 */
[----:B-1----:R-:W2:Y:S04]  /*dec20*/  LDL.LU R8, [R1+0x13b0] ;  /* 0x0013b00001087983 */ /* 0x002ea80000300800 */
[----:B------:R-:W2:Y:S04]  /*dec30*/  LDL.LU R9, [R1+0x13b4] ;  /* 0x0013b40001097983 */ /* 0x000ea80000300800 */
[----:B------:R-:W2:Y:S04]  /*dec40*/  LDL.LU R10, [R1+0x13a0] ;  /* 0x0013a000010a7983 */ /* 0x000ea80000300800 */
[----:B---3--:R1:W-:Y:S04]  /*dec50*/  STS.128 [R0+0x200], R4 ;  /* 0x0002000400007388 */ /* 0x0083e80000000c00 */
[----:B------:R-:W2:Y:S04]  /*dec60*/  LDL.LU R11, [R1+0x13a4] ;  /* 0x0013a400010b7983 */ /* 0x000ea80000300800 */
[----:B-1----:R-:W3:Y:S04]  /*dec70*/  LDL.LU R4, [R1+0x13b8] ;  /* 0x0013b80001047983 */ /* 0x002ee80000300800 */
[----:B------:R-:W3:Y:S04]  /*dec80*/  LDL.LU R5, [R1+0x13bc] ;  /* 0x0013bc0001057983 */ /* 0x000ee80000300800 */
[----:B------:R-:W3:Y:S04]  /*dec90*/  LDL.LU R6, [R1+0x13a8] ;  /* 0x0013a80001067983 */ /* 0x000ee80000300800 */
[----:B------:R-:W3:Y:S04]  /*deca0*/  LDL.LU R7, [R1+0x13ac] ;  /* 0x0013ac0001077983 */ /* 0x000ee80000300800 */
[----:B----4-:R1:W-:Y:S04]  /*decb0*/  STS.128 [R0+0x480], R12 ;  /* 0x0004800c00007388 */ /* 0x0103e80000000c00 */
[----:B-1----:R-:W4:Y:S04]  /*decc0*/  LDL.LU R12, [R1+0x460] ;  /* 0x00046000010c7983 */ /* 0x002f280000300800 */
[----:B------:R-:W4:Y:S04]  /*decd0*/  LDL.LU R13, [R1+0x464] ;  /* 0x00046400010d7983 */ /* 0x000f280000300800 */
[----:B------:R-:W4:Y:S04]  /*dece0*/  LDL.LU R14, [R1+0x450] ;  /* 0x00045000010e7983 */ /* 0x000f280000300800 */
[----:B------:R-:W4:Y:S04]  /*decf0*/  LDL.LU R15, [R1+0x454] ;  /* 0x00045400010f7983 */ /* 0x000f280000300800 */
[----:B-----5:R-:W-:Y:S04]  /*ded00*/  STS.128 [R0+0x280], R20 ;  /* 0x0002801400007388 */ /* 0x020fe80000000c00 */
[----:B------:R-:W-:Y:S01]  /*ded10*/  STS.128 [R0+0x400], R16 ;  /* 0x0004001000007388 */ /* 0x000fe20000000c00 */
[----:B------:R-:W-:-:S02]  /*ded20*/  LOP3.LUT R208, R2, 0x20, RZ, 0x3c, !PT ;  /* 0x0000002002d07812 */ /* 0x000fc400078e3cff */
[C---:B------:R-:W-:Y:S01]  /*ded30*/  LOP3.LUT R3, R2.reuse, 0x40, RZ, 0x3c, !PT ;  /* 0x0000004002037812 */ /* 0x040fe200078e3cff */
[----:B--2---:R1:W-:Y:S04]  /*ded40*/  STS.128 [R0+0x600], R8 ;  /* 0x0006000800007388 */ /* 0x0043e80000000c00 */
[----:B-1----:R-:W2:Y:S04]  /*ded50*/  LDL.LU R8, [R1+0x468] ;  /* 0x0004680001087983 */ /* 0x002ea80000300800 */
[----:B------:R-:W2:Y:S04]  /*ded60*/  LDL.LU R9, [R1+0x46c] ;  /* 0x00046c0001097983 */ /* 0x000ea80000300800 */
[----:B------:R-:W2:Y:S04]  /*ded70*/  LDL.LU R10, [R1+0x458] ;  /* 0x00045800010a7983 */ /* 0x000ea80000300800 */
[----:B---3--:R1:W-:Y:S04]  /*ded80*/  STS.128 [R0+0x680], R4 ;  /* 0x0006800400007388 */ /* 0x0083e80000000c00 */
[----:B------:R-:W2:Y:S04]  /*ded90*/  LDL.LU R11, [R1+0x45c] ;  /* 0x00045c00010b7983 */ /* 0x000ea80000300800 */
[----:B------:R-:W-:Y:S06]  /*deda0*/  BAR.SYNC.DEFER_BLOCKING 0x0 ;  /* 0x0000000000007b1d */ /* 0x000fec0000010000 */
[----:B-1----:R-:W2:Y:S04]  /*dedb0*/  LDL.LU R4, [R1+0x3f0] ;  /* 0x0003f00001047983 */ /* 0x002ea80000300800 */
[----:B------:R-:W2:Y:S04]  /*dedc0*/  LDL.LU R5, [R1+0x3f4] ;  /* 0x0003f40001057983 */ /* 0x000ea80000300800 */
[----:B------:R-:W2:Y:S04]  /*dedd0*/  LDL.LU R6, [R1+0x300] ;  /* 0x0003000001067983 */ /* 0x000ea80000300800 */
[----:B------:R-:W2:Y:S04]  /*dede0*/  LDL.LU R7, [R1+0x304] ;  /* 0x0003040001077983 */ /* 0x000ea80000300800 */
[----:B------:R-:W1:Y:S04]  /*dedf0*/  LDS.128 R20, [R2] ;  /* 0x0000000002147984 */ /* 0x000e680000000c00 */
[----:B------:R-:W5:Y:S04]  /*dee00*/  LDS.128 R16, [R2+0x800] ;  /* 0x0008000002107984 */ /* 0x000f680000000c00 */
[----:B------:R-:W4:Y:S04]  /*dee10*/  LDS.128 R24, [R208] ;  /* 0x00000000d0187984 */ /* 0x000f280000000c00 */
[----:B-1----:R-:W-:Y:S04]  /*dee20*/  STL.64 [R1+0x110], R20 ;  /* 0x0001101401007387 */ /* 0x002fe80000100a00 */
[----:B------:R-:W-:Y:S04]  /*dee30*/  STL.64 [R1+0x118], R22 ;  /* 0x0001181601007387 */ /* 0x000fe80000100a00 */
[----:B------:R-:W1:Y:S04]  /*dee40*/  LDS.128 R20, [R208+0x800] ;  /* 0x00080000d0147984 */ /* 0x000e680000000c00 */
[----:B-----5:R-:W-:Y:S04]  /*dee50*/  STL.64 [R1+0x220], R16 ;  /* 0x0002201001007387 */ /* 0x020fe80000100a00 */
[----:B------:R-:W-:Y:S04]  /*dee60*/  STL.64 [R1+0x228], R18 ;  /* 0x0002281201007387 */ /* 0x000fe80000100a00 */
[----:B------:R-:W5:Y:S01]  /*dee70*/  LDS.128 R16, [R3] ;  /* 0x0000000003107984 */ /* 0x000f620000000c00 */
[----:B------:R-:W-:-:S03]  /*dee80*/  LOP3.LUT R252, R2, 0x60, RZ, 0x3c, !PT ;  /* 0x0000006002fc7812 */ /* 0x000fc600078e3cff */
[----:B----4-:R-:W-:Y:S04]  /*dee90*/  STL.64 [R1+0x140], R24 ;  /* 0x0001401801007387 */ /* 0x010fe80000100a00 */
[----:B------:R-:W-:Y:S04]  /*deea0*/  STL.64 [R1+0x148], R26 ;  /* 0x0001481a01007387 */ /* 0x000fe80000100a00 */
[----:B------:R-:W4:Y:S04]  /*deeb0*/  LDS.128 R24, [R3+0x800] ;  /* 0x0008000003187984 */ /* 0x000f280000000c00 */
[----:B-1----:R-:W-:Y:S04]  /*deec0*/  STL.64 [R1+0x250], R20 ;  /* 0x0002501401007387 */ /* 0x002fe80000100a00 */
[----:B------:R-:W-:Y:S04]  /*deed0*/  STL.64 [R1+0x258], R22 ;  /* 0x0002581601007387 */ /* 0x000fe80000100a00 */
[----:B------:R-:W1:Y:S04]  /*deee0*/  LDS.128 R20, [R252] ;  /* 0x00000000fc147984 */ /* 0x000e680000000c00 */
[----:B-----5:R-:W-:Y:S04]  /*deef0*/  STL.64 [R1+0x1b0], R16 ;  /* 0x0001b01001007387 */ /* 0x020fe80000100a00 */
[----:B------:R-:W-:Y:S04]  /*def00*/  STL.64 [R1+0x1b8], R18 ;  /* 0x0001b81201007387 */ /* 0x000fe80000100a00 */
[----:B------:R-:W5:Y:S04]  /*def10*/  LDS.128 R16, [R252+0x800] ;  /* 0x00080000fc107984 */ /* 0x000f680000000c00 */
[----:B------:R-:W-:Y:S06]  /*def20*/  BAR.SYNC.DEFER_BLOCKING 0x0 ;  /* 0x0000000000007b1d */ /* 0x000fec0000010000 */
[----:B----4-:R-:W-:Y:S04]  /*def30*/  STL.64 [R1+0x280], R24 ;  /* 0x0002801801007387 */ /* 0x010fe80000100a00 */
[----:B------:R-:W-:Y:S04]  /*def40*/  STL.64 [R1+0x288], R26 ;  /* 0x0002881a01007387 */ /* 0x000fe80000100a00 */
[----:B-1----:R1:W-:Y:S04]  /*def50*/  STL.64 [R1+0x1e0], R20 ;  /* 0x0001e01401007387 */ /* 0x0023e80000100a00 */
[----:B------:R4:W-:Y:S04]  /*def60*/  STL.64 [R1+0x1e8], R22 ;  /* 0x0001e81601007387 */ /* 0x0009e80000100a00 */
[----:B-----5:R5:W-:Y:S04]  /*def70*/  STL.64 [R1+0x2b0], R16 ;  /* 0x0002b01001007387 */ /* 0x020be80000100a00 */
[----:B------:R4:W-:Y:S04]  /*def80*/  STL.64 [R1+0x2b8], R18 ;  /* 0x0002b81201007387 */ /* 0x0009e80000100a00 */
[----:B-1----:R-:W3:Y:S04]  /*def90*/  LDL.LU R20, [R1+0x3f8] ;  /* 0x0003f80001147983 */ /* 0x002ee80000300800 */
[----:B------:R-:W3:Y:S04]  /*defa0*/  LDL.LU R21, [R1+0x3fc] ;  /* 0x0003fc0001157983 */ /* 0x000ee80000300800 */
[----:B----4-:R-:W3:Y:S04]  /*defb0*/  LDL.LU R22, [R1+0x308] ;  /* 0x0003080001167983 */ /* 0x010ee80000300800 */
[----:B------:R-:W3:Y:S04]  /*defc0*/  LDL.LU R23, [R1+0x30c] ;  /* 0x00030c0001177983 */ /* 0x000ee80000300800 */
[----:B-----5:R-:W4:Y:S04]  /*defd0*/  LDL.LU R16, [R1+0x470] ;  /* 0x0004700001107983 */ /* 0x020f280000300800 */
[----:B------:R-:W4:Y:S04]  /*defe0*/  LDL.LU R17, [R1+0x474] ;  /* 0x0004740001117983 */ /* 0x000f280000300800 */
[----:B------:R-:W4:Y:S04]  /*deff0*/  LDL.LU R18, [R1+0x480] ;  /* 0x0004800001127983 */ /* 0x000f280000300800 */
[----:B------:R1:W-:Y:S04]  /*df000*/  STS.128 [R0], R12 ;  /* 0x0000000c00007388 */ /* 0x0003e80000000c00 */
[----:B------:R-:W4:Y:S04]  /*df010*/  LDL.LU R19, [R1+0x484] ;  /* 0x0004840001137983 */ /* 0x000f280000300800 */
[----:B-1----:R-:W5:Y:S04]  /*df020*/  LDL.LU R12, [R1+0x478] ;  /* 0x00047800010c7983 */ /* 0x002f680000300800 */
[----:B------:R-:W5:Y:S04]  /*df030*/  LDL.LU R13, [R1+0x47c] ;  /* 0x00047c00010d7983 */ /* 0x000f680000300800 */
[----:B------:R-:W5:Y:S04]  /*df040*/  LDL.LU R14, [R1+0x488] ;  /* 0x00048800010e7983 */ /* 0x000f680000300800 */
[----:B------:R-:W5:Y:S04]  /*df050*/  LDL.LU R15, [R1+0x48c] ;  /* 0x00048c00010f7983 */ /* 0x000f680000300800 */
[----:B--2---:R1:W-:Y:S04]  /*df060*/  STS.128 [R0+0x80], R8 ;  /* 0x0000800800007388 */ /* 0x0043e80000000c00 */
[----:B-1----:R-:W2:Y:S04]  /*df070*/  LDL.LU R8, [R1+0x5a0] ;  /* 0x0005a00001087983 */ /* 0x002ea80000300800 */
[----:B------:R-:W2:Y:S04]  /*df080*/  LDL.LU R9, [R1+0x5a4] ;  /* 0x0005a40001097983 */ /* 0x000ea80000300800 */
[----:B------:R-:W2:Y:S04]  /*df090*/  LDL.LU R10, [R1+0x590] ;  /* 0x00059000010a7983 */ /* 0x000ea80000300800 */
[----:B------:R1:W-:Y:S04]  /*df0a0*/  STS.128 [R0+0x200], R4 ;  /* 0x0002000400007388 */ /* 0x0003e80000000c00 */
[----:B------:R-:W2:Y:S04]  /*df0b0*/  LDL.LU R11, [R1+0x594] ;  /* 0x00059400010b7983 */ /* 0x000ea80000300800 */
[----:B-1----:R-:W3:Y:S04]  /*df0c0*/  LDL.LU R4, [R1+0x5a8] ;  /* 0x0005a80001047983 */ /* 0x002ee80000300800 */
[----:B------:R-:W3:Y:S04]  /*df0d0*/  LDL.LU R5, [R1+0x5ac] ;  /* 0x0005ac0001057983 */ /* 0x000ee80000300800 */
[----:B------:R-:W3:Y:S04]  /*df0e0*/  LDL.LU R6, [R1+0x598] ;  /* 0x0005980001067983 */ /* 0x000ee80000300800 */
[----:B------:R-:W3:Y:S04]  /*df0f0*/  LDL.LU R7, [R1+0x59c] ;  /* 0x00059c0001077983 */ /* 0x000ee80000300800 */
[----:B-----5:R1:W-:Y:S04]  /*df100*/  STS.128 [R0+0x480], R12 ;  /* 0x0004800c00007388 */ /* 0x0203e80000000c00 */
        /* <DEDUP_REMOVED lines=8> */
[----:B---3--:R1:W-:Y:S04]  /*df190*/  STS.128 [R0+0x680], R4 ;  /* 0x0006800400007388 */ /* 0x0083e80000000c00 */
[----:B------:R-:W2:Y:S04]  /*df1a0*/  LDL.LU R11, [R1+0x68c] ;  /* 0x00068c00010b7983 */ /* 0x000ea80000300800 */
[----:B-1----:R-:W2:Y:S04]  /*df1b0*/  LDL.LU R4, [R1+0x10a0] ;  /* 0x0010a00001047983 */ /* 0x002ea80000300800 */
[----:B------:R-:W2:Y:S04]  /*df1c0*/  LDL.LU R5, [R1+0x10a4] ;  /* 0x0010a40001057983 */ /* 0x000ea80000300800 */
[----:B------:R-:W2:Y:S04]  /*df1d0*/  LDL.LU R6, [R1+0x1090] ;  /* 0x0010900001067983 */ /* 0x000ea80000300800 */
[----:B------:R-:W2:Y:S04]  /*df1e0*/  LDL.LU R7, [R1+0x1094] ;  /* 0x0010940001077983 */ /* 0x000ea80000300800 */
[----:B------:R-:W-:Y:S04]  /*df1f0*/  STS.128 [R0+0x280], R20 ;  /* 0x0002801400007388 */ /* 0x000fe80000000c00 */
[----:B----4-:R-:W-:Y:S04]  /*df200*/  STS.128 [R0+0x400], R16 ;  /* 0x0004001000007388 */ /* 0x010fe80000000c00 */
[----:B------:R-:W-:Y:S06]  /*df210*/  BAR.SYNC.DEFER_BLOCKING 0x0 ;  /* 0x0000000000007b1d */ /* 0x000fec0000010000 */
[----:B------:R-:W1:Y:S04]  /*df220*/  LDS.128 R20, [R2] ;  /* 0x0000000002147984 */ /* 0x000e680000000c00 */
[----:B------:R-:W4:Y:S04]  /*df230*/  LDS.128 R16, [R2+0x800] ;  /* 0x0008000002107984 */ /* 0x000f280000000c00 */
[----:B------:R-:W4:Y:S04]  /*df240*/  LDS.128 R24, [R208] ;  /* 0x00000000d0187984 */ /* 0x000f280000000c00 */
[----:B-1----:R-:W-:Y:S04]  /*df250*/  STL.64 [R1+0xb0], R20 ;  /* 0x0000b01401007387 */ /* 0x002fe80000100a00 */
[----:B------:R-:W-:Y:S04]  /*df260*/  STL.64 [R1+0xb8], R22 ;  /* 0x0000b81601007387 */ /* 0x000fe80000100a00 */
[----:B------:R-:W1:Y:S04]  /*df270*/  LDS.128 R20, [R208+0x800] ;  /* 0x00080000d0147984 */ /* 0x000e680000000c00 */
[----:B----4-:R-:W-:Y:S04]  /*df280*/  STL.64 [R1+0x1d0], R16 ;  /* 0x0001d01001007387 */ /* 0x010fe80000100a00 */
[----:B------:R-:W-:Y:S04]  /*df290*/  STL.64 [R1+0x1d8], R18 ;  /* 0x0001d81201007387 */ /* 0x000fe80000100a00 */
[----:B------:R-:W4:Y:S04]  /*df2a0*/  LDS.128 R16, [R3] ;  /* 0x0000000003107984 */ /* 0x000f280000000c00 */
[----:B------:R-:W-:Y:S04]  /*df2b0*/  STL.64 [R1+0xe0], R24 ;  /* 0x0000e01801007387 */ /* 0x000fe80000100a00 */
[----:B------:R-:W-:Y:S04]  /*df2c0*/  STL.64 [R1+0xe8], R26 ;  /* 0x0000e81a01007387 */ /* 0x000fe80000100a00 */
[----:B------:R-:W4:Y:S04]  /*df2d0*/  LDS.128 R24, [R3+0x800] ;  /* 0x0008000003187984 */ /* 0x000f280000000c00 */
[----:B-1----:R-:W-:Y:S04]  /*df2e0*/  STL.64 [R1+0x200], R20 ;  /* 0x0002001401007387 */ /* 0x002fe80000100a00 */
[----:B------:R-:W-:Y:S04]  /*df2f0*/  STL.64 [R1+0x208], R22 ;  /* 0x0002081601007387 */ /* 0x000fe80000100a00 */
[----:B------:R-:W1:Y:S04]  /*df300*/  LDS.128 R20, [R252] ;  /* 0x00000000fc147984 */ /* 0x000e680000000c00 */
[----:B----4-:R-:W-:Y:S04]  /*df310*/  STL.64 [R1+0x130], R16 ;  /* 0x0001301001007387 */ /* 0x010fe80000100a00 */
[----:B------:R-:W-:Y:S04]  /*df320*/  STL.64 [R1+0x138], R18 ;  /* 0x0001381201007387 */ /* 0x000fe80000100a00 */
[----:B------:R-:W4:Y:S04]  /*df330*/  LDS.128 R16, [R252+0x800] ;  /* 0x00080000fc107984 */ /* 0x000f280000000c00 */
[----:B------:R-:W-:Y:S06]  /*df340*/  BAR.SYNC.DEFER_BLOCKING 0x0 ;  /* 0x0000000000007b1d */ /* 0x000fec0000010000 */
[----:B------:R-:W-:Y:S04]  /*df350*/  STL.64 [R1+0x240], R24 ;  /* 0x0002401801007387 */ /* 0x000fe80000100a00 */
[----:B------:R-:W-:Y:S04]  /*df360*/  STL.64 [R1+0x248], R26 ;  /* 0x0002481a01007387 */ /* 0x000fe80000100a00 */
[----:B-1----:R1:W-:Y:S04]  /*df370*/  STL.64 [R1+0x190], R20 ;  /* 0x0001901401007387 */ /* 0x0023e80000100a00 */
[----:B------:R1:W-:Y:S04]  /*df380*/  STL.64 [R1+0x198], R22 ;  /* 0x0001981601007387 */ /* 0x0003e80000100a00 */
[----:B----4-:R4:W-:Y:S04]  /*df390*/  STL.64 [R1+0x270], R16 ;  /* 0x0002701001007387 */ /* 0x0109e80000100a00 */
[----:B------:R4:W-:Y:S04]  /*df3a0*/  STL.64 [R1+0x278], R18 ;  /* 0x0002781201007387 */ /* 0x0009e80000100a00 */
[----:B-1----:R-:W3:Y:S04]  /*df3b0*/  LDL.LU R20, [R1+0x10a8] ;  /* 0x0010a80001147983 */ /* 0x002ee80000300800 */
[----:B------:R-:W3:Y:S04]  /*df3c0*/  LDL.LU R21, [R1+0x10ac] ;  /* 0x0010ac0001157983 */ /* 0x000ee80000300800 */
[----:B------:R-:W3:Y:S04]  /*df3d0*/  LDL.LU R22, [R1+0x1098] ;  /* 0x0010980001167983 */ /* 0x000ee80000300800 */
[----:B------:R-:W3:Y:S04]  /*df3e0*/  LDL.LU R23, [R1+0x109c] ;  /* 0x00109c0001177983 */ /* 0x000ee80000300800 */
[----:B----4-:R-:W4:Y:S04]  /*df3f0*/  LDL.LU R16, [R1+0x9c0] ;  /* 0x0009c00001107983 */ /* 0x010f280000300800 */
[----:B------:R-:W4:Y:S04]  /*df400*/  LDL.LU R17, [R1+0x9c4] ;  /* 0x0009c40001117983 */ /* 0x000f280000300800 */
[----:B------:R-:W4:Y:S04]  /*df410*/  LDL.LU R18, [R1+0x9b0] ;  /* 0x0009b00001127983 */ /* 0x000f280000300800 */
[----:B-----5:R1:W-:Y:S04]  /*df420*/  STS.128 [R0], R12 ;  /* 0x0000000c00007388 */ /* 0x0203e80000000c00 */
        /* <DEDUP_REMOVED lines=808> */
[----:B-1----:R-:W2:Y:S04]  /*e26b0*/  LDL.LU R12, [R1+0xb50] ;  /* 0x000b5000010c7983 */ /* 0x002ea80000300800 */
[----:B------:R-:W2:Y:S04]  /*e26c0*/  LDL.LU R13, [R1+0xb54] ;  /* 0x000b5400010d7983 */ /* 0x000ea80000300800 */
[----:B------:R-:W2:Y:S04]  /*e26d0*/  LDL.LU R14, [R1+0xb60] ;  /* 0x000b6000010e7983 */ /* 0x000ea80000300800 */
[----:B------:R-:W2:Y:S04]  /*e26e0*/  LDL.LU R15, [R1+0xb64] ;  /* 0x000b6400010f7983 */ /* 0x000ea80000300800 */
        /* <DEDUP_REMOVED lines=38> */
[----:B-1----:R-:W5:Y:S04]  /*e2950*/  LDL.LU R20, [R1+0xc78] ;  /* 0x000c780001147983 */ /* 0x002f680000300800 */
[----:B------:R-:W5:Y:S04]  /*e2960*/  LDL.LU R21, [R1+0xc7c] ;  /* 0x000c7c0001157983 */ /* 0x000f680000300800 */
[----:B------:R-:W5:Y:S04]  /*e2970*/  LDL.LU R22, [R1+0xc28] ;  /* 0x000c280001167983 */ /* 0x000f680000300800 */
[----:B------:R-:W5:Y:S04]  /*e2980*/  LDL.LU R23, [R1+0xc2c] ;  /* 0x000c2c0001177983 */ /* 0x000f680000300800 */
[----:B----4-:R-:W4:Y:S04]  /*e2990*/  LDL.LU R16, [R1+0xd50] ;  /* 0x000d500001107983 */ /* 0x010f280000300800 */
[----:B------:R-:W4:Y:S04]  /*e29a0*/  LDL.LU R17, [R1+0xd54] ;  /* 0x000d540001117983 */ /* 0x000f280000300800 */
[----:B------:R-:W4:Y:S04]  /*e29b0*/  LDL.LU R18, [R1+0xc90] ;  /* 0x000c900001127983 */ /* 0x000f280000300800 */
[----:B------:R-:W4:Y:S04]  /*e29c0*/  LDL.LU R19, [R1+0xc94] ;  /* 0x000c940001137983 */ /* 0x000f280000300800 */
[----:B---3--:R1:W-:Y:S04]  /*e29d0*/  STS.128 [R0+0x200], R4 ;  /* 0x0002000400007388 */ /* 0x0083e80000000c00 */
[----:B-1----:R-:W3:Y:S04]  /*e29e0*/  LDL.LU R4, [R1+0xd58] ;  /* 0x000d580001047983 */ /* 0x002ee80000300800 */
[----:B------:R-:W3:Y:S04]  /*e29f0*/  LDL.LU R5, [R1+0xd5c] ;  /* 0x000d5c0001057983 */ /* 0x000ee80000300800 */
[----:B------:R-:W3:Y:S04]  /*e2a00*/  LDL.LU R6, [R1+0xc98] ;  /* 0x000c980001067983 */ /* 0x000ee80000300800 */
[----:B------:R-:W3:Y:S04]  /*e2a10*/  LDL.LU R7, [R1+0xc9c] ;  /* 0x000c9c0001077983 */ /* 0x000ee80000300800 */
[----:B--2---:R1:W-:Y:S04]  /*e2a20*/  STS.128 [R0+0x80], R8 ;  /* 0x0000800800007388 */ /* 0x0043e80000000c00 */
[----:B------:R2:W-:Y:S04]  /*e2a30*/  STS.128 [R0], R12 ;  /* 0x0000000c00007388 */ /* 0x0005e80000000c00 */
[----:B-1----:R-:W3:Y:S04]  /*e2a40*/  LDL.LU R8, [R1+0x170] ;  /* 0x0001700001087983 */ /* 0x002ee80000300800 */
[----:B------:R-:W3:Y:S04]  /*e2a50*/  LDL.LU R9, [R1+0x174] ;  /* 0x0001740001097983 */ /* 0x000ee80000300800 */
[----:B------:R-:W3:Y:S04]  /*e2a60*/  LDL.LU R10, [R1+0xf0] ;  /* 0x0000f000010a7983 */ /* 0x000ee80000300800 */
[----:B------:R-:W3:Y:S04]  /*e2a70*/  LDL.LU R11, [R1+0xf4] ;  /* 0x0000f400010b7983 */ /* 0x000ee80000300800 */
[----:B--2---:R-:W2:Y:S04]  /*e2a80*/  LDL.LU R12, [R1+0x178] ;  /* 0x00017800010c7983 */ /* 0x004ea80000300800 */
[----:B------:R-:W2:Y:S04]  /*e2a90*/  LDL.LU R13, [R1+0x17c] ;  /* 0x00017c00010d7983 */ /* 0x000ea80000300800 */
[----:B------:R-:W2:Y:S04]  /*e2aa0*/  LDL.LU R14, [R1+0xf8] ;  /* 0x0000f800010e7983 */ /* 0x000ea80000300800 */
[----:B------:R-:W2:Y:S04]  /*e2ab0*/  LDL.LU R15, [R1+0xfc] ;  /* 0x0000fc00010f7983 */ /* 0x000ea80000300800 */
[----:B-----5:R-:W-:Y:S04]  /*e2ac0*/  STS.128 [R0+0x280], R20 ;  /* 0x0002801400007388 */ /* 0x020fe80000000c00 */
[----:B----4-:R1:W-:Y:S04]  /*e2ad0*/  STS.128 [R0+0x400], R16 ;  /* 0x0004001000007388 */ /* 0x0103e80000000c00 */
        /* <DEDUP_REMOVED lines=8> */
[----:B---3--:R1:W-:Y:S04]  /*e2b60*/  STS.128 [R0+0x480], R4 ;  /* 0x0004800400007388 */ /* 0x0083e80000000c00 */
[----:B-1----:R-:W3:Y:S04]  /*e2b70*/  LDL.LU R4, [R1+0x15c0] ;  /* 0x0015c00001047983 */ /* 0x002ee80000300800 */
[----:B------:R-:W3:Y:S04]  /*e2b80*/  LDL.LU R5, [R1+0x15c4] ;  /* 0x0015c40001057983 */ /* 0x000ee80000300800 */
[----:B------:R-:W3:Y:S04]  /*e2b90*/  LDL.LU R6, [R1+0x15d0] ;  /* 0x0015d00001067983 */ /* 0x000ee80000300800 */
[----:B------:R-:W3:Y:S04]  /*e2ba0*/  LDL.LU R7, [R1+0x15d4] ;  /* 0x0015d40001077983 */ /* 0x000ee80000300800 */
[----:B------:R-:W-:Y:S04]  /*e2bb0*/  STS.128 [R0+0x600], R8 ;  /* 0x0006000800007388 */ /* 0x000fe80000000c00 */
[----:B--2---:R-:W-:Y:S04]  /*e2bc0*/  STS.128 [R0+0x680], R12 ;  /* 0x0006800c00007388 */ /* 0x004fe80000000c00 */
[----:B------:R-:W-:Y:S06]  /*e2bd0*/  BAR.SYNC.DEFER_BLOCKING 0x0 ;  /* 0x0000000000007b1d */ /* 0x000fec0000010000 */
[----:B------:R-:W1:Y:S04]  /*e2be0*/  LDS.128 R12, [R2] ;  /* 0x00000000020c7984 */ /* 0x000e680000000c00 */
[----:B------:R-:W2:Y:S04]  /*e2bf0*/  LDS.128 R8, [R2+0x800] ;  /* 0x0008000002087984 */ /* 0x000ea80000000c00 */
[----:B------:R-:W2:Y:S04]  /*e2c00*/  LDS.128 R24, [R208] ;  /* 0x00000000d0187984 */ /* 0x000ea80000000c00 */
[----:B-1----:R-:W-:Y:S04]  /*e2c10*/  STL.64 [R1+0x170], R12 ;  /* 0x0001700c01007387 */ /* 0x002fe80000100a00 */
[----:B------:R-:W-:Y:S04]  /*e2c20*/  STL.64 [R1+0x178], R14 ;  /* 0x0001780e01007387 */ /* 0x000fe80000100a00 */
[----:B------:R-:W1:Y:S04]  /*e2c30*/  LDS.128 R12, [R208+0x800] ;  /* 0x00080000d00c7984 */ /* 0x000e680000000c00 */
[----:B--2---:R-:W-:Y:S04]  /*e2c40*/  STL.64 [R1+0x5c0], R8 ;  /* 0x0005c00801007387 */ /* 0x004fe80000100a00 */
[----:B------:R-:W-:Y:S04]  /*e2c50*/  STL.64 [R1+0x5c8], R10 ;  /* 0x0005c80a01007387 */ /* 0x000fe80000100a00 */
[----:B------:R-:W2:Y:S04]  /*e2c60*/  LDS.128 R8, [R3] ;  /* 0x0000000003087984 */ /* 0x000ea80000000c00 */
[----:B------:R-:W-:Y:S04]  /*e2c70*/  STL.64 [R1+0x3d0], R24 ;  /* 0x0003d01801007387 */ /* 0x000fe80000100a00 */
[----:B------:R-:W-:Y:S04]  /*e2c80*/  STL.64 [R1+0x3d8], R26 ;  /* 0x0003d81a01007387 */ /* 0x000fe80000100a00 */
[----:B------:R-:W2:Y:S04]  /*e2c90*/  LDS.128 R24, [R3+0x800] ;  /* 0x0008000003187984 */ /* 0x000ea80000000c00 */
[----:B-1----:R-:W-:Y:S04]  /*e2ca0*/  STL.64 [R1+0x830], R12 ;  /* 0x0008300c01007387 */ /* 0x002fe80000100a00 */
[----:B------:R-:W-:Y:S04]  /*e2cb0*/  STL.64 [R1+0x838], R14 ;  /* 0x0008380e01007387 */ /* 0x000fe80000100a00 */
[----:B------:R-:W1:Y:S04]  /*e2cc0*/  LDS.128 R12, [R252] ;  /* 0x00000000fc0c7984 */ /* 0x000e680000000c00 */
[----:B--2---:R-:W-:Y:S04]  /*e2cd0*/  STL.64 [R1+0x4d0], R8 ;  /* 0x0004d00801007387 */ /* 0x004fe80000100a00 */
[----:B------:R-:W-:Y:S04]  /*e2ce0*/  STL.64 [R1+0x4d8], R10 ;  /* 0x0004d80a01007387 */ /* 0x000fe80000100a00 */
[----:B------:R-:W2:Y:S04]  /*e2cf0*/  LDS.128 R8, [R252+0x800] ;  /* 0x00080000fc087984 */ /* 0x000ea80000000c00 */
[----:B------:R-:W-:Y:S06]  /*e2d00*/  BAR.SYNC.DEFER_BLOCKING 0x0 ;  /* 0x0000000000007b1d */ /* 0x000fec0000010000 */
[----:B------:R-:W-:Y:S04]  /*e2d10*/  STL.64 [R1+0x8c0], R24 ;  /* 0x0008c01801007387 */ /* 0x000fe80000100a00 */
[----:B------:R-:W-:Y:S04]  /*e2d20*/  STL.64 [R1+0x8c8], R26 ;  /* 0x0008c81a01007387 */ /* 0x000fe80000100a00 */
[----:B-1----:R-:W-:Y:S04]  /*e2d30*/  STL.64 [R1+0x560], R12 ;  /* 0x0005600c01007387 */ /* 0x002fe80000100a00 */
[----:B------:R-:W-:Y:S04]  /*e2d40*/  STL.64 [R1+0x568], R14 ;  /* 0x0005680e01007387 */ /* 0x000fe80000100a00 */
[----:B--2---:R-:W-:Y:S04]  /*e2d50*/  STL.64 [R1+0xf0], R8 ;  /* 0x0000f00801007387 */ /* 0x004fe80000100a00 */
[----:B------:R-:W-:Y:S04]  /*e2d60*/  STL.64 [R1+0xf8], R10 ;  /* 0x0000f80a01007387 */ /* 0x000fe80000100a00 */
[----:B---3--:R1:W-:Y:S04]  /*e2d70*/  STS.128 [R0+0x200], R4 ;  /* 0x0002000400007388 */ /* 0x0083e80000000c00 */
[----:B-1----:R-:W2:Y:S04]  /*e2d80*/  LDL.LU R4, [R1+0x15c8] ;  /* 0x0015c80001047983 */ /* 0x002ea80000300800 */
        /* <DEDUP_REMOVED lines=10> */
[----:B----4-:R1:W-:Y:S04]  /*e2e30*/  STS.128 [R0], R16 ;  /* 0x0000001000007388 */ /* 0x0103e80000000c00 */
[----:B------:R-:W4:Y:S04]  /*e2e40*/  LDL.LU R15, [R1+0x14ec] ;  /* 0x0014ec00010f7983 */ /* 0x000f280000300800 */
[----:B-----5:R5:W-:Y:S04]  /*e2e50*/  STS.128 [R0+0x80], R20 ;  /* 0x0000801400007388 */ /* 0x020be80000000c00 */
[----:B-1----:R-:W4:Y:S04]  /*e2e60*/  LDL.LU R16, [R1+0x13f0] ;  /* 0x0013f00001107983 */ /* 0x002f280000300800 */
        /* <DEDUP_REMOVED lines=15> */
[----:B--2---:R1:W-:Y:S04]  /*e2f60*/  STS.128 [R0+0x280], R4 ;  /* 0x0002800400007388 */ /* 0x0043e80000000c00 */
[----:B-1----:R-:W2:Y:S04]  /*e2f70*/  LDL.LU R4, [R1+0x410] ;  /* 0x0004100001047983 */ /* 0x002ea80000300800 */
[----:B------:R-:W2:Y:S04]  /*e2f80*/  LDL.LU R5, [R1+0x414] ;  /* 0x0004140001057983 */ /* 0x000ea80000300800 */
[----:B------:R-:W2:Y:S04]  /*e2f90*/  LDL.LU R6, [R1+0x400] ;  /* 0x0004000001067983 */ /* 0x000ea80000300800 */
[----:B------:R-:W2:Y:S04]  /*e2fa0*/  LDL.LU R7, [R1+0x404] ;  /* 0x0004040001077983 */ /* 0x000ea80000300800 */
[----:B---3--:R-:W-:Y:S04]  /*e2fb0*/  STS.128 [R0+0x400], R8 ;  /* 0x0004000800007388 */ /* 0x008fe80000000c00 */
[----:B----4-:R-:W-:Y:S04]  /*e2fc0*/  STS.128 [R0+0x480], R12 ;  /* 0x0004800c00007388 */ /* 0x010fe80000000c00 */
[----:B------:R-:W-:Y:S04]  /*e2fd0*/  STS.128 [R0+0x600], R16 ;  /* 0x0006001000007388 */ /* 0x000fe80000000c00 */
[----:B-----5:R-:W-:Y:S04]  /*e2fe0*/  STS.128 [R0+0x680], R20 ;  /* 0x0006801400007388 */ /* 0x020fe80000000c00 */
[----:B------:R-:W-:Y:S06]  /*e2ff0*/  BAR.SYNC.DEFER_BLOCKING 0x0 ;  /* 0x0000000000007b1d */ /* 0x000fec0000010000 */
[----:B------:R-:W1:Y:S04]  /*e3000*/  LDS.128 R12, [R2] ;  /* 0x00000000020c7984 */ /* 0x000e680000000c00 */
[----:B------:R-:W3:Y:S04]  /*e3010*/  LDS.128 R8, [R2+0x800] ;  /* 0x0008000002087984 */ /* 0x000ee80000000c00 */
[----:B------:R-:W4:Y:S04]  /*e3020*/  LDS.128 R16, [R208] ;  /* 0x00000000d0107984 */ /* 0x000f280000000c00 */
[----:B-1----:R-:W-:Y:S04]  /*e3030*/  STL.64 [R1+0x9f0], R12 ;  /* 0x0009f00c01007387 */ /* 0x002fe80000100a00 */
[----:B------:R-:W-:Y:S04]  /*e3040*/  STL.64 [R1+0x9f8], R14 ;  /* 0x0009f80e01007387 */ /* 0x000fe80000100a00 */
[----:B------:R-:W1:Y:S04]  /*e3050*/  LDS.128 R12, [R208+0x800] ;  /* 0x00080000d00c7984 */ /* 0x000e680000000c00 */
[----:B---3--:R-:W-:Y:S04]  /*e3060*/  STL.64 [R1+0xb50], R8 ;  /* 0x000b500801007387 */ /* 0x008fe80000100a00 */
[----:B------:R-:W-:Y:S04]  /*e3070*/  STL.64 [R1+0xb58], R10 ;  /* 0x000b580a01007387 */ /* 0x000fe80000100a00 */
[----:B------:R-:W3:Y:S04]  /*e3080*/  LDS.128 R8, [R3] ;  /* 0x0000000003087984 */ /* 0x000ee80000000c00 */
[----:B----4-:R-:W-:Y:S04]  /*e3090*/  STL.64 [R1+0xa20], R16 ;  /* 0x000a201001007387 */ /* 0x010fe80000100a00 */
[----:B------:R-:W-:Y:S04]  /*e30a0*/  STL.64 [R1+0xa28], R18 ;  /* 0x000a281201007387 */ /* 0x000fe80000100a00 */
[----:B------:R-:W4:Y:S04]  /*e30b0*/  LDS.128 R16, [R3+0x800] ;  /* 0x0008000003107984 */ /* 0x000f280000000c00 */
[----:B-1----:R-:W-:Y:S04]  /*e30c0*/  STL.64 [R1+0xbe0], R12 ;  /* 0x000be00c01007387 */ /* 0x002fe80000100a00 */
[----:B------:R-:W-:Y:S04]  /*e30d0*/  STL.64 [R1+0xbe8], R14 ;  /* 0x000be80e01007387 */ /* 0x000fe80000100a00 */
[----:B------:R-:W1:Y:S04]  /*e30e0*/  LDS.128 R12, [R252] ;  /* 0x00000000fc0c7984 */ /* 0x000e680000000c00 */
[----:B---3--:R-:W-:Y:S04]  /*e30f0*/  STL.64 [R1+0xb00], R8 ;  /* 0x000b000801007387 */ /* 0x008fe80000100a00 */
[----:B------:R-:W-:Y:S04]  /*e3100*/  STL.64 [R1+0xb08], R10 ;  /* 0x000b080a01007387 */ /* 0x000fe80000100a00 */
[----:B------:R-:W3:Y:S04]  /*e3110*/  LDS.128 R8, [R252+0x800] ;  /* 0x00080000fc087984 */ /* 0x000ee80000000c00 */
[----:B------:R-:W-:Y:S06]  /*e3120*/  BAR.SYNC.DEFER_BLOCKING 0x0 ;  /* 0x0000000000007b1d */ /* 0x000fec0000010000 */
[----:B----4-:R-:W-:Y:S04]  /*e3130*/  STL.64 [R1+0xc00], R16 ;  /* 0x000c001001007387 */ /* 0x010fe80000100a00 */
[----:B------:R-:W-:Y:S04]  /*e3140*/  STL.64 [R1+0xc08], R18 ;  /* 0x000c081201007387 */ /* 0x000fe80000100a00 */
[----:B-1----:R-:W-:Y:S04]  /*e3150*/  STL.64 [R1+0xb20], R12 ;  /* 0x000b200c01007387 */ /* 0x002fe80000100a00 */
[----:B------:R-:W-:Y:S04]  /*e3160*/  STL.64 [R1+0xb28], R14 ;  /* 0x000b280e01007387 */ /* 0x000fe80000100a00 */
[----:B---3--:R-:W-:Y:S04]  /*e3170*/  STL.64 [R1+0xc20], R8 ;  /* 0x000c200801007387 */ /* 0x008fe80000100a00 */
[----:B------:R-:W-:Y:S04]  /*e3180*/  STL.64 [R1+0xc28], R10 ;  /* 0x000c280a01007387 */ /* 0x000fe80000100a00 */
[----:B--2---:R1:W-:Y:S04]  /*e3190*/  STS.128 [R0+0x200], R4 ;  /* 0x0002000400007388 */ /* 0x0043e80000000c00 */
        /* <DEDUP_REMOVED lines=19> */
[----:B------:R-:W5:Y:S04]  /*e32d0*/  LDL.LU R23, [R1+0x119c] ;  /* 0x00119c0001177983 */ /* 0x000f680000300800 */
[----:B------:R-:W-:Y:S04]  /*e32e0*/  STS.128 [R0], R24 ;  /* 0x0000001800007388 */ /* 0x000fe80000000c00 */
[----:B------:R-:W-:Y:S04]  /*e32f0*/  STS.128 [R0+0x80], R28 ;  /* 0x0000801c00007388 */ /* 0x000fe80000000c00 */
        /* <DEDUP_REMOVED lines=11> */
[----:B-----5:R-:W-:Y:S04]  /*e33b0*/  STS.128 [R0+0x600], R16 ;  /* 0x0006001000007388 */ /* 0x020fe80000000c00 */
[----:B------:R-:W-:Y:S04]  /*e33c0*/  STS.128 [R0+0x680], R20 ;  /* 0x0006801400007388 */ /* 0x000fe80000000c00 */
[----:B------:R-:W-:Y:S06]  /*e33d0*/  BAR.SYNC.DEFER_BLOCKING 0x0 ;  /* 0x0000000000007b1d */ /* 0x000fec0000010000 */
[----:B-1----:R-:W4:Y:S04]  /*e33e0*/  LDL.LU R12, [R1+0x1030] ;  /* 0x00103000010c7983 */ /* 0x002f280000300800 */
[----:B------:R-:W4:Y:S04]  /*e33f0*/  LDL.LU R13, [R1+0x1034] ;  /* 0x00103400010d7983 */ /* 0x000f280000300800 */
[----:B------:R-:W4:Y:S04]  /*e3400*/  LDL.LU R14, [R1+0x1020] ;  /* 0x00102000010e7983 */ /* 0x000f280000300800 */
[----:B------:R-:W4:Y:S04]  /*e3410*/  LDL.LU R15, [R1+0x1024] ;  /* 0x00102400010f7983 */ /* 0x000f280000300800 */
[----:B------:R-:W1:Y:S04]  /*e3420*/  LDS.128 R20, [R2] ;  /* 0x0000000002147984 */ /* 0x000e680000000c00 */
[----:B------:R-:W5:Y:S04]  /*e3430*/  LDS.128 R16, [R2+0x800] ;  /* 0x0008000002107984 */ /* 0x000f680000000c00 */
[----:B------:R-:W5:Y:S04]  /*e3440*/  LDS.128 R24, [R208] ;  /* 0x00000000d0187984 */ /* 0x000f680000000c00 */
[----:B-1----:R-:W-:Y:S04]  /*e3450*/  STL.64 [R1+0x750], R20 ;  /* 0x0007501401007387 */ /* 0x002fe80000100a00 */
[----:B------:R-:W-:Y:S04]  /*e3460*/  STL.64 [R1+0x758], R22 ;  /* 0x0007581601007387 */ /* 0x000fe80000100a00 */
[----:B------:R-:W1:Y:S04]  /*e3470*/  LDS.128 R20, [R208+0x800] ;  /* 0x00080000d0147984 */ /* 0x000e680000000c00 */
[----:B-----5:R-:W-:Y:S04]  /*e3480*/  STL.64 [R1+0xb10], R16 ;  /* 0x000b101001007387 */ /* 0x020fe80000100a00 */
[----:B------:R-:W-:Y:S04]  /*e3490*/  STL.64 [R1+0xb18], R18 ;  /* 0x000b181201007387 */ /* 0x000fe80000100a00 */
[----:B------:R-:W5:Y:S04]  /*e34a0*/  LDS.128 R16, [R3] ;  /* 0x0000000003107984 */ /* 0x000f680000000c00 */
[----:B------:R-:W-:Y:S04]  /*e34b0*/  STL.64 [R1+0x9d0], R24 ;  /* 0x0009d01801007387 */ /* 0x000fe80000100a00 */
[----:B------:R-:W-:Y:S04]  /*e34c0*/  STL.64 [R1+0x9d8], R26 ;  /* 0x0009d81a01007387 */ /* 0x000fe80000100a00 */
[----:B------:R-:W5:Y:S04]  /*e34d0*/  LDS.128 R24, [R3+0x800] ;  /* 0x0008000003187984 */ /* 0x000f680000000c00 */
[----:B-1----:R-:W-:Y:S04]  /*e34e0*/  STL.64 [R1+0xb30], R20 ;  /* 0x000b301401007387 */ /* 0x002fe80000100a00 */
[----:B------:R-:W-:Y:S04]  /*e34f0*/  STL.64 [R1+0xb38], R22 ;  /* 0x000b381601007387 */ /* 0x000fe80000100a00 */
[----:B------:R-:W1:Y:S04]  /*e3500*/  LDS.128 R20, [R252] ;  /* 0x00000000fc147984 */ /* 0x000e680000000c00 */
[----:B-----5:R-:W-:Y:S04]  /*e3510*/  STL.64 [R1+0xa10], R16 ;  /* 0x000a101001007387 */ /* 0x020fe80000100a00 */
[----:B------:R-:W-:Y:S04]  /*e3520*/  STL.64 [R1+0xa18], R18 ;  /* 0x000a181201007387 */ /* 0x000fe80000100a00 */
[----:B------:R-:W5:Y:S04]  /*e3530*/  LDS.128 R16, [R252+0x800] ;  /* 0x00080000fc107984 */ /* 0x000f680000000c00 */
[----:B------:R-:W-:Y:S06]  /*e3540*/  BAR.SYNC.DEFER_BLOCKING 0x0 ;  /* 0x0000000000007b1d */ /* 0x000fec0000010000 */
[----:B------:R-:W-:Y:S04]  /*e3550*/  STL.64 [R1+0xb60], R24 ;  /* 0x000b601801007387 */ /* 0x000fe80000100a00 */
[----:B------:R-:W-:Y:S04]  /*e3560*/  STL.64 [R1+0xb68], R26 ;  /* 0x000b681a01007387 */ /* 0x000fe80000100a00 */
[----:B-1----:R-:W-:Y:S04]  /*e3570*/  STL.64 [R1+0xaf0], R20 ;  /* 0x000af01401007387 */ /* 0x002fe80000100a00 */
[----:B------:R-:W-:Y:S04]  /*e3580*/  STL.64 [R1+0xaf8], R22 ;  /* 0x000af81601007387 */ /* 0x000fe80000100a00 */
[----:B-----5:R-:W-:Y:S04]  /*e3590*/  STL.64 [R1+0xbf0], R16 ;  /* 0x000bf01001007387 */ /* 0x020fe80000100a00 */
[----:B------:R-:W-:Y:S04]  /*e35a0*/  STL.64 [R1+0xbf8], R18 ;  /* 0x000bf81201007387 */ /* 0x000fe80000100a00 */
[----:B--2---:R-:W-:Y:S04]  /*e35b0*/  STS.128 [R0], R4 ;  /* 0x0000000400007388 */ /* 0x004fe80000000c00 */
        /* <DEDUP_REMOVED lines=22> */
[----:B--2---:R-:W-:Y:S04]  /*e3720*/  STS.128 [R0+0x280], R8 ;  /* 0x0002800800007388 */ /* 0x004fe80000000c00 */
        /* <DEDUP_REMOVED lines=10> */
[----:B-----5:R-:W-:Y:S04]  /*e37d0*/  STS.128 [R0+0x600], R16 ;  /* 0x0006001000007388 */ /* 0x020fe80000000c00 */
[----:B-1----:R-:W4:Y:S04]  /*e37e0*/  LDL.LU R12, [R1+0xc10] ;  /* 0x000c1000010c7983 */ /* 0x002f280000300800 */
[----:B------:R-:W4:Y:S04]  /*e37f0*/  LDL.LU R13, [R1+0xc14] ;  /* 0x000c1400010d7983 */ /* 0x000f280000300800 */
[----:B------:R-:W4:Y:S04]  /*e3800*/  LDL.LU R14, [R1+0xc60] ;  /* 0x000c6000010e7983 */ /* 0x000f280000300800 */
[----:B------:R-:W-:Y:S04]  /*e3810*/  STS.128 [R0+0x680], R20 ;  /* 0x0006801400007388 */ /* 0x000fe80000000c00 */
[----:B------:R-:W4:Y:S04]  /*e3820*/  LDL.LU R15, [R1+0xc64] ;  /* 0x000c6400010f7983 */ /* 0x000f280000300800 */
[----:B------:R-:W-:Y:S06]  /*e3830*/  BAR.SYNC.DEFER_BLOCKING 0x0 ;  /* 0x0000000000007b1d */ /* 0x000fec0000010000 */
        /* <DEDUP_REMOVED lines=61> */
[----:B--2---:R-:W-:Y:S04]  /*e3c10*/  STS.128 [R0+0x280], R8 ;  /* 0x0002800800007388 */ /* 0x004fe80000000c00 */
[----:B----4-:R-:W-:Y:S04]  /*e3c20*/  STS.128 [R0+0x480], R12 ;  /* 0x0004800c00007388 */ /* 0x010fe80000000c00 */
[----:B-----5:R-:W-:Y:S04]  /*e3c30*/  STS.128 [R0+0x600], R16 ;  /* 0x0006001000007388 */ /* 0x020fe80000000c00 */
[----:B------:R-:W-:Y:S04]  /*e3c40*/  STS.128 [R0+0x680], R20 ;  /* 0x0006801400007388 */ /* 0x000fe80000000c00 */
[----:B------:R-:W-:Y:S06]  /*e3c50*/  BAR.SYNC.DEFER_BLOCKING 0x0 ;  /* 0x0000000000007b1d */ /* 0x000fec0000010000 */
[----:B------:R-:W1:Y:S04]  /*e3c60*/  LDS.128 R12, [R2] ;  /* 0x00000000020c7984 */ /* 0x000e680000000c00 */
[----:B------:R-:W2:Y:S04]  /*e3c70*/  LDS.128 R8, [R2+0x800] ;  /* 0x0008000002087984 */ /* 0x000ea80000000c00 */
[----:B------:R-:W4:Y:S04]  /*e3c80*/  LDS.128 R16, [R208] ;  /* 0x00000000d0107984 */ /* 0x000f280000000c00 */
[----:B-1----:R-:W-:Y:S04]  /*e3c90*/  STL.64 [R1+0x90], R12 ;  /* 0x0000900c01007387 */ /* 0x002fe80000100a00 */
[----:B------:R-:W-:Y:S04]  /*e3ca0*/  STL.64 [R1+0x98], R14 ;  /* 0x0000980e01007387 */ /* 0x000fe80000100a00 */
[----:B------:R-:W1:Y:S04]  /*e3cb0*/  LDS.128 R12, [R208+0x800] ;  /* 0x00080000d00c7984 */ /* 0x000e680000000c00 */
[----:B--2---:R-:W-:Y:S04]  /*e3cc0*/  STL.64 [R1+0x9c0], R8 ;  /* 0x0009c00801007387 */ /* 0x004fe80000100a00 */
[----:B------:R-:W-:Y:S04]  /*e3cd0*/  STL.64 [R1+0x9c8], R10 ;  /* 0x0009c80a01007387 */ /* 0x000fe80000100a00 */
[----:B------:R-:W2:Y:S04]  /*e3ce0*/  LDS.128 R8, [R3] ;  /* 0x0000000003087984 */ /* 0x000ea80000000c00 */
[----:B----4-:R-:W-:Y:S04]  /*e3cf0*/  STL.64 [R1+0x400], R16 ;  /* 0x0004001001007387 */ /* 0x010fe80000100a00 */
[----:B------:R-:W-:Y:S04]  /*e3d00*/  STL.64 [R1+0x408], R18 ;  /* 0x0004081201007387 */ /* 0x000fe80000100a00 */
[----:B------:R-:W4:Y:S04]  /*e3d10*/  LDS.128 R16, [R3+0x800] ;  /* 0x0008000003107984 */ /* 0x000f280000000c00 */
[----:B-1----:R-:W-:Y:S04]  /*e3d20*/  STL.64 [R1+0xa00], R12 ;  /* 0x000a000c01007387 */ /* 0x002fe80000100a00 */
[----:B------:R-:W-:Y:S04]  /*e3d30*/  STL.64 [R1+0xa08], R14 ;  /* 0x000a080e01007387 */ /* 0x000fe80000100a00 */
[----:B------:R-:W1:Y:S04]  /*e3d40*/  LDS.128 R12, [R252] ;  /* 0x00000000fc0c7984 */ /* 0x000e680000000c00 */
[----:B--2---:R-:W-:Y:S04]  /*e3d50*/  STL.64 [R1+0x4f0], R8 ;  /* 0x0004f00801007387 */ /* 0x004fe80000100a00 */
[----:B------:R-:W-:Y:S04]  /*e3d60*/  STL.64 [R1+0x4f8], R10 ;  /* 0x0004f80a01007387 */ /* 0x000fe80000100a00 */
[----:B------:R-:W2:Y:S04]  /*e3d70*/  LDS.128 R8, [R252+0x800] ;  /* 0x00080000fc087984 */ /* 0x000ea80000000c00 */
[----:B------:R-:W-:Y:S06]  /*e3d80*/  BAR.SYNC.DEFER_BLOCKING 0x0 ;  /* 0x0000000000007b1d */ /* 0x000fec0000010000 */
[----:B----4-:R-:W-:Y:S04]  /*e3d90*/  STL.64 [R1+0xa40], R16 ;  /* 0x000a401001007387 */ /* 0x010fe80000100a00 */
        /* <DEDUP_REMOVED lines=44> */
[----:B------:R-:W-:Y:S04]  /*e4060*/  STS.128 [R0+0x680], R20 ;  /* 0x0006801400007388 */ /* 0x000fe80000000c00 */
        /* <DEDUP_REMOVED lines=167> */
[----:B----4-:R1:W-:Y:S04]  /*e4ae0*/  STS.128 [R0+0x200], R12 ;  /* 0x0002000c00007388 */ /* 0x0103e80000000c00 */
[----:B------:R-:W3:Y:S04]  /*e4af0*/  LDL.LU R7, [R1+0x744] ;  /* 0x0007440001077983 */ /* 0x000ee80000300800 */
[----:B-1----:R-:W4:Y:S04]  /*e4b00*/  LDL.LU R12, [R1+0x828] ;  /* 0x00082800010c7983 */ /* 0x002f280000300800 */
[----:B------:R-:W4:Y:S04]  /*e4b10*/  LDL.LU R13, [R1+0x82c] ;  /* 0x00082c00010d7983 */ /* 0x000f280000300800 */
[----:B------:R-:W4:Y:S04]  /*e4b20*/  LDL.LU R14, [R1+0x748] ;  /* 0x00074800010e7983 */ /* 0x000f280000300800 */
[----:B------:R-:W4:Y:S01]  /*e4b30*/  LDL.LU R15, [R1+0x74c] ;  /* 0x00074c00010f7983 */ /* 0x000f220000300800 */
[----:B------:R-:W-:Y:S01]  /*e4b40*/  IMAD.MOV.U32 R18, RZ, RZ, R40 ;  /* 0x000000ffff127224 */ /* 0x000fe200078e0028 */
[----:B------:R-:W-:-:S02]  /*e4b50*/  MOV R19, R41 ;  /* 0x0000002900137202 */ /* 0x000fc40000000f00 */
        /* <DEDUP_REMOVED lines=10> */
[----:B----4-:R1:W-:Y:S04]  /*e4c00*/  STS.128 [R0+0x480], R12 ;  /* 0x0004800c00007388 */ /* 0x0103e80000000c00 */
        /* <DEDUP_REMOVED lines=32> */
[----:B-1----:R1:W-:Y:S04]  /*e4e10*/  STL.64 [R1+0x740], R20 ;  /* 0x0007401401007387 */ /* 0x0023e80000100a00 */
[----:B------:R1:W-:Y:S04]  /*e4e20*/  STL.64 [R1+0x748], R22 ;  /* 0x0007481601007387 */ /* 0x0003e80000100a00 */
[----:B-----5:R5:W-:Y:S04]  /*e4e30*/  STL.64 [R1+0x60], R16 ;  /* 0x0000601001007387 */ /* 0x020be80000100a00 */
[----:B------:R5:W-:Y:S04]  /*e4e40*/  STL.64 [R1+0x68], R18 ;  /* 0x0000681201007387 */ /* 0x000be80000100a00 */
[----:B-1----:R-:W3:Y:S04]  /*e4e50*/  LDL.LU R20, [R1+0x16f8] ;  /* 0x0016f80001147983 */ /* 0x002ee80000300800 */
[----:B------:R-:W3:Y:S04]  /*e4e60*/  LDL.LU R21, [R1+0x16fc] ;  /* 0x0016fc0001157983 */ /* 0x000ee80000300800 */
[----:B------:R-:W3:Y:S04]  /*e4e70*/  LDL.LU R22, [R1+0x16e8] ;  /* 0x0016e80001167983 */ /* 0x000ee80000300800 */
[----:B------:R-:W3:Y:S04]  /*e4e80*/  LDL.LU R23, [R1+0x16ec] ;  /* 0x0016ec0001177983 */ /* 0x000ee80000300800 */
[----:B-----5:R-:W5:Y:S04]  /*e4e90*/  LDL.LU R16, [R1+0x15f0] ;  /* 0x0015f00001107983 */ /* 0x020f680000300800 */
[----:B------:R-:W5:Y:S04]  /*e4ea0*/  LDL.LU R17, [R1+0x15f4] ;  /* 0x0015f40001117983 */ /* 0x000f680000300800 */
[----:B------:R-:W5:Y:S04]  /*e4eb0*/  LDL.LU R18, [R1+0x15e0] ;  /* 0x0015e00001127983 */ /* 0x000f680000300800 */
[----:B------:R-:W5:Y:S04]  /*e4ec0*/  LDL.LU R19, [R1+0x15e4] ;  /* 0x0015e40001137983 */ /* 0x000f680000300800 */
[----:B--2---:R-:W-:Y:S04]  /*e4ed0*/  STS.128 [R0], R8 ;  /* 0x0000000800007388 */ /* 0x004fe80000000c00 */
[----:B----4-:R1:W-:Y:S04]  /*e4ee0*/  STS.128 [R0+0x200], R4 ;  /* 0x0002000400007388 */ /* 0x0103e80000000c00 */
[----:B-1----:R-:W2:Y:S04]  /*e4ef0*/  LDL.LU R4, [R1+0x15f8] ;  /* 0x0015f80001047983 */ /* 0x002ea80000300800 */
[----:B------:R-:W2:Y:S04]  /*e4f00*/  LDL.LU R5, [R1+0x15fc] ;  /* 0x0015fc0001057983 */ /* 0x000ea80000300800 */
[----:B------:R-:W2:Y:S04]  /*e4f10*/  LDL.LU R6, [R1+0x15e8] ;  /* 0x0015e80001067983 */ /* 0x000ea80000300800 */
[----:B------:R-:W2:Y:S04]  /*e4f20*/  LDL.LU R7, [R1+0x15ec] ;  /* 0x0015ec0001077983 */ /* 0x000ea80000300800 */
[----:B------:R-:W4:Y:S04]  /*e4f30*/  LDL.LU R8, [R1+0x14d0] ;  /* 0x0014d00001087983 */ /* 0x000f280000300800 */
[----:B------:R-:W4:Y:S04]  /*e4f40*/  LDL.LU R9, [R1+0x14d4] ;  /* 0x0014d40001097983 */ /* 0x000f280000300800 */
[----:B------:R-:W4:Y:S04]  /*e4f50*/  LDL.LU R10, [R1+0x14c0] ;  /* 0x0014c000010a7983 */ /* 0x000f280000300800 */
[----:B------:R-:W4:Y:S04]  /*e4f60*/  LDL.LU R11, [R1+0x14c4] ;  /* 0x0014c400010b7983 */ /* 0x000f280000300800 */
[----:B------:R1:W-:Y:S04]  /*e4f70*/  STS.128 [R0+0x80], R12 ;  /* 0x0000800c00007388 */ /* 0x0003e80000000c00 */
[----:B-1----:R-:W3:Y:S04]  /*e4f80*/  LDL.LU R12, [R1+0x14d8] ;  /* 0x0014d800010c7983 */ /* 0x002ee80000300800 */
[----:B------:R-:W3:Y:S04]  /*e4f90*/  LDL.LU R13, [R1+0x14dc] ;  /* 0x0014dc00010d7983 */ /* 0x000ee80000300800 */
[----:B------:R-:W3:Y:S04]  /*e4fa0*/  LDL.LU R14, [R1+0x14c8] ;  /* 0x0014c800010e7983 */ /* 0x000ee80000300800 */
[----:B------:R-:W3:Y:S04]  /*e4fb0*/  LDL.LU R15, [R1+0x14cc] ;  /* 0x0014cc00010f7983 */ /* 0x000ee80000300800 */
[----:B-----5:R-:W-:Y:S04]  /*e4fc0*/  STS.128 [R0+0x400], R16 ;  /* 0x0004001000007388 */ /* 0x020fe80000000c00 */
[----:B--2---:R1:W-:Y:S04]  /*e4fd0*/  STS.128 [R0+0x480], R4 ;  /* 0x0004800400007388 */ /* 0x0043e80000000c00 */
[----:B-1----:R-:W2:Y:S04]  /*e4fe0*/  LDL.LU R4, [R1+0x13d0] ;  /* 0x0013d00001047983 */ /* 0x002ea80000300800 */
[----:B------:R-:W2:Y:S04]  /*e4ff0*/  LDL.LU R5, [R1+0x13d4] ;  /* 0x0013d40001057983 */ /* 0x000ea80000300800 */
[----:B------:R-:W2:Y:S04]  /*e5000*/  LDL.LU R6, [R1+0x13c0] ;  /* 0x0013c00001067983 */ /* 0x000ea80000300800 */
[----:B----4-:R1:W-:Y:S04]  /*e5010*/  STS.128 [R0+0x600], R8 ;  /* 0x0006000800007388 */ /* 0x0103e80000000c00 */
[----:B------:R-:W2:Y:S04]  /*e5020*/  LDL.LU R7, [R1+0x13c4] ;  /* 0x0013c40001077983 */ /* 0x000ea80000300800 */
        /* <DEDUP_REMOVED lines=8> */
[----:B---3--:R-:W-:Y:S04]  /*e50b0*/  STS.128 [R0+0x280], R20 ;  /* 0x0002801400007388 */ /* 0x008fe80000000c00 */
[----:B------:R-:W-:Y:S04]  /*e50c0*/  STS.128 [R0+0x680], R12 ;  /* 0x0006800c00007388 */ /* 0x000fe80000000c00 */
[----:B------:R-:W-:Y:S06]  /*e50d0*/  BAR.SYNC.DEFER_BLOCKING 0x0 ;  /* 0x0000000000007b1d */ /* 0x000fec0000010000 */
[----:B------:R-:W1:Y:S04]  /*e50e0*/  LDS.128 R12, [R2] ;  /* 0x00000000020c7984 */ /* 0x000e680000000c00 */
[----:B------:R-:W-:Y:S04]  /*e50f0*/  LDS.128 R248, [R2+0x800] ;  /* 0x0008000002f87984 */ /* 0x000fe80000000c00 */
[----:B------:R-:W-:Y:S04]  /*e5100*/  LDS.128 R244, [R208] ;  /* 0x00000000d0f47984 */ /* 0x000fe80000000c00 */
[----:B------:R-:W-:Y:S04]  /*e5110*/  LDS.128 R228, [R208+0x800] ;  /* 0x00080000d0e47984 */ /* 0x000fe80000000c00 */
[----:B------:R-:W-:Y:S04]  /*e5120*/  LDS.128 R64, [R3] ;  /* 0x0000000003407984 */ /* 0x000fe80000000c00 */
[----:B------:R-:W-:Y:S04]  /*e5130*/  LDS.128 R24, [R3+0x800] ;  /* 0x0008000003187984 */ /* 0x000fe80000000c00 */
[----:B------:R-:W-:Y:S04]  /*e5140*/  LDS.128 R52, [R252] ;  /* 0x00000000fc347984 */ /* 0x000fe80000000c00 */
[----:B-1----:R-:W-:Y:S04]  /*e5150*/  STL.64 [R1], R12 ;  /* 0x0000000c01007387 */ /* 0x002fe80000100a00 */
[----:B------:R-:W-:Y:S04]  /*e5160*/  STL.64 [R1+0x8], R14 ;  /* 0x0000080e01007387 */ /* 0x000fe80000100a00 */
[----:B------:R-:W-:Y:S04]  /*e5170*/  LDS.128 R12, [R252+0x800] ;  /* 0x00080000fc0c7984 */ /* 0x000fe80000000c00 */
[----:B------:R-:W-:Y:S06]  /*e5180*/  BAR.SYNC.DEFER_BLOCKING 0x0 ;  /* 0x0000000000007b1d */ /* 0x000fec0000010000 */
        /* <DEDUP_REMOVED lines=8> */
[----:B--2---:R1:W-:Y:S04]  /*e5210*/  STS.128 [R0], R4 ;  /* 0x0000000400007388 */ /* 0x0043e80000000c00 */
[----:B-1----:R-:W2:Y:S04]  /*e5220*/  LDL.LU R4, [R1+0x548] ;  /* 0x0005480001047983 */ /* 0x002ea80000300800 */
[----:B------:R-:W2:Y:S04]  /*e5230*/  LDL.LU R5, [R1+0x54c] ;  /* 0x00054c0001057983 */ /* 0x000ea80000300800 */
[----:B------:R-:W2:Y:S04]  /*e5240*/  LDL.LU R6, [R1+0x608] ;  /* 0x0006080001067983 */ /* 0x000ea80000300800 */
[----:B----4-:R1:W-:Y:S04]  /*e5250*/  STS.128 [R0+0x80], R8 ;  /* 0x0000800800007388 */ /* 0x0103e80000000c00 */
[----:B------:R-:W2:Y:S04]  /*e5260*/  LDL.LU R7, [R1+0x60c] ;  /* 0x00060c0001077983 */ /* 0x000ea80000300800 */
[----:B-----5:R4:W-:Y:S04]  /*e5270*/  STS.128 [R0+0x200], R16 ;  /* 0x0002001000007388 */ /* 0x0209e80000000c00 */
        /* <DEDUP_REMOVED lines=8> */
[----:B---3--:R-:W-:Y:S04]  /*e5300*/  STS.128 [R0+0x280], R28 ;  /* 0x0002801c00007388 */ /* 0x008fe80000000c00 */
[----:B--2---:R1:W-:Y:S04]  /*e5310*/  STS.128 [R0+0x480], R4 ;  /* 0x0004800400007388 */ /* 0x0043e80000000c00 */
[----:B-1----:R-:W2:Y:S04]  /*e5320*/  LDL.LU R4, [R1+0x1110] ;  /* 0x0011100001047983 */ /* 0x002ea80000300800 */
[----:B------:R-:W2:Y:S04]  /*e5330*/  LDL.LU R5, [R1+0x1114] ;  /* 0x0011140001057983 */ /* 0x000ea80000300800 */
[----:B------:R-:W2:Y:S04]  /*e5340*/  LDL.LU R6, [R1+0x1100] ;  /* 0x0011000001067983 */ /* 0x000ea80000300800 */
[----:B------:R-:W2:Y:S04]  /*e5350*/  LDL.LU R7, [R1+0x1104] ;  /* 0x0011040001077983 */ /* 0x000ea80000300800 */
[----:B----4-:R1:W-:Y:S04]  /*e5360*/  STS.128 [R0+0x680], R16 ;  /* 0x0006801000007388 */ /* 0x0103e80000000c00 */
        /* <DEDUP_REMOVED lines=8> */
[----:B------:R-:W-:Y:S04]  /*e53f0*/  STS.128 [R0+0x400], R20 ;  /* 0x0004001400007388 */ /* 0x000fe80000000c00 */
[----:B-----5:R-:W-:Y:S04]  /*e5400*/  STS.128 [R0+0x600], R8 ;  /* 0x0006000800007388 */ /* 0x020fe80000000c00 */
        /* <DEDUP_REMOVED lines=8> */
[----:B------:R-:W-:Y:S04]  /*e5490*/  LDS.128 R8, [R252+0x800] ;  /* 0x00080000fc087984 */ /* 0x000fe80000000c00 */
[----:B------:R-:W-:Y:S06]  /*e54a0*/  BAR.SYNC.DEFER_BLOCKING 0x0 ;  /* 0x0000000000007b1d */ /* 0x000fec0000010000 */
[----:B--2---:R-:W-:Y:S04]  /*e54b0*/  STS.128 [R0], R4 ;  /* 0x0000000400007388 */ /* 0x004fe80000000c00 */
[----:B---3--:R2:W-:Y:S04]  /*e54c0*/  STS.128 [R0+0x80], R16 ;  /* 0x0000801000007388 */ /* 0x0085e80000000c00 */
[----:B--2---:R-:W2:Y:S04]  /*e54d0*/  LDL.LU R16, [R1+0x10c8] ;  /* 0x0010c80001107983 */ /* 0x004ea80000300800 */
        /* <DEDUP_REMOVED lines=8> */
[----:B----4-:R-:W4:Y:S04]  /*e5560*/  LDL.LU R28, [R1+0xfb8] ;  /* 0x000fb800011c7983 */ /* 0x010f280000300800 */
        /* <DEDUP_REMOVED lines=24> */
[----:B---3--:R-:W-:Y:S04]  /*e56f0*/  STS.128 [R0+0x400], R4 ;  /* 0x0004000400007388 */ /* 0x008fe80000000c00 */
[----:B----4-:R-:W-:Y:S04]  /*e5700*/  STS.128 [R0+0x480], R28 ;  /* 0x0004801c00007388 */ /* 0x010fe80000000c00 */
[----:B-----5:R-:W-:Y:S04]  /*e5710*/  STS.128 [R0+0x600], R36 ;  /* 0x0006002400007388 */ /* 0x020fe80000000c00 */
[----:B------:R-:W-:Y:S04]  /*e5720*/  STS.128 [R0+0x680], R44 ;  /* 0x0006802c00007388 */ /* 0x000fe80000000c00 */
[----:B------:R-:W-:Y:S06]  /*e5730*/  BAR.SYNC.DEFER_BLOCKING 0x0 ;  /* 0x0000000000007b1d */ /* 0x000fec0000010000 */
[----:B------:R-:W2:Y:S04]  /*e5740*/  LDS.128 R92, [R2] ;  /* 0x00000000025c7984 */ /* 0x000ea80000000c00 */
        /* <DEDUP_REMOVED lines=8> */
[----:B------:R3:W-:Y:S04]  /*e57d0*/  STS.128 [R0+0x80], R104 ;  /* 0x0000806800007388 */ /* 0x0007e80000000c00 */
[----:B------:R4:W-:Y:S04]  /*e57e0*/  STS.128 [R0], R100 ;  /* 0x0000006400007388 */ /* 0x0009e80000000c00 */
[----:B------:R5:W-:Y:S04]  /*e57f0*/  STS.128 [R0+0x200], R108 ;  /* 0x0002006c00007388 */ /* 0x000be80000000c00 */
[----:B---3--:R-:W3:Y:S04]  /*e5800*/  LDL.LU R104, [R1+0xc38] ;  /* 0x000c380001687983 */ /* 0x008ee80000300800 */
[----:B------:R-:W3:Y:S04]  /*e5810*/  LDL.LU R105, [R1+0xc3c] ;  /* 0x000c3c0001697983 */ /* 0x000ee80000300800 */
[----:B------:R-:W3:Y:S04]  /*e5820*/  LDL.LU R106, [R1+0xd88] ;  /* 0x000d8800016a7983 */ /* 0x000ee80000300800 */
[----:B------:R-:W3:Y:S04]  /*e5830*/  LDL.LU R107, [R1+0xd8c] ;  /* 0x000d8c00016b7983 */ /* 0x000ee80000300800 */
[----:B----4-:R-:W4:Y:S04]  /*e5840*/  LDL.LU R100, [R1+0x730] ;  /* 0x0007300001647983 */ /* 0x010f280000300800 */
[----:B------:R-:W4:Y:S04]  /*e5850*/  LDL.LU R101, [R1+0x734] ;  /* 0x0007340001657983 */ /* 0x000f280000300800 */
[----:B------:R-:W4:Y:S04]  /*e5860*/  LDL.LU R102, [R1+0x700] ;  /* 0x0007000001667983 */ /* 0x000f280000300800 */
[----:B------:R-:W4:Y:S04]  /*e5870*/  LDL.LU R103, [R1+0x704] ;  /* 0x0007040001677983 */ /* 0x000f280000300800 */
[----:B-----5:R-:W5:Y:S04]  /*e5880*/  LDL.LU R108, [R1+0x738] ;  /* 0x00073800016c7983 */ /* 0x020f680000300800 */
        /* <DEDUP_REMOVED lines=15> */
[----:B------:R-:W-:Y:S01]  /*e5980*/  IMAD.MOV.U32 R114, RZ, RZ, R72 ;  /* 0x000000ffff727224 */ /* 0x000fe200078e0048 */
[----:B------:R-:W-:Y:S01]  /*e5990*/  MOV R115, R73 ;  /* 0x0000004900737202 */ /* 0x000fe20000000f00 */
[----:B------:R-:W-:Y:S01]  /*e59a0*/  IMAD.MOV.U32 R112, RZ, RZ, R68 ;  /* 0x000000ffff707224 */ /* 0x000fe200078e0044 */
[----:B------:R-:W-:Y:S01]  /*e59b0*/  MOV R113, R69 ;  /* 0x0000004500717202 */ /* 0x000fe20000000f00 */
[----:B------:R-:W-:Y:S01]  /*e59c0*/  IMAD.MOV.U32 R72, RZ, RZ, R70 ;  /* 0x000000ffff487224 */ /* 0x000fe200078e0046 */
[----:B------:R-:W-:-:S03]  /*e59d0*/  MOV R73, R71 ;  /* 0x0000004700497202 */ /* 0x000fc60000000f00 */
[----:B------:R-:W-:Y:S04]  /*e59e0*/  STS.128 [R0+0x600], R112 ;  /* 0x0006007000007388 */ /* 0x000fe80000000c00 */
[----:B------:R-:W-:Y:S04]  /*e59f0*/  STS.128 [R0+0x680], R72 ;  /* 0x0006804800007388 */ /* 0x000fe80000000c00 */
[----:B---3--:R-:W-:Y:S04]  /*e5a00*/  STS.128 [R0+0x280], R104 ;  /* 0x0002806800007388 */ /* 0x008fe80000000c00 */
[----:B----4-:R-:W-:Y:S04]  /*e5a10*/  STS.128 [R0+0x400], R100 ;  /* 0x0004006400007388 */ /* 0x010fe80000000c00 */
[----:B-----5:R-:W-:Y:S04]  /*e5a20*/  STS.128 [R0+0x480], R108 ;  /* 0x0004806c00007388 */ /* 0x020fe80000000c00 */
[----:B------:R-:W-:Y:S06]  /*e5a30*/  BAR.SYNC.DEFER_BLOCKING 0x0 ;  /* 0x0000000000007b1d */ /* 0x000fec0000010000 */
[----:B------:R-:W3:Y:S04]  /*e5a40*/  LDS.128 R68, [R2] ;  /* 0x0000000002447984 */ /* 0x000ee80000000c00 */
[----:B------:R-:W-:Y:S04]  /*e5a50*/  LDS.128 R72, [R2+0x800] ;  /* 0x0008000002487984 */ /* 0x000fe80000000c00 */
[----:B------:R-:W4:Y:S04]  /*e5a60*/  LDS.128 R100, [R208] ;  /* 0x00000000d0647984 */ /* 0x000f280000000c00 */
[----:B------:R-:W-:Y:S04]  /*e5a70*/  LDS.128 R104, [R208+0x800] ;  /* 0x00080000d0687984 */ /* 0x000fe80000000c00 */
[----:B------:R-:W5:Y:S04]  /*e5a80*/  LDS.128 R108, [R3] ;  /* 0x00000000036c7984 */ /* 0x000f680000000c00 */
[----:B------:R-:W-:Y:S04]  /*e5a90*/  LDS.128 R112, [R3+0x800] ;  /* 0x0008000003707984 */ /* 0x000fe80000000c00 */
[----:B------:R-:W1:Y:S04]  /*e5aa0*/  LDS.128 R116, [R252] ;  /* 0x00000000fc747984 */ /* 0x000e680000000c00 */
[----:B------:R-:W1:Y:S04]  /*e5ab0*/  LDS.128 R120, [R252+0x800] ;  /* 0x00080000fc787984 */ /* 0x000e680000000c00 */
[----:B------:R-:W-:Y:S06]  /*e5ac0*/  BAR.SYNC.DEFER_BLOCKING 0x0 ;  /* 0x0000000000007b1d */ /* 0x000fec0000010000 */
[----:B--2---:R2:W-:Y:S04]  /*e5ad0*/  STS.128 [R0+0x80], R128 ;  /* 0x0000808000007388 */ /* 0x0045e80000000c00 */
[----:B------:R1:W-:Y:S04]  /*e5ae0*/  STS.128 [R0], R124 ;  /* 0x0000007c00007388 */ /* 0x0003e80000000c00 */
[----:B------:R1:W-:Y:S04]  /*e5af0*/  STS.128 [R0+0x200], R132 ;  /* 0x0002008400007388 */ /* 0x0003e80000000c00 */
[----:B--2---:R-:W2:Y:S04]  /*e5b00*/  LDL.LU R128, [R1+0x1738] ;  /* 0x0017380001807983 */ /* 0x004ea80000300800 */
[----:B------:R-:W2:Y:S04]  /*e5b10*/  LDL.LU R129, [R1+0x173c] ;  /* 0x00173c0001817983 */ /* 0x000ea80000300800 */
[----:B------:R-:W2:Y:S04]  /*e5b20*/  LDL.LU R130, [R1+0x1728] ;  /* 0x0017280001827983 */ /* 0x000ea80000300800 */
[----:B------:R-:W2:Y:S04]  /*e5b30*/  LDL.LU R131, [R1+0x172c] ;  /* 0x00172c0001837983 */ /* 0x000ea80000300800 */
        /* <DEDUP_REMOVED lines=46> */
[----:B--2---:R-:W2:Y:S04]  /*e5e20*/  LDL.LU R160, [R1+0x1318] ;  /* 0x0013180001a07983 */ /* 0x004ea80000300800 */
[----:B------:R-:W2:Y:S04]  /*e5e30*/  LDL.LU R161, [R1+0x131c] ;  /* 0x00131c0001a17983 */ /* 0x000ea80000300800 */
[----:B------:R-:W2:Y:S04]  /*e5e40*/  LDL.LU R162, [R1+0x1308] ;  /* 0x0013080001a27983 */ /* 0x000ea80000300800 */
[----:B------:R-:W2:Y:S04]  /*e5e50*/  LDL.LU R163, [R1+0x130c] ;  /* 0x00130c0001a37983 */ /* 0x000ea80000300800 */
        /* <DEDUP_REMOVED lines=51> */
[----:B------:R3:W-:Y:S04]  /*e6190*/  STS.128 [R0], R188 ;  /* 0x000000bc00007388 */ /* 0x0007e80000000c00 */
[----:B---3--:R-:W3:Y:S04]  /*e61a0*/  LDL.LU R188, [R1+0x1008] ;  /* 0x0010080001bc7983 */ /* 0x008ee80000300800 */
[----:B------:R-:W3:Y:S04]  /*e61b0*/  LDL.LU R189, [R1+0x100c] ;  /* 0x00100c0001bd7983 */ /* 0x000ee80000300800 */
[----:B------:R-:W3:Y:S04]  /*e61c0*/  LDL.LU R190, [R1+0xff8] ;  /* 0x000ff80001be7983 */ /* 0x000ee80000300800 */
[----:B------:R-:W3:Y:S04]  /*e61d0*/  LDL.LU R191, [R1+0xffc] ;  /* 0x000ffc0001bf7983 */ /* 0x000ee80000300800 */
[----:B------:R4:W-:Y:S04]  /*e61e0*/  STS.128 [R0+0x80], R192 ;  /* 0x000080c000007388 */ /* 0x0009e80000000c00 */
[----:B----4-:R-:W4:Y:S04]  /*e61f0*/  LDL.LU R192, [R1+0xae0] ;  /* 0x000ae00001c07983 */ /* 0x010f280000300800 */
[----:B------:R-:W4:Y:S04]  /*e6200*/  LDL.LU R193, [R1+0xae4] ;  /* 0x000ae40001c17983 */ /* 0x000f280000300800 */
[----:B------:R-:W4:Y:S04]  /*e6210*/  LDL.LU R194, [R1+0xad0] ;  /* 0x000ad00001c27983 */ /* 0x000f280000300800 */
[----:B------:R-:W4:Y:S04]  /*e6220*/  LDL.LU R195, [R1+0xad4] ;  /* 0x000ad40001c37983 */ /* 0x000f280000300800 */
[----:B------:R5:W-:Y:S04]  /*e6230*/  STS.128 [R0+0x200], R196 ;  /* 0x000200c400007388 */ /* 0x000be80000000c00 */
[----:B-----5:R-:W5:Y:S04]  /*e6240*/  LDL.LU R196, [R1+0xae8] ;  /* 0x000ae80001c47983 */ /* 0x020f680000300800 */
[----:B------:R-:W5:Y:S04]  /*e6250*/  LDL.LU R197, [R1+0xaec] ;  /* 0x000aec0001c57983 */ /* 0x000f680000300800 */
[----:B------:R-:W5:Y:S04]  /*e6260*/  LDL.LU R198, [R1+0xad8] ;  /* 0x000ad80001c67983 */ /* 0x000f680000300800 */
[----:B------:R-:W5:Y:S04]  /*e6270*/  LDL.LU R199, [R1+0xadc] ;  /* 0x000adc0001c77983 */ /* 0x000f680000300800 */
[----:B---3--:R3:W-:Y:S04]  /*e6280*/  STS.128 [R0+0x480], R188 ;  /* 0x000480bc00007388 */ /* 0x0087e80000000c00 */
[----:B---3--:R-:W3:Y:S04]  /*e6290*/  LDL.LU R188, [R1+0xe60] ;  /* 0x000e600001bc7983 */ /* 0x008ee80000300800 */
[----:B------:R-:W3:Y:S04]  /*e62a0*/  LDL.LU R189, [R1+0xe64] ;  /* 0x000e640001bd7983 */ /* 0x000ee80000300800 */
[----:B------:R-:W3:Y:S04]  /*e62b0*/  LDL.LU R190, [R1+0xd00] ;  /* 0x000d000001be7983 */ /* 0x000ee80000300800 */
[----:B------:R-:W3:Y:S04]  /*e62c0*/  LDL.LU R191, [R1+0xd04] ;  /* 0x000d040001bf7983 */ /* 0x000ee80000300800 */
[----:B----4-:R4:W-:Y:S04]  /*e62d0*/  STS.128 [R0+0x600], R192 ;  /* 0x000600c000007388 */ /* 0x0109e80000000c00 */
[----:B----4-:R-:W4:Y:S04]  /*e62e0*/  LDL.LU R192, [R1+0xe68] ;  /* 0x000e680001c07983 */ /* 0x010f280000300800 */
[----:B------:R-:W4:Y:S04]  /*e62f0*/  LDL.LU R193, [R1+0xe6c] ;  /* 0x000e6c0001c17983 */ /* 0x000f280000300800 */
[----:B------:R-:W4:Y:S04]  /*e6300*/  LDL.LU R194, [R1+0xd08] ;  /* 0x000d080001c27983 */ /* 0x000f280000300800 */
[----:B------:R-:W4:Y:S04]  /*e6310*/  LDL.LU R195, [R1+0xd0c] ;  /* 0x000d0c0001c37983 */ /* 0x000f280000300800 */
[----:B------:R-:W-:Y:S04]  /*e6320*/  STS.128 [R0+0x280], R204 ;  /* 0x000280cc00007388 */ /* 0x000fe80000000c00 */
[----:B------:R-:W-:Y:S04]  /*e6330*/  STS.128 [R0+0x400], R200 ;  /* 0x000400c800007388 */ /* 0x000fe80000000c00 */
[----:B-----5:R-:W-:Y:S04]  /*e6340*/  STS.128 [R0+0x680], R196 ;  /* 0x000680c400007388 */ /* 0x020fe80000000c00 */
[----:B------:R-:W-:Y:S06]  /*e6350*/  BAR.SYNC.DEFER_BLOCKING 0x0 ;  /* 0x0000000000007b1d */ /* 0x000fec0000010000 */
[----:B------:R-:W-:Y:S04]  /*e6360*/  LDS.128 R204, [R208] ;  /* 0x00000000d0cc7984 */ /* 0x000fe80000000c00 */
[----:B------:R-:W5:Y:S04]  /*e6370*/  LDS.128 R196, [R2] ;  /* 0x0000000002c47984 */ /* 0x000f680000000c00 */
[----:B------:R-:W-:Y:S04]  /*e6380*/  LDS.128 R200, [R2+0x800] ;  /* 0x0008000002c87984 */ /* 0x000fe80000000c00 */
[----:B------:R-:W-:Y:S04]  /*e6390*/  LDS.128 R208, [R208+0x800] ;  /* 0x00080000d0d07984 */ /* 0x000fe80000000c00 */
[----:B------:R-:W-:Y:S04]  /*e63a0*/  LDS.128 R212, [R3] ;  /* 0x0000000003d47984 */ /* 0x000fe80000000c00 */
[----:B------:R-:W-:Y:S04]  /*e63b0*/  LDS.128 R216, [R3+0x800] ;  /* 0x0008000003d87984 */ /* 0x000fe80000000c00 */
[----:B------:R-:W-:Y:S04]  /*e63c0*/  LDS.128 R220, [R252] ;  /* 0x00000000fcdc7984 */ /* 0x000fe80000000c00 */
[----:B------:R-:W-:Y:S04]  /*e63d0*/  LDS.128 R224, [R252+0x800] ;  /* 0x00080000fce07984 */ /* 0x000fe80000000c00 */
[----:B------:R-:W-:Y:S06]  /*e63e0*/  BAR.SYNC.DEFER_BLOCKING 0x0 ;  /* 0x0000000000007b1d */ /* 0x000fec0000010000 */
[----:B---3--:R3:W-:Y:S04]  /*e63f0*/  STS.128 [R0], R188 ;  /* 0x000000bc00007388 */ /* 0x0087e80000000c00 */
[----:B---3--:R-:W3:Y:S04]  /*e6400*/  LDL.LU R188, [R1+0xd70] ;  /* 0x000d700001bc7983 */ /* 0x008ee80000300800 */
[----:B------:R-:W3:Y:S04]  /*e6410*/  LDL.LU R189, [R1+0xd74] ;  /* 0x000d740001bd7983 */ /* 0x000ee80000300800 */
[----:B------:R-:W3:Y:S04]  /*e6420*/  LDL.LU R190, [R1+0xb90] ;  /* 0x000b900001be7983 */ /* 0x000ee80000300800 */
[----:B------:R-:W3:Y:S04]  /*e6430*/  LDL.LU R191, [R1+0xb94] ;  /* 0x000b940001bf7983 */ /* 0x000ee80000300800 */
[----:B------:R-:W2:Y:S04]  /*e6440*/  LDL.LU R232, [R1+0xd78] ;  /* 0x000d780001e87983 */ /* 0x000ea80000300800 */
[----:B------:R-:W2:Y:S04]  /*e6450*/  LDL.LU R233, [R1+0xd7c] ;  /* 0x000d7c0001e97983 */ /* 0x000ea80000300800 */
[----:B------:R-:W2:Y:S04]  /*e6460*/  LDL.LU R234, [R1+0xb98] ;  /* 0x000b980001ea7983 */ /* 0x000ea80000300800 */
[----:B------:R-:W2:Y:S04]  /*e6470*/  LDL.LU R235, [R1+0xb9c] ;  /* 0x000b9c0001eb7983 */ /* 0x000ea80000300800 */
[----:B----4-:R4:W-:Y:S04]  /*e6480*/  STS.128 [R0+0x80], R192 ;  /* 0x000080c000007388 */ /* 0x0109e80000000c00 */
[----:B----4-:R-:W4:Y:S04]  /*e6490*/  LDL.LU R192, [R1+0x6f0] ;  /* 0x0006f00001c07983 */ /* 0x010f280000300800 */
[----:B------:R-:W4:Y:S04]  /*e64a0*/  LDL.LU R193, [R1+0x6f4] ;  /* 0x0006f40001c17983 */ /* 0x000f280000300800 */
[----:B------:R-:W4:Y:S04]  /*e64b0*/  LDL.LU R194, [R1+0x6b0] ;  /* 0x0006b00001c27983 */ /* 0x000f280000300800 */
[----:B------:R-:W4:Y:S04]  /*e64c0*/  LDL.LU R195, [R1+0x6b4] ;  /* 0x0006b40001c37983 */ /* 0x000f280000300800 */
[----:B------:R-:W4:Y:S04]  /*e64d0*/  LDL.LU R236, [R1+0x6f8] ;  /* 0x0006f80001ec7983 */ /* 0x000f280000300800 */
[----:B------:R-:W4:Y:S04]  /*e64e0*/  LDL.LU R237, [R1+0x6fc] ;  /* 0x0006fc0001ed7983 */ /* 0x000f280000300800 */
[----:B------:R-:W4:Y:S04]  /*e64f0*/  LDL.LU R238, [R1+0x6b8] ;  /* 0x0006b80001ee7983 */ /* 0x000f280000300800 */
[----:B------:R-:W5:Y:S01]  /*e6500*/  LDL.LU R239, [R1+0x6bc] ;  /* 0x0006bc0001ef7983 */ /* 0x000f620000300800 */
[----:B------:R-:W-:Y:S01]  /*e6510*/  IMAD.MOV.U32 R240, RZ, RZ, R76 ;  /* 0x000000fffff07224 */ /* 0x000fe200078e004c */
[----:B------:R-:W-:Y:S01]  /*e6520*/  MOV R241, R77 ;  /* 0x0000004d00f17202 */ /* 0x000fe20000000f00 */
[----:B------:R-:W-:Y:S01]  /*e6530*/  IMAD.MOV.U32 R242, RZ, RZ, R84 ;  /* 0x000000fffff27224 */ /* 0x000fe200078e0054 */
[----:B------:R-:W-:-:S05]  /*e6540*/  MOV R243, R85 ;  /* 0x0000005500f37202 */ /* 0x000fca0000000f00 */
[----:B------:R-:W-:Y:S04]  /*e6550*/  STS.128 [R0+0x600], R240 ;  /* 0x000600f000007388 */ /* 0x000fe80000000c00 */
[----:B---3--:R3:W-:Y:S04]  /*e6560*/  STS.128 [R0+0x200], R188 ;  /* 0x000200bc00007388 */ /* 0x0087e80000000c00 */
[----:B---3--:R-:W3:Y:S04]  /*e6570*/  LDL.LU R190, [R1+0x1794] ;  /* 0x0017940001be7983 */ /* 0x008ee80000300800 */
[----:B------:R-:W3:Y:S04]  /*e6580*/  LDL.LU R189, [R1+0x110] ;  /* 0x0001100001bd7983 */ /* 0x000ee80000300800 */
[----:B------:R-:W3:Y:S04]  /*e6590*/  LDL.LU R191, [R1+0xb0] ;  /* 0x0000b00001bf7983 */ /* 0x000ee80000300800 */
[----:B--2---:R2:W-:Y:S04]  /*e65a0*/  STS.128 [R0+0x280], R232 ;  /* 0x000280e800007388 */ /* 0x0045e80000000c00 */
[----:B--2---:R-:W2:Y:S04]  /*e65b0*/  LDL.LU R232, [R1+0x1790] ;  /* 0x0017900001e87983 */ /* 0x004ea80000300800 */
[----:B------:R-:W3:Y:S04]  /*e65c0*/  LDL.LU R233, [R1+0x1798] ;  /* 0x0017980001e97983 */ /* 0x000ee80000300800 */
[----:B------:R-:W3:Y:S04]  /*e65d0*/  LDL.LU R234, [R1+0x17a0] ;  /* 0x0017a00001ea7983 */ /* 0x000ee80000300800 */
[----:B------:R-:W3:Y:S04]  /*e65e0*/  LDL.LU R235, [R1+0x179c] ;  /* 0x00179c0001eb7983 */ /* 0x000ee80000300800 */
[----:B----4-:R-:W-:Y:S04]  /*e65f0*/  STS.128 [R0+0x400], R192 ;  /* 0x000400c000007388 */ /* 0x010fe80000000c00 */
[----:B-----5:R4:W-:Y:S04]  /*e6600*/  STS.128 [R0+0x480], R236 ;  /* 0x000480ec00007388 */ /* 0x0209e80000000c00 */
[----:B----4-:R-:W4:Y:S04]  /*e6610*/  LDL.LU R238, [R1+0x40] ;  /* 0x0000400001ee7983 */ /* 0x010f280000300800 */
[----:B------:R-:W5:Y:S04]  /*e6620*/  LDL.LU R192, [R1+0x32a8] ;  /* 0x0032a80001c07983 */ /* 0x000f680000300800 */
[----:B------:R-:W4:Y:S04]  /*e6630*/  LDL.LU R193, [R1+0x20] ;  /* 0x0000200001c17983 */ /* 0x000f280000300800 */
[----:B------:R-:W4:Y:S04]  /*e6640*/  LDL.LU R242, [R1+0x114] ;  /* 0x0001140001f27983 */ /* 0x000f280000300800 */
[----:B------:R-:W4:Y:S04]  /*e6650*/  LDL.LU R194, [R1+0xb4] ;  /* 0x0000b40001c27983 */ /* 0x000f280000300800 */
[----:B------:R-:W4:Y:S04]  /*e6660*/  LDL.LU R195, [R1+0x44] ;  /* 0x0000440001c37983 */ /* 0x000f280000300800 */
[----:B------:R-:W5:Y:S04]  /*e6670*/  LDL.LU R239, [R1+0x24] ;  /* 0x0000240001ef7983 */ /* 0x000f680000300800 */
[----:B------:R-:W5:Y:S04]  /*e6680*/  LDL.LU R241, [R1+0x140] ;  /* 0x0001400001f17983 */ /* 0x000f680000300800 */
[----:B------:R-:W5:Y:S01]  /*e6690*/  LDL.LU R237, [R1+0xe0] ;  /* 0x0000e00001ed7983 */ /* 0x000f620000300800 */
[----:B------:R-:W-:Y:S01]  /*e66a0*/  IMAD.MOV.U32 R84, RZ, RZ, R78 ;  /* 0x000000ffff547224 */ /* 0x000fe200078e004e */
[----:B------:R-:W-:Y:S01]  /*e66b0*/  MOV R85, R79 ;  /* 0x0000004f00557202 */ /* 0x000fe20000000f00 */
[----:B------:R-:W-:Y:S01]  /*e66c0*/  IMAD.MOV.U32 R188, RZ, RZ, c[0x0][0x194] ;  /* 0x00006500ffbc7624 */ /* 0x000fe200078e00ff */
[----:B------:R-:W5:Y:S04]  /*e66d0*/  LDL.LU R243, [R1+0x70] ;  /* 0x0000700001f37983 */ /* 0x000f680000300800 */
[----:B------:R1:W-:Y:S04]  /*e66e0*/  STS.128 [R0+0x680], R84 ;  /* 0x0006805400007388 */ /* 0x0003e80000000c00 */
[----:B------:R-:W5:Y:S04]  /*e66f0*/  LDL.LU R236, [R1+0x30] ;  /* 0x0000300001ec7983 */ /* 0x000f680000300800 */
[----:B------:R-:W-:Y:S01]  /*e6700*/  BAR.SYNC.DEFER_BLOCKING 0x0 ;  /* 0x0000000000007b1d */ /* 0x000fe20000010000 */
[C---:B--2---:R-:W-:Y:S01]  /*e6710*/  IMAD R77, R232.reuse, c[0x0][0x194], RZ ;  /* 0x00006500e84d7a24 */ /* 0x044fe200078e02ff */
[----:B------:R-:W-:-:S04]  /*e6720*/  ISETP.GE.AND P4, PT, R232, c[0x0][0x178], PT ;  /* 0x00005e00e8007a0c */ /* 0x000fc80003f86270 */
[C---:B------:R-:W-:Y:S02]  /*e6730*/  LEA R76, P2, R77.reuse, c[0x0][0x170], 0x2 ;  /* 0x00005c004d4c7a11 */ /* 0x040fe400078410ff */
[----:B---3--:R-:W-:Y:S02]  /*e6740*/  ISETP.LT.AND P4, PT, R190, c[0x0][0x17c], !P4 ;  /* 0x00005f00be007a0c */ /* 0x008fe40006781270 */
[----:B------:R-:W-:Y:S02]  /*e6750*/  LEA R3, R188, R77, 0x7 ;  /* 0x0000004dbc037211 */ /* 0x000fe400078e38ff */
[----:B------:R-:W-:Y:S02]  /*e6760*/  LEA.HI.X.SX32 R77, R77, c[0x0][0x174], 0x2, P2 ;  /* 0x00005d004d4d7a11 */ /* 0x000fe400010f16ff */
[C---:B------:R-:W-:Y:S01]  /*e6770*/  ISETP.GE.AND P2, PT, R190.reuse, c[0x0][0x17c], PT ;  /* 0x00005f00be007a0c */ /* 0x040fe20003f46270 */
[----:B------:R-:W-:Y:S01]  /*e6780*/  IMAD R190, R190, c[0x0][0x198], RZ ;  /* 0x00006600bebe7a24 */ /* 0x000fe200078e02ff */
[----:B-1----:R-:W-:Y:S01]  /*e6790*/  LEA R86, P5, R3, c[0x0][0x170], 0x2 ;  /* 0x00005c0003567a11 */ /* 0x002fe200078a10ff */
[----:B------:R-:W-:Y:S01]  /*e67a0*/  IMAD R0, R188, 0x80, R3 ;  /* 0x00000080bc007824 */ /* 0x000fe200078e0203 */
[----:B------:R-:W-:Y:S01]  /*e67b0*/  ISETP.LT.AND P3, PT, R233, c[0x0][0x178], !P2 ;  /* 0x00005e00e9007a0c */ /* 0x000fe20005761270 */
[----:B------:R-:W-:Y:S01]  /*e67c0*/  IMAD.WIDE R78, R190, 0x4, R76 ;  /* 0x00000004be4e7825 */ /* 0x000fe200078e024c */
[----:B------:R-:W-:-:S02]  /*e67d0*/  LEA.HI.X.SX32 R87, R3, c[0x0][0x174], 0x2, P5 ;  /* 0x00005d0003577a11 */ /* 0x000fc400028f16ff */
[----:B------:R-:W-:Y:S02]  /*e67e0*/  LEA R3, R188, R0, 0x7 ;  /* 0x00000000bc037211 */ /* 0x000fe400078e38ff */
[----:B------:R1:W-:Y:S01]  /*e67f0*/  @P4 STG.E [R78.64], R189 ;  /* 0x000000bd4e004986 */ /* 0x0003e2000c101904 */
[----:B------:R-:W-:Y:S02]  /*e6800*/  LEA R84, P5, R0, c[0x0][0x170], 0x2 ;  /* 0x00005c0000547a11 */ /* 0x000fe400078a10ff */
[----:B------:R-:W-:Y:S02]  /*e6810*/  ISETP.LT.AND P4, PT, R234, c[0x0][0x178], !P2 ;  /* 0x00005e00ea007a0c */ /* 0x000fe40005781270 */
[----:B------:R-:W-:Y:S02]  /*e6820*/  ISETP.LT.AND P2, PT, R235, c[0x0][0x178], !P2 ;  /* 0x00005e00eb007a0c */ /* 0x000fe40005741270 */
[----:B------:R-:W-:Y:S02]  /*e6830*/  LEA.HI.X.SX32 R85, R0, c[0x0][0x174], 0x2, P5 ;  /* 0x00005d0000557a11 */ /* 0x000fe400028f16ff */
[----:B-1----:R-:W-:Y:S01]  /*e6840*/  LEA R78, P6, R3, c[0x0][0x170], 0x2 ;  /* 0x00005c00034e7a11 */ /* 0x002fe200078c10ff */
[----:B------:R-:W-:-:S03]  /*e6850*/  IMAD.WIDE R188, R190, 0x4, R86 ;  /* 0x00000004bebc7825 */ /* 0x000fc600078e0256 */
[----:B------:R-:W-:Y:S02]  /*e6860*/  LEA.HI.X.SX32 R79, R3, c[0x0][0x174], 0x2, P6 ;  /* 0x00005d00034f7a11 */ /* 0x000fe400030f16ff */
[----:B------:R1:W-:Y:S01]  /*e6870*/  @P3 STG.E [R188.64], R191 ;  /* 0x000000bfbc003986 */ /* 0x0003e2000c101904 */
[----:B------:R-:W-:Y:S02]  /*e6880*/  ISETP.LT.AND P3, PT, R232, c[0x0][0x178], !P0 ;  /* 0x00005e00e8007a0c */ /* 0x000fe40004761270 */
[----:B------:R-:W-:Y:S02]  /*e6890*/  IADD3 R3, R190, c[0x0][0x198], RZ ;  /* 0x00006600be037a10 */ /* 0x000fe40007ffe0ff */
[----:B------:R-:W-:Y:S02]  /*e68a0*/  ISETP.LT.AND P5, PT, R233, c[0x0][0x178], !P0 ;  /* 0x00005e00e9007a0c */ /* 0x000fe400047a1270 */
[----:B------:R-:W-:Y:S01]  /*e68b0*/  ISETP.LT.AND P6, PT, R234, c[0x0][0x178], !P0 ;  /* 0x00005e00ea007a0c */ /* 0x000fe200047c1270 */
[----:B-1----:R-:W-:-:S04]  /*e68c0*/  IMAD.WIDE R188, R190, 0x4, R84 ;  /* 0x00000004bebc7825 */ /* 0x002fc800078e0254 */
[----:B------:R-:W-:Y:S01]  /*e68d0*/  IMAD.WIDE R190, R190, 0x4, R78 ;  /* 0x00000004bebe7825 */ /* 0x000fe200078e024e */
[----:B----4-:R1:W-:Y:S01]  /*e68e0*/  @P4 STG.E [R188.64], R238 ;  /* 0x000000eebc004986 */ /* 0x0103e2000c101904 */
[----:B-----5:R-:W-:-:S03]  /*e68f0*/  ISETP.GE.AND P4, PT, R192, c[0x0][0x17c], PT ;  /* 0x00005f00c0007a0c */ /* 0x020fc60003f86270 */
[----:B------:R2:W-:Y:S01]  /*e6900*/  @P2 STG.E [R190.64], R193 ;  /* 0x000000c1be002986 */ /* 0x0005e2000c101904 */
[----:B------:R-:W-:Y:S02]  /*e6910*/  ISETP.LT.AND P0, PT, R235, c[0x0][0x178], !P0 ;  /* 0x00005e00eb007a0c */ /* 0x000fe40004701270 */
[----:B------:R-:W-:Y:S02]  /*e6920*/  ISETP.LT.AND P2, PT, R232, c[0x0][0x178], !P1 ;  /* 0x00005e00e8007a0c */ /* 0x000fe40004f41270 */
[C---:B------:R-:W-:Y:S01]  /*e6930*/  IADD3 R0, R3.reuse, c[0x0][0x198], RZ ;  /* 0x0000660003007a10 */ /* 0x040fe20007ffe0ff */
[----:B-1----:R-:W3:Y:S01]  /*e6940*/  LDL.LU R238, [R1+0x144] ;  /* 0x0001440001ee7983 */ /* 0x002ee20000300800 */
[----:B--2---:R-:W-:-:S03]  /*e6950*/  IMAD.WIDE R192, R3, 0x4, R76 ;  /* 0x0000000403c07825 */ /* 0x004fc600078e024c */
[----:B------:R-:W2:Y:S01]  /*e6960*/  LDL.LU R240, [R1+0x32ac] ;  /* 0x0032ac0001f07983 */ /* 0x000ea20000300800 */
[----:B------:R-:W-:-:S03]  /*e6970*/  IMAD.WIDE R188, R3, 0x4, R86 ;  /* 0x0000000403bc7825 */ /* 0x000fc600078e0256 */
[----:B------:R1:W-:Y:S01]  /*e6980*/  @P3 STG.E [R192.64], R242 ;  /* 0x000000f2c0003986 */ /* 0x0003e2000c101904 */
[----:B------:R-:W-:Y:S01]  /*e6990*/  ISETP.LT.AND P3, PT, R233, c[0x0][0x178], !P1 ;  /* 0x00005e00e9007a0c */ /* 0x000fe20004f61270 */
[----:B------:R-:W-:Y:S02]  /*e69a0*/  IMAD.WIDE R190, R3, 0x4, R84 ;  /* 0x0000000403be7825 */ /* 0x000fe400078e0254 */
[----:B------:R4:W-:Y:S04]  /*e69b0*/  @P5 STG.E [R188.64], R194 ;  /* 0x000000c2bc005986 */ /* 0x0009e8000c101904 */
[----:B------:R5:W-:Y:S01]  /*e69c0*/  @P6 STG.E [R190.64], R195 ;  /* 0x000000c3be006986 */ /* 0x000be2000c101904 */
[----:B-1----:R-:W-:-:S04]  /*e69d0*/  IMAD.WIDE R192, R0, 0x4, R76 ;  /* 0x0000000400c07825 */ /* 0x002fc800078e024c */
[----:B----4-:R-:W-:Y:S01]  /*e69e0*/  IMAD.WIDE R188, R0, 0x4, R86 ;  /* 0x0000000400bc7825 */ /* 0x010fe200078e0256 */
[----:B------:R-:W4:Y:S03]  /*e69f0*/  LDL.LU R194, [R1+0xe4] ;  /* 0x0000e40001c27983 */ /* 0x000f260000300800 */
[----:B-----5:R-:W-:Y:S01]  /*e6a00*/  IMAD.WIDE R190, R3, 0x4, R78 ;  /* 0x0000000403be7825 */ /* 0x020fe200078e024e */
[----:B------:R-:W5:Y:S04]  /*e6a10*/  LDL.LU R195, [R1+0x74] ;  /* 0x0000740001c37983 */ /* 0x000f680000300800 */
[----:B------:R1:W-:Y:S04]  /*e6a20*/  @P0 STG.E [R190.64], R239 ;  /* 0x000000efbe000986 */ /* 0x0003e8000c101904 */
[----:B------:R-:W-:Y:S04]  /*e6a30*/  @P2 STG.E [R192.64], R241 ;  /* 0x000000f1c0002986 */ /* 0x000fe8000c101904 */
[----:B------:R1:W-:Y:S04]  /*e6a40*/  @P3 STG.E [R188.64], R237 ;  /* 0x000000edbc003986 */ /* 0x0003e8000c101904 */
[----:B-1----:R-:W5:Y:S04]  /*e6a50*/  LDL.LU R239, [R1+0x34] ;  /* 0x0000340001ef7983 */ /* 0x002f680000300800 */
[----:B------:R-:W5:Y:S04]  /*e6a60*/  LDL.LU R242, [R1+0x130] ;  /* 0x0001300001f27983 */ /* 0x000f680000300800 */
[----:B------:R-:W5:Y:S01]  /*e6a70*/  LDL.LU R237, [R1+0x32b0] ;  /* 0x0032b00001ed7983 */ /* 0x000f620000300800 */
[----:B------:R-:W-:-:S02]  /*e6a80*/  ISETP.LT.AND P5, PT, R235, c[0x0][0x178], !P1 ;  /* 0x00005e00eb007a0c */ /* 0x000fc40004fa1270 */
[----:B------:R-:W-:Y:S01]  /*e6a90*/  ISETP.LT.AND P1, PT, R234, c[0x0][0x178], !P1 ;  /* 0x00005e00ea007a0c */ /* 0x000fe20004f21270 */
[----:B------:R-:W-:-:S04]  /*e6aa0*/  IMAD.WIDE R188, R0, 0x4, R84 ;  /* 0x0000000400bc7825 */ /* 0x000fc800078e0254 */
[----:B------:R-:W-:-:S08]  /*e6ab0*/  IMAD.WIDE R190, R0, 0x4, R78 ;  /* 0x0000000400be7825 */ /* 0x000fd000078e024e */
[----:B------:R-:W-:Y:S04]  /*e6ac0*/  @P1 STG.E [R188.64], R243 ;  /* 0x000000f3bc001986 */ /* 0x000fe8000c101904 */
[----:B------:R1:W-:Y:S01]  /*e6ad0*/  @P5 STG.E [R190.64], R236 ;  /* 0x000000ecbe005986 */ /* 0x0003e2000c101904 */
[----:B------:R-:W-:-:S03]  /*e6ae0*/  ISETP.LT.AND P6, PT, R232, c[0x0][0x178], !P4 ;  /* 0x00005e00e8007a0c */ /* 0x000fc600067c1270 */
[----:B-1----:R-:W5:Y:S01]  /*e6af0*/  LDL.LU R236, [R1+0x32b4] ;  /* 0x0032b40001ec7983 */ /* 0x002f620000300800 */
[----:B------:R-:W-:Y:S02]  /*e6b00*/  IADD3 R3, R0, c[0x0][0x198], RZ ;  /* 0x0000660000037a10 */ /* 0x000fe40007ffe0ff */
[----:B------:R-:W-:Y:S02]  /*e6b10*/  ISETP.LT.AND P0, PT, R233, c[0x0][0x178], !P4 ;  /* 0x00005e00e9007a0c */ /* 0x000fe40006701270 */
[----:B------:R-:W-:Y:S01]  /*e6b20*/  ISETP.LT.AND P3, PT, R234, c[0x0][0x178], !P4 ;  /* 0x00005e00ea007a0c */ /* 0x000fe20006761270 */
[----:B------:R-:W-:-:S04]  /*e6b30*/  IMAD.WIDE R192, R3, 0x4, R76 ;  /* 0x0000000403c07825 */ /* 0x000fc800078e024c */
[----:B------:R-:W-:-:S04]  /*e6b40*/  IMAD.WIDE R188, R3, 0x4, R86 ;  /* 0x0000000403bc7825 */ /* 0x000fc800078e0256 */
[C---:B------:R-:W-:Y:S01]  /*e6b50*/  IMAD.WIDE R190, R3.reuse, 0x4, R84 ;  /* 0x0000000403be7825 */ /* 0x040fe200078e0254 */
[----:B------:R-:W-:Y:S01]  /*e6b60*/  IADD3 R0, R3, c[0x0][0x198], RZ ;  /* 0x0000660003007a10 */ /* 0x000fe20007ffe0ff */
[----:B---3--:R1:W-:Y:S01]  /*e6b70*/  @P6 STG.E [R192.64], R238 ;  /* 0x000000eec0006986 */ /* 0x0083e2000c101904 */
[----:B--2---:R-:W-:-:S03]  /*e6b80*/  ISETP.GE.AND P2, PT, R240, c[0x0][0x17c], PT ;  /* 0x00005f00f0007a0c */ /* 0x004fc60003f46270 */
[----:B-1----:R-:W2:Y:S04]  /*e6b90*/  LDL.LU R238, [R1+0xc0] ;  /* 0x0000c00001ee7983 */ /* 0x002ea80000300800 */
[----:B------:R-:W3:Y:S04]  /*e6ba0*/  LDL.LU R240, [R1+0x50] ;  /* 0x0000500001f07983 */ /* 0x000ee80000300800 */
[----:B----4-:R1:W-:Y:S04]  /*e6bb0*/  @P0 STG.E [R188.64], R194 ;  /* 0x000000c2bc000986 */ /* 0x0103e8000c101904 */
[----:B-----5:R4:W-:Y:S01]  /*e6bc0*/  @P3 STG.E [R190.64], R195 ;  /* 0x000000c3be003986 */ /* 0x0209e2000c101904 */
[----:B-1----:R-:W-:Y:S01]  /*e6bd0*/  IMAD.WIDE R188, R3, 0x4, R78 ;  /* 0x0000000403bc7825 */ /* 0x002fe200078e024e */
[----:B------:R-:W-:-:S02]  /*e6be0*/  ISETP.GE.AND P1, PT, R237, c[0x0][0x17c], PT ;  /* 0x00005f00ed007a0c */ /* 0x000fc40003f26270 */
[----:B------:R-:W5:Y:S04]  /*e6bf0*/  LDL.LU R237, [R1+0x32b8] ;  /* 0x0032b80001ed7983 */ /* 0x000f680000300800 */
[----:B------:R-:W2:Y:S04]  /*e6c00*/  LDL.LU R243, [R1+0x1b4] ;  /* 0x0001b40001f37983 */ /* 0x000ea80000300800 */
[----:B------:R-:W2:Y:S04]  /*e6c10*/  LDL.LU R194, [R1+0x134] ;  /* 0x0001340001c27983 */ /* 0x000ea80000300800 */
[----:B----4-:R-:W4:Y:S04]  /*e6c20*/  LDL.LU R195, [R1+0xc4] ;  /* 0x0000c40001c37983 */ /* 0x010f280000300800 */
[----:B------:R-:W2:Y:S01]  /*e6c30*/  LDL.LU R3, [R1+0x1b0] ;  /* 0x0001b00001037983 */ /* 0x000ea20000300800 */
[----:B------:R-:W-:-:S13]  /*e6c40*/  ISETP.LT.AND P4, PT, R235, c[0x0][0x178], !P4 ;  /* 0x00005e00eb007a0c */ /* 0x000fda0006781270 */
[----:B------:R1:W-:Y:S01]  /*e6c50*/  @P4 STG.E [R188.64], R239 ;  /* 0x000000efbc004986 */ /* 0x0003e2000c101904 */
[----:B------:R-:W-:-:S03]  /*e6c60*/  ISETP.GE.AND P0, PT, R236, c[0x0][0x17c], PT ;  /* 0x00005f00ec007a0c */ /* 0x000fc60003f06270 */
[----:B-1----:R-:W3:Y:S04]  /*e6c70*/  LDL.LU R239, [R1+0x54] ;  /* 0x0000540001ef7983 */ /* 0x002ee80000300800 */
[----:B------:R-:W3:Y:S04]  /*e6c80*/  LDL.LU R241, [R1+0x1e0] ;  /* 0x0001e00001f17983 */ /* 0x000ee80000300800 */
[----:B------:R-:W4:Y:S01]  /*e6c90*/  LDL.LU R236, [R1+0x190] ;  /* 0x0001900001ec7983 */ /* 0x000f220000300800 */
[----:B------:R-:W-:Y:S02]  /*e6ca0*/  ISETP.LT.AND P5, PT, R232, c[0x0][0x178], !P2 ;  /* 0x00005e00e8007a0c */ /* 0x000fe400057a1270 */
[----:B------:R-:W-:-:S02]  /*e6cb0*/  ISETP.LT.AND P6, PT, R233, c[0x0][0x178], !P2 ;  /* 0x00005e00e9007a0c */ /* 0x000fc400057c1270 */
[----:B------:R-:W-:Y:S01]  /*e6cc0*/  ISETP.LT.AND P3, PT, R234, c[0x0][0x178], !P2 ;  /* 0x00005e00ea007a0c */ /* 0x000fe20005761270 */
[----:B------:R-:W-:-:S04]  /*e6cd0*/  IMAD.WIDE R190, R0, 0x4, R76 ;  /* 0x0000000400be7825 */ /* 0x000fc800078e024c */
[----:B------:R-:W-:-:S04]  /*e6ce0*/  IMAD.WIDE R192, R0, 0x4, R86 ;  /* 0x0000000400c07825 */ /* 0x000fc800078e0256 */
[----:B------:R-:W-:Y:S01]  /*e6cf0*/  IMAD.WIDE R188, R0, 0x4, R84 ;  /* 0x0000000400bc7825 */ /* 0x000fe200078e0254 */
[----:B------:R-:W-:Y:S02]  /*e6d00*/  ISETP.LT.AND P2, PT, R235, c[0x0][0x178], !P2 ;  /* 0x00005e00eb007a0c */ /* 0x000fe40005741270 */
[----:B------:R-:W-:Y:S01]  /*e6d10*/  ISETP.LT.AND P4, PT, R232, c[0x0][0x178], !P1 ;  /* 0x00005e00e8007a0c */ /* 0x000fe20004f81270 */
[----:B--2---:R-:W-:Y:S04]  /*e6d20*/  @P5 STG.E [R190.64], R3 ;  /* 0x00000003be005986 */ /* 0x004fe8000c101904 */
[----:B------:R1:W-:Y:S04]  /*e6d30*/  @P6 STG.E [R192.64], R242 ;  /* 0x000000f2c0006986 */ /* 0x0003e8000c101904 */
[----:B------:R2:W-:Y:S01]  /*e6d40*/  @P3 STG.E [R188.64], R238 ;  /* 0x000000eebc003986 */ /* 0x0005e2000c101904 */
[----:B-----5:R-:W-:-:S03]  /*e6d50*/  ISETP.GE.AND P3, PT, R237, c[0x0][0x17c], PT ;  /* 0x00005f00ed007a0c */ /* 0x020fc60003f66270 */
[----:B-1----:R-:W5:Y:S04]  /*e6d60*/  LDL.LU R242, [R1+0x100] ;  /* 0x0001000001f27983 */ /* 0x002f680000300800 */
[----:B------:R-:W5:Y:S01]  /*e6d70*/  LDL.LU R237, [R1+0xa0] ;  /* 0x0000a00001ed7983 */ /* 0x000f620000300800 */
[C---:B------:R-:W-:Y:S02]  /*e6d80*/  IADD3 R3, R0.reuse, c[0x0][0x198], RZ ;  /* 0x0000660000037a10 */ /* 0x040fe40007ffe0ff */
[----:B------:R-:W-:Y:S01]  /*e6d90*/  ISETP.LT.AND P5, PT, R233, c[0x0][0x178], !P1 ;  /* 0x00005e00e9007a0c */ /* 0x000fe20004fa1270 */
[----:B------:R-:W-:Y:S01]  /*e6da0*/  IMAD.WIDE R190, R0, 0x4, R78 ;  /* 0x0000000400be7825 */ /* 0x000fe200078e024e */
[----:B------:R-:W-:Y:S01]  /*e6db0*/  ISETP.LT.AND P6, PT, R234, c[0x0][0x178], !P1 ;  /* 0x00005e00ea007a0c */ /* 0x000fe20004fc1270 */
[----:B--2---:R-:W2:Y:S02]  /*e6dc0*/  LDL.LU R238, [R1+0x1e4] ;  /* 0x0001e40001ee7983 */ /* 0x004ea40000300800 */
[----:B------:R-:W-:Y:S01]  /*e6dd0*/  IMAD.WIDE R192, R3, 0x4, R76 ;  /* 0x0000000403c07825 */ /* 0x000fe200078e024c */
[----:B------:R-:W-:Y:S01]  /*e6de0*/  ISETP.LT.AND P1, PT, R235, c[0x0][0x178], !P1 ;  /* 0x00005e00eb007a0c */ /* 0x000fe20004f21270 */
[----:B---3--:R1:W-:Y:S01]  /*e6df0*/  @P2 STG.E [R190.64], R240 ;  /* 0x000000f0be002986 */ /* 0x0083e2000c101904 */
[----:B------:R-:W-:Y:S01]  /*e6e00*/  ISETP.LT.AND P2, PT, R232, c[0x0][0x178], !P0 ;  /* 0x00005e00e8007a0c */ /* 0x000fe20004741270 */
[----:B------:R-:W-:-:S02]  /*e6e10*/  IMAD.WIDE R188, R3, 0x4, R86 ;  /* 0x0000000403bc7825 */ /* 0x000fc400078e0256 */
[----:B------:R3:W-:Y:S01]  /*e6e20*/  @P4 STG.E [R192.64], R243 ;  /* 0x000000f3c0004986 */ /* 0x0007e2000c101904 */
[----:B------:R-:W-:Y:S02]  /*e6e30*/  ISETP.LT.AND P4, PT, R233, c[0x0][0x178], !P0 ;  /* 0x00005e00e9007a0c */ /* 0x000fe40004781270 */
[C---:B------:R-:W-:Y:S01]  /*e6e40*/  IADD3 R0, R3.reuse, c[0x0][0x198], RZ ;  /* 0x0000660003007a10 */ /* 0x040fe20007ffe0ff */
[----:B------:R3:W-:Y:S01]  /*e6e50*/  @P5 STG.E [R188.64], R194 ;  /* 0x000000c2bc005986 */ /* 0x0007e2000c101904 */
[----:B-1----:R-:W-:-:S03]  /*e6e60*/  IMAD.WIDE R190, R3, 0x4, R84 ;  /* 0x0000000403be7825 */ /* 0x002fc600078e0254 */
[----:B------:R-:W2:Y:S04]  /*e6e70*/  LDL.LU R240, [R1+0x32bc] ;  /* 0x0032bc0001f07983 */ /* 0x000ea80000300800 */
[----:B----4-:R1:W-:Y:S01]  /*e6e80*/  @P6 STG.E [R190.64], R195 ;  /* 0x000000c3be006986 */ /* 0x0103e2000c101904 */
[----:B---3--:R-:W-:-:S03]  /*e6e90*/  IMAD.WIDE R192, R0, 0x4, R76 ;  /* 0x0000000400c07825 */ /* 0x008fc600078e024c */
[----:B------:R-:W3:Y:S01]  /*e6ea0*/  LDL.LU R194, [R1+0x194] ;  /* 0x0001940001c27983 */ /* 0x000ee20000300800 */
[----:B------:R-:W-:-:S04]  /*e6eb0*/  IMAD.WIDE R188, R0, 0x4, R86 ;  /* 0x0000000400bc7825 */ /* 0x000fc800078e0256 */
[----:B-1----:R-:W-:Y:S01]  /*e6ec0*/  IMAD.WIDE R190, R3, 0x4, R78 ;  /* 0x0000000403be7825 */ /* 0x002fe200078e024e */
[----:B------:R-:W4:Y:S04]  /*e6ed0*/  LDL.LU R195, [R1+0x104] ;  /* 0x0001040001c37983 */ /* 0x000f280000300800 */
[----:B------:R1:W-:Y:S04]  /*e6ee0*/  @P1 STG.E [R190.64], R239 ;  /* 0x000000efbe001986 */ /* 0x0003e8000c101904 */
[----:B------:R-:W-:Y:S04]  /*e6ef0*/  @P2 STG.E [R192.64], R241 ;  /* 0x000000f1c0002986 */ /* 0x000fe8000c101904 */
[----:B------:R1:W-:Y:S04]  /*e6f00*/  @P4 STG.E [R188.64], R236 ;  /* 0x000000ecbc004986 */ /* 0x0003e8000c101904 */
[----:B-1----:R-:W4:Y:S04]  /*e6f10*/  LDL.LU R239, [R1+0xa4] ;  /* 0x0000a40001ef7983 */ /* 0x002f280000300800 */
[----:B------:R-:W4:Y:S04]  /*e6f20*/  LDL.LU R243, [R1+0x1d0] ;  /* 0x0001d00001f37983 */ /* 0x000f280000300800 */
[----:B------:R-:W4:Y:S01]  /*e6f30*/  LDL.LU R236, [R1+0x32c0] ;  /* 0x0032c00001ec7983 */ /* 0x000f220000300800 */
[----:B------:R-:W-:-:S02]  /*e6f40*/  ISETP.LT.AND P5, PT, R235, c[0x0][0x178], !P0 ;  /* 0x00005e00eb007a0c */ /* 0x000fc400047a1270 */
[----:B------:R-:W-:Y:S01]  /*e6f50*/  ISETP.LT.AND P0, PT, R234, c[0x0][0x178], !P0 ;  /* 0x00005e00ea007a0c */ /* 0x000fe20004701270 */
[----:B------:R-:W-:-:S04]  /*e6f60*/  IMAD.WIDE R188, R0, 0x4, R84 ;  /* 0x0000000400bc7825 */ /* 0x000fc800078e0254 */
[----:B------:R-:W-:-:S08]  /*e6f70*/  IMAD.WIDE R190, R0, 0x4, R78 ;  /* 0x0000000400be7825 */ /* 0x000fd000078e024e */
[----:B-----5:R-:W-:Y:S04]  /*e6f80*/  @P0 STG.E [R188.64], R242 ;  /* 0x000000f2bc000986 */ /* 0x020fe8000c101904 */
[----:B------:R1:W-:Y:S04]  /*e6f90*/  @P5 STG.E [R190.64], R237 ;  /* 0x000000edbe005986 */ /* 0x0003e8000c101904 */
[----:B-1----:R-:W5:Y:S01]  /*e6fa0*/  LDL.LU R237, [R1+0x32c4] ;  /* 0x0032c40001ed7983 */ /* 0x002f620000300800 */
[----:B------:R-:W-:Y:S02]  /*e6fb0*/  ISETP.LT.AND P6, PT, R232, c[0x0][0x178], !P3 ;  /* 0x00005e00e8007a0c */ /* 0x000fe40005fc1270 */
[----:B------:R-:W-:-:S02]  /*e6fc0*/  IADD3 R3, R0, c[0x0][0x198], RZ ;  /* 0x0000660000037a10 */ /* 0x000fc40007ffe0ff */
[----:B------:R-:W-:Y:S02]  /*e6fd0*/  ISETP.LT.AND P1, PT, R233, c[0x0][0x178], !P3 ;  /* 0x00005e00e9007a0c */ /* 0x000fe40005f21270 */
[----:B------:R-:W-:Y:S01]  /*e6fe0*/  ISETP.LT.AND P4, PT, R234, c[0x0][0x178], !P3 ;  /* 0x00005e00ea007a0c */ /* 0x000fe20005f81270 */
[----:B------:R-:W-:-:S04]  /*e6ff0*/  IMAD.WIDE R192, R3, 0x4, R76 ;  /* 0x0000000403c07825 */ /* 0x000fc800078e024c */
[C---:B------:R-:W-:Y:S01]  /*e7000*/  IMAD.WIDE R188, R3.reuse, 0x4, R86 ;  /* 0x0000000403bc7825 */ /* 0x040fe200078e0256 */
[----:B--2---:R-:W-:Y:S01]  /*e7010*/  ISETP.GE.AND P2, PT, R240, c[0x0][0x17c], PT ;  /* 0x00005f00f0007a0c */ /* 0x004fe20003f46270 */
[----:B------:R1:W-:Y:S02]  /*e7020*/  @P6 STG.E [R192.64], R238 ;  /* 0x000000eec0006986 */ /* 0x0003e4000c101904 */
[C---:B------:R-:W-:Y:S01]  /*e7030*/  IMAD.WIDE R190, R3.reuse, 0x4, R84 ;  /* 0x0000000403be7825 */ /* 0x040fe200078e0254 */
[C---:B------:R-:W-:Y:S01]  /*e7040*/  IADD3 R0, R3.reuse, c[0x0][0x198], RZ ;  /* 0x0000660003007a10 */ /* 0x040fe20007ffe0ff */
[----:B---3--:R2:W-:Y:S04]  /*e7050*/  @P1 STG.E [R188.64], R194 ;  /* 0x000000c2bc001986 */ /* 0x0085e8000c101904 */
[----:B-1----:R-:W3:Y:S04]  /*e7060*/  LDL.LU R238, [R1+0x150] ;  /* 0x0001500001ee7983 */ /* 0x002ee80000300800 */
[----:B------:R-:W3:Y:S01]  /*e7070*/  LDL.LU R240, [R1+0xd0] ;  /* 0x0000d00001f07983 */ /* 0x000ee20000300800 */
[----:B--2---:R-:W-:-:S03]  /*e7080*/  IMAD.WIDE R188, R3, 0x4, R78 ;  /* 0x0000000403bc7825 */ /* 0x004fc600078e024e */
[----:B----4-:R1:W-:Y:S01]  /*e7090*/  @P4 STG.E [R190.64], R195 ;  /* 0x000000c3be004986 */ /* 0x0103e2000c101904 */
[----:B------:R-:W-:-:S03]  /*e70a0*/  ISETP.GE.AND P0, PT, R236, c[0x0][0x17c], PT ;  /* 0x00005f00ec007a0c */ /* 0x000fc60003f06270 */
[----:B------:R-:W2:Y:S04]  /*e70b0*/  LDL.LU R236, [R1+0x32c8] ;  /* 0x0032c80001ec7983 */ /* 0x000ea80000300800 */
[----:B------:R-:W4:Y:S04]  /*e70c0*/  LDL.LU R242, [R1+0x224] ;  /* 0x0002240001f27983 */ /* 0x000f280000300800 */
[----:B------:R-:W2:Y:S04]  /*e70d0*/  LDL.LU R194, [R1+0x1d4] ;  /* 0x0001d40001c27983 */ /* 0x000ea80000300800 */
[----:B-1----:R-:W2:Y:S04]  /*e70e0*/  LDL.LU R195, [R1+0x154] ;  /* 0x0001540001c37983 */ /* 0x002ea80000300800 */
[----:B------:R-:W2:Y:S01]  /*e70f0*/  LDL.LU R3, [R1+0x220] ;  /* 0x0002200001037983 */ /* 0x000ea20000300800 */
[----:B------:R-:W-:-:S13]  /*e7100*/  ISETP.LT.AND P3, PT, R235, c[0x0][0x178], !P3 ;  /* 0x00005e00eb007a0c */ /* 0x000fda0005f61270 */
[----:B------:R1:W-:Y:S04]  /*e7110*/  @P3 STG.E [R188.64], R239 ;  /* 0x000000efbc003986 */ /* 0x0003e8000c101904 */
[----:B-1----:R-:W4:Y:S04]  /*e7120*/  LDL.LU R239, [R1+0xd4] ;  /* 0x0000d40001ef7983 */ /* 0x002f280000300800 */
[----:B------:R-:W4:Y:S01]  /*e7130*/  LDL.LU R241, [R1+0x250] ;  /* 0x0002500001f17983 */ /* 0x000f220000300800 */
[----:B-----5:R-:W-:-:S03]  /*e7140*/  ISETP.GE.AND P1, PT, R237, c[0x0][0x17c], PT ;  /* 0x00005f00ed007a0c */ /* 0x020fc60003f26270 */
[----:B------:R-:W5:Y:S01]  /*e7150*/  LDL.LU R237, [R1+0x200] ;  /* 0x0002000001ed7983 */ /* 0x000f620000300800 */
[----:B------:R-:W-:Y:S02]  /*e7160*/  ISETP.LT.AND P5, PT, R232, c[0x0][0x178], !P2 ;  /* 0x00005e00e8007a0c */ /* 0x000fe400057a1270 */
[----:B------:R-:W-:Y:S02]  /*e7170*/  ISETP.LT.AND P6, PT, R233, c[0x0][0x178], !P2 ;  /* 0x00005e00e9007a0c */ /* 0x000fe400057c1270 */
[----:B------:R-:W-:Y:S01]  /*e7180*/  ISETP.LT.AND P4, PT, R234, c[0x0][0x178], !P2 ;  /* 0x00005e00ea007a0c */ /* 0x000fe20005781270 */
[----:B------:R-:W-:-:S04]  /*e7190*/  IMAD.WIDE R190, R0, 0x4, R76 ;  /* 0x0000000400be7825 */ /* 0x000fc800078e024c */
[----:B------:R-:W-:-:S04]  /*e71a0*/  IMAD.WIDE R192, R0, 0x4, R86 ;  /* 0x0000000400c07825 */ /* 0x000fc800078e0256 */
[----:B------:R-:W-:Y:S01]  /*e71b0*/  IMAD.WIDE R188, R0, 0x4, R84 ;  /* 0x0000000400bc7825 */ /* 0x000fe200078e0254 */
[----:B------:R-:W-:Y:S02]  /*e71c0*/  ISETP.LT.AND P2, PT, R235, c[0x0][0x178], !P2 ;  /* 0x00005e00eb007a0c */ /* 0x000fe40005741270 */
[----:B------:R-:W-:Y:S01]  /*e71d0*/  ISETP.LT.AND P3, PT, R232, c[0x0][0x178], !P0 ;  /* 0x00005e00e8007a0c */ /* 0x000fe20004761270 */
[----:B--2---:R1:W-:Y:S04]  /*e71e0*/  @P5 STG.E [R190.64], R3 ;  /* 0x00000003be005986 */ /* 0x0043e8000c101904 */
[----:B------:R2:W-:Y:S04]  /*e71f0*/  @P6 STG.E [R192.64], R243 ;  /* 0x000000f3c0006986 */ /* 0x0005e8000c101904 */
[----:B---3--:R3:W-:Y:S01]  /*e7200*/  @P4 STG.E [R188.64], R238 ;  /* 0x000000eebc004986 */ /* 0x0087e2000c101904 */
[----:B------:R-:W-:-:S02]  /*e7210*/  ISETP.GE.AND P4, PT, R236, c[0x0][0x17c], PT ;  /* 0x00005f00ec007a0c */ /* 0x000fc40003f86270 */
[----:B-1----:R-:W-:Y:S01]  /*e7220*/  IADD3 R3, R0, c[0x0][0x198], RZ ;  /* 0x0000660000037a10 */ /* 0x002fe20007ffe0ff */
[----:B--2---:R-:W2:Y:S01]  /*e7230*/  LDL.LU R243, [R1+0x1a0] ;  /* 0x0001a00001f37983 */ /* 0x004ea20000300800 */
[----:B------:R-:W-:-:S03]  /*e7240*/  ISETP.LT.AND P5, PT, R233, c[0x0][0x178], !P0 ;  /* 0x00005e00e9007a0c */ /* 0x000fc600047a1270 */
[----:B------:R-:W2:Y:S01]  /*e7250*/  LDL.LU R236, [R1+0x120] ;  /* 0x0001200001ec7983 */ /* 0x000ea20000300800 */
[----:B------:R-:W-:Y:S01]  /*e7260*/  ISETP.LT.AND P6, PT, R234, c[0x0][0x178], !P0 ;  /* 0x00005e00ea007a0c */ /* 0x000fe200047c1270 */
[----:B------:R-:W-:-:S04]  /*e7270*/  IMAD.WIDE R190, R0, 0x4, R78 ;  /* 0x0000000400be7825 */ /* 0x000fc800078e024e */
[----:B------:R-:W-:Y:S01]  /*e7280*/  IMAD.WIDE R192, R3, 0x4, R76 ;  /* 0x0000000403c07825 */ /* 0x000fe200078e024c */
[----:B------:R1:W-:Y:S01]  /*e7290*/  @P2 STG.E [R190.64], R240 ;  /* 0x000000f0be002986 */ /* 0x0003e2000c101904 */
[----:B------:R-:W-:Y:S02]  /*e72a0*/  ISETP.LT.AND P0, PT, R235, c[0x0][0x178], !P0 ;  /* 0x00005e00eb007a0c */ /* 0x000fe40004701270 */
[----:B------:R-:W-:Y:S01]  /*e72b0*/  ISETP.LT.AND P2, PT, R232, c[0x0][0x178], !P1 ;  /* 0x00005e00e8007a0c */ /* 0x000fe20004f41270 */
[----:B---3--:R-:W-:Y:S01]  /*e72c0*/  IMAD.WIDE R188, R3, 0x4, R86 ;  /* 0x0000000403bc7825 */ /* 0x008fe200078e0256 */
[----:B----4-:R3:W-:Y:S01]  /*e72d0*/  @P3 STG.E [R192.64], R242 ;  /* 0x000000f2c0003986 */ /* 0x0107e2000c101904 */
[----:B------:R-:W-:Y:S02]  /*e72e0*/  ISETP.LT.AND P3, PT, R233, c[0x0][0x178], !P1 ;  /* 0x00005e00e9007a0c */ /* 0x000fe40004f61270 */
[C---:B------:R-:W-:Y:S01]  /*e72f0*/  IADD3 R0, R3.reuse, c[0x0][0x198], RZ ;  /* 0x0000660003007a10 */ /* 0x040fe20007ffe0ff */
[----:B------:R-:W4:Y:S01]  /*e7300*/  LDL.LU R238, [R1+0x254] ;  /* 0x0002540001ee7983 */ /* 0x000f220000300800 */
[----:B-1----:R-:W-:-:S03]  /*e7310*/  IMAD.WIDE R190, R3, 0x4, R84 ;  /* 0x0000000403be7825 */ /* 0x002fc600078e0254 */
[----:B------:R1:W-:Y:S04]  /*e7320*/  @P5 STG.E [R188.64], R194 ;  /* 0x000000c2bc005986 */ /* 0x0003e8000c101904 */
[----:B------:R1:W-:Y:S01]  /*e7330*/  @P6 STG.E [R190.64], R195 ;  /* 0x000000c3be006986 */ /* 0x0003e2000c101904 */
[----:B---3--:R-:W-:-:S03]  /*e7340*/  IMAD.WIDE R192, R0, 0x4, R76 ;  /* 0x0000000400c07825 */ /* 0x008fc600078e024c */
[----:B------:R-:W3:Y:S01]  /*e7350*/  LDL.LU R240, [R1+0x32cc] ;  /* 0x0032cc0001f07983 */ /* 0x000ee20000300800 */
[----:B-1----:R-:W-:-:S03]  /*e7360*/  IMAD.WIDE R188, R0, 0x4, R86 ;  /* 0x0000000400bc7825 */ /* 0x002fc600078e0256 */
[----:B------:R-:W3:Y:S01]  /*e7370*/  LDL.LU R194, [R1+0x204] ;  /* 0x0002040001c27983 */ /* 0x000ee20000300800 */
[----:B------:R-:W-:-:S03]  /*e7380*/  IMAD.WIDE R190, R3, 0x4, R78 ;  /* 0x0000000403be7825 */ /* 0x000fc600078e024e */
[----:B------:R-:W3:Y:S04]  /*e7390*/  LDL.LU R195, [R1+0x1a4] ;  /* 0x0001a40001c37983 */ /* 0x000ee80000300800 */
[----:B------:R1:W-:Y:S04]  /*e73a0*/  @P0 STG.E [R190.64], R239 ;  /* 0x000000efbe000986 */ /* 0x0003e8000c101904 */
[----:B------:R-:W-:Y:S04]  /*e73b0*/  @P2 STG.E [R192.64], R241 ;  /* 0x000000f1c0002986 */ /* 0x000fe8000c101904 */
[----:B-1----:R-:W3:Y:S04]  /*e73c0*/  LDL.LU R239, [R1+0x124] ;  /* 0x0001240001ef7983 */ /* 0x002ee80000300800 */
[----:B------:R-:W3:Y:S04]  /*e73d0*/  LDL.LU R242, [R1+0x240] ;  /* 0x0002400001f27983 */ /* 0x000ee80000300800 */
[----:B-----5:R1:W-:Y:S04]  /*e73e0*/  @P3 STG.E [R188.64], R237 ;  /* 0x000000edbc003986 */ /* 0x0203e8000c101904 */
[----:B-1----:R-:W5:Y:S01]  /*e73f0*/  LDL.LU R237, [R1+0x32d0] ;  /* 0x0032d00001ed7983 */ /* 0x002f620000300800 */
[----:B------:R-:W-:-:S02]  /*e7400*/  ISETP.LT.AND P5, PT, R235, c[0x0][0x178], !P1 ;  /* 0x00005e00eb007a0c */ /* 0x000fc40004fa1270 */
[----:B------:R-:W-:Y:S01]  /*e7410*/  ISETP.LT.AND P1, PT, R234, c[0x0][0x178], !P1 ;  /* 0x00005e00ea007a0c */ /* 0x000fe20004f21270 */
[----:B------:R-:W-:-:S04]  /*e7420*/  IMAD.WIDE R188, R0, 0x4, R84 ;  /* 0x0000000400bc7825 */ /* 0x000fc800078e0254 */
[----:B------:R-:W-:Y:S01]  /*e7430*/  IMAD.WIDE R190, R0, 0x4, R78 ;  /* 0x0000000400be7825 */ /* 0x000fe200078e024e */
[----:B------:R-:W-:Y:S02]  /*e7440*/  ISETP.LT.AND P6, PT, R232, c[0x0][0x178], !P4 ;  /* 0x00005e00e8007a0c */ /* 0x000fe400067c1270 */
[----:B------:R-:W-:Y:S02]  /*e7450*/  IADD3 R3, R0, c[0x0][0x198], RZ ;  /* 0x0000660000037a10 */ /* 0x000fe40007ffe0ff */
[----:B------:R-:W-:Y:S02]  /*e7460*/  ISETP.LT.AND P0, PT, R233, c[0x0][0x178], !P4 ;  /* 0x00005e00e9007a0c */ /* 0x000fe40006701270 */
[----:B------:R-:W-:Y:S01]  /*e7470*/  ISETP.LT.AND P3, PT, R234, c[0x0][0x178], !P4 ;  /* 0x00005e00ea007a0c */ /* 0x000fe20006761270 */
[C---:B------:R-:W-:Y:S01]  /*e7480*/  IMAD.WIDE R192, R3.reuse, 0x4, R76 ;  /* 0x0000000403c07825 */ /* 0x040fe200078e024c */
[C---:B------:R-:W-:Y:S01]  /*e7490*/  IADD3 R0, R3.reuse, c[0x0][0x198], RZ ;  /* 0x0000660003007a10 */ /* 0x040fe20007ffe0ff */
[----:B--2---:R-:W-:Y:S04]  /*e74a0*/  @P1 STG.E [R188.64], R243 ;  /* 0x000000f3bc001986 */ /* 0x004fe8000c101904 */
[----:B------:R1:W-:Y:S04]  /*e74b0*/  @P5 STG.E [R190.64], R236 ;  /* 0x000000ecbe005986 */ /* 0x0003e8000c101904 */
[----:B-1----:R-:W2:Y:S01]  /*e74c0*/  LDL.LU R236, [R1+0x32d4] ;  /* 0x0032d40001ec7983 */ /* 0x002ea20000300800 */
[----:B------:R-:W-:-:S03]  /*e74d0*/  IMAD.WIDE R188, R3, 0x4, R86 ;  /* 0x0000000403bc7825 */ /* 0x000fc600078e0256 */
[----:B----4-:R1:W-:Y:S01]  /*e74e0*/  @P6 STG.E [R192.64], R238 ;  /* 0x000000eec0006986 */ /* 0x0103e2000c101904 */
[C---:B------:R-:W-:Y:S01]  /*e74f0*/  IMAD.WIDE R190, R3.reuse, 0x4, R84 ;  /* 0x0000000403be7825 */ /* 0x040fe200078e0254 */
[----:B---3--:R-:W-:Y:S02]  /*e7500*/  ISETP.GE.AND P2, PT, R240, c[0x0][0x17c], PT ;  /* 0x00005f00f0007a0c */ /* 0x008fe40003f46270 */
[----:B-1----:R-:W3:Y:S04]  /*e7510*/  LDL.LU R238, [R1+0x1f0] ;  /* 0x0001f00001ee7983 */ /* 0x002ee80000300800 */
[----:B------:R-:W4:Y:S04]  /*e7520*/  LDL.LU R240, [R1+0x160] ;  /* 0x0001600001f07983 */ /* 0x000f280000300800 */
[----:B------:R1:W-:Y:S04]  /*e7530*/  @P0 STG.E [R188.64], R194 ;  /* 0x000000c2bc000986 */ /* 0x0003e8000c101904 */
[----:B------:R5:W-:Y:S01]  /*e7540*/  @P3 STG.E [R190.64], R195 ;  /* 0x000000c3be003986 */ /* 0x000be2000c101904 */
[----:B-1----:R-:W-:Y:S01]  /*e7550*/  IMAD.WIDE R188, R3, 0x4, R78 ;  /* 0x0000000403bc7825 */ /* 0x002fe200078e024e */
[----:B-----5:R-:W-:-:S02]  /*e7560*/  ISETP.GE.AND P1, PT, R237, c[0x0][0x17c], PT ;  /* 0x00005f00ed007a0c */ /* 0x020fc40003f26270 */
[----:B------:R-:W5:Y:S04]  /*e7570*/  LDL.LU R237, [R1+0x32d8] ;  /* 0x0032d80001ed7983 */ /* 0x000f680000300800 */
[----:B------:R-:W3:Y:S04]  /*e7580*/  LDL.LU R243, [R1+0x284] ;  /* 0x0002840001f37983 */ /* 0x000ee80000300800 */
[----:B------:R-:W3:Y:S04]  /*e7590*/  LDL.LU R194, [R1+0x244] ;  /* 0x0002440001c27983 */ /* 0x000ee80000300800 */
[----:B------:R-:W3:Y:S04]  /*e75a0*/  LDL.LU R195, [R1+0x1f4] ;  /* 0x0001f40001c37983 */ /* 0x000ee80000300800 */
[----:B------:R-:W3:Y:S01]  /*e75b0*/  LDL.LU R3, [R1+0x280] ;  /* 0x0002800001037983 */ /* 0x000ee20000300800 */
[----:B------:R-:W-:-:S13]  /*e75c0*/  ISETP.LT.AND P4, PT, R235, c[0x0][0x178], !P4 ;  /* 0x00005e00eb007a0c */ /* 0x000fda0006781270 */
[----:B------:R1:W-:Y:S04]  /*e75d0*/  @P4 STG.E [R188.64], R239 ;  /* 0x000000efbc004986 */ /* 0x0003e8000c101904 */
[----:B-1----:R-:W4:Y:S04]  /*e75e0*/  LDL.LU R239, [R1+0x164] ;  /* 0x0001640001ef7983 */ /* 0x002f280000300800 */
[----:B------:R-:W4:Y:S01]  /*e75f0*/  LDL.LU R241, [R1+0x2b0] ;  /* 0x0002b00001f17983 */ /* 0x000f220000300800 */
[----:B------:R-:W-:Y:S02]  /*e7600*/  ISETP.LT.AND P5, PT, R232, c[0x0][0x178], !P2 ;  /* 0x00005e00e8007a0c */ /* 0x000fe400057a1270 */
[----:B------:R-:W-:-:S02]  /*e7610*/  ISETP.LT.AND P6, PT, R233, c[0x0][0x178], !P2 ;  /* 0x00005e00e9007a0c */ /* 0x000fc400057c1270 */
[----:B------:R-:W-:Y:S01]  /*e7620*/  ISETP.LT.AND P3, PT, R234, c[0x0][0x178], !P2 ;  /* 0x00005e00ea007a0c */ /* 0x000fe20005761270 */
[----:B------:R-:W-:-:S04]  /*e7630*/  IMAD.WIDE R190, R0, 0x4, R76 ;  /* 0x0000000400be7825 */ /* 0x000fc800078e024c */
[----:B------:R-:W-:Y:S01]  /*e7640*/  IMAD.WIDE R192, R0, 0x4, R86 ;  /* 0x0000000400c07825 */ /* 0x000fe200078e0256 */
[----:B--2---:R-:W-:Y:S02]  /*e7650*/  ISETP.GE.AND P0, PT, R236, c[0x0][0x17c], PT ;  /* 0x00005f00ec007a0c */ /* 0x004fe40003f06270 */
[----:B------:R-:W2:Y:S01]  /*e7660*/  LDL.LU R236, [R1+0x270] ;  /* 0x0002700001ec7983 */ /* 0x000ea20000300800 */
[----:B------:R-:W-:-:S03]  /*e7670*/  IMAD.WIDE R188, R0, 0x4, R84 ;  /* 0x0000000400bc7825 */ /* 0x000fc600078e0254 */
[----:B---3--:R-:W-:Y:S04]  /*e7680*/  @P5 STG.E [R190.64], R3 ;  /* 0x00000003be005986 */ /* 0x008fe8000c101904 */
[----:B------:R1:W-:Y:S04]  /*e7690*/  @P6 STG.E [R192.64], R242 ;  /* 0x000000f2c0006986 */ /* 0x0003e8000c101904 */
[----:B------:R3:W-:Y:S01]  /*e76a0*/  @P3 STG.E [R188.64], R238 ;  /* 0x000000eebc003986 */ /* 0x0007e2000c101904 */
[----:B-----5:R-:W-:-:S03]  /*e76b0*/  ISETP.GE.AND P3, PT, R237, c[0x0][0x17c], PT ;  /* 0x00005f00ed007a0c */ /* 0x020fc60003f66270 */
[----:B-1----:R-:W5:Y:S04]  /*e76c0*/  LDL.LU R242, [R1+0x210] ;  /* 0x0002100001f27983 */ /* 0x002f680000300800 */
[----:B------:R-:W5:Y:S01]  /*e76d0*/  LDL.LU R237, [R1+0x10] ;  /* 0x0000100001ed7983 */ /* 0x000f620000300800 */
[----:B------:R-:W-:Y:S02]  /*e76e0*/  ISETP.LT.AND P2, PT, R235, c[0x0][0x178], !P2 ;  /* 0x00005e00eb007a0c */ /* 0x000fe40005741270 */
[----:B------:R-:W-:Y:S02]  /*e76f0*/  ISETP.LT.AND P4, PT, R232, c[0x0][0x178], !P1 ;  /* 0x00005e00e8007a0c */ /* 0x000fe40004f81270 */
[C---:B------:R-:W-:Y:S01]  /*e7700*/  IADD3 R3, R0.reuse, c[0x0][0x198], RZ ;  /* 0x0000660000037a10 */ /* 0x040fe20007ffe0ff */
[----:B------:R-:W-:Y:S01]  /*e7710*/  IMAD.WIDE R190, R0, 0x4, R78 ;  /* 0x0000000400be7825 */ /* 0x000fe200078e024e */
[----:B------:R-:W-:Y:S01]  /*e7720*/  ISETP.LT.AND P5, PT, R233, c[0x0][0x178], !P1 ;  /* 0x00005e00e9007a0c */ /* 0x000fe20004fa1270 */
[----:B---3--:R-:W3:Y:S01]  /*e7730*/  LDL.LU R238, [R1+0x2b4] ;  /* 0x0002b40001ee7983 */ /* 0x008ee20000300800 */
[----:B------:R-:W-:Y:S01]  /*e7740*/  ISETP.LT.AND P6, PT, R234, c[0x0][0x178], !P1 ;  /* 0x00005e00ea007a0c */ /* 0x000fe20004fc1270 */
[----:B------:R-:W-:Y:S01]  /*e7750*/  IMAD.WIDE R192, R3, 0x4, R76 ;  /* 0x0000000403c07825 */ /* 0x000fe200078e024c */
[----:B------:R-:W-:-:S03]  /*e7760*/  ISETP.LT.AND P1, PT, R235, c[0x0][0x178], !P1 ;  /* 0x00005e00eb007a0c */ /* 0x000fc60004f21270 */
[----:B----4-:R1:W-:Y:S01]  /*e7770*/  @P2 STG.E [R190.64], R240 ;  /* 0x000000f0be002986 */ /* 0x0103e2000c101904 */
[----:B------:R-:W-:Y:S01]  /*e7780*/  ISETP.LT.AND P2, PT, R232, c[0x0][0x178], !P0 ;  /* 0x00005e00e8007a0c */ /* 0x000fe20004741270 */
[----:B------:R-:W-:Y:S02]  /*e7790*/  IMAD.WIDE R188, R3, 0x4, R86 ;  /* 0x0000000403bc7825 */ /* 0x000fe400078e0256 */
[----:B------:R4:W-:Y:S01]  /*e77a0*/  @P4 STG.E [R192.64], R243 ;  /* 0x000000f3c0004986 */ /* 0x0009e2000c101904 */
[----:B------:R-:W-:Y:S02]  /*e77b0*/  ISETP.LT.AND P4, PT, R233, c[0x0][0x178], !P0 ;  /* 0x00005e00e9007a0c */ /* 0x000fe40004781270 */
[C---:B------:R-:W-:Y:S01]  /*e77c0*/  IADD3 R0, R3.reuse, c[0x0][0x198], RZ ;  /* 0x0000660003007a10 */ /* 0x040fe20007ffe0ff */
[----:B------:R4:W-:Y:S01]  /*e77d0*/  @P5 STG.E [R188.64], R194 ;  /* 0x000000c2bc005986 */ /* 0x0009e2000c101904 */
[----:B-1----:R-:W-:-:S03]  /*e77e0*/  IMAD.WIDE R190, R3, 0x4, R84 ;  /* 0x0000000403be7825 */ /* 0x002fc600078e0254 */
[----:B------:R-:W3:Y:S04]  /*e77f0*/  LDL.LU R240, [R1+0x32dc] ;  /* 0x0032dc0001f07983 */ /* 0x000ee80000300800 */
[----:B------:R1:W-:Y:S01]  /*e7800*/  @P6 STG.E [R190.64], R195 ;  /* 0x000000c3be006986 */ /* 0x0003e2000c101904 */
[----:B----4-:R-:W-:-:S03]  /*e7810*/  IMAD.WIDE R192, R0, 0x4, R76 ;  /* 0x0000000400c07825 */ /* 0x010fc600078e024c */
[----:B------:R-:W4:Y:S01]  /*e7820*/  LDL.LU R194, [R1+0x274] ;  /* 0x0002740001c27983 */ /* 0x000f220000300800 */
[----:B------:R-:W-:-:S04]  /*e7830*/  IMAD.WIDE R188, R0, 0x4, R86 ;  /* 0x0000000400bc7825 */ /* 0x000fc800078e0256 */
[----:B-1----:R-:W-:Y:S01]  /*e7840*/  IMAD.WIDE R190, R3, 0x4, R78 ;  /* 0x0000000403be7825 */ /* 0x002fe200078e024e */
[----:B------:R-:W4:Y:S04]  /*e7850*/  LDL.LU R195, [R1+0x214] ;  /* 0x0002140001c37983 */ /* 0x000f280000300800 */
[----:B------:R1:W-:Y:S04]  /*e7860*/  @P1 STG.E [R190.64], R239 ;  /* 0x000000efbe001986 */ /* 0x0003e8000c101904 */
[----:B------:R-:W-:Y:S04]  /*e7870*/  @P2 STG.E [R192.64], R241 ;  /* 0x000000f1c0002986 */ /* 0x000fe8000c101904 */
[----:B--2---:R2:W-:Y:S04]  /*e7880*/  @P4 STG.E [R188.64], R236 ;  /* 0x000000ecbc004986 */ /* 0x0045e8000c101904 */
[----:B-1----:R-:W4:Y:S04]  /*e7890*/  LDL.LU R239, [R1+0x14] ;  /* 0x0000140001ef7983 */ /* 0x002f280000300800 */
[----:B------:R-:W4:Y:S04]  /*e78a0*/  LDL.LU R243, [R1+0xb8] ;  /* 0x0000b80001f37983 */ /* 0x000f280000300800 */
[----:B--2---:R-:W2:Y:S01]  /*e78b0*/  LDL.LU R236, [R1+0x32e0] ;  /* 0x0032e00001ec7983 */ /* 0x004ea20000300800 */
        /* <DEDUP_REMOVED lines=12> */
[C---:B------:R-:W-:Y:S02]  /*e7980*/  IMAD.WIDE R188, R3.reuse, 0x4, R86 ;  /* 0x0000000403bc7825 */ /* 0x040fe400078e0256 */
[----:B---3--:R1:W-:Y:S01]  /*e7990*/  @P6 STG.E [R192.64], R238 ;  /* 0x000000eec0006986 */ /* 0x0083e2000c101904 */
[----:B------:R-:W-:Y:S01]  /*e79a0*/  ISETP.GE.AND P2, PT, R240, c[0x0][0x17c], PT ;  /* 0x00005f00f0007a0c */ /* 0x000fe20003f46270 */
[C---:B------:R-:W-:Y:S01]  /*e79b0*/  IMAD.WIDE R190, R3.reuse, 0x4, R84 ;  /* 0x0000000403be7825 */ /* 0x040fe200078e0254 */
[C---:B------:R-:W-:Y:S01]  /*e79c0*/  IADD3 R0, R3.reuse, c[0x0][0x198], RZ ;  /* 0x0000660003007a10 */ /* 0x040fe20007ffe0ff */
[----:B----4-:R3:W-:Y:S04]  /*e79d0*/  @P1 STG.E [R188.64], R194 ;  /* 0x000000c2bc001986 */ /* 0x0107e8000c101904 */
[----:B-1----:R-:W4:Y:S04]  /*e79e0*/  LDL.LU R238, [R1+0x48] ;  /* 0x0000480001ee7983 */ /* 0x002f280000300800 */
[----:B------:R-:W4:Y:S04]  /*e79f0*/  LDL.LU R240, [R1+0x28] ;  /* 0x0000280001f07983 */ /* 0x000f280000300800 */
[----:B------:R1:W-:Y:S01]  /*e7a00*/  @P4 STG.E [R190.64], R195 ;  /* 0x000000c3be004986 */ /* 0x0003e2000c101904 */
[----:B---3--:R-:W-:Y:S01]  /*e7a10*/  IMAD.WIDE R188, R3, 0x4, R78 ;  /* 0x0000000403bc7825 */ /* 0x008fe200078e024e */
[----:B------:R-:W-:-:S02]  /*e7a20*/  ISETP.LT.AND P3, PT, R235, c[0x0][0x178], !P3 ;  /* 0x00005e00eb007a0c */ /* 0x000fc40005f61270 */
[----:B--2---:R-:W-:Y:S02]  /*e7a30*/  ISETP.GE.AND P0, PT, R236, c[0x0][0x17c], PT ;  /* 0x00005f00ec007a0c */ /* 0x004fe40003f06270 */
[----:B------:R-:W2:Y:S04]  /*e7a40*/  LDL.LU R236, [R1+0x32e8] ;  /* 0x0032e80001ec7983 */ /* 0x000ea80000300800 */
[----:B------:R-:W3:Y:S04]  /*e7a50*/  LDL.LU R242, [R1+0x11c] ;  /* 0x00011c0001f27983 */ /* 0x000ee80000300800 */
[----:B------:R-:W2:Y:S04]  /*e7a60*/  LDL.LU R194, [R1+0xbc] ;  /* 0x0000bc0001c27983 */ /* 0x000ea80000300800 */
[----:B-1----:R-:W2:Y:S04]  /*e7a70*/  LDL.LU R195, [R1+0x4c] ;  /* 0x00004c0001c37983 */ /* 0x002ea80000300800 */
[----:B------:R-:W2:Y:S04]  /*e7a80*/  LDL.LU R3, [R1+0x118] ;  /* 0x0001180001037983 */ /* 0x000ea80000300800 */
[----:B------:R1:W-:Y:S04]  /*e7a90*/  @P3 STG.E [R188.64], R239 ;  /* 0x000000efbc003986 */ /* 0x0003e8000c101904 */
[----:B-1----:R-:W3:Y:S04]  /*e7aa0*/  LDL.LU R239, [R1+0x2c] ;  /* 0x00002c0001ef7983 */ /* 0x002ee80000300800 */
[----:B------:R-:W3:Y:S01]  /*e7ab0*/  LDL.LU R241, [R1+0x148] ;  /* 0x0001480001f17983 */ /* 0x000ee20000300800 */
        /* <DEDUP_REMOVED lines=12> */
[----:B----4-:R4:W-:Y:S01]  /*e7b80*/  @P4 STG.E [R188.64], R238 ;  /* 0x000000eebc004986 */ /* 0x0109e2000c101904 */
[----:B------:R-:W-:Y:S01]  /*e7b90*/  ISETP.GE.AND P4, PT, R236, c[0x0][0x17c], PT ;  /* 0x00005f00ec007a0c */ /* 0x000fe20003f86270 */
[C---:B-1----:R-:W-:Y:S01]  /*e7ba0*/  IMAD.WIDE R190, R0.reuse, 0x4, R78 ;  /* 0x0000000400be7825 */ /* 0x042fe200078e024e */
[----:B------:R-:W-:Y:S01]  /*e7bb0*/  IADD3 R0, R0, c[0x0][0x198], RZ ;  /* 0x0000660000007a10 */ /* 0x000fe20007ffe0ff */
[----:B--2---:R-:W2:Y:S04]  /*e7bc0*/  LDL.LU R243, [R1+0x78] ;  /* 0x0000780001f37983 */ /* 0x004ea80000300800 */
[----:B------:R-:W2:Y:S01]  /*e7bd0*/  LDL.LU R236, [R1+0x38] ;  /* 0x0000380001ec7983 */ /* 0x000ea20000300800 */
[----:B------:R-:W-:Y:S01]  /*e7be0*/  ISETP.LT.AND P5, PT, R233, c[0x0][0x178], !P0 ;  /* 0x00005e00e9007a0c */ /* 0x000fe200047a1270 */
[----:B----4-:R-:W-:Y:S01]  /*e7bf0*/  IMAD.WIDE R188, R0, 0x4, R76 ;  /* 0x0000000400bc7825 */ /* 0x010fe200078e024c */
[----:B------:R-:W-:Y:S01]  /*e7c00*/  ISETP.LT.AND P6, PT, R234, c[0x0][0x178], !P0 ;  /* 0x00005e00ea007a0c */ /* 0x000fe200047c1270 */
[----:B------:R1:W-:Y:S01]  /*e7c10*/  @P2 STG.E [R190.64], R240 ;  /* 0x000000f0be002986 */ /* 0x0003e2000c101904 */
[----:B------:R-:W-:-:S02]  /*e7c20*/  ISETP.LT.AND P0, PT, R235, c[0x0][0x178], !P0 ;  /* 0x00005e00eb007a0c */ /* 0x000fc40004701270 */
[----:B------:R-:W-:Y:S01]  /*e7c30*/  ISETP.LT.AND P2, PT, R232, c[0x0][0x178], !P1 ;  /* 0x00005e00e8007a0c */ /* 0x000fe20004f41270 */
[----:B---3--:R3:W-:Y:S01]  /*e7c40*/  @P3 STG.E [R188.64], R242 ;  /* 0x000000f2bc003986 */ /* 0x0087e2000c101904 */
[----:B------:R-:W-:Y:S01]  /*e7c50*/  ISETP.LT.AND P3, PT, R233, c[0x0][0x178], !P1 ;  /* 0x00005e00e9007a0c */ /* 0x000fe20004f61270 */
[C---:B------:R-:W-:Y:S01]  /*e7c60*/  IMAD.WIDE R192, R0.reuse, 0x4, R84 ;  /* 0x0000000400c07825 */ /* 0x040fe200078e0254 */
[C---:B------:R-:W-:Y:S01]  /*e7c70*/  IADD3 R3, R0.reuse, c[0x0][0x198], RZ ;  /* 0x0000660000037a10 */ /* 0x040fe20007ffe0ff */
[----:B------:R-:W4:Y:S02]  /*e7c80*/  LDL.LU R238, [R1+0x14c] ;  /* 0x00014c0001ee7983 */ /* 0x000f240000300800 */
[C---:B-1----:R-:W-:Y:S02]  /*e7c90*/  IMAD.WIDE R190, R0.reuse, 0x4, R86 ;  /* 0x0000000400be7825 */ /* 0x042fe400078e0256 */
[----:B------:R-:W4:Y:S02]  /*e7ca0*/  LDL.LU R240, [R1+0x32ec] ;  /* 0x0032ec0001f07983 */ /* 0x000f240000300800 */
[----:B---3--:R-:W-:-:S02]  /*e7cb0*/  IMAD.WIDE R188, R0, 0x4, R78 ;  /* 0x0000000400bc7825 */ /* 0x008fc400078e024e */
[----:B------:R1:W-:Y:S04]  /*e7cc0*/  @P5 STG.E [R190.64], R194 ;  /* 0x000000c2be005986 */ /* 0x0003e8000c101904 */
[----:B------:R3:W-:Y:S04]  /*e7cd0*/  @P6 STG.E [R192.64], R195 ;  /* 0x000000c3c0006986 */ /* 0x0007e8000c101904 */
[----:B------:R3:W-:Y:S01]  /*e7ce0*/  @P0 STG.E [R188.64], R239 ;  /* 0x000000efbc000986 */ /* 0x0007e2000c101904 */
[----:B-1----:R-:W-:-:S03]  /*e7cf0*/  IMAD.WIDE R190, R3, 0x4, R76 ;  /* 0x0000000403be7825 */ /* 0x002fc600078e024c */
[----:B------:R-:W4:Y:S01]  /*e7d00*/  LDL.LU R194, [R1+0xec] ;  /* 0x0000ec0001c27983 */ /* 0x000f220000300800 */
[----:B---3--:R-:W-:-:S03]  /*e7d10*/  IMAD.WIDE R192, R3, 0x4, R86 ;  /* 0x0000000403c07825 */ /* 0x008fc600078e0256 */
[----:B------:R-:W3:Y:S04]  /*e7d20*/  LDL.LU R195, [R1+0x7c] ;  /* 0x00007c0001c37983 */ /* 0x000ee80000300800 */
[----:B------:R-:W3:Y:S04]  /*e7d30*/  LDL.LU R239, [R1+0x3c] ;  /* 0x00003c0001ef7983 */ /* 0x000ee80000300800 */
[----:B------:R-:W-:Y:S04]  /*e7d40*/  @P2 STG.E [R190.64], R241 ;  /* 0x000000f1be002986 */ /* 0x000fe8000c101904 */
[----:B------:R-:W3:Y:S04]  /*e7d50*/  LDL.LU R242, [R1+0x138] ;  /* 0x0001380001f27983 */ /* 0x000ee80000300800 */
[----:B-----5:R1:W-:Y:S04]  /*e7d60*/  @P3 STG.E [R192.64], R237 ;  /* 0x000000edc0003986 */ /* 0x0203e8000c101904 */
[----:B-1----:R-:W5:Y:S01]  /*e7d70*/  LDL.LU R237, [R1+0x32f0] ;  /* 0x0032f00001ed7983 */ /* 0x002f620000300800 */
[----:B------:R-:W-:-:S02]  /*e7d80*/  ISETP.LT.AND P5, PT, R235, c[0x0][0x178], !P1 ;  /* 0x00005e00eb007a0c */ /* 0x000fc40004fa1270 */
[----:B------:R-:W-:Y:S01]  /*e7d90*/  ISETP.LT.AND P1, PT, R234, c[0x0][0x178], !P1 ;  /* 0x00005e00ea007a0c */ /* 0x000fe20004f21270 */
[----:B------:R-:W-:-:S04]  /*e7da0*/  IMAD.WIDE R188, R3, 0x4, R84 ;  /* 0x0000000403bc7825 */ /* 0x000fc800078e0254 */
[C---:B------:R-:W-:Y:S01]  /*e7db0*/  IMAD.WIDE R190, R3.reuse, 0x4, R78 ;  /* 0x0000000403be7825 */ /* 0x040fe200078e024e */
        /* <DEDUP_REMOVED lines=11> */
[----:B------:R-:W-:Y:S01]  /*e7e70*/  IMAD.WIDE R190, R0, 0x4, R84 ;  /* 0x0000000400be7825 */ /* 0x000fe200078e0254 */
[----:B------:R-:W-:Y:S02]  /*e7e80*/  ISETP.GE.AND P2, PT, R240, c[0x0][0x17c], PT ;  /* 0x00005f00f0007a0c */ /* 0x000fe40003f46270 */
[----:B-1----:R-:W4:Y:S04]  /*e7e90*/  LDL.LU R238, [R1+0xc8] ;  /* 0x0000c80001ee7983 */ /* 0x002f280000300800 */
[----:B------:R-:W4:Y:S04]  /*e7ea0*/  LDL.LU R240, [R1+0x58] ;  /* 0x0000580001f07983 */ /* 0x000f280000300800 */
[----:B------:R1:W-:Y:S04]  /*e7eb0*/  @P0 STG.E [R188.64], R194 ;  /* 0x000000c2bc000986 */ /* 0x0003e8000c101904 */
[----:B---3--:R3:W-:Y:S01]  /*e7ec0*/  @P3 STG.E [R190.64], R195 ;  /* 0x000000c3be003986 */ /* 0x0087e2000c101904 */
[----:B-1----:R-:W-:Y:S01]  /*e7ed0*/  IMAD.WIDE R188, R0, 0x4, R78 ;  /* 0x0000000400bc7825 */ /* 0x002fe200078e024e */
[----:B-----5:R-:W-:-:S02]  /*e7ee0*/  ISETP.GE.AND P1, PT, R237, c[0x0][0x17c], PT ;  /* 0x00005f00ed007a0c */ /* 0x020fc40003f26270 */
[----:B------:R-:W5:Y:S04]  /*e7ef0*/  LDL.LU R237, [R1+0x32f8] ;  /* 0x0032f80001ed7983 */ /* 0x000f680000300800 */
[----:B------:R-:W4:Y:S04]  /*e7f00*/  LDL.LU R243, [R1+0x1bc] ;  /* 0x0001bc0001f37983 */ /* 0x000f280000300800 */
[----:B------:R-:W4:Y:S04]  /*e7f10*/  LDL.LU R194, [R1+0x13c] ;  /* 0x00013c0001c27983 */ /* 0x000f280000300800 */
[----:B---3--:R-:W3:Y:S04]  /*e7f20*/  LDL.LU R195, [R1+0xcc] ;  /* 0x0000cc0001c37983 */ /* 0x008ee80000300800 */
[----:B------:R-:W3:Y:S01]  /*e7f30*/  LDL.LU R0, [R1+0x1b8] ;  /* 0x0001b80001007983 */ /* 0x000ee20000300800 */
[----:B------:R-:W-:-:S13]  /*e7f40*/  ISETP.LT.AND P4, PT, R235, c[0x0][0x178], !P4 ;  /* 0x00005e00eb007a0c */ /* 0x000fda0006781270 */
[----:B------:R1:W-:Y:S04]  /*e7f50*/  @P4 STG.E [R188.64], R239 ;  /* 0x000000efbc004986 */ /* 0x0003e8000c101904 */
[----:B-1----:R-:W5:Y:S04]  /*e7f60*/  LDL.LU R239, [R1+0x5c] ;  /* 0x00005c0001ef7983 */ /* 0x002f680000300800 */
[----:B------:R-:W5:Y:S01]  /*e7f70*/  LDL.LU R241, [R1+0x1e8] ;  /* 0x0001e80001f17983 */ /* 0x000f620000300800 */
[----:B------:R-:W-:Y:S02]  /*e7f80*/  ISETP.LT.AND P5, PT, R232, c[0x0][0x178], !P2 ;  /* 0x00005e00e8007a0c */ /* 0x000fe400057a1270 */
[----:B------:R-:W-:-:S02]  /*e7f90*/  ISETP.LT.AND P6, PT, R233, c[0x0][0x178], !P2 ;  /* 0x00005e00e9007a0c */ /* 0x000fc400057c1270 */
[----:B------:R-:W-:Y:S01]  /*e7fa0*/  ISETP.LT.AND P3, PT, R234, c[0x0][0x178], !P2 ;  /* 0x00005e00ea007a0c */ /* 0x000fe20005761270 */
[----:B------:R-:W-:-:S04]  /*e7fb0*/  IMAD.WIDE R190, R3, 0x4, R76 ;  /* 0x0000000403be7825 */ /* 0x000fc800078e024c */
[----:B------:R-:W-:-:S04]  /*e7fc0*/  IMAD.WIDE R192, R3, 0x4, R86 ;  /* 0x0000000403c07825 */ /* 0x000fc800078e0256 */
[----:B------:R-:W-:Y:S01]  /*e7fd0*/  IMAD.WIDE R188, R3, 0x4, R84 ;  /* 0x0000000403bc7825 */ /* 0x000fe200078e0254 */
[----:B--2---:R-:W-:Y:S02]  /*e7fe0*/  ISETP.GE.AND P0, PT, R236, c[0x0][0x17c], PT ;  /* 0x00005f00ec007a0c */ /* 0x004fe40003f06270 */
[----:B------:R-:W2:Y:S04]  /*e7ff0*/  LDL.LU R236, [R1+0x198] ;  /* 0x0001980001ec7983 */ /* 0x000ea80000300800 */
[----:B---3--:R-:W-:Y:S04]  /*e8000*/  @P5 STG.E [R190.64], R0 ;  /* 0x00000000be005986 */ /* 0x008fe8000c101904 */
[----:B------:R1:W-:Y:S04]  /*e8010*/  @P6 STG.E [R192.64], R242 ;  /* 0x000000f2c0006986 */ /* 0x0003e8000c101904 */
[----:B----4-:R3:W-:Y:S01]  /*e8020*/  @P3 STG.E [R188.64], R238 ;  /* 0x000000eebc003986 */ /* 0x0107e2000c101904 */
[----:B-----5:R-:W-:-:S03]  /*e8030*/  ISETP.GE.AND P3, PT, R237, c[0x0][0x17c], PT ;  /* 0x00005f00ed007a0c */ /* 0x020fc60003f66270 */
[----:B-1----:R-:W4:Y:S04]  /*e8040*/  LDL.LU R242, [R1+0x108] ;  /* 0x0001080001f27983 */ /* 0x002f280000300800 */
[----:B------:R-:W5:Y:S01]  /*e8050*/  LDL.LU R237, [R1+0xa8] ;  /* 0x0000a80001ed7983 */ /* 0x000f620000300800 */
[----:B------:R-:W-:Y:S02]  /*e8060*/  ISETP.LT.AND P2, PT, R235, c[0x0][0x178], !P2 ;  /* 0x00005e00eb007a0c */ /* 0x000fe40005741270 */
[----:B------:R-:W-:Y:S01]  /*e8070*/  ISETP.LT.AND P4, PT, R232, c[0x0][0x178], !P1 ;  /* 0x00005e00e8007a0c */ /* 0x000fe20004f81270 */
[C---:B------:R-:W-:Y:S01]  /*e8080*/  IMAD.WIDE R190, R3.reuse, 0x4, R78 ;  /* 0x0000000403be7825 */ /* 0x040fe200078e024e */
[----:B------:R-:W-:Y:S01]  /*e8090*/  IADD3 R3, R3, c[0x0][0x198], RZ ;  /* 0x0000660003037a10 */ /* 0x000fe20007ffe0ff */
[----:B---3--:R-:W3:Y:S01]  /*e80a0*/  LDL.LU R238, [R1+0x1ec] ;  /* 0x0001ec0001ee7983 */ /* 0x008ee20000300800 */
[----:B------:R-:W-:-:S02]  /*e80b0*/  ISETP.LT.AND P5, PT, R233, c[0x0][0x178], !P1 ;  /* 0x00005e00e9007a0c */ /* 0x000fc40004fa1270 */
[----:B------:R-:W-:Y:S01]  /*e80c0*/  ISETP.LT.AND P6, PT, R234, c[0x0][0x178], !P1 ;  /* 0x00005e00ea007a0c */ /* 0x000fe20004fc1270 */
[----:B------:R-:W-:Y:S01]  /*e80d0*/  IMAD.WIDE R188, R3, 0x4, R76 ;  /* 0x0000000403bc7825 */ /* 0x000fe200078e024c */
[----:B------:R-:W-:-:S03]  /*e80e0*/  ISETP.LT.AND P1, PT, R235, c[0x0][0x178], !P1 ;  /* 0x00005e00eb007a0c */ /* 0x000fc60004f21270 */
[----:B------:R1:W-:Y:S01]  /*e80f0*/  @P2 STG.E [R190.64], R240 ;  /* 0x000000f0be002986 */ /* 0x0003e2000c101904 */
[----:B------:R-:W-:-:S03]  /*e8100*/  ISETP.LT.AND P2, PT, R232, c[0x0][0x178], !P0 ;  /* 0x00005e00e8007a0c */ /* 0x000fc60004741270 */
[----:B------:R1:W-:Y:S01]  /*e8110*/  @P4 STG.E [R188.64], R243 ;  /* 0x000000f3bc004986 */ /* 0x0003e2000c101904 */
[----:B------:R-:W-:Y:S01]  /*e8120*/  ISETP.LT.AND P4, PT, R233, c[0x0][0x178], !P0 ;  /* 0x00005e00e9007a0c */ /* 0x000fe20004781270 */
[C---:B------:R-:W-:Y:S01]  /*e8130*/  IMAD.WIDE R192, R3.reuse, 0x4, R84 ;  /* 0x0000000403c07825 */ /* 0x040fe200078e0254 */
[----:B------:R-:W-:-:S03]  /*e8140*/  IADD3 R0, R3, c[0x0][0x198], RZ ;  /* 0x0000660003007a10 */ /* 0x000fc60007ffe0ff */
[C---:B-1----:R-:W-:Y:S01]  /*e8150*/  IMAD.WIDE R190, R3.reuse, 0x4, R86 ;  /* 0x0000000403be7825 */ /* 0x042fe200078e0256 */
[----:B------:R-:W3:Y:S03]  /*e8160*/  LDL.LU R240, [R1+0x32fc] ;  /* 0x0032fc0001f07983 */ /* 0x000ee60000300800 */
[----:B------:R-:W-:Y:S01]  /*e8170*/  IMAD.WIDE R188, R3, 0x4, R78 ;  /* 0x0000000403bc7825 */ /* 0x000fe200078e024e */
[----:B------:R1:W-:Y:S04]  /*e8180*/  @P5 STG.E [R190.64], R194 ;  /* 0x000000c2be005986 */ /* 0x0003e8000c101904 */
[----:B------:R1:W-:Y:S04]  /*e8190*/  @P6 STG.E [R192.64], R195 ;  /* 0x000000c3c0006986 */ /* 0x0003e8000c101904 */
[----:B------:R1:W-:Y:S02]  /*e81a0*/  @P1 STG.E [R188.64], R239 ;  /* 0x000000efbc001986 */ /* 0x0003e4000c101904 */
[----:B-1----:R-:W-:-:S02]  /*e81b0*/  IMAD.WIDE R190, R0, 0x4, R76 ;  /* 0x0000000400be7825 */ /* 0x002fc400078e024c */
[----:B------:R-:W3:Y:S02]  /*e81c0*/  LDL.LU R194, [R1+0x19c] ;  /* 0x00019c0001c27983 */ /* 0x000ee40000300800 */
[----:B------:R-:W-:Y:S02]  /*e81d0*/  IMAD.WIDE R192, R0, 0x4, R86 ;  /* 0x0000000400c07825 */ /* 0x000fe400078e0256 */
[----:B------:R-:W3:Y:S04]  /*e81e0*/  LDL.LU R195, [R1+0x10c] ;  /* 0x00010c0001c37983 */ /* 0x000ee80000300800 */
[----:B------:R-:W3:Y:S04]  /*e81f0*/  LDL.LU R239, [R1+0xac] ;  /* 0x0000ac0001ef7983 */ /* 0x000ee80000300800 */
[----:B------:R-:W-:Y:S04]  /*e8200*/  @P2 STG.E [R190.64], R241 ;  /* 0x000000f1be002986 */ /* 0x000fe8000c101904 */
[----:B------:R-:W3:Y:S04]  /*e8210*/  LDL.LU R243, [R1+0x1d8] ;  /* 0x0001d80001f37983 */ /* 0x000ee80000300800 */
[----:B--2---:R1:W-:Y:S04]  /*e8220*/  @P4 STG.E [R192.64], R236 ;  /* 0x000000ecc0004986 */ /* 0x0043e8000c101904 */
[----:B-1----:R-:W2:Y:S01]  /*e8230*/  LDL.LU R236, [R1+0x3300] ;  /* 0x0033000001ec7983 */ /* 0x002ea20000300800 */
[----:B------:R-:W-:-:S02]  /*e8240*/  ISETP.LT.AND P5, PT, R235, c[0x0][0x178], !P0 ;  /* 0x00005e00eb007a0c */ /* 0x000fc400047a1270 */
[----:B------:R-:W-:Y:S01]  /*e8250*/  ISETP.LT.AND P0, PT, R234, c[0x0][0x178], !P0 ;  /* 0x00005e00ea007a0c */ /* 0x000fe20004701270 */
[----:B------:R-:W-:-:S04]  /*e8260*/  IMAD.WIDE R188, R0, 0x4, R84 ;  /* 0x0000000400bc7825 */ /* 0x000fc800078e0254 */
[----:B------:R-:W-:-:S08]  /*e8270*/  IMAD.WIDE R190, R0, 0x4, R78 ;  /* 0x0000000400be7825 */ /* 0x000fd000078e024e */
[----:B----4-:R-:W-:Y:S04]  /*e8280*/  @P0 STG.E [R188.64], R242 ;  /* 0x000000f2bc000986 */ /* 0x010fe8000c101904 */
[----:B-----5:R1:W-:Y:S04]  /*e8290*/  @P5 STG.E [R190.64], R237 ;  /* 0x000000edbe005986 */ /* 0x0203e8000c101904 */
[----:B-1----:R-:W4:Y:S01]  /*e82a0*/  LDL.LU R237, [R1+0x3304] ;  /* 0x0033040001ed7983 */ /* 0x002f220000300800 */
        /* <DEDUP_REMOVED lines=10> */
[----:B-1----:R-:W3:Y:S04]  /*e8350*/  LDL.LU R238, [R1+0x158] ;  /* 0x0001580001ee7983 */ /* 0x002ee80000300800 */
[----:B------:R-:W5:Y:S04]  /*e8360*/  LDL.LU R240, [R1+0xd8] ;  /* 0x0000d80001f07983 */ /* 0x000f680000300800 */
[----:B------:R1:W-:Y:S04]  /*e8370*/  @P1 STG.E [R188.64], R194 ;  /* 0x000000c2bc001986 */ /* 0x0003e8000c101904 */
[----:B------:R2:W-:Y:S01]  /*e8380*/  @P4 STG.E [R190.64], R195 ;  /* 0x000000c3be004986 */ /* 0x0005e2000c101904 */
[----:B-1----:R-:W-:Y:S01]  /*e8390*/  IMAD.WIDE R188, R3, 0x4, R78 ;  /* 0x0000000403bc7825 */ /* 0x002fe200078e024e */
[----:B--2---:R-:W-:-:S02]  /*e83a0*/  ISETP.GE.AND P0, PT, R236, c[0x0][0x17c], PT ;  /* 0x00005f00ec007a0c */ /* 0x004fc40003f06270 */
[----:B------:R-:W2:Y:S04]  /*e83b0*/  LDL.LU R236, [R1+0x3308] ;  /* 0x0033080001ec7983 */ /* 0x000ea80000300800 */
[----:B------:R-:W2:Y:S04]  /*e83c0*/  LDL.LU R242, [R1+0x22c] ;  /* 0x00022c0001f27983 */ /* 0x000ea80000300800 */
[----:B------:R-:W2:Y:S04]  /*e83d0*/  LDL.LU R194, [R1+0x1dc] ;  /* 0x0001dc0001c27983 */ /* 0x000ea80000300800 */
[----:B------:R-:W2:Y:S04]  /*e83e0*/  LDL.LU R195, [R1+0x15c] ;  /* 0x00015c0001c37983 */ /* 0x000ea80000300800 */
[----:B------:R-:W2:Y:S01]  /*e83f0*/  LDL.LU R3, [R1+0x228] ;  /* 0x0002280001037983 */ /* 0x000ea20000300800 */
[----:B------:R-:W-:-:S13]  /*e8400*/  ISETP.LT.AND P3, PT, R235, c[0x0][0x178], !P3 ;  /* 0x00005e00eb007a0c */ /* 0x000fda0005f61270 */
[----:B------:R1:W-:Y:S04]  /*e8410*/  @P3 STG.E [R188.64], R239 ;  /* 0x000000efbc003986 */ /* 0x0003e8000c101904 */
[----:B-1----:R-:W5:Y:S04]  /*e8420*/  LDL.LU R239, [R1+0xdc] ;  /* 0x0000dc0001ef7983 */ /* 0x002f680000300800 */
[----:B------:R-:W5:Y:S01]  /*e8430*/  LDL.LU R241, [R1+0x258] ;  /* 0x0002580001f17983 */ /* 0x000f620000300800 */
[----:B----4-:R-:W-:-:S03]  /*e8440*/  ISETP.GE.AND P1, PT, R237, c[0x0][0x17c], PT ;  /* 0x00005f00ed007a0c */ /* 0x010fc60003f26270 */
[----:B------:R-:W4:Y:S01]  /*e8450*/  LDL.LU R237, [R1+0x208] ;  /* 0x0002080001ed7983 */ /* 0x000f220000300800 */
        /* <DEDUP_REMOVED lines=11> */
[----:B------:R-:W-:Y:S01]  /*e8510*/  ISETP.GE.AND P4, PT, R236, c[0x0][0x17c], PT ;  /* 0x00005f00ec007a0c */ /* 0x000fe20003f86270 */
[C---:B-1----:R-:W-:Y:S01]  /*e8520*/  IMAD.WIDE R190, R0.reuse, 0x4, R78 ;  /* 0x0000000400be7825 */ /* 0x042fe200078e024e */
[----:B------:R-:W-:Y:S01]  /*e8530*/  IADD3 R0, R0, c[0x0][0x198], RZ ;  /* 0x0000660000007a10 */ /* 0x000fe20007ffe0ff */
[----:B--2---:R-:W2:Y:S04]  /*e8540*/  LDL.LU R243, [R1+0x1a8] ;  /* 0x0001a80001f37983 */ /* 0x004ea80000300800 */
[----:B------:R-:W2:Y:S01]  /*e8550*/  LDL.LU R236, [R1+0x128] ;  /* 0x0001280001ec7983 */ /* 0x000ea20000300800 */
[----:B------:R-:W-:Y:S01]  /*e8560*/  ISETP.LT.AND P5, PT, R233, c[0x0][0x178], !P0 ;  /* 0x00005e00e9007a0c */ /* 0x000fe200047a1270 */
[----:B---3--:R-:W-:Y:S01]  /*e8570*/  IMAD.WIDE R188, R0, 0x4, R76 ;  /* 0x0000000400bc7825 */ /* 0x008fe200078e024c */
[----:B------:R-:W-:Y:S01]  /*e8580*/  ISETP.LT.AND P6, PT, R234, c[0x0][0x178], !P0 ;  /* 0x00005e00ea007a0c */ /* 0x000fe200047c1270 */
[----:B-----5:R1:W-:Y:S01]  /*e8590*/  @P2 STG.E [R190.64], R240 ;  /* 0x000000f0be002986 */ /* 0x0203e2000c101904 */
[----:B------:R-:W-:-:S02]  /*e85a0*/  ISETP.LT.AND P0, PT, R235, c[0x0][0x178], !P0 ;  /* 0x00005e00eb007a0c */ /* 0x000fc40004701270 */
[----:B------:R-:W-:Y:S01]  /*e85b0*/  ISETP.LT.AND P2, PT, R232, c[0x0][0x178], !P1 ;  /* 0x00005e00e8007a0c */ /* 0x000fe20004f41270 */
[----:B------:R3:W-:Y:S01]  /*e85c0*/  @P3 STG.E [R188.64], R242 ;  /* 0x000000f2bc003986 */ /* 0x0007e2000c101904 */
[----:B------:R-:W-:Y:S01]  /*e85d0*/  ISETP.LT.AND P3, PT, R233, c[0x0][0x178], !P1 ;  /* 0x00005e00e9007a0c */ /* 0x000fe20004f61270 */
[C---:B------:R-:W-:Y:S01]  /*e85e0*/  IMAD.WIDE R192, R0.reuse, 0x4, R84 ;  /* 0x0000000400c07825 */ /* 0x040fe200078e0254 */
[C---:B------:R-:W-:Y:S01]  /*e85f0*/  IADD3 R3, R0.reuse, c[0x0][0x198], RZ ;  /* 0x0000660000037a10 */ /* 0x040fe20007ffe0ff */
[----:B------:R-:W5:Y:S02]  /*e8600*/  LDL.LU R238, [R1+0x25c] ;  /* 0x00025c0001ee7983 */ /* 0x000f640000300800 */
[C---:B-1----:R-:W-:Y:S02]  /*e8610*/  IMAD.WIDE R190, R0.reuse, 0x4, R86 ;  /* 0x0000000400be7825 */ /* 0x042fe400078e0256 */
[----:B------:R-:W5:Y:S02]  /*e8620*/  LDL.LU R240, [R1+0x330c] ;  /* 0x00330c0001f07983 */ /* 0x000f640000300800 */
[----:B---3--:R-:W-:-:S02]  /*e8630*/  IMAD.WIDE R188, R0, 0x4, R78 ;  /* 0x0000000400bc7825 */ /* 0x008fc400078e024e */
[----:B------:R1:W-:Y:S04]  /*e8640*/  @P5 STG.E [R190.64], R194 ;  /* 0x000000c2be005986 */ /* 0x0003e8000c101904 */
[----:B------:R3:W-:Y:S04]  /*e8650*/  @P6 STG.E [R192.64], R195 ;  /* 0x000000c3c0006986 */ /* 0x0007e8000c101904 */
[----:B------:R3:W-:Y:S01]  /*e8660*/  @P0 STG.E [R188.64], R239 ;  /* 0x000000efbc000986 */ /* 0x0007e2000c101904 */
[----:B-1----:R-:W-:-:S03]  /*e8670*/  IMAD.WIDE R190, R3, 0x4, R76 ;  /* 0x0000000403be7825 */ /* 0x002fc600078e024c */
[----:B------:R-:W5:Y:S01]  /*e8680*/  LDL.LU R194, [R1+0x20c] ;  /* 0x00020c0001c27983 */ /* 0x000f620000300800 */
[----:B---3--:R-:W-:-:S03]  /*e8690*/  IMAD.WIDE R192, R3, 0x4, R86 ;  /* 0x0000000403c07825 */ /* 0x008fc600078e0256 */
[----:B------:R-:W3:Y:S04]  /*e86a0*/  LDL.LU R195, [R1+0x1ac] ;  /* 0x0001ac0001c37983 */ /* 0x000ee80000300800 */
[----:B------:R-:W3:Y:S04]  /*e86b0*/  LDL.LU R239, [R1+0x12c] ;  /* 0x00012c0001ef7983 */ /* 0x000ee80000300800 */
[----:B------:R-:W-:Y:S04]  /*e86c0*/  @P2 STG.E [R190.64], R241 ;  /* 0x000000f1be002986 */ /* 0x000fe8000c101904 */
[----:B------:R-:W3:Y:S04]  /*e86d0*/  LDL.LU R242, [R1+0x248] ;  /* 0x0002480001f27983 */ /* 0x000ee80000300800 */
[----:B----4-:R1:W-:Y:S04]  /*e86e0*/  @P3 STG.E [R192.64], R237 ;  /* 0x000000edc0003986 */ /* 0x0103e8000c101904 */
[----:B-1----:R-:W4:Y:S01]  /*e86f0*/  LDL.LU R237, [R1+0x3310] ;  /* 0x0033100001ed7983 */ /* 0x002f220000300800 */
        /* <DEDUP_REMOVED lines=14> */
[----:B-----5:R1:W-:Y:S01]  /*e87e0*/  @P6 STG.E [R192.64], R238 ;  /* 0x000000eec0006986 */ /* 0x0203e2000c101904 */
[----:B------:R-:W-:Y:S01]  /*e87f0*/  IMAD.WIDE R190, R0, 0x4, R84 ;  /* 0x0000000400be7825 */ /* 0x000fe200078e0254 */
[----:B------:R-:W-:Y:S02]  /*e8800*/  ISETP.GE.AND P2, PT, R240, c[0x0][0x17c], PT ;  /* 0x00005f00f0007a0c */ /* 0x000fe40003f46270 */
[----:B-1----:R-:W5:Y:S04]  /*e8810*/  LDL.LU R238, [R1+0x1f8] ;  /* 0x0001f80001ee7983 */ /* 0x002f680000300800 */
[----:B------:R-:W5:Y:S04]  /*e8820*/  LDL.LU R240, [R1+0x168] ;  /* 0x0001680001f07983 */ /* 0x000f680000300800 */
[----:B------:R1:W-:Y:S04]  /*e8830*/  @P0 STG.E [R188.64], R194 ;  /* 0x000000c2bc000986 */ /* 0x0003e8000c101904 */
[----:B---3--:R3:W-:Y:S01]  /*e8840*/  @P3 STG.E [R190.64], R195 ;  /* 0x000000c3be003986 */ /* 0x0087e2000c101904 */
[----:B-1----:R-:W-:Y:S01]  /*e8850*/  IMAD.WIDE R188, R0, 0x4, R78 ;  /* 0x0000000400bc7825 */ /* 0x002fe200078e024e */
[----:B----4-:R-:W-:-:S02]  /*e8860*/  ISETP.GE.AND P1, PT, R237, c[0x0][0x17c], PT ;  /* 0x00005f00ed007a0c */ /* 0x010fc40003f26270 */
[----:B------:R-:W4:Y:S04]  /*e8870*/  LDL.LU R237, [R1+0x3318] ;  /* 0x0033180001ed7983 */ /* 0x000f280000300800 */
[----:B------:R-:W4:Y:S04]  /*e8880*/  LDL.LU R243, [R1+0x28c] ;  /* 0x00028c0001f37983 */ /* 0x000f280000300800 */
[----:B------:R-:W4:Y:S04]  /*e8890*/  LDL.LU R194, [R1+0x24c] ;  /* 0x00024c0001c27983 */ /* 0x000f280000300800 */
[----:B---3--:R-:W3:Y:S04]  /*e88a0*/  LDL.LU R195, [R1+0x1fc] ;  /* 0x0001fc0001c37983 */ /* 0x008ee80000300800 */
        /* <DEDUP_REMOVED lines=15> */
[----:B-----5:R3:W-:Y:S01]  /*e89a0*/  @P3 STG.E [R188.64], R238 ;  /* 0x000000eebc003986 */ /* 0x0207e2000c101904 */
[----:B----4-:R-:W-:-:S03]  /*e89b0*/  ISETP.GE.AND P3, PT, R237, c[0x0][0x17c], PT ;  /* 0x00005f00ed007a0c */ /* 0x010fc60003f66270 */
        /* <DEDUP_REMOVED lines=85> */
[----:B-----5:R1:W-:Y:S01]  /*e8f10*/  @P2 STG.E [R190.64], R240 ;  /* 0x000000f0be002986 */ /* 0x0203e2000c101904 */
[----:B------:R-:W-:Y:S02]  /*e8f20*/  ISETP.LT.AND P0, PT, R235, c[0x0][0x178], !P0 ;  /* 0x00005e00eb007a0c */ /* 0x000fe40004701270 */
[----:B------:R-:W-:Y:S01]  /*e8f30*/  ISETP.LT.AND P2, PT, R232, c[0x0][0x178], !P1 ;  /* 0x00005e00e8007a0c */ /* 0x000fe20004f41270 */
[----:B---3--:R-:W-:Y:S01]  /*e8f40*/  IMAD.WIDE R188, R3, 0x4, R86 ;  /* 0x0000000403bc7825 */ /* 0x008fe200078e0256 */
[----:B------:R3:W-:Y:S01]  /*e8f50*/  @P3 STG.E [R192.64], R242 ;  /* 0x000000f2c0003986 */ /* 0x0007e2000c101904 */
[----:B------:R-:W-:Y:S02]  /*e8f60*/  ISETP.LT.AND P3, PT, R233, c[0x0][0x178], !P1 ;  /* 0x00005e00e9007a0c */ /* 0x000fe40004f61270 */
[C---:B------:R-:W-:Y:S01]  /*e8f70*/  IADD3 R0, R3.reuse, c[0x0][0x198], RZ ;  /* 0x0000660003007a10 */ /* 0x040fe20007ffe0ff */
[----:B------:R-:W5:Y:S01]  /*e8f80*/  LDL.LU R238, [R1+0x374] ;  /* 0x0003740001ee7983 */ /* 0x000f620000300800 */
        /* <DEDUP_REMOVED lines=13> */
[----:B----4-:R1:W-:Y:S04]  /*e9060*/  @P3 STG.E [R188.64], R237 ;  /* 0x000000edbc003986 */ /* 0x0103e8000c101904 */
[----:B-1----:R-:W4:Y:S01]  /*e9070*/  LDL.LU R237, [R1+0x3330] ;  /* 0x0033300001ed7983 */ /* 0x002f220000300800 */
        /* <DEDUP_REMOVED lines=15> */
[C---:B------:R-:W-:Y:S01]  /*e9170*/  IMAD.WIDE R190, R3.reuse, 0x4, R84 ;  /* 0x0000000403be7825 */ /* 0x040fe200078e0254 */
[----:B---3--:R-:W-:Y:S02]  /*e9180*/  ISETP.GE.AND P2, PT, R240, c[0x0][0x17c], PT ;  /* 0x00005f00f0007a0c */ /* 0x008fe40003f46270 */
[----:B-1----:R-:W3:Y:S04]  /*e9190*/  LDL.LU R238, [R1+0x310] ;  /* 0x0003100001ee7983 */ /* 0x002ee80000300800 */
[----:B------:R-:W5:Y:S04]  /*e91a0*/  LDL.LU R240, [R1+0x2c0] ;  /* 0x0002c00001f07983 */ /* 0x000f680000300800 */
[----:B------:R1:W-:Y:S04]  /*e91b0*/  @P0 STG.E [R188.64], R194 ;  /* 0x000000c2bc000986 */ /* 0x0003e8000c101904 */
[----:B------:R4:W-:Y:S01]  /*e91c0*/  @P3 STG.E [R190.64], R195 ;  /* 0x000000c3be003986 */ /* 0x0009e2000c101904 */
[----:B-1----:R-:W-:Y:S01]  /*e91d0*/  IMAD.WIDE R188, R3, 0x4, R78 ;  /* 0x0000000403bc7825 */ /* 0x002fe200078e024e */
[----:B----4-:R-:W-:-:S02]  /*e91e0*/  ISETP.GE.AND P1, PT, R237, c[0x0][0x17c], PT ;  /* 0x00005f00ed007a0c */ /* 0x010fc40003f26270 */
[----:B------:R-:W4:Y:S04]  /*e91f0*/  LDL.LU R237, [R1+0x3338] ;  /* 0x0033380001ed7983 */ /* 0x000f280000300800 */
[----:B------:R-:W3:Y:S04]  /*e9200*/  LDL.LU R243, [R1+0x444] ;  /* 0x0004440001f37983 */ /* 0x000ee80000300800 */
[----:B------:R-:W3:Y:S04]  /*e9210*/  LDL.LU R194, [R1+0x364] ;  /* 0x0003640001c27983 */ /* 0x000ee80000300800 */
[----:B------:R-:W3:Y:S04]  /*e9220*/  LDL.LU R195, [R1+0x314] ;  /* 0x0003140001c37983 */ /* 0x000ee80000300800 */
        /* <DEDUP_REMOVED lines=15> */
[----:B------:R3:W-:Y:S01]  /*e9320*/  @P3 STG.E [R188.64], R238 ;  /* 0x000000eebc003986 */ /* 0x0007e2000c101904 */
[----:B----4-:R-:W-:-:S03]  /*e9330*/  ISETP.GE.AND P3, PT, R237, c[0x0][0x17c], PT ;  /* 0x00005f00ed007a0c */ /* 0x010fc60003f66270 */
[----:B-1----:R-:W4:Y:S04]  /*e9340*/  LDL.LU R242, [R1+0x330] ;  /* 0x0003300001f27983 */ /* 0x002f280000300800 */
[----:B------:R-:W4:Y:S01]  /*e9350*/  LDL.LU R237, [R1+0x2d0] ;  /* 0x0002d00001ed7983 */ /* 0x000f220000300800 */
        /* <DEDUP_REMOVED lines=9> */
[----:B-----5:R1:W-:Y:S01]  /*e93f0*/  @P2 STG.E [R190.64], R240 ;  /* 0x000000f0be002986 */ /* 0x0203e2000c101904 */
        /* <DEDUP_REMOVED lines=9> */
[----:B-----5:R-:W-:-:S03]  /*e9490*/  IMAD.WIDE R192, R0, 0x4, R76 ;  /* 0x0000000400c07825 */ /* 0x020fc600078e024c */
[----:B------:R-:W5:Y:S01]  /*e94a0*/  LDL.LU R194, [R1+0x3a4] ;  /* 0x0003a40001c27983 */ /* 0x000f620000300800 */
[----:B------:R-:W-:-:S04]  /*e94b0*/  IMAD.WIDE R188, R0, 0x4, R86 ;  /* 0x0000000400bc7825 */ /* 0x000fc800078e0256 */
[----:B-1----:R-:W-:Y:S01]  /*e94c0*/  IMAD.WIDE R190, R3, 0x4, R78 ;  /* 0x0000000403be7825 */ /* 0x002fe200078e024e */
[----:B------:R-:W5:Y:S04]  /*e94d0*/  LDL.LU R195, [R1+0x334] ;  /* 0x0003340001c37983 */ /* 0x000f680000300800 */
[----:B------:R1:W-:Y:S04]  /*e94e0*/  @P1 STG.E [R190.64], R239 ;  /* 0x000000efbe001986 */ /* 0x0003e8000c101904 */
[----:B------:R-:W-:Y:S04]  /*e94f0*/  @P2 STG.E [R192.64], R241 ;  /* 0x000000f1c0002986 */ /* 0x000fe8000c101904 */
[----:B-1----:R-:W5:Y:S04]  /*e9500*/  LDL.LU R239, [R1+0x2d4] ;  /* 0x0002d40001ef7983 */ /* 0x002f680000300800 */
[----:B------:R-:W5:Y:S04]  /*e9510*/  LDL.LU R243, [R1+0x450] ;  /* 0x0004500001f37983 */ /* 0x000f680000300800 */
[----:B--2---:R1:W-:Y:S04]  /*e9520*/  @P4 STG.E [R188.64], R236 ;  /* 0x000000ecbc004986 */ /* 0x0043e8000c101904 */
[----:B-1----:R-:W2:Y:S01]  /*e9530*/  LDL.LU R236, [R1+0x3340] ;  /* 0x0033400001ec7983 */ /* 0x002ea20000300800 */
[----:B------:R-:W-:-:S02]  /*e9540*/  ISETP.LT.AND P5, PT, R235, c[0x0][0x178], !P0 ;  /* 0x00005e00eb007a0c */ /* 0x000fc400047a1270 */
[----:B------:R-:W-:Y:S01]  /*e9550*/  ISETP.LT.AND P0, PT, R234, c[0x0][0x178], !P0 ;  /* 0x00005e00ea007a0c */ /* 0x000fe20004701270 */
[----:B------:R-:W-:-:S04]  /*e9560*/  IMAD.WIDE R188, R0, 0x4, R84 ;  /* 0x0000000400bc7825 */ /* 0x000fc800078e0254 */
[----:B------:R-:W-:-:S08]  /*e9570*/  IMAD.WIDE R190, R0, 0x4, R78 ;  /* 0x0000000400be7825 */ /* 0x000fd000078e024e */
[----:B----4-:R-:W-:Y:S04]  /*e9580*/  @P0 STG.E [R188.64], R242 ;  /* 0x000000f2bc000986 */ /* 0x010fe8000c101904 */
[----:B------:R1:W-:Y:S04]  /*e9590*/  @P5 STG.E [R190.64], R237 ;  /* 0x000000edbe005986 */ /* 0x0003e8000c101904 */
        /* <DEDUP_REMOVED lines=11> */
[----:B-----5:R3:W-:Y:S04]  /*e9650*/  @P1 STG.E [R188.64], R194 ;  /* 0x000000c2bc001986 */ /* 0x0207e8000c101904 */
[----:B-1----:R-:W5:Y:S04]  /*e9660*/  LDL.LU R238, [R1+0x380] ;  /* 0x0003800001ee7983 */ /* 0x002f680000300800 */
[----:B------:R-:W5:Y:S04]  /*e9670*/  LDL.LU R240, [R1+0x2f0] ;  /* 0x0002f00001f07983 */ /* 0x000f680000300800 */
        /* <DEDUP_REMOVED lines=24> */
[----:B-----5:R5:W-:Y:S01]  /*e9800*/  @P4 STG.E [R188.64], R238 ;  /* 0x000000eebc004986 */ /* 0x020be2000c101904 */
        /* <DEDUP_REMOVED lines=11> */
[----:B-----5:R-:W-:Y:S01]  /*e98c0*/  IMAD.WIDE R188, R3, 0x4, R86 ;  /* 0x0000000403bc7825 */ /* 0x020fe200078e0256 */
[----:B---3--:R3:W-:Y:S01]  /*e98d0*/  @P3 STG.E [R192.64], R242 ;  /* 0x000000f2c0003986 */ /* 0x0087e2000c101904 */
        /* <DEDUP_REMOVED lines=139> */
[----:B------:R-:W-:Y:S01]  /*ea190*/  ISETP.GE.AND P4, PT, R236, c[0x0][0x17c], PT ;  /* 0x00005f00ec007a0c */ /* 0x000fe20003f86270 */
[C---:B-1----:R-:W-:Y:S01]  /*ea1a0*/  IMAD.WIDE R190, R0.reuse, 0x4, R78 ;  /* 0x0000000400be7825 */ /* 0x042fe200078e024e */
[----:B------:R-:W-:Y:S01]  /*ea1b0*/  IADD3 R0, R0, c[0x0][0x198], RZ ;  /* 0x0000660000007a10 */ /* 0x000fe20007ffe0ff */
[----:B--2---:R-:W2:Y:S04]  /*ea1c0*/  LDL.LU R243, [R1+0x2e8] ;  /* 0x0002e80001f37983 */ /* 0x004ea80000300800 */
[----:B------:R-:W2:Y:S01]  /*ea1d0*/  LDL.LU R236, [R1+0x298] ;  /* 0x0002980001ec7983 */ /* 0x000ea20000300800 */
[----:B------:R-:W-:Y:S01]  /*ea1e0*/  ISETP.LT.AND P5, PT, R233, c[0x0][0x178], !P0 ;  /* 0x00005e00e9007a0c */ /* 0x000fe200047a1270 */
[----:B-----5:R-:W-:Y:S01]  /*ea1f0*/  IMAD.WIDE R188, R0, 0x4, R76 ;  /* 0x0000000400bc7825 */ /* 0x020fe200078e024c */
        /* <DEDUP_REMOVED lines=77> */
[----:B------:R-:W-:-:S04]  /*ea6d0*/  IMAD.WIDE R188, R3, 0x4, R76 ;  /* 0x0000000403bc7825 */ /* 0x000fc800078e024c */
[----:B------:R1:W-:Y:S01]  /*ea6e0*/  @P0 STG.E [R190.64], R240 ;  /* 0x000000f0be000986 */ /* 0x0003e2000c101904 */
[----:B------:R-:W-:Y:S02]  /*ea6f0*/  ISETP.LT.AND P0, PT, R235, c[0x0][0x178], !P2 ;  /* 0x00005e00eb007a0c */ /* 0x000fe40005701270 */
[----:B------:R-:W-:Y:S01]  /*ea700*/  ISETP.LT.AND P2, PT, R232, c[0x0][0x178], !P1 ;  /* 0x00005e00e8007a0c */ /* 0x000fe20004f41270 */
        /* <DEDUP_REMOVED lines=41> */
[----:B------:R-:W-:-:S02]  /*ea9a0*/  ISETP.LT.AND P3, PT, R235, c[0x0][0x178], !P3 ;  /* 0x00005e00eb007a0c */ /* 0x000fc40005f61270 */
[----:B--2---:R-:W-:Y:S02]  /*ea9b0*/  ISETP.GE.AND P1, PT, R236, c[0x0][0x17c], PT ;  /* 0x00005f00ec007a0c */ /* 0x004fe40003f26270 */
[----:B------:R-:W2:Y:S04]  /*ea9c0*/  LDL.LU R236, [R1+0x3388] ;  /* 0x0033880001ec7983 */ /* 0x000ea80000300800 */
[----:B------:R-:W2:Y:S04]  /*ea9d0*/  LDL.LU R242, [R1+0x58c] ;  /* 0x00058c0001f27983 */ /* 0x000ea80000300800 */
[----:B------:R-:W2:Y:S04]  /*ea9e0*/  LDL.LU R194, [R1+0x45c] ;  /* 0x00045c0001c27983 */ /* 0x000ea80000300800 */
[----:B------:R-:W2:Y:S04]  /*ea9f0*/  LDL.LU R195, [R1+0x38c] ;  /* 0x00038c0001c37983 */ /* 0x000ea80000300800 */
[----:B------:R-:W2:Y:S04]  /*eaa00*/  LDL.LU R3, [R1+0x588] ;  /* 0x0005880001037983 */ /* 0x000ea80000300800 */
        /* <DEDUP_REMOVED lines=1230> */
[----:B------:R2:W-:Y:S01]  /*ef6f0*/  @P6 STG.E [R192.64], R243 ;  /* 0x000000f3c0006986 */ /* 0x0005e2000c101904 */
[----:B------:R-:W-:-:S03]  /*ef700*/  ISETP.LT.AND P6, PT, R232, c[0x0][0x178], !P2 ;  /* 0x00005e00e8007a0c */ /* 0x000fc600057c1270 */
        /* <DEDUP_REMOVED lines=10> */
[----:B------:R-:W-:-:S03]  /*ef7b0*/  ISETP.LT.AND P5, PT, R232, c[0x0][0x178], !P1 ;  /* 0x00005e00e8007a0c */ /* 0x000fc60004fa1270 */
        /* <DEDUP_REMOVED lines=33> */
[----:B------:R-:W-:Y:S01]  /*ef9d0*/  IMAD.WIDE R188, R0, 0x4, R86 ;  /* 0x0000000400bc7825 */ /* 0x000fe200078e0256 */
[----:B------:R-:W-:-:S02]  /*ef9e0*/  ISETP.LT.AND P1, PT, R235, c[0x0][0x178], !P0 ;  /* 0x00005e00eb007a0c */ /* 0x000fc40004721270 */
        /* <DEDUP_REMOVED lines=14> */
[----:B------:R-:W-:-:S02]  /*efad0*/  ISETP.LT.AND P3, PT, R232, c[0x0][0x178], !P2 ;  /* 0x00005e00e8007a0c */ /* 0x000fc40005761270 */
[----:B------:R-:W-:Y:S01]  /*efae0*/  ISETP.LT.AND P4, PT, R233, c[0x0][0x178], !P2 ;  /* 0x00005e00e9007a0c */ /* 0x000fe20005781270 */
[----:B------:R1:W-:Y:S01]  /*efaf0*/  @P1 STG.E [R188.64], R239 ;  /* 0x000000efbc001986 */ /* 0x0003e2000c101904 */
[----:B------:R-:W-:Y:S02]  /*efb00*/  ISETP.LT.AND P5, PT, R234, c[0x0][0x178], !P2 ;  /* 0x00005e00ea007a0c */ /* 0x000fe400057a1270 */
[----:B------:R-:W-:Y:S01]  /*efb10*/  ISETP.LT.AND P6, PT, R235, c[0x0][0x178], !P2 ;  /* 0x00005e00eb007a0c */ /* 0x000fe200057c1270 */
[----:B-1----:R-:W4:Y:S04]  /*efb20*/  LDL.LU R239, [R1+0x8cc] ;  /* 0x0008cc0001ef7983 */ /* 0x002f280000300800 */
[----:B------:R-:W4:Y:S01]  /*efb30*/  LDL.LU R241, [R1+0x9a8] ;  /* 0x0009a80001f17983 */ /* 0x000f220000300800 */
        /* <DEDUP_REMOVED lines=11> */
[----:B------:R-:W-:Y:S01]  /*efbf0*/  ISETP.LT.AND P1, PT, R232, c[0x0][0x178], !P2 ;  /* 0x00005e00e8007a0c */ /* 0x000fe20005721270 */
[C---:B------:R-:W-:Y:S01]  /*efc00*/  IMAD.WIDE R190, R3.reuse, 0x4, R78 ;  /* 0x0000000403be7825 */ /* 0x040fe200078e024e */
[----:B------:R-:W-:Y:S01]  /*efc10*/  IADD3 R3, R3, c[0x0][0x198], RZ ;  /* 0x0000660003037a10 */ /* 0x000fe20007ffe0ff */
[----:B---3--:R-:W3:Y:S01]  /*efc20*/  LDL.LU R238, [R1+0x9ac] ;  /* 0x0009ac0001ee7983 */ /* 0x008ee20000300800 */
[----:B------:R-:W-:Y:S02]  /*efc30*/  ISETP.LT.AND P3, PT, R233, c[0x0][0x178], !P2 ;  /* 0x00005e00e9007a0c */ /* 0x000fe40005761270 */
[----:B------:R-:W-:Y:S01]  /*efc40*/  ISETP.LT.AND P4, PT, R234, c[0x0][0x178], !P2 ;  /* 0x00005e00ea007a0c */ /* 0x000fe20005781270 */
[----:B------:R-:W-:Y:S01]  /*efc50*/  IMAD.WIDE R188, R3, 0x4, R76 ;  /* 0x0000000403bc7825 */ /* 0x000fe200078e024c */
[----:B------:R1:W-:Y:S01]  /*efc60*/  @P6 STG.E [R190.64], R240 ;  /* 0x000000f0be006986 */ /* 0x0003e2000c101904 */
[----:B------:R-:W-:-:S02]  /*efc70*/  ISETP.LT.AND P2, PT, R235, c[0x0][0x178], !P2 ;  /* 0x00005e00eb007a0c */ /* 0x000fc40005741270 */
[----:B------:R-:W-:Y:S02]  /*efc80*/  ISETP.LT.AND P6, PT, R232, c[0x0][0x178], !P0 ;  /* 0x00005e00e8007a0c */ /* 0x000fe400047c1270 */
[----:B------:R1:W-:Y:S01]  /*efc90*/  @P1 STG.E [R188.64], R243 ;  /* 0x000000f3bc001986 */ /* 0x0003e2000c101904 */
[----:B------:R-:W-:Y:S01]  /*efca0*/  ISETP.LT.AND P1, PT, R233, c[0x0][0x178], !P0 ;  /* 0x00005e00e9007a0c */ /* 0x000fe20004721270 */
[C---:B------:R-:W-:Y:S01]  /*efcb0*/  IMAD.WIDE R192, R3.reuse, 0x4, R84 ;  /* 0x0000000403c07825 */ /* 0x040fe200078e0254 */
[----:B------:R-:W-:-:S03]  /*efcc0*/  IADD3 R0, R3, c[0x0][0x198], RZ ;  /* 0x0000660003007a10 */ /* 0x000fc60007ffe0ff */
[C---:B-1----:R-:W-:Y:S01]  /*efcd0*/  IMAD.WIDE R190, R3.reuse, 0x4, R86 ;  /* 0x0000000403be7825 */ /* 0x042fe200078e0256 */
[----:B------:R-:W3:Y:S04]  /*efce0*/  LDL.LU R240, [R1+0x34dc] ;  /* 0x0034dc0001f07983 */ /* 0x000ee80000300800 */
[----:B------:R1:W-:Y:S01]  /*efcf0*/  @P3 STG.E [R190.64], R194 ;  /* 0x000000c2be003986 */ /* 0x0003e2000c101904 */
[----:B------:R-:W-:-:S03]  /*efd00*/  IMAD.WIDE R188, R3, 0x4, R78 ;  /* 0x0000000403bc7825 */ /* 0x000fc600078e024e */
[----:B------:R1:W-:Y:S04]  /*efd10*/  @P4 STG.E [R192.64], R195 ;  /* 0x000000c3c0004986 */ /* 0x0003e8000c101904 */
[----:B------:R1:W-:Y:S02]  /*efd20*/  @P2 STG.E [R188.64], R239 ;  /* 0x000000efbc002986 */ /* 0x0003e4000c101904 */
[C---:B-1----:R-:W-:Y:S02]  /*efd30*/  IMAD.WIDE R190, R0.reuse, 0x4, R76 ;  /* 0x0000000400be7825 */ /* 0x042fe400078e024c */
[----:B------:R-:W3:Y:S02]  /*efd40*/  LDL.LU R194, [R1+0x98c] ;  /* 0x00098c0001c27983 */ /* 0x000ee40000300800 */
[----:B------:R-:W-:-:S02]  /*efd50*/  IMAD.WIDE R192, R0, 0x4, R86 ;  /* 0x0000000400c07825 */ /* 0x000fc400078e0256 */
        /* <DEDUP_REMOVED lines=17> */
[----:B------:R-:W-:Y:S01]  /*efe70*/  IMAD.WIDE R192, R3, 0x4, R76 ;  /* 0x0000000403c07825 */ /* 0x000fe200078e024c */
[----:B---3--:R-:W-:-:S03]  /*efe80*/  ISETP.GE.AND P1, PT, R240, c[0x0][0x17c], PT ;  /* 0x00005f00f0007a0c */ /* 0x008fc60003f26270 */
[C---:B------:R-:W-:Y:S02]  /*efe90*/  IMAD.WIDE R188, R3.reuse, 0x4, R86 ;  /* 0x0000000403bc7825 */ /* 0x040fe400078e0256 */
[----:B------:R1:W-:Y:S02]  /*efea0*/  @P4 STG.E [R192.64], R238 ;  /* 0x000000eec0004986 */ /* 0x0003e4000c101904 */
        /* <DEDUP_REMOVED lines=13> */
[----:B------:R-:W2:Y:S01]  /*eff80*/  LDL.LU R3, [R1+0x9f0] ;  /* 0x0009f00001037983 */ /* 0x000ea20000300800 */
[----:B------:R-:W-:-:S02]  /*eff90*/  ISETP.LT.AND P3, PT, R232, c[0x0][0x178], !P1 ;  /* 0x00005e00e8007a0c */ /* 0x000fc40004f61270 */
[----:B------:R-:W-:Y:S01]  /*effa0*/  ISETP.LT.AND P4, PT, R233, c[0x0][0x178], !P1 ;  /* 0x00005e00e9007a0c */ /* 0x000fe20004f81270 */
[----:B------:R1:W-:Y:S01]  /*effb0*/  @P5 STG.E [R188.64], R239 ;  /* 0x000000efbc005986 */ /* 0x0003e2000c101904 */
[----:B------:R-:W-:Y:S02]  /*effc0*/  ISETP.LT.AND P2, PT, R234, c[0x0][0x178], !P1 ;  /* 0x00005e00ea007a0c */ /* 0x000fe40004f41270 */
[----:B------:R-:W-:Y:S01]  /*effd0*/  ISETP.LT.AND P6, PT, R235, c[0x0][0x178], !P1 ;  /* 0x00005e00eb007a0c */ /* 0x000fe20004fc1270 */
[----:B-1----:R-:W5:Y:S04]  /*effe0*/  LDL.LU R239, [R1+0x94] ;  /* 0x0000940001ef7983 */ /* 0x002f680000300800 */
[----:B------:R-:W5:Y:S01]  /*efff0*/  LDL.LU R241, [R1+0xa20] ;  /* 0x000a200001f17983 */ /* 0x000f620000300800 */
[----:B----4-:R-:W-:-:S03]  /*f0000*/  ISETP.GE.AND P1, PT, R237, c[0x0][0x17c], PT ;  /* 0x00005f00ed007a0c */ /* 0x010fc60003f26270 */
[----:B------:R-:W4:Y:S01]  /*f0010*/  LDL.LU R237, [R1+0x9d0] ;  /* 0x0009d00001ed7983 */ /* 0x000f220000300800 */
[----:B------:R-:W-:-:S04]  /*f0020*/  IMAD.WIDE R190, R0, 0x4, R76 ;  /* 0x0000000400be7825 */ /* 0x000fc800078e024c */
[----:B------:R-:W-:-:S04]  /*f0030*/  IMAD.WIDE R192, R0, 0x4, R86 ;  /* 0x0000000400c07825 */ /* 0x000fc800078e0256 */
[----:B------:R-:W-:Y:S01]  /*f0040*/  IMAD.WIDE R188, R0, 0x4, R84 ;  /* 0x0000000400bc7825 */ /* 0x000fe200078e0254 */
[----:B------:R-:W-:Y:S01]  /*f0050*/  ISETP.LT.AND P5, PT, R234, c[0x0][0x178], !P1 ;  /* 0x00005e00ea007a0c */ /* 0x000fe20004fa1270 */
[----:B--2---:R1:W-:Y:S01]  /*f0060*/  @P3 STG.E [R190.64], R3 ;  /* 0x00000003be003986 */ /* 0x0043e2000c101904 */
[----:B------:R-:W-:-:S03]  /*f0070*/  ISETP.LT.AND P3, PT, R232, c[0x0][0x178], !P1 ;  /* 0x00005e00e8007a0c */ /* 0x000fc60004f61270 */
[----:B------:R2:W-:Y:S04]  /*f0080*/  @P4 STG.E [R192.64], R243 ;  /* 0x000000f3c0004986 */ /* 0x0005e8000c101904 */
[----:B---3--:R3:W-:Y:S01]  /*f0090*/  @P2 STG.E [R188.64], R238 ;  /* 0x000000eebc002986 */ /* 0x0087e2000c101904 */
[----:B------:R-:W-:Y:S02]  /*f00a0*/  ISETP.GE.AND P2, PT, R236, c[0x0][0x17c], PT ;  /* 0x00005f00ec007a0c */ /* 0x000fe40003f46270 */
[----:B-1----:R-:W-:Y:S01]  /*f00b0*/  IADD3 R3, R0, c[0x0][0x198], RZ ;  /* 0x0000660000037a10 */ /* 0x002fe20007ffe0ff */
[----:B--2---:R-:W2:Y:S01]  /*f00c0*/  LDL.LU R243, [R1+0x500] ;  /* 0x0005000001f37983 */ /* 0x004ea20000300800 */
[----:B------:R-:W-:-:S03]  /*f00d0*/  ISETP.LT.AND P4, PT, R233, c[0x0][0x178], !P1 ;  /* 0x00005e00e9007a0c */ /* 0x000fc60004f81270 */
[----:B------:R-:W2:Y:S01]  /*f00e0*/  LDL.LU R236, [R1+0x400] ;  /* 0x0004000001ec7983 */ /* 0x000ea20000300800 */
        /* <DEDUP_REMOVED lines=53> */
[----:B------:R-:W-:-:S02]  /*f0440*/  ISETP.LT.AND P2, PT, R235, c[0x0][0x178], !P2 ;  /* 0x00005e00eb007a0c */ /* 0x000fc40005741270 */
[----:B------:R-:W-:Y:S02]  /*f0450*/  ISETP.LT.AND P5, PT, R232, c[0x0][0x178], !P1 ;  /* 0x00005e00e8007a0c */ /* 0x000fe40004fa1270 */
[----:B------:R-:W-:Y:S02]  /*f0460*/  ISETP.LT.AND P4, PT, R233, c[0x0][0x178], !P1 ;  /* 0x00005e00e9007a0c */ /* 0x000fe40004f81270 */
[----:B------:R-:W-:Y:S02]  /*f0470*/  ISETP.LT.AND P3, PT, R234, c[0x0][0x178], !P1 ;  /* 0x00005e00ea007a0c */ /* 0x000fe40004f61270 */
[----:B------:R-:W-:-:S05]  /*f0480*/  ISETP.LT.AND P6, PT, R235, c[0x0][0x178], !P1 ;  /* 0x00005e00eb007a0c */ /* 0x000fca0004fc1270 */
[----:B------:R1:W-:Y:S04]  /*f0490*/  @P2 STG.E [R188.64], R239 ;  /* 0x000000efbc002986 */ /* 0x0003e8000c101904 */
[----:B-1----:R-:W5:Y:S04]  /*f04a0*/  LDL.LU R239, [R1+0x4f4] ;  /* 0x0004f40001ef7983 */ /* 0x002f680000300800 */
[----:B------:R-:W5:Y:S01]  /*f04b0*/  LDL.LU R241, [R1+0xb20] ;  /* 0x000b200001f17983 */ /* 0x000f620000300800 */
        /* <DEDUP_REMOVED lines=12> */
[C---:B------:R-:W-:Y:S01]  /*f0580*/  IADD3 R3, R0.reuse, c[0x0][0x198], RZ ;  /* 0x0000660000037a10 */ /* 0x040fe20007ffe0ff */
[----:B------:R-:W-:Y:S01]  /*f0590*/  IMAD.WIDE R190, R0, 0x4, R78 ;  /* 0x0000000400be7825 */ /* 0x000fe200078e024e */
[----:B------:R-:W-:Y:S01]  /*f05a0*/  ISETP.LT.AND P5, PT, R233, c[0x0][0x178], !P0 ;  /* 0x00005e00e9007a0c */ /* 0x000fe200047a1270 */
[----:B---3--:R-:W3:Y:S01]  /*f05b0*/  LDL.LU R238, [R1+0xb24] ;  /* 0x000b240001ee7983 */ /* 0x008ee20000300800 */
[----:B------:R-:W-:Y:S01]  /*f05c0*/  ISETP.LT.AND P2, PT, R234, c[0x0][0x178], !P0 ;  /* 0x00005e00ea007a0c */ /* 0x000fe20004741270 */
[----:B------:R-:W-:Y:S01]  /*f05d0*/  IMAD.WIDE R192, R3, 0x4, R76 ;  /* 0x0000000403c07825 */ /* 0x000fe200078e024c */
[----:B------:R-:W-:Y:S01]  /*f05e0*/  ISETP.LT.AND P0, PT, R235, c[0x0][0x178], !P0 ;  /* 0x00005e00eb007a0c */ /* 0x000fe20004701270 */
[----:B-----5:R1:W-:Y:S01]  /*f05f0*/  @P6 STG.E [R190.64], R240 ;  /* 0x000000f0be006986 */ /* 0x0203e2000c101904 */
[----:B------:R-:W-:Y:S01]  /*f0600*/  ISETP.LT.AND P6, PT, R232, c[0x0][0x178], !P1 ;  /* 0x00005e00e8007a0c */ /* 0x000fe20004fc1270 */
[----:B------:R-:W-:-:S02]  /*f0610*/  IMAD.WIDE R188, R3, 0x4, R86 ;  /* 0x0000000403bc7825 */ /* 0x000fc400078e0256 */
        /* <DEDUP_REMOVED lines=21> */
[----:B------:R-:W-:-:S06]  /*f0770*/  IMAD.WIDE R190, R0, 0x4, R78 ;  /* 0x0000000400be7825 */ /* 0x000fcc00078e024e */
        /* <DEDUP_REMOVED lines=8> */
[C---:B------:R-:W-:Y:S01]  /*f0800*/  IMAD.WIDE R188, R3.reuse, 0x4, R86 ;  /* 0x0000000403bc7825 */ /* 0x040fe200078e0256 */
[----:B---3--:R-:W-:Y:S01]  /*f0810*/  ISETP.GE.AND P0, PT, R240, c[0x0][0x17c], PT ;  /* 0x00005f00f0007a0c */ /* 0x008fe20003f06270 */
[----:B------:R1:W-:Y:S02]  /*f0820*/  @P5 STG.E [R192.64], R238 ;  /* 0x000000eec0005986 */ /* 0x0003e4000c101904 */
[C---:B------:R-:W-:Y:S01]  /*f0830*/  IMAD.WIDE R190, R3.reuse, 0x4, R84 ;  /* 0x0000000403be7825 */ /* 0x040fe200078e0254 */
[C---:B------:R-:W-:Y:S01]  /*f0840*/  IADD3 R0, R3.reuse, c[0x0][0x198], RZ ;  /* 0x0000660003007a10 */ /* 0x040fe20007ffe0ff */
[----:B-----5:R3:W-:Y:S04]  /*f0850*/  @P6 STG.E [R188.64], R194 ;  /* 0x000000c2bc006986 */ /* 0x0207e8000c101904 */
[----:B-1----:R-:W5:Y:S04]  /*f0860*/  LDL.LU R238, [R1+0xa30] ;  /* 0x000a300001ee7983 */ /* 0x002f680000300800 */
[----:B------:R-:W5:Y:S01]  /*f0870*/  LDL.LU R240, [R1+0x9c0] ;  /* 0x0009c00001f07983 */ /* 0x000f620000300800 */
[----:B---3--:R-:W-:-:S03]  /*f0880*/  IMAD.WIDE R188, R3, 0x4, R78 ;  /* 0x0000000403bc7825 */ /* 0x008fc600078e024e */
[----:B------:R1:W-:Y:S01]  /*f0890*/  @P4 STG.E [R190.64], R195 ;  /* 0x000000c3be004986 */ /* 0x0003e2000c101904 */
[----:B------:R-:W-:Y:S02]  /*f08a0*/  ISETP.LT.AND P3, PT, R235, c[0x0][0x178], !P3 ;  /* 0x00005e00eb007a0c */ /* 0x000fe40005f61270 */
[----:B--2---:R-:W-:Y:S02]  /*f08b0*/  ISETP.GE.AND P1, PT, R236, c[0x0][0x17c], PT ;  /* 0x00005f00ec007a0c */ /* 0x004fe40003f26270 */
[----:B------:R-:W2:Y:S04]  /*f08c0*/  LDL.LU R236, [R1+0x350c] ;  /* 0x00350c0001ec7983 */ /* 0x000ea80000300800 */
[----:B------:R-:W3:Y:S04]  /*f08d0*/  LDL.LU R242, [R1+0xb54] ;  /* 0x000b540001f27983 */ /* 0x000ee80000300800 */
[----:B------:R-:W2:Y:S04]  /*f08e0*/  LDL.LU R194, [R1+0xb14] ;  /* 0x000b140001c27983 */ /* 0x000ea80000300800 */
[----:B-1----:R-:W2:Y:S04]  /*f08f0*/  LDL.LU R195, [R1+0xa34] ;  /* 0x000a340001c37983 */ /* 0x002ea80000300800 */
[----:B------:R-:W2:Y:S01]  /*f0900*/  LDL.LU R3, [R1+0xb50] ;  /* 0x000b500001037983 */ /* 0x000ea20000300800 */
[----:B------:R-:W-:-:S02]  /*f0910*/  ISETP.LT.AND P5, PT, R232, c[0x0][0x178], !P0 ;  /* 0x00005e00e8007a0c */ /* 0x000fc400047a1270 */
[----:B------:R-:W-:Y:S01]  /*f0920*/  ISETP.LT.AND P2, PT, R233, c[0x0][0x178], !P0 ;  /* 0x00005e00e9007a0c */ /* 0x000fe20004741270 */
[----:B------:R1:W-:Y:S01]  /*f0930*/  @P3 STG.E [R188.64], R239 ;  /* 0x000000efbc003986 */ /* 0x0003e2000c101904 */
[----:B------:R-:W-:Y:S02]  /*f0940*/  ISETP.LT.AND P4, PT, R234, c[0x0][0x178], !P0 ;  /* 0x00005e00ea007a0c */ /* 0x000fe40004781270 */
[----:B------:R-:W-:Y:S01]  /*f0950*/  ISETP.LT.AND P6, PT, R235, c[0x0][0x178], !P0 ;  /* 0x00005e00eb007a0c */ /* 0x000fe200047c1270 */
[----:B-1----:R-:W3:Y:S04]  /*f0960*/  LDL.LU R239, [R1+0x9c4] ;  /* 0x0009c40001ef7983 */ /* 0x002ee80000300800 */
[----:B------:R-:W3:Y:S01]  /*f0970*/  LDL.LU R241, [R1+0xbe0] ;  /* 0x000be00001f17983 */ /* 0x000ee20000300800 */
[----:B----4-:R-:W-:-:S03]  /*f0980*/  ISETP.GE.AND P0, PT, R237, c[0x0][0x17c], PT ;  /* 0x00005f00ed007a0c */ /* 0x010fc60003f06270 */
[----:B------:R-:W4:Y:S01]  /*f0990*/  LDL.LU R237, [R1+0xb30] ;  /* 0x000b300001ed7983 */ /* 0x000f220000300800 */
[----:B------:R-:W-:-:S04]  /*f09a0*/  IMAD.WIDE R190, R0, 0x4, R76 ;  /* 0x0000000400be7825 */ /* 0x000fc800078e024c */
[----:B------:R-:W-:-:S04]  /*f09b0*/  IMAD.WIDE R192, R0, 0x4, R86 ;  /* 0x0000000400c07825 */ /* 0x000fc800078e0256 */
[----:B------:R-:W-:Y:S01]  /*f09c0*/  IMAD.WIDE R188, R0, 0x4, R84 ;  /* 0x0000000400bc7825 */ /* 0x000fe200078e0254 */
[----:B------:R-:W-:Y:S01]  /*f09d0*/  ISETP.LT.AND P3, PT, R234, c[0x0][0x178], !P1 ;  /* 0x00005e00ea007a0c */ /* 0x000fe20004f61270 */
[----:B--2---:R1:W-:Y:S04]  /*f09e0*/  @P5 STG.E [R190.64], R3 ;  /* 0x00000003be005986 */ /* 0x0043e8000c101904 */
[----:B------:R2:W-:Y:S01]  /*f09f0*/  @P2 STG.E [R192.64], R243 ;  /* 0x000000f3c0002986 */ /* 0x0005e2000c101904 */
[----:B------:R-:W-:-:S03]  /*f0a00*/  ISETP.LT.AND P2, PT, R232, c[0x0][0x178], !P1 ;  /* 0x00005e00e8007a0c */ /* 0x000fc60004f41270 */
[----:B-----5:R5:W-:Y:S01]  /*f0a10*/  @P4 STG.E [R188.64], R238 ;  /* 0x000000eebc004986 */ /* 0x020be2000c101904 */
[----:B------:R-:W-:Y:S02]  /*f0a20*/  ISETP.GE.AND P4, PT, R236, c[0x0][0x17c], PT ;  /* 0x00005f00ec007a0c */ /* 0x000fe40003f86270 */
[----:B-1----:R-:W-:Y:S01]  /*f0a30*/  IADD3 R3, R0, c[0x0][0x198], RZ ;  /* 0x0000660000037a10 */ /* 0x002fe20007ffe0ff */
[----:B--2---:R-:W2:Y:S01]  /*f0a40*/  LDL.LU R243, [R1+0xa50] ;  /* 0x000a500001f37983 */ /* 0x004ea20000300800 */
[----:B------:R-:W-:-:S03]  /*f0a50*/  ISETP.LT.AND P5, PT, R233, c[0x0][0x178], !P1 ;  /* 0x00005e00e9007a0c */ /* 0x000fc60004fa1270 */
[----:B------:R-:W2:Y:S01]  /*f0a60*/  LDL.LU R236, [R1+0xa00] ;  /* 0x000a000001ec7983 */ /* 0x000ea20000300800 */
        /* <DEDUP_REMOVED lines=156> */
[----:B------:R-:W-:-:S03]  /*f1430*/  ISETP.LT.AND P6, PT, R232, c[0x0][0x178], !P0 ;  /* 0x00005e00e8007a0c */ /* 0x000fc600047c1270 */
        /* <DEDUP_REMOVED lines=49> */
[----:B------:R-:W-:Y:S02]  /*f1750*/  ISETP.LT.AND P5, PT, R232, c[0x0][0x178], !P1 ;  /* 0x00005e00e8007a0c */ /* 0x000fe40004fa1270 */
[----:B------:R-:W-:Y:S02]  /*f1760*/  ISETP.LT.AND P2, PT, R233, c[0x0][0x178], !P1 ;  /* 0x00005e00e9007a0c */ /* 0x000fe40004f41270 */
[----:B------:R-:W-:Y:S02]  /*f1770*/  ISETP.LT.AND P3, PT, R234, c[0x0][0x178], !P1 ;  /* 0x00005e00ea007a0c */ /* 0x000fe40004f61270 */
[----:B------:R-:W-:-:S05]  /*f1780*/  ISETP.LT.AND P6, PT, R235, c[0x0][0x178], !P1 ;  /* 0x00005e00eb007a0c */ /* 0x000fca0004fc1270 */
[----:B------:R1:W-:Y:S04]  /*f1790*/  @P4 STG.E [R188.64], R239 ;  /* 0x000000efbc004986 */ /* 0x0003e8000c101904 */
        /* <DEDUP_REMOVED lines=45> */
[----:B------:R-:W-:-:S06]  /*f1a70*/  IMAD.WIDE R190, R0, 0x4, R78 ;  /* 0x0000000400be7825 */ /* 0x000fcc00078e024e */
        /* <DEDUP_REMOVED lines=648> */
[----:B------:R-:W-:Y:S02]  /*f4300*/  ISETP.LT.AND P2, PT, R232, c[0x0][0x178], !P1 ;  /* 0x00005e00e8007a0c */ /* 0x000fe40004f41270 */
[----:B------:R-:W-:Y:S01]  /*f4310*/  ISETP.LT.AND P5, PT, R233, c[0x0][0x178], !P1 ;  /* 0x00005e00e9007a0c */ /* 0x000fe20004fa1270 */
[C---:B-1----:R-:W-:Y:S01]  /*f4320*/  IMAD.WIDE R190, R0.reuse, 0x4, R78 ;  /* 0x0000000400be7825 */ /* 0x042fe200078e024e */
[----:B------:R-:W-:Y:S01]  /*f4330*/  IADD3 R0, R0, c[0x0][0x198], RZ ;  /* 0x0000660000007a10 */ /* 0x000fe20007ffe0ff */
[----:B---3--:R1:W-:Y:S01]  /*f4340*/  @P3 STG.E [R188.64], R238 ;  /* 0x000000eebc003986 */ /* 0x0083e2000c101904 */
[----:B------:R-:W-:-:S03]  /*f4350*/  ISETP.LT.AND P1, PT, R235, c[0x0][0x178], !P1 ;  /* 0x00005e00eb007a0c */ /* 0x000fc60004f21270 */
[----:B-----5:R3:W-:Y:S01]  /*f4360*/  @P6 STG.E [R190.64], R240 ;  /* 0x000000f0be006986 */ /* 0x0207e2000c101904 */
[----:B------:R-:W-:-:S03]  /*f4370*/  ISETP.LT.AND P6, PT, R232, c[0x0][0x178], !P0 ;  /* 0x00005e00e8007a0c */ /* 0x000fc600047c1270 */
[----:B--2---:R-:W2:Y:S01]  /*f4380*/  LDL.LU R243, [R1+0xc68] ;  /* 0x000c680001f37983 */ /* 0x004ea20000300800 */
[C---:B-1----:R-:W-:Y:S01]  /*f4390*/  IMAD.WIDE R188, R0.reuse, 0x4, R76 ;  /* 0x0000000400bc7825 */ /* 0x042fe200078e024c */
[----:B------:R-:W-:-:S04]  /*f43a0*/  IADD3 R3, R0, c[0x0][0x198], RZ ;  /* 0x0000660000037a10 */ /* 0x000fc80007ffe0ff */
[----:B------:R1:W-:Y:S01]  /*f43b0*/  @P2 STG.E [R188.64], R241 ;  /* 0x000000f1bc002986 */ /* 0x0003e2000c101904 */
[----:B------:R-:W-:Y:S01]  /*f43c0*/  ISETP.LT.AND P2, PT, R233, c[0x0][0x178], !P0 ;  /* 0x00005e00e9007a0c */ /* 0x000fe20004741270 */
[----:B---3--:R-:W-:-:S04]  /*f43d0*/  IMAD.WIDE R190, R0, 0x4, R86 ;  /* 0x0000000400be7825 */ /* 0x008fc800078e0256 */
[----:B------:R-:W-:Y:S01]  /*f43e0*/  IMAD.WIDE R192, R0, 0x4, R84 ;  /* 0x0000000400c07825 */ /* 0x000fe200078e0254 */
[----:B------:R-:W-:Y:S01]  /*f43f0*/  ISETP.GE.AND P3, PT, R236, c[0x0][0x17c], PT ;  /* 0x00005f00ec007a0c */ /* 0x000fe20003f66270 */
[----:B------:R3:W-:Y:S02]  /*f4400*/  @P5 STG.E [R190.64], R194 ;  /* 0x000000c2be005986 */ /* 0x0007e4000c101904 */
[----:B-1----:R-:W-:Y:S02]  /*f4410*/  IMAD.WIDE R188, R0, 0x4, R78 ;  /* 0x0000000400bc7825 */ /* 0x002fe400078e024e */
[----:B------:R-:W5:Y:S04]  /*f4420*/  LDL.LU R236, [R1+0xa98] ;  /* 0x000a980001ec7983 */ /* 0x000f680000300800 */
[----:B------:R1:W-:Y:S01]  /*f4430*/  @P4 STG.E [R192.64], R195 ;  /* 0x000000c3c0004986 */ /* 0x0003e2000c101904 */
[----:B---3--:R-:W-:-:S03]  /*f4440*/  IMAD.WIDE R190, R3, 0x4, R76 ;  /* 0x0000000403be7825 */ /* 0x008fc600078e024c */
[----:B------:R-:W3:Y:S04]  /*f4450*/  LDL.LU R238, [R1+0xd1c] ;  /* 0x000d1c0001ee7983 */ /* 0x000ee80000300800 */
[----:B------:R-:W3:Y:S01]  /*f4460*/  LDL.LU R240, [R1+0x362c] ;  /* 0x00362c0001f07983 */ /* 0x000ee20000300800 */
[----:B-1----:R-:W-:-:S03]  /*f4470*/  IMAD.WIDE R192, R3, 0x4, R86 ;  /* 0x0000000403c07825 */ /* 0x002fc600078e0256 */
[----:B------:R-:W3:Y:S04]  /*f4480*/  LDL.LU R194, [R1+0xcbc] ;  /* 0x000cbc0001c27983 */ /* 0x000ee80000300800 */
        /* <DEDUP_REMOVED lines=8> */
[----:B------:R-:W-:Y:S02]  /*f4510*/  ISETP.LT.AND P0, PT, R235, c[0x0][0x178], !P0 ;  /* 0x00005e00eb007a0c */ /* 0x000fe40004701270 */
[----:B------:R-:W-:Y:S02]  /*f4520*/  ISETP.LT.AND P5, PT, R232, c[0x0][0x178], !P3 ;  /* 0x00005e00e8007a0c */ /* 0x000fe40005fa1270 */
[----:B------:R-:W-:Y:S01]  /*f4530*/  ISETP.LT.AND P6, PT, R233, c[0x0][0x178], !P3 ;  /* 0x00005e00e9007a0c */ /* 0x000fe20005fc1270 */
[C---:B------:R-:W-:Y:S01]  /*f4540*/  IMAD.WIDE R188, R3.reuse, 0x4, R84 ;  /* 0x0000000403bc7825 */ /* 0x040fe200078e0254 */
[----:B------:R-:W-:Y:S02]  /*f4550*/  ISETP.LT.AND P2, PT, R234, c[0x0][0x178], !P3 ;  /* 0x00005e00ea007a0c */ /* 0x000fe40005f41270 */
[C---:B------:R-:W-:Y:S01]  /*f4560*/  IADD3 R0, R3.reuse, c[0x0][0x198], RZ ;  /* 0x0000660003007a10 */ /* 0x040fe20007ffe0ff */
[----:B------:R-:W-:-:S04]  /*f4570*/  IMAD.WIDE R190, R3, 0x4, R78 ;  /* 0x0000000403be7825 */ /* 0x000fc800078e024e */
[C---:B------:R-:W-:Y:S01]  /*f4580*/  IMAD.WIDE R192, R0.reuse, 0x4, R76 ;  /* 0x0000000400c07825 */ /* 0x040fe200078e024c */
[C---:B------:R-:W-:Y:S01]  /*f4590*/  IADD3 R3, R0.reuse, c[0x0][0x198], RZ ;  /* 0x0000660000037a10 */ /* 0x040fe20007ffe0ff */
[----:B--2---:R1:W-:Y:S02]  /*f45a0*/  @P4 STG.E [R188.64], R243 ;  /* 0x000000f3bc004986 */ /* 0x0043e4000c101904 */
[C---:B-1----:R-:W-:Y:S02]  /*f45b0*/  IMAD.WIDE R188, R0.reuse, 0x4, R86 ;  /* 0x0000000400bc7825 */ /* 0x042fe400078e0256 */
[----:B-----5:R1:W-:Y:S04]  /*f45c0*/  @P0 STG.E [R190.64], R236 ;  /* 0x000000ecbe000986 */ /* 0x0203e8000c101904 */
[----:B---3--:R-:W-:Y:S01]  /*f45d0*/  @P5 STG.E [R192.64], R238 ;  /* 0x000000eec0005986 */ /* 0x008fe2000c101904 */
[----:B-1----:R-:W-:-:S03]  /*f45e0*/  IMAD.WIDE R190, R0, 0x4, R84 ;  /* 0x0000000400be7825 */ /* 0x002fc600078e0254 */
[----:B------:R-:W2:Y:S04]  /*f45f0*/  LDL.LU R236, [R1+0x3624] ;  /* 0x0036240001ec7983 */ /* 0x000ea80000300800 */
[----:B------:R-:W3:Y:S04]  /*f4600*/  LDL.LU R242, [R1+0xca8] ;  /* 0x000ca80001f27983 */ /* 0x000ee80000300800 */
[----:B------:R1:W-:Y:S04]  /*f4610*/  @P6 STG.E [R188.64], R194 ;  /* 0x000000c2bc006986 */ /* 0x0003e8000c101904 */
[----:B------:R-:W5:Y:S04]  /*f4620*/  LDL.LU R243, [R1+0xba8] ;  /* 0x000ba80001f37983 */ /* 0x000f680000300800 */
[----:B------:R1:W-:Y:S02]  /*f4630*/  @P2 STG.E [R190.64], R195 ;  /* 0x000000c3be002986 */ /* 0x0003e4000c101904 */
[----:B-1----:R-:W-:-:S02]  /*f4640*/  IMAD.WIDE R188, R0, 0x4, R78 ;  /* 0x0000000400bc7825 */ /* 0x002fc400078e024e */
[----:B------:R-:W3:Y:S01]  /*f4650*/  LDL.LU R195, [R1+0x3628] ;  /* 0x0036280001c37983 */ /* 0x000ee20000300800 */
[----:B----4-:R-:W-:-:S03]  /*f4660*/  ISETP.GE.AND P0, PT, R237, c[0x0][0x17c], PT ;  /* 0x00005f00ed007a0c */ /* 0x010fc60003f06270 */
[----:B------:R-:W4:Y:S04]  /*f4670*/  LDL.LU R237, [R1+0xd3c] ;  /* 0x000d3c0001ed7983 */ /* 0x000f280000300800 */
[----:B------:R-:W3:Y:S04]  /*f4680*/  LDL.LU R238, [R1+0xcec] ;  /* 0x000cec0001ee7983 */ /* 0x000ee80000300800 */
[----:B------:R-:W3:Y:S04]  /*f4690*/  LDL.LU R194, [R1+0xcac] ;  /* 0x000cac0001c27983 */ /* 0x000ee80000300800 */
[----:B------:R-:W3:Y:S01]  /*f46a0*/  LDL.LU R0, [R1+0xd38] ;  /* 0x000d380001007983 */ /* 0x000ee20000300800 */
[----:B------:R-:W-:-:S02]  /*f46b0*/  ISETP.GE.AND P1, PT, R240, c[0x0][0x17c], PT ;  /* 0x00005f00f0007a0c */ /* 0x000fc40003f26270 */
[----:B------:R-:W-:Y:S02]  /*f46c0*/  ISETP.LT.AND P3, PT, R235, c[0x0][0x178], !P3 ;  /* 0x00005e00eb007a0c */ /* 0x000fe40005f61270 */
[----:B------:R-:W-:Y:S02]  /*f46d0*/  ISETP.LT.AND P5, PT, R232, c[0x0][0x178], !P1 ;  /* 0x00005e00e8007a0c */ /* 0x000fe40004fa1270 */
[----:B------:R-:W-:Y:S01]  /*f46e0*/  ISETP.LT.AND P4, PT, R233, c[0x0][0x178], !P1 ;  /* 0x00005e00e9007a0c */ /* 0x000fe20004f81270 */
[----:B------:R-:W-:Y:S01]  /*f46f0*/  IMAD.WIDE R190, R3, 0x4, R76 ;  /* 0x0000000403be7825 */ /* 0x000fe200078e024c */
[----:B------:R-:W-:Y:S02]  /*f4700*/  ISETP.LT.AND P2, PT, R234, c[0x0][0x178], !P1 ;  /* 0x00005e00ea007a0c */ /* 0x000fe40004f41270 */
[----:B------:R-:W-:Y:S01]  /*f4710*/  ISETP.LT.AND P6, PT, R235, c[0x0][0x178], !P1 ;  /* 0x00005e00eb007a0c */ /* 0x000fe20004fc1270 */
[----:B------:R-:W-:-:S04]  /*f4720*/  IMAD.WIDE R192, R3, 0x4, R86 ;  /* 0x0000000403c07825 */ /* 0x000fc800078e0256 */
[----:B------:R1:W-:Y:S01]  /*f4730*/  @P3 STG.E [R188.64], R239 ;  /* 0x000000efbc003986 */ /* 0x0003e2000c101904 */
[----:B------:R-:W-:-:S03]  /*f4740*/  ISETP.LT.AND P3, PT, R234, c[0x0][0x178], !P0 ;  /* 0x00005e00ea007a0c */ /* 0x000fc60004761270 */
[----:B-1----:R-:W4:Y:S01]  /*f4750*/  LDL.LU R239, [R1+0xbac] ;  /* 0x000bac0001ef7983 */ /* 0x002f220000300800 */
[----:B------:R-:W-:-:S03]  /*f4760*/  IMAD.WIDE R188, R3, 0x4, R84 ;  /* 0x0000000403bc7825 */ /* 0x000fc600078e0254 */
[----:B------:R-:W4:Y:S01]  /*f4770*/  LDL.LU R240, [R1+0xd48] ;  /* 0x000d480001f07983 */ /* 0x000f220000300800 */
[----:B--2---:R-:W-:-:S03]  /*f4780*/  ISETP.GE.AND P1, PT, R236, c[0x0][0x17c], PT ;  /* 0x00005f00ec007a0c */ /* 0x004fc60003f26270 */
[----:B------:R-:W2:Y:S04]  /*f4790*/  LDL.LU R236, [R1+0xd28] ;  /* 0x000d280001ec7983 */ /* 0x000ea80000300800 */
[----:B---3--:R1:W-:Y:S01]  /*f47a0*/  @P5 STG.E [R190.64], R0 ;  /* 0x00000000be005986 */ /* 0x0083e2000c101904 */
[----:B------:R-:W-:-:S03]  /*f47b0*/  ISETP.LT.AND P5, PT, R233, c[0x0][0x178], !P0 ;  /* 0x00005e00e9007a0c */ /* 0x000fc600047a1270 */
[----:B------:R3:W-:Y:S01]  /*f47c0*/  @P4 STG.E [R192.64], R241 ;  /* 0x000000f1c0004986 */ /* 0x0007e2000c101904 */
[----:B------:R-:W-:Y:S01]  /*f47d0*/  ISETP.LT.AND P4, PT, R232, c[0x0][0x178], !P0 ;  /* 0x00005e00e8007a0c */ /* 0x000fe20004781270 */
[C---:B-1----:R-:W-:Y:S01]  /*f47e0*/  IMAD.WIDE R190, R3.reuse, 0x4, R78 ;  /* 0x0000000403be7825 */ /* 0x042fe200078e024e */
[----:B------:R-:W-:Y:S01]  /*f47f0*/  IADD3 R3, R3, c[0x0][0x198], RZ ;  /* 0x0000660003037a10 */ /* 0x000fe20007ffe0ff */
[----:B------:R1:W-:Y:S04]  /*f4800*/  @P2 STG.E [R188.64], R242 ;  /* 0x000000f2bc002986 */ /* 0x0003e8000c101904 */
[----:B-----5:R5:W-:Y:S01]  /*f4810*/  @P6 STG.E [R190.64], R243 ;  /* 0x000000f3be006986 */ /* 0x020be2000c101904 */
[----:B---3--:R-:W-:Y:S01]  /*f4820*/  IMAD.WIDE R192, R3, 0x4, R84 ;  /* 0x0000000403c07825 */ /* 0x008fe200078e0254 */
[----:B------:R-:W-:-:S02]  /*f4830*/  ISETP.GE.AND P2, PT, R195, c[0x0][0x17c], PT ;  /* 0x00005f00c3007a0c */ /* 0x000fc40003f46270 */
[----:B------:R-:W3:Y:S01]  /*f4840*/  LDL.LU R241, [R1+0xcc8] ;  /* 0x000cc80001f17983 */ /* 0x000ee20000300800 */
[----:B-1----:R-:W-:-:S03]  /*f4850*/  IMAD.WIDE R188, R3, 0x4, R76 ;  /* 0x0000000403bc7825 */ /* 0x002fc600078e024c */
[----:B------:R-:W3:Y:S01]  /*f4860*/  LDL.LU R242, [R1+0x68] ;  /* 0x0000680001f27983 */ /* 0x000ee20000300800 */
[----:B-----5:R-:W-:-:S03]  /*f4870*/  IMAD.WIDE R190, R3, 0x4, R86 ;  /* 0x0000000403be7825 */ /* 0x020fc600078e0256 */
[----:B----4-:R-:W-:Y:S04]  /*f4880*/  @P4 STG.E [R188.64], R237 ;  /* 0x000000edbc004986 */ /* 0x010fe8000c101904 */
[----:B------:R-:W-:Y:S04]  /*f4890*/  @P5 STG.E [R190.64], R238 ;  /* 0x000000eebe005986 */ /* 0x000fe8000c101904 */
[----:B------:R-:W4:Y:S04]  /*f48a0*/  LDL.LU R195, [R1+0xd4c] ;  /* 0x000d4c0001c37983 */ /* 0x000f280000300800 */
[----:B------:R1:W-:Y:S04]  /*f48b0*/  @P3 STG.E [R192.64], R194 ;  /* 0x000000c2c0003986 */ /* 0x0003e8000c101904 */
[----:B-1----:R-:W5:Y:S01]  /*f48c0*/  LDL.LU R194, [R1+0x3638] ;  /* 0x0036380001c27983 */ /* 0x002f620000300800 */
[----:B------:R-:W-:-:S02]  /*f48d0*/  ISETP.LT.AND P0, PT, R235, c[0x0][0x178], !P0 ;  /* 0x00005e00eb007a0c */ /* 0x000fc40004701270 */
[----:B------:R-:W-:Y:S01]  /*f48e0*/  ISETP.LT.AND P6, PT, R232, c[0x0][0x178], !P1 ;  /* 0x00005e00e8007a0c */ /* 0x000fe20004fc1270 */
[----:B------:R-:W5:Y:S01]  /*f48f0*/  LDL.LU R243, [R1+0xd2c] ;  /* 0x000d2c0001f37983 */ /* 0x000f620000300800 */
[----:B------:R-:W-:Y:S02]  /*f4900*/  IADD3 R0, R3, c[0x0][0x198], RZ ;  /* 0x0000660003007a10 */ /* 0x000fe40007ffe0ff */
[----:B------:R-:W-:Y:S01]  /*f4910*/  ISETP.LT.AND P4, PT, R233, c[0x0][0x178], !P1 ;  /* 0x00005e00e9007a0c */ /* 0x000fe20004f81270 */
[----:B------:R-:W5:Y:S01]  /*f4920*/  LDL.LU R237, [R1+0xccc] ;  /* 0x000ccc0001ed7983 */ /* 0x000f620000300800 */
[----:B------:R-:W-:-:S03]  /*f4930*/  IMAD.WIDE R188, R3, 0x4, R78 ;  /* 0x0000000403bc7825 */ /* 0x000fc600078e024e */
[----:B------:R-:W5:Y:S01]  /*f4940*/  LDL.LU R238, [R1+0x6c] ;  /* 0x00006c0001ee7983 */ /* 0x000f620000300800 */
[----:B------:R-:W-:-:S03]  /*f4950*/  IMAD.WIDE R190, R0, 0x4, R76 ;  /* 0x0000000400be7825 */ /* 0x000fc600078e024c */
[----:B------:R1:W-:Y:S01]  /*f4960*/  @P0 STG.E [R188.64], R239 ;  /* 0x000000efbc000986 */ /* 0x0003e2000c101904 */
[----:B------:R-:W-:Y:S01]  /*f4970*/  IMAD.WIDE R192, R0, 0x4, R86 ;  /* 0x0000000400c07825 */ /* 0x000fe200078e0256 */
[----:B------:R-:W-:Y:S02]  /*f4980*/  ISETP.LT.AND P3, PT, R234, c[0x0][0x178], !P1 ;  /* 0x00005e00ea007a0c */ /* 0x000fe40004f61270 */
[----:B------:R1:W-:Y:S01]  /*f4990*/  @P6 STG.E [R190.64], R240 ;  /* 0x000000f0be006986 */ /* 0x0003e2000c101904 */
[----:B------:R-:W-:Y:S02]  /*f49a0*/  ISETP.LT.AND P1, PT, R235, c[0x0][0x178], !P1 ;  /* 0x00005e00eb007a0c */ /* 0x000fe40004f21270 */
[----:B------:R-:W-:Y:S01]  /*f49b0*/  ISETP.LT.AND P5, PT, R232, c[0x0][0x178], !P2 ;  /* 0x00005e00e8007a0c */ /* 0x000fe200057a1270 */
[----:B-1----:R-:W5:Y:S04]  /*f49c0*/  LDL.LU R239, [R1] ;  /* 0x0000000001ef7983 */ /* 0x002f680000300800 */
[----:B------:R-:W5:Y:S01]  /*f49d0*/  LDL.LU R240, [R1+0x3644] ;  /* 0x0036440001f07983 */ /* 0x000f620000300800 */
[C---:B------:R-:W-:Y:S01]  /*f49e0*/  IADD3 R3, R0.reuse, c[0x0][0x198], RZ ;  /* 0x0000660000037a10 */ /* 0x040fe20007ffe0ff */
[----:B------:R-:W-:-:S04]  /*f49f0*/  IMAD.WIDE R188, R0, 0x4, R84 ;  /* 0x0000000400bc7825 */ /* 0x000fc800078e0254 */
[----:B------:R-:W-:Y:S01]  /*f4a00*/  IMAD.WIDE R190, R0, 0x4, R78 ;  /* 0x0000000400be7825 */ /* 0x000fe200078e024e */
[----:B--2---:R1:W-:Y:S04]  /*f4a10*/  @P4 STG.E [R192.64], R236 ;  /* 0x000000ecc0004986 */ /* 0x0043e8000c101904 */
[----:B-1----:R-:W2:Y:S01]  /*f4a20*/  LDL.LU R236, [R1+0x3634] ;  /* 0x0036340001ec7983 */ /* 0x002ea20000300800 */
[----:B------:R-:W-:-:S03]  /*f4a30*/  IMAD.WIDE R192, R3, 0x4, R76 ;  /* 0x0000000403c07825 */ /* 0x000fc600078e024c */
[----:B---3--:R-:W-:Y:S04]  /*f4a40*/  @P3 STG.E [R188.64], R241 ;  /* 0x000000f1bc003986 */ /* 0x008fe8000c101904 */
[----:B------:R-:W-:Y:S04]  /*f4a50*/  @P1 STG.E [R190.64], R242 ;  /* 0x000000f2be001986 */ /* 0x000fe8000c101904 */
[----:B----4-:R1:W-:Y:S01]  /*f4a60*/  @P5 STG.E [R192.64], R195 ;  /* 0x000000c3c0005986 */ /* 0x0103e2000c101904 */
[----:B-----5:R-:W-:-:S03]  /*f4a70*/  ISETP.GE.AND P0, PT, R194, c[0x0][0x17c], PT ;  /* 0x00005f00c2007a0c */ /* 0x020fc60003f06270 */
[----:B------:R-:W3:Y:S04]  /*f4a80*/  LDL.LU R194, [R1+0x3640] ;  /* 0x0036400001c27983 */ /* 0x000ee80000300800 */
[----:B-1----:R-:W4:Y:S01]  /*f4a90*/  LDL.LU R195, [R1+0x4] ;  /* 0x0000040001c37983 */ /* 0x002f220000300800 */
[----:B------:R-:W-:Y:S02]  /*f4aa0*/  ISETP.LT.AND P6, PT, R233, c[0x0][0x178], !P2 ;  /* 0x00005e00e9007a0c */ /* 0x000fe400057c1270 */
[----:B------:R-:W-:Y:S01]  /*f4ab0*/  ISETP.LT.AND P4, PT, R234, c[0x0][0x178], !P2 ;  /* 0x00005e00ea007a0c */ /* 0x000fe20005781270 */
[----:B------:R-:W-:-:S04]  /*f4ac0*/  IMAD.WIDE R188, R3, 0x4, R86 ;  /* 0x0000000403bc7825 */ /* 0x000fc800078e0256 */
[----:B------:R-:W-:Y:S01]  /*f4ad0*/  IMAD.WIDE R190, R3, 0x4, R84 ;  /* 0x0000000403be7825 */ /* 0x000fe200078e0254 */
[----:B------:R-:W-:Y:S02]  /*f4ae0*/  ISETP.LT.AND P2, PT, R235, c[0x0][0x178], !P2 ;  /* 0x00005e00eb007a0c */ /* 0x000fe40005741270 */
[----:B------:R-:W-:-:S03]  /*f4af0*/  ISETP.LT.AND P5, PT, R232, c[0x0][0x178], !P0 ;  /* 0x00005e00e8007a0c */ /* 0x000fc600047a1270 */
[----:B------:R-:W-:Y:S01]  /*f4b00*/  @P6 STG.E [R188.64], R243 ;  /* 0x000000f3bc006986 */ /* 0x000fe2000c101904 */
[----:B------:R-:W-:-:S03]  /*f4b10*/  ISETP.LT.AND P3, PT, R233, c[0x0][0x178], !P0 ;  /* 0x00005e00e9007a0c */ /* 0x000fc60004761270 */
[----:B------:R1:W-:Y:S01]  /*f4b20*/  @P4 STG.E [R190.64], R237 ;  /* 0x000000edbe004986 */ /* 0x0003e2000c101904 */
[C---:B------:R-:W-:Y:S02]  /*f4b30*/  IADD3 R0, R3.reuse, c[0x0][0x198], RZ ;  /* 0x0000660003007a10 */ /* 0x040fe40007ffe0ff */
[----:B------:R-:W-:Y:S01]  /*f4b40*/  ISETP.LT.AND P4, PT, R234, c[0x0][0x178], !P0 ;  /* 0x00005e00ea007a0c */ /* 0x000fe20004781270 */
[----:B-1----:R-:W5:Y:S01]  /*f4b50*/  LDL.LU R237, [R1+0x3654] ;  /* 0x0036540001ed7983 */ /* 0x002f620000300800 */
[----:B------:R-:W-:Y:S01]  /*f4b60*/  IMAD.WIDE R188, R3, 0x4, R78 ;  /* 0x0000000403bc7825 */ /* 0x000fe200078e024e */
[----:B------:R-:W-:-:S03]  /*f4b70*/  ISETP.GE.AND P1, PT, R240, c[0x0][0x17c], PT ;  /* 0x00005f00f0007a0c */ /* 0x000fc60003f26270 */
[C---:B------:R-:W-:Y:S01]  /*f4b80*/  IMAD.WIDE R190, R0.reuse, 0x4, R76 ;  /* 0x0000000400be7825 */ /* 0x040fe200078e024c */
[----:B------:R1:W-:Y:S03]  /*f4b90*/  @P2 STG.E [R188.64], R238 ;  /* 0x000000eebc002986 */ /* 0x0003e6000c101904 */
[----:B------:R-:W-:Y:S01]  /*f4ba0*/  IMAD.WIDE R192, R0, 0x4, R86 ;  /* 0x0000000400c07825 */ /* 0x000fe200078e0256 */
[----:B------:R1:W-:Y:S01]  /*f4bb0*/  @P5 STG.E [R190.64], R239 ;  /* 0x000000efbe005986 */ /* 0x0003e2000c101904 */
[----:B------:R-:W-:-:S03]  /*f4bc0*/  ISETP.LT.AND P6, PT, R235, c[0x0][0x178], !P0 ;  /* 0x00005e00eb007a0c */ /* 0x000fc600047c1270 */
[----:B------:R-:W-:Y:S01]  /*f4bd0*/  @P3 STG.E [R192.64], R96 ;  /* 0x00000060c0003986 */ /* 0x000fe2000c101904 */
[----:B------:R-:W-:Y:S01]  /*f4be0*/  ISETP.LT.AND P3, PT, R232, c[0x0][0x178], !P1 ;  /* 0x00005e00e8007a0c */ /* 0x000fe20004f61270 */
[----:B-1----:R-:W-:Y:S01]  /*f4bf0*/  IMAD.WIDE R188, R0, 0x4, R84 ;  /* 0x0000000400bc7825 */ /* 0x002fe200078e0254 */
[----:B------:R-:W-:-:S03]  /*f4c00*/  ISETP.LT.AND P5, PT, R233, c[0x0][0x178], !P1 ;  /* 0x00005e00e9007a0c */ /* 0x000fc60004fa1270 */
[C---:B------:R-:W-:Y:S01]  /*f4c10*/  IMAD.WIDE R190, R0.reuse, 0x4, R78 ;  /* 0x0000000400be7825 */ /* 0x040fe200078e024e */
[----:B------:R-:W-:Y:S01]  /*f4c20*/  IADD3 R0, R0, c[0x0][0x198], RZ ;  /* 0x0000660000007a10 */ /* 0x000fe20007ffe0ff */
[----:B------:R1:W-:Y:S01]  /*f4c30*/  @P4 STG.E [R188.64], R92 ;  /* 0x0000005cbc004986 */ /* 0x0003e2000c101904 */
[----:B------:R-:W-:Y:S02]  /*f4c40*/  ISETP.LT.AND P2, PT, R234, c[0x0][0x178], !P1 ;  /* 0x00005e00ea007a0c */ /* 0x000fe40004f41270 */
[----:B--2---:R-:W-:Y:S02]  /*f4c50*/  ISETP.GE.AND P0, PT, R236, c[0x0][0x17c], PT ;  /* 0x00005f00ec007a0c */ /* 0x004fe40003f06270 */
[----:B------:R-:W2:Y:S01]  /*f4c60*/  LDL.LU R236, [R1+0x3664] ;  /* 0x0036640001ec7983 */ /* 0x000ea20000300800 */
[C---:B-1----:R-:W-:Y:S01]  /*f4c70*/  IMAD.WIDE R188, R0.reuse, 0x4, R76 ;  /* 0x0000000400bc7825 */ /* 0x042fe200078e024c */
[----:B------:R-:W-:Y:S02]  /*f4c80*/  ISETP.LT.AND P1, PT, R235, c[0x0][0x178], !P1 ;  /* 0x00005e00eb007a0c */ /* 0x000fe40004f21270 */
[----:B------:R1:W-:Y:S01]  /*f4c90*/  @P6 STG.E [R190.64], R68 ;  /* 0x00000044be006986 */ /* 0x0003e2000c101904 */
[----:B------:R-:W-:Y:S01]  /*f4ca0*/  IMAD.WIDE R192, R0, 0x4, R84 ;  /* 0x0000000400c07825 */ /* 0x000fe200078e0254 */
[----:B------:R-:W-:-:S02]  /*f4cb0*/  ISETP.LT.AND P6, PT, R232, c[0x0][0x178], !P0 ;  /* 0x00005e00e8007a0c */ /* 0x000fc400047c1270 */
[C---:B------:R-:W-:Y:S01]  /*f4cc0*/  IADD3 R3, R0.reuse, c[0x0][0x198], RZ ;  /* 0x0000660000037a10 */ /* 0x040fe20007ffe0ff */
[----:B-1----:R-:W-:Y:S01]  /*f4cd0*/  IMAD.WIDE R190, R0, 0x4, R86 ;  /* 0x0000000400be7825 */ /* 0x002fe200078e0256 */
[----:B----4-:R1:W-:Y:S01]  /*f4ce0*/  @P3 STG.E [R188.64], R195 ;  /* 0x000000c3bc003986 */ /* 0x0103e2000c101904 */
[----:B---3--:R-:W-:Y:S02]  /*f4cf0*/  ISETP.GE.AND P4, PT, R194, c[0x0][0x17c], PT ;  /* 0x00005f00c2007a0c */ /* 0x008fe40003f86270 */
[----:B------:R-:W-:Y:S01]  /*f4d00*/  ISETP.LT.AND P3, PT, R233, c[0x0][0x178], !P0 ;  /* 0x00005e00e9007a0c */ /* 0x000fe20004761270 */
[----:B------:R3:W-:Y:S04]  /*f4d10*/  @P5 STG.E [R190.64], R97 ;  /* 0x00000061be005986 */ /* 0x0007e8000c101904 */
[----:B-1----:R-:W4:Y:S01]  /*f4d20*/  LDL.LU R195, [R1+0x368c] ;  /* 0x00368c0001c37983 */ /* 0x002f220000300800 */
[----:B------:R-:W-:-:S03]  /*f4d30*/  ISETP.LT.AND P5, PT, R232, c[0x0][0x178], !P4 ;  /* 0x00005e00e8007a0c */ /* 0x000fc600067a1270 */
[----:B------:R1:W-:Y:S01]  /*f4d40*/  @P2 STG.E [R192.64], R93 ;  /* 0x0000005dc0002986 */ /* 0x0003e2000c101904 */
[----:B------:R-:W-:Y:S02]  /*f4d50*/  ISETP.LT.AND P2, PT, R234, c[0x0][0x178], !P0 ;  /* 0x00005e00ea007a0c */ /* 0x000fe40004741270 */
[----:B------:R-:W-:Y:S01]  /*f4d60*/  ISETP.LT.AND P0, PT, R235, c[0x0][0x178], !P0 ;  /* 0x00005e00eb007a0c */ /* 0x000fe20004701270 */
[----:B------:R-:W4:Y:S01]  /*f4d70*/  LDL.LU R194, [R1+0x3670] ;  /* 0x0036700001c27983 */ /* 0x000f220000300800 */
[----:B---3--:R-:W-:-:S04]  /*f4d80*/  IMAD.WIDE R96, R3, 0x4, R76 ;  /* 0x0000000403607825 */ /* 0x008fc800078e024c */
[----:B-1----:R-:W-:Y:S01]  /*f4d90*/  IMAD.WIDE R92, R0, 0x4, R78 ;  /* 0x00000004005c7825 */ /* 0x002fe200078e024e */
[----:B------:R-:W-:-:S03]  /*f4da0*/  IADD3 R0, R3, c[0x0][0x198], RZ ;  /* 0x0000660003007a10 */ /* 0x000fc60007ffe0ff */
[C---:B------:R-:W-:Y:S01]  /*f4db0*/  IMAD.WIDE R188, R3.reuse, 0x4, R86 ;  /* 0x0000000403bc7825 */ /* 0x040fe200078e0256 */
[----:B------:R1:W-:Y:S04]  /*f4dc0*/  @P1 STG.E [R92.64], R69 ;  /* 0x000000455c001986 */ /* 0x0003e8000c101904 */
[----:B------:R3:W-:Y:S04]  /*f4dd0*/  @P6 STG.E [R96.64], R244 ;  /* 0x000000f460006986 */ /* 0x0007e8000c101904 */
[----:B------:R-:W-:Y:S01]  /*f4de0*/  @P3 STG.E [R188.64], R88 ;  /* 0x00000058bc003986 */ /* 0x000fe2000c101904 */
[----:B-1----:R-:W-:-:S04]  /*f4df0*/  IMAD.WIDE R68, R3, 0x4, R84 ;  /* 0x0000000403447825 */ /* 0x002fc800078e0254 */
[----:B------:R-:W-:Y:S01]  /*f4e00*/  IMAD.WIDE R92, R3, 0x4, R78 ;  /* 0x00000004035c7825 */ /* 0x000fe200078e024e */
[----:B------:R-:W-:Y:S03]  /*f4e10*/  @P2 STG.E [R68.64], R80 ;  /* 0x0000005044002986 */ /* 0x000fe6000c101904 */
[----:B---3--:R-:W-:Y:S01]  /*f4e20*/  IMAD.WIDE R96, R0, 0x4, R76 ;  /* 0x0000000400607825 */ /* 0x008fe200078e024c */
[----:B------:R-:W-:Y:S04]  /*f4e30*/  @P0 STG.E [R92.64], R100 ;  /* 0x000000645c000986 */ /* 0x000fe8000c101904 */
[----:B------:R1:W-:Y:S04]  /*f4e40*/  @P5 STG.E [R96.64], R245 ;  /* 0x000000f560005986 */ /* 0x0003e8000c101904 */
[----:B-1----:R-:W3:Y:S01]  /*f4e50*/  LDL.LU R97, [R1+0x366c] ;  /* 0x00366c0001617983 */ /* 0x002ee20000300800 */
[----:B------:R-:W-:-:S02]  /*f4e60*/  ISETP.LT.AND P6, PT, R233, c[0x0][0x178], !P4 ;  /* 0x00005e00e9007a0c */ /* 0x000fc400067c1270 */
[----:B------:R-:W-:Y:S01]  /*f4e70*/  ISETP.LT.AND P3, PT, R234, c[0x0][0x178], !P4 ;  /* 0x00005e00ea007a0c */ /* 0x000fe20006761270 */
[----:B------:R-:W3:Y:S01]  /*f4e80*/  LDL.LU R96, [R1+0x3658] ;  /* 0x0036580001607983 */ /* 0x000ee20000300800 */
[----:B------:R-:W-:-:S04]  /*f4e90*/  IMAD.WIDE R68, R0, 0x4, R86 ;  /* 0x0000000400447825 */ /* 0x000fc800078e0256 */
[----:B------:R-:W-:-:S05]  /*f4ea0*/  IMAD.WIDE R92, R0, 0x4, R84 ;  /* 0x00000004005c7825 */ /* 0x000fca00078e0254 */
[----:B------:R-:W-:Y:S04]  /*f4eb0*/  @P6 STG.E [R68.64], R89 ;  /* 0x0000005944006986 */ /* 0x000fe8000c101904 */
[----:B------:R1:W-:Y:S04]  /*f4ec0*/  @P3 STG.E [R92.64], R81 ;  /* 0x000000515c003986 */ /* 0x0003e8000c101904 */
[----:B-1----:R-:W3:Y:S04]  /*f4ed0*/  LDL.LU R93, [R1+0x3680] ;  /* 0x00368000015d7983 */ /* 0x002ee80000300800 */
[----:B------:R-:W3:Y:S01]  /*f4ee0*/  LDL.LU R92, [R1+0x3688] ;  /* 0x00368800015c7983 */ /* 0x000ee20000300800 */
[----:B-----5:R-:W-:-:S02]  /*f4ef0*/  ISETP.GE.AND P1, PT, R237, c[0x0][0x17c], PT ;  /* 0x00005f00ed007a0c */ /* 0x020fc40003f26270 */
[----:B------:R-:W-:Y:S02]  /*f4f00*/  ISETP.LT.AND P4, PT, R235, c[0x0][0x178], !P4 ;  /* 0x00005e00eb007a0c */ /* 0x000fe40006781270 */
[----:B------:R-:W-:Y:S02]  /*f4f10*/  ISETP.LT.AND P5, PT, R232, c[0x0][0x178], !P1 ;  /* 0x00005e00e8007a0c */ /* 0x000fe40004fa1270 */
[----:B------:R-:W-:Y:S02]  /*f4f20*/  ISETP.LT.AND P2, PT, R233, c[0x0][0x178], !P1 ;  /* 0x00005e00e9007a0c */ /* 0x000fe40004f41270 */
[C---:B------:R-:W-:Y:S01]  /*f4f30*/  IADD3 R3, R0.reuse, c[0x0][0x198], RZ ;  /* 0x0000660000037a10 */ /* 0x040fe20007ffe0ff */
[----:B------:R-:W-:Y:S01]  /*f4f40*/  IMAD.WIDE R68, R0, 0x4, R78 ;  /* 0x0000000400447825 */ /* 0x000fe200078e024e */
[----:B------:R-:W-:-:S03]  /*f4f50*/  ISETP.LT.AND P3, PT, R234, c[0x0][0x178], !P1 ;  /* 0x00005e00ea007a0c */ /* 0x000fc60004f61270 */
[----:B------:R-:W-:Y:S01]  /*f4f60*/  IMAD.WIDE R80, R3, 0x4, R76 ;  /* 0x0000000403507825 */ /* 0x000fe200078e024c */
[----:B--2---:R-:W-:-:S03]  /*f4f70*/  ISETP.GE.AND P0, PT, R236, c[0x0][0x17c], PT ;  /* 0x00005f00ec007a0c */ /* 0x004fc60003f06270 */
[----:B------:R-:W-:Y:S01]  /*f4f80*/  IMAD.WIDE R88, R3, 0x4, R86 ;  /* 0x0000000403587825 */ /* 0x000fe200078e0256 */
[----:B------:R1:W-:Y:S01]  /*f4f90*/  @P4 STG.E [R68.64], R101 ;  /* 0x0000006544004986 */ /* 0x0003e2000c101904 */
[----:B------:R-:W-:-:S03]  /*f4fa0*/  ISETP.LT.AND P6, PT, R235, c[0x0][0x178], !P1 ;  /* 0x00005e00eb007a0c */ /* 0x000fc60004fc1270 */
[----:B------:R2:W-:Y:S04]  /*f4fb0*/  @P5 STG.E [R80.64], R64 ;  /* 0x0000004050005986 */ /* 0x0005e8000c101904 */
[----:B------:R5:W-:Y:S01]  /*f4fc0*/  @P2 STG.E [R88.64], R60 ;  /* 0x0000003c58002986 */ /* 0x000be2000c101904 */
[----:B------:R-:W-:Y:S01]  /*f4fd0*/  ISETP.LT.AND P2, PT, R232, c[0x0][0x178], !P0 ;  /* 0x00005e00e8007a0c */ /* 0x000fe20004741270 */
[----:B-1----:R-:W-:Y:S01]  /*f4fe0*/  IMAD.WIDE R68, R3, 0x4, R84 ;  /* 0x0000000403447825 */ /* 0x002fe200078e0254 */
[----:B------:R-:W-:-:S03]  /*f4ff0*/  ISETP.LT.AND P5, PT, R233, c[0x0][0x178], !P0 ;  /* 0x00005e00e9007a0c */ /* 0x000fc600047a1270 */
[C---:B--2---:R-:W-:Y:S01]  /*f5000*/  IMAD.WIDE R80, R3.reuse, 0x4, R78 ;  /* 0x0000000403507825 */ /* 0x044fe200078e024e */
[----:B------:R-:W-:Y:S02]  /*f5010*/  IADD3 R3, R3, c[0x0][0x198], RZ ;  /* 0x0000660003037a10 */ /* 0x000fe40007ffe0ff */
[----:B------:R-:W-:Y:S01]  /*f5020*/  ISETP.LT.AND P4, PT, R234, c[0x0][0x178], !P0 ;  /* 0x00005e00ea007a0c */ /* 0x000fe20004781270 */
[----:B------:R1:W-:Y:S01]  /*f5030*/  @P3 STG.E [R68.64], R56 ;  /* 0x0000003844003986 */ /* 0x0003e2000c101904 */
[----:B------:R-:W-:Y:S01]  /*f5040*/  ISETP.LT.AND P0, PT, R235, c[0x0][0x178], !P0 ;  /* 0x00005e00eb007a0c */ /* 0x000fe20004701270 */
[C---:B-----5:R-:W-:Y:S02]  /*f5050*/  IMAD.WIDE R88, R3.reuse, 0x4, R84 ;  /* 0x0000000403587825 */ /* 0x060fe400078e0254 */
[----:B------:R2:W-:Y:S02]  /*f5060*/  @P6 STG.E [R80.64], R108 ;  /* 0x0000006c50006986 */ /* 0x0005e4000c101904 */
[----:B-1----:R-:W-:-:S04]  /*f5070*/  IMAD.WIDE R68, R3, 0x4, R76 ;  /* 0x0000000403447825 */ /* 0x002fc800078e024c */
[C---:B--2---:R-:W-:Y:S01]  /*f5080*/  IMAD.WIDE R80, R3.reuse, 0x4, R86 ;  /* 0x0000000403507825 */ /* 0x044fe200078e0256 */
[----:B------:R1:W-:Y:S01]  /*f5090*/  @P2 STG.E [R68.64], R65 ;  /* 0x0000004144002986 */ /* 0x0003e2000c101904 */
[----:B------:R-:W-:-:S03]  /*f50a0*/  IADD3 R0, R3, c[0x0][0x198], RZ ;  /* 0x0000660003007a10 */ /* 0x000fc60007ffe0ff */
[----:B------:R2:W-:Y:S04]  /*f50b0*/  @P5 STG.E [R80.64], R61 ;  /* 0x0000003d50005986 */ /* 0x0005e8000c101904 */
[----:B------:R5:W-:Y:S01]  /*f50c0*/  @P4 STG.E [R88.64], R57 ;  /* 0x0000003958004986 */ /* 0x000be2000c101904 */
[----:B-1----:R-:W-:-:S04]  /*f50d0*/  IMAD.WIDE R64, R0, 0x4, R86 ;  /* 0x0000000400407825 */ /* 0x002fc800078e0256 */
[----:B--2---:R-:W-:-:S04]  /*f50e0*/  IMAD.WIDE R60, R0, 0x4, R76 ;  /* 0x00000004003c7825 */ /* 0x004fc800078e024c */
[----:B-----5:R-:W-:Y:S01]  /*f50f0*/  IMAD.WIDE R56, R3, 0x4, R78 ;  /* 0x0000000403387825 */ /* 0x020fe200078e024e */
[----:B------:R-:W-:-:S04]  /*f5100*/  IADD3 R3, R0, c[0x0][0x198], RZ ;  /* 0x0000660000037a10 */ /* 0x000fc80007ffe0ff */
[----:B------:R1:W-:Y:S02]  /*f5110*/  @P0 STG.E [R56.64], R109 ;  /* 0x0000006d38000986 */ /* 0x0003e4000c101904 */
[----:B-1----:R-:W-:Y:S01]  /*f5120*/  IMAD.WIDE R56, R0, 0x4, R84 ;  /* 0x0000000400387825 */ /* 0x002fe200078e0254 */
[----:B----4-:R-:W-:-:S04]  /*f5130*/  ISETP.GE.AND P1, PT, R195, c[0x0][0x17c], PT ;  /* 0x00005f00c3007a0c */ /* 0x010fc80003f26270 */
[----:B------:R-:W-:Y:S02]  /*f5140*/  ISETP.LT.AND P6, PT, R232, c[0x0][0x178], !P1 ;  /* 0x00005e00e8007a0c */ /* 0x000fe40004fc1270 */
[----:B------:R-:W-:Y:S02]  /*f5150*/  ISETP.LT.AND P2, PT, R233, c[0x0][0x178], !P1 ;  /* 0x00005e00e9007a0c */ /* 0x000fe40004f41270 */
[----:B------:R-:W-:Y:S02]  /*f5160*/  ISETP.GE.AND P3, PT, R194, c[0x0][0x17c], PT ;  /* 0x00005f00c2007a0c */ /* 0x000fe40003f66270 */
[----:B------:R-:W-:Y:S02]  /*f5170*/  ISETP.LT.AND P4, PT, R234, c[0x0][0x178], !P1 ;  /* 0x00005e00ea007a0c */ /* 0x000fe40004f81270 */
[----:B------:R-:W-:Y:S02]  /*f5180*/  ISETP.LT.AND P1, PT, R235, c[0x0][0x178], !P1 ;  /* 0x00005e00eb007a0c */ /* 0x000fe40004f21270 */
[----:B------:R-:W-:-:S03]  /*f5190*/  ISETP.LT.AND P5, PT, R232, c[0x0][0x178], !P3 ;  /* 0x00005e00e8007a0c */ /* 0x000fc60005fa1270 */
[----:B------:R1:W-:Y:S01]  /*f51a0*/  @P6 STG.E [R60.64], R52 ;  /* 0x000000343c006986 */ /* 0x0003e2000c101904 */
[----:B------:R-:W-:-:S03]  /*f51b0*/  ISETP.LT.AND P6, PT, R233, c[0x0][0x178], !P3 ;  /* 0x00005e00e9007a0c */ /* 0x000fc60005fc1270 */
[----:B------:R2:W-:Y:S01]  /*f51c0*/  @P2 STG.E [R64.64], R48 ;  /* 0x0000003040002986 */ /* 0x0005e2000c101904 */
[----:B------:R-:W-:-:S03]  /*f51d0*/  ISETP.LT.AND P2, PT, R234, c[0x0][0x178], !P3 ;  /* 0x00005e00ea007a0c */ /* 0x000fc60005f41270 */
[----:B------:R4:W-:Y:S01]  /*f51e0*/  @P4 STG.E [R56.64], R44 ;  /* 0x0000002c38004986 */ /* 0x0009e2000c101904 */
[----:B-1----:R-:W-:-:S04]  /*f51f0*/  IMAD.WIDE R60, R0, 0x4, R78 ;  /* 0x00000004003c7825 */ /* 0x002fc800078e024e */
[----:B--2---:R-:W-:Y:S01]  /*f5200*/  IMAD.WIDE R64, R3, 0x4, R76 ;  /* 0x0000000403407825 */ /* 0x004fe200078e024c */
[----:B------:R1:W-:Y:S01]  /*f5210*/  @P1 STG.E [R60.64], R116 ;  /* 0x000000743c001986 */ /* 0x0003e2000c101904 */
[----:B------:R-:W-:-:S03]  /*f5220*/  ISETP.LT.AND P3, PT, R235, c[0x0][0x178], !P3 ;  /* 0x00005e00eb007a0c */ /* 0x000fc60005f61270 */
[----:B------:R2:W-:Y:S01]  /*f5230*/  @P5 STG.E [R64.64], R53 ;  /* 0x0000003540005986 */ /* 0x0005e2000c101904 */
[C---:B----4-:R-:W-:Y:S01]  /*f5240*/  IMAD.WIDE R56, R3.reuse, 0x4, R84 ;  /* 0x0000000403387825 */ /* 0x050fe200078e0254 */
[C---:B------:R-:W-:Y:S02]  /*f5250*/  IADD3 R0, R3.reuse, c[0x0][0x198], RZ ;  /* 0x0000660003007a10 */ /* 0x040fe40007ffe0ff */
[----:B-1----:R-:W4:Y:S01]  /*f5260*/  LDL.LU R61, [R1+0x3694] ;  /* 0x00369400013d7983 */ /* 0x002f220000300800 */
[----:B--2---:R-:W-:-:S03]  /*f5270*/  IMAD.WIDE R52, R3, 0x4, R86 ;  /* 0x0000000403347825 */ /* 0x004fc600078e0256 */
[----:B------:R-:W2:Y:S01]  /*f5280*/  LDL.LU R60, [R1+0x3684] ;  /* 0x00368400013c7983 */ /* 0x000ea20000300800 */
[----:B---3--:R-:W-:-:S04]  /*f5290*/  ISETP.GE.AND P0, PT, R97, c[0x0][0x17c], PT ;  /* 0x00005f0061007a0c */ /* 0x008fc80003f06270 */
[----:B------:R-:W-:Y:S02]  /*f52a0*/  ISETP.LT.AND P5, PT, R232, c[0x0][0x178], !P0 ;  /* 0x00005e00e8007a0c */ /* 0x000fe400047a1270 */
[----:B------:R-:W-:Y:S01]  /*f52b0*/  ISETP.LT.AND P4, PT, R233, c[0x0][0x178], !P0 ;  /* 0x00005e00e9007a0c */ /* 0x000fe20004781270 */
[----:B------:R1:W-:Y:S04]  /*f52c0*/  @P6 STG.E [R52.64], R49 ;  /* 0x0000003134006986 */ /* 0x0003e8000c101904 */
[----:B------:R3:W-:Y:S01]  /*f52d0*/  @P2 STG.E [R56.64], R45 ;  /* 0x0000002d38002986 */ /* 0x0007e2000c101904 */
[----:B------:R-:W-:Y:S02]  /*f52e0*/  ISETP.LT.AND P2, PT, R234, c[0x0][0x178], !P0 ;  /* 0x00005e00ea007a0c */ /* 0x000fe40004741270 */
[----:B------:R-:W-:Y:S01]  /*f52f0*/  ISETP.GE.AND P1, PT, R96, c[0x0][0x17c], PT ;  /* 0x00005f0060007a0c */ /* 0x000fe20003f26270 */
[----:B-1----:R-:W-:-:S04]  /*f5300*/  IMAD.WIDE R48, R0, 0x4, R76 ;  /* 0x0000000400307825 */ /* 0x002fc800078e024c */
[----:B---3--:R-:W-:-:S04]  /*f5310*/  IMAD.WIDE R44, R3, 0x4, R78 ;  /* 0x00000004032c7825 */ /* 0x008fc800078e024e */
[----:B------:R-:W-:Y:S01]  /*f5320*/  IMAD.WIDE R52, R0, 0x4, R86 ;  /* 0x0000000400347825 */ /* 0x000fe200078e0256 */
[----:B------:R1:W-:Y:S01]  /*f5330*/  @P3 STG.E [R44.64], R117 ;  /* 0x000000752c003986 */ /* 0x0003e2000c101904 */
[----:B------:R-:W-:-:S03]  /*f5340*/  ISETP.LT.AND P6, PT, R235, c[0x0][0x178], !P0 ;  /* 0x00005e00eb007a0c */ /* 0x000fc600047c1270 */
[----:B------:R3:W-:Y:S04]  /*f5350*/  @P5 STG.E [R48.64], R248 ;  /* 0x000000f830005986 */ /* 0x0007e8000c101904 */
[----:B------:R5:W-:Y:S01]  /*f5360*/  @P4 STG.E [R52.64], R40 ;  /* 0x0000002834004986 */ /* 0x000be2000c101904 */
[----:B------:R-:W-:Y:S01]  /*f5370*/  ISETP.LT.AND P4, PT, R232, c[0x0][0x178], !P1 ;  /* 0x00005e00e8007a0c */ /* 0x000fe20004f81270 */
[C---:B-1----:R-:W-:Y:S01]  /*f5380*/  IMAD.WIDE R44, R0.reuse, 0x4, R84 ;  /* 0x00000004002c7825 */ /* 0x042fe200078e0254 */
[----:B------:R-:W-:Y:S01]  /*f5390*/  ISETP.LT.AND P5, PT, R233, c[0x0][0x178], !P1 ;  /* 0x00005e00e9007a0c */ /* 0x000fe20004fa1270 */
[----:B------:R-:W2:Y:S02]  /*f53a0*/  LDL.LU R57, [R1+0x367c] ;  /* 0x00367c0001397983 */ /* 0x000ea40000300800 */
[C---:B---3--:R-:W-:Y:S01]  /*f53b0*/  IMAD.WIDE R48, R0.reuse, 0x4, R78 ;  /* 0x0000000400307825 */ /* 0x048fe200078e024e */
[----:B------:R-:W-:Y:S01]  /*f53c0*/  IADD3 R0, R0, c[0x0][0x198], RZ ;  /* 0x0000660000007a10 */ /* 0x000fe20007ffe0ff */
[----:B------:R1:W-:Y:S01]  /*f53d0*/  @P2 STG.E [R44.64], R36 ;  /* 0x000000242c002986 */ /* 0x0003e2000c101904 */
[----:B------:R-:W-:-:S02]  /*f53e0*/  ISETP.LT.AND P3, PT, R234, c[0x0][0x178], !P1 ;  /* 0x00005e00ea007a0c */ /* 0x000fc40004f61270 */
[----:B------:R-:W-:Y:S01]  /*f53f0*/  ISETP.GE.AND P0, PT, R93, c[0x0][0x17c], PT ;  /* 0x00005f005d007a0c */ /* 0x000fe20003f06270 */
[----:B------:R3:W-:Y:S01]  /*f5400*/  @P6 STG.E [R48.64], R72 ;  /* 0x0000004830006986 */ /* 0x0007e2000c101904 */
[----:B------:R-:W-:Y:S01]  /*f5410*/  ISETP.LT.AND P1, PT, R235, c[0x0][0x178], !P1 ;  /* 0x00005e00eb007a0c */ /* 0x000fe20004f21270 */
[----:B-----5:R-:W-:Y:S01]  /*f5420*/  IMAD.WIDE R52, R0, 0x4, R84 ;  /* 0x0000000400347825 */ /* 0x020fe200078e0254 */
[----:B------:R-:W-:Y:S01]  /*f5430*/  ISETP.LT.AND P6, PT, R232, c[0x0][0x178], !P0 ;  /* 0x00005e00e8007a0c */ /* 0x000fe200047c1270 */
[----:B------:R-:W5:Y:S02]  /*f5440*/  LDL.LU R56, [R1+0x3660] ;  /* 0x0036600001387983 */ /* 0x000f640000300800 */
[C---:B-1----:R-:W-:Y:S01]  /*f5450*/  IMAD.WIDE R44, R0.reuse, 0x4, R76 ;  /* 0x00000004002c7825 */ /* 0x042fe200078e024c */
[----:B------:R-:W-:-:S03]  /*f5460*/  IADD3 R3, R0, c[0x0][0x198], RZ ;  /* 0x0000660000037a10 */ /* 0x000fc60007ffe0ff */
[----:B---3--:R-:W-:Y:S01]  /*f5470*/  IMAD.WIDE R48, R0, 0x4, R86 ;  /* 0x0000000400307825 */ /* 0x008fe200078e0256 */
[----:B------:R1:W-:Y:S01]  /*f5480*/  @P4 STG.E [R44.64], R249 ;  /* 0x000000f92c004986 */ /* 0x0003e2000c101904 */
[----:B------:R-:W-:-:S03]  /*f5490*/  ISETP.LT.AND P4, PT, R233, c[0x0][0x178], !P0 ;  /* 0x00005e00e9007a0c */ /* 0x000fc60004781270 */
[----:B------:R3:W-:Y:S01]  /*f54a0*/  @P5 STG.E [R48.64], R41 ;  /* 0x0000002930005986 */ /* 0x0007e2000c101904 */
[----:B------:R-:W-:-:S03]  /*f54b0*/  ISETP.GE.AND P2, PT, R92, c[0x0][0x17c], PT ;  /* 0x00005f005c007a0c */ /* 0x000fc60003f46270 */
[----:B------:R3:W-:Y:S01]  /*f54c0*/  @P3 STG.E [R52.64], R37 ;  /* 0x0000002534003986 */ /* 0x0007e2000c101904 */
[----:B------:R-:W-:Y:S02]  /*f54d0*/  ISETP.LT.AND P3, PT, R234, c[0x0][0x178], !P0 ;  /* 0x00005e00ea007a0c */ /* 0x000fe40004761270 */
[----:B------:R-:W-:Y:S01]  /*f54e0*/  ISETP.LT.AND P0, PT, R235, c[0x0][0x178], !P0 ;  /* 0x00005e00eb007a0c */ /* 0x000fe20004701270 */
[----:B-1----:R-:W-:-:S04]  /*f54f0*/  IMAD.WIDE R44, R3, 0x4, R86 ;  /* 0x00000004032c7825 */ /* 0x002fc800078e0256 */
[----:B---3--:R-:W-:-:S04]  /*f5500*/  IMAD.WIDE R40, R3, 0x4, R76 ;  /* 0x0000000403287825 */ /* 0x008fc800078e024c */
[----:B------:R-:W-:Y:S01]  /*f5510*/  IMAD.WIDE R36, R0, 0x4, R78 ;  /* 0x0000000400247825 */ /* 0x000fe200078e024e */
[----:B------:R-:W-:-:S04]  /*f5520*/  ISETP.LT.AND P5, PT, R232, c[0x0][0x178], !P2 ;  /* 0x00005e00e8007a0c */ /* 0x000fc800057a1270 */
[----:B------:R1:W-:Y:S01]  /*f5530*/  @P1 STG.E [R36.64], R73 ;  /* 0x0000004924001986 */ /* 0x0003e2000c101904 */
[----:B------:R-:W-:-:S03]  /*f5540*/  IADD3 R0, R3, c[0x0][0x198], RZ ;  /* 0x0000660003007a10 */ /* 0x000fc60007ffe0ff */
[----:B------:R3:W-:Y:S01]  /*f5550*/  @P6 STG.E [R40.64], R228 ;  /* 0x000000e428006986 */ /* 0x0007e2000c101904 */
[----:B------:R-:W-:-:S03]  /*f5560*/  ISETP.LT.AND P6, PT, R233, c[0x0][0x178], !P2 ;  /* 0x00005e00e9007a0c */ /* 0x000fc600057c1270 */
[----:B------:R3:W-:Y:S01]  /*f5570*/  @P4 STG.E [R44.64], R32 ;  /* 0x000000202c004986 */ /* 0x0007e2000c101904 */
[----:B------:R-:W-:Y:S01]  /*f5580*/  ISETP.LT.AND P4, PT, R234, c[0x0][0x178], !P2 ;  /* 0x00005e00ea007a0c */ /* 0x000fe20005781270 */
[----:B-1----:R-:W-:-:S04]  /*f5590*/  IMAD.WIDE R36, R3, 0x4, R84 ;  /* 0x0000000403247825 */ /* 0x002fc800078e0254 */
[----:B---3--:R-:W-:Y:S01]  /*f55a0*/  IMAD.WIDE R40, R3, 0x4, R78 ;  /* 0x0000000403287825 */ /* 0x008fe200078e024e */
[----:B------:R1:W-:Y:S03]  /*f55b0*/  @P3 STG.E [R36.64], R28 ;  /* 0x0000001c24003986 */ /* 0x0003e6000c101904 */
[C---:B------:R-:W-:Y:S01]  /*f55c0*/  IMAD.WIDE R44, R0.reuse, 0x4, R76 ;  /* 0x00000004002c7825 */ /* 0x040fe200078e024c */
[----:B------:R3:W-:Y:S01]  /*f55d0*/  @P0 STG.E [R40.64], R104 ;  /* 0x0000006828000986 */ /* 0x0007e2000c101904 */
[----:B------:R-:W-:-:S03]  /*f55e0*/  IADD3 R3, R0, c[0x0][0x198], RZ ;  /* 0x0000660000037a10 */ /* 0x000fc60007ffe0ff */
[----:B------:R-:W-:Y:S01]  /*f55f0*/  @P5 STG.E [R44.64], R229 ;  /* 0x000000e52c005986 */ /* 0x000fe2000c101904 */
[----:B-1----:R-:W-:-:S04]  /*f5600*/  IMAD.WIDE R36, R0, 0x4, R86 ;  /* 0x0000000400247825 */ /* 0x002fc800078e0256 */
[C---:B---3--:R-:W-:Y:S01]  /*f5610*/  IMAD.WIDE R40, R0.reuse, 0x4, R84 ;  /* 0x0000000400287825 */ /* 0x048fe200078e0254 */
[----:B------:R-:W-:Y:S04]  /*f5620*/  @P6 STG.E [R36.64], R33 ;  /* 0x0000002124006986 */ /* 0x000fe8000c101904 */
[----:B------:R1:W-:Y:S02]  /*f5630*/  @P4 STG.E [R40.64], R29 ;  /* 0x0000001d28004986 */ /* 0x0003e4000c101904 */
[----:B-1----:R-:W-:Y:S02]  /*f5640*/  IMAD.WIDE R28, R0, 0x4, R78 ;  /* 0x00000004001c7825 */ /* 0x002fe400078e024e */
[----:B------:R-:W3:Y:S01]  /*f5650*/  LDL.LU R0, [R1+0x3690] ;  /* 0x0036900001007983 */ /* 0x000ee20000300800 */
[----:B------:R-:W-:Y:S01]  /*f5660*/  ISETP.LT.AND P2, PT, R235, c[0x0][0x178], !P2 ;  /* 0x00005e00eb007a0c */ /* 0x000fe20005741270 */
[----:B------:R-:W-:-:S02]  /*f5670*/  IMAD.WIDE R32, R3, 0x4, R76 ;  /* 0x0000000403207825 */ /* 0x000fc400078e024c */
[----:B------:R-:W5:Y:S02]  /*f5680*/  LDL.LU R44, [R1+0x3674] ;  /* 0x00367400012c7983 */ /* 0x000f640000300800 */
[C---:B------:R-:W-:Y:S02]  /*f5690*/  IMAD.WIDE R36, R3.reuse, 0x4, R86 ;  /* 0x0000000403247825 */ /* 0x040fe400078e0256 */
[----:B------:R-:W5:Y:S04]  /*f56a0*/  LDL.LU R40, [R1+0x3668] ;  /* 0x0036680001287983 */ /* 0x000f680000300800 */
[----:B------:R-:W5:Y:S04]  /*f56b0*/  LDL.LU R194, [R1+0x8] ;  /* 0x0000080001c27983 */ /* 0x000f680000300800 */
[----:B------:R1:W-:Y:S02]  /*f56c0*/  @P2 STG.E [R28.64], R105 ;  /* 0x000000691c002986 */ /* 0x0003e4000c101904 */
[----:B-1----:R-:W-:Y:S01]  /*f56d0*/  IMAD.WIDE R28, R3, 0x4, R84 ;  /* 0x00000004031c7825 */ /* 0x002fe200078e0254 */
[----:B----4-:R-:W-:-:S04]  /*f56e0*/  ISETP.GE.AND P1, PT, R61, c[0x0][0x17c], PT ;  /* 0x00005f003d007a0c */ /* 0x010fc80003f26270 */
[----:B------:R-:W-:Y:S02]  /*f56f0*/  ISETP.LT.AND P5, PT, R232, c[0x0][0x178], !P1 ;  /* 0x00005e00e8007a0c */ /* 0x000fe40004fa1270 */
[----:B------:R-:W-:Y:S02]  /*f5700*/  ISETP.LT.AND P3, PT, R233, c[0x0][0x178], !P1 ;  /* 0x00005e00e9007a0c */ /* 0x000fe40004f61270 */
[----:B------:R-:W-:Y:S02]  /*f5710*/  ISETP.LT.AND P4, PT, R234, c[0x0][0x178], !P1 ;  /* 0x00005e00ea007a0c */ /* 0x000fe40004f81270 */
[----:B------:R-:W-:Y:S02]  /*f5720*/  ISETP.LT.AND P6, PT, R235, c[0x0][0x178], !P1 ;  /* 0x00005e00eb007a0c */ /* 0x000fe40004fc1270 */
[----:B--2---:R-:W-:-:S05]  /*f5730*/  ISETP.GE.AND P0, PT, R60, c[0x0][0x17c], PT ;  /* 0x00005f003c007a0c */ /* 0x004fca0003f06270 */
[----:B------:R1:W-:Y:S01]  /*f5740*/  @P5 STG.E [R32.64], R24 ;  /* 0x0000001820005986 */ /* 0x0003e2000c101904 */
[----:B------:R-:W-:-:S03]  /*f5750*/  ISETP.LT.AND P5, PT, R233, c[0x0][0x178], !P0 ;  /* 0x00005e00e9007a0c */ /* 0x000fc600047a1270 */
[----:B------:R2:W-:Y:S01]  /*f5760*/  @P3 STG.E [R36.64], R20 ;  /* 0x0000001424003986 */ /* 0x0005e2000c101904 */
[----:B------:R-:W-:Y:S02]  /*f5770*/  ISETP.LT.AND P3, PT, R232, c[0x0][0x178], !P0 ;  /* 0x00005e00e8007a0c */ /* 0x000fe40004761270 */
[----:B------:R-:W-:Y:S01]  /*f5780*/  ISETP.LT.AND P2, PT, R234, c[0x0][0x178], !P0 ;  /* 0x00005e00ea007a0c */ /* 0x000fe20004741270 */
[C---:B-1----:R-:W-:Y:S01]  /*f5790*/  IMAD.WIDE R32, R3.reuse, 0x4, R78 ;  /* 0x0000000403207825 */ /* 0x042fe200078e024e */
[----:B------:R-:W-:Y:S01]  /*f57a0*/  IADD3 R3, R3, c[0x0][0x198], RZ ;  /* 0x0000660003037a10 */ /* 0x000fe20007ffe0ff */
[----:B------:R1:W-:Y:S01]  /*f57b0*/  @P4 STG.E [R28.64], R16 ;  /* 0x000000101c004986 */ /* 0x0003e2000c101904 */
[----:B------:R-:W-:-:S03]  /*f57c0*/  ISETP.LT.AND P0, PT, R235, c[0x0][0x178], !P0 ;  /* 0x00005e00eb007a0c */ /* 0x000fc60004701270 */
[----:B------:R4:W-:Y:S01]  /*f57d0*/  @P6 STG.E [R32.64], R112 ;  /* 0x0000007020006986 */ /* 0x0009e2000c101904 */
[----:B--2---:R-:W-:-:S04]  /*f57e0*/  IMAD.WIDE R36, R3, 0x4, R84 ;  /* 0x0000000403247825 */ /* 0x004fc800078e0254 */
[----:B-1----:R-:W-:-:S04]  /*f57f0*/  IMAD.WIDE R28, R3, 0x4, R76 ;  /* 0x00000004031c7825 */ /* 0x002fc800078e024c */
[C---:B----4-:R-:W-:Y:S01]  /*f5800*/  IMAD.WIDE R32, R3.reuse, 0x4, R86 ;  /* 0x0000000403207825 */ /* 0x050fe200078e0256 */
[----:B------:R-:W-:Y:S04]  /*f5810*/  @P3 STG.E [R28.64], R25 ;  /* 0x000000191c003986 */ /* 0x000fe8000c101904 */
[----:B------:R-:W-:Y:S04]  /*f5820*/  @P5 STG.E [R32.64], R21 ;  /* 0x0000001520005986 */ /* 0x000fe8000c101904 */
[----:B------:R1:W-:Y:S02]  /*f5830*/  @P2 STG.E [R36.64], R17 ;  /* 0x0000001124002986 */ /* 0x0003e4000c101904 */
[----:B-1----:R-:W-:-:S05]  /*f5840*/  IMAD.WIDE R16, R3, 0x4, R78 ;  /* 0x0000000403107825 */ /* 0x002fca00078e024e */
[----:B------:R1:W-:Y:S01]  /*f5850*/  @P0 STG.E [R16.64], R113 ;  /* 0x0000007110000986 */ /* 0x0003e2000c101904 */
[----:B---3--:R-:W-:-:S03]  /*f5860*/  ISETP.GE.AND P0, PT, R0, c[0x0][0x17c], PT ;  /* 0x00005f0000007a0c */ /* 0x008fc60003f06270 */
[----:B------:R-:W2:Y:S01]  /*f5870*/  LDL.LU R0, [R1+0x364c] ;  /* 0x00364c0001007983 */ /* 0x000ea20000300800 */
[----:B------:R-:W-:-:S03]  /*f5880*/  ISETP.GE.AND P1, PT, R57, c[0x0][0x17c], PT ;  /* 0x00005f0039007a0c */ /* 0x000fc60003f26270 */
[----:B------:R-:W3:Y:S01]  /*f5890*/  LDL.LU R195, [R1+0xc] ;  /* 0x00000c0001c37983 */ /* 0x000ee20000300800 */
[----:B------:R-:W-:Y:S02]  /*f58a0*/  ISETP.LT.AND P6, PT, R232, c[0x0][0x178], !P1 ;  /* 0x00005e00e8007a0c */ /* 0x000fe40004fc1270 */
[----:B------:R-:W-:Y:S02]  /*f58b0*/  ISETP.LT.AND P3, PT, R233, c[0x0][0x178], !P1 ;  /* 0x00005e00e9007a0c */ /* 0x000fe40004f61270 */
[----:B------:R-:W-:Y:S02]  /*f58c0*/  IADD3 R41, R3, c[0x0][0x198], RZ ;  /* 0x0000660003297a10 */ /* 0x000fe40007ffe0ff */
[----:B-----5:R-:W-:Y:S02]  /*f58d0*/  ISETP.GE.AND P4, PT, R56, c[0x0][0x17c], PT ;  /* 0x00005f0038007a0c */ /* 0x020fe40003f86270 */
[----:B------:R-:W-:Y:S01]  /*f58e0*/  ISETP.LT.AND P2, PT, R234, c[0x0][0x178], !P1 ;  /* 0x00005e00ea007a0c */ /* 0x000fe20004f41270 */
[----:B------:R-:W-:Y:S01]  /*f58f0*/  IMAD.WIDE R20, R41, 0x4, R76 ;  /* 0x0000000429147825 */ /* 0x000fe200078e024c */
[----:B------:R-:W-:-:S02]  /*f5900*/  ISETP.LT.AND P1, PT, R235, c[0x0][0x178], !P1 ;  /* 0x00005e00eb007a0c */ /* 0x000fc40004f21270 */
[----:B------:R-:W-:Y:S01]  /*f5910*/  ISETP.LT.AND P5, PT, R232, c[0x0][0x178], !P4 ;  /* 0x00005e00e8007a0c */ /* 0x000fe200067a1270 */
[C---:B------:R-:W-:Y:S01]  /*f5920*/  IMAD.WIDE R24, R41.reuse, 0x4, R86 ;  /* 0x0000000429187825 */ /* 0x040fe200078e0256 */
[----:B------:R-:W-:Y:S01]  /*f5930*/  IADD3 R3, R41, c[0x0][0x198], RZ ;  /* 0x0000660029037a10 */ /* 0x000fe20007ffe0ff */
[----:B------:R4:W-:Y:S01]  /*f5940*/  @P6 STG.E [R20.64], R12 ;  /* 0x0000000c14006986 */ /* 0x0009e2000c101904 */
[----:B------:R-:W-:Y:S01]  /*f5950*/  ISETP.LT.AND P6, PT, R233, c[0x0][0x178], !P4 ;  /* 0x00005e00e9007a0c */ /* 0x000fe200067c1270 */
[----:B-1----:R-:W-:Y:S02]  /*f5960*/  IMAD.WIDE R16, R41, 0x4, R84 ;  /* 0x0000000429107825 */ /* 0x002fe400078e0254 */
[----:B------:R1:W-:Y:S01]  /*f5970*/  @P3 STG.E [R24.64], R8 ;  /* 0x0000000818003986 */ /* 0x0003e2000c101904 */
[----:B------:R-:W-:-:S03]  /*f5980*/  ISETP.LT.AND P3, PT, R234, c[0x0][0x178], !P4 ;  /* 0x00005e00ea007a0c */ /* 0x000fc60006761270 */
[----:B------:R5:W-:Y:S01]  /*f5990*/  @P2 STG.E [R16.64], R4 ;  /* 0x0000000410002986 */ /* 0x000be2000c101904 */
[----:B----4-:R-:W-:-:S04]  /*f59a0*/  IMAD.WIDE R20, R41, 0x4, R78 ;  /* 0x0000000429147825 */ /* 0x010fc800078e024e */
[----:B-1----:R-:W-:Y:S01]  /*f59b0*/  IMAD.WIDE R24, R3, 0x4, R76 ;  /* 0x0000000403187825 */ /* 0x002fe200078e024c */
[----:B------:R1:W-:Y:S01]  /*f59c0*/  @P1 STG.E [R20.64], R120 ;  /* 0x0000007814001986 */ /* 0x0003e2000c101904 */
[----:B------:R-:W-:-:S03]  /*f59d0*/  ISETP.LT.AND P4, PT, R235, c[0x0][0x178], !P4 ;  /* 0x00005e00eb007a0c */ /* 0x000fc60006781270 */
[----:B------:R4:W-:Y:S01]  /*f59e0*/  @P5 STG.E [R24.64], R13 ;  /* 0x0000000d18005986 */ /* 0x0009e2000c101904 */
[----:B-----5:R-:W-:Y:S01]  /*f59f0*/  IMAD.WIDE R16, R3, 0x4, R84 ;  /* 0x0000000403107825 */ /* 0x020fe200078e0254 */
[----:B------:R-:W-:Y:S02]  /*f5a00*/  ISETP.LT.AND P5, PT, R232, c[0x0][0x178], !P0 ;  /* 0x00005e00e8007a0c */ /* 0x000fe400047a1270 */
[----:B------:R-:W-:Y:S01]  /*f5a10*/  ISETP.LT.AND P2, PT, R233, c[0x0][0x178], !P0 ;  /* 0x00005e00e9007a0c */ /* 0x000fe20004741270 */
[----:B-1----:R-:W5:Y:S01]  /*f5a20*/  LDL.LU R21, [R1+0x3678] ;  /* 0x0036780001157983 */ /* 0x002f620000300800 */
[C---:B----4-:R-:W-:Y:S01]  /*f5a30*/  IMAD.WIDE R12, R3.reuse, 0x4, R86 ;  /* 0x00000004030c7825 */ /* 0x050fe200078e0256 */
[----:B------:R-:W-:Y:S02]  /*f5a40*/  IADD3 R29, R3, c[0x0][0x198], RZ ;  /* 0x00006600031d7a10 */ /* 0x000fe40007ffe0ff */
[----:B------:R-:W4:Y:S04]  /*f5a50*/  LDL.LU R20, [R1+0x365c] ;  /* 0x00365c0001147983 */ /* 0x000f280000300800 */
[----:B------:R1:W-:Y:S04]  /*f5a60*/  @P6 STG.E [R12.64], R9 ;  /* 0x000000090c006986 */ /* 0x0003e8000c101904 */
[----:B------:R1:W-:Y:S01]  /*f5a70*/  @P3 STG.E [R16.64], R5 ;  /* 0x0000000510003986 */ /* 0x0003e2000c101904 */
[----:B------:R-:W-:Y:S01]  /*f5a80*/  ISETP.LT.AND P3, PT, R234, c[0x0][0x178], !P0 ;  /* 0x00005e00ea007a0c */ /* 0x000fe20004761270 */
[----:B-1----:R-:W-:-:S04]  /*f5a90*/  IMAD.WIDE R8, R29, 0x4, R76 ;  /* 0x000000041d087825 */ /* 0x002fc800078e024c */
[----:B------:R-:W-:Y:S01]  /*f5aa0*/  IMAD.WIDE R4, R3, 0x4, R78 ;  /* 0x0000000403047825 */ /* 0x000fe200078e024e */
[----:B------:R-:W4:Y:S03]  /*f5ab0*/  LDL.LU R16, [R1+0x3650] ;  /* 0x0036500001107983 */ /* 0x000f260000300800 */
[C---:B------:R-:W-:Y:S01]  /*f5ac0*/  IMAD.WIDE R12, R29.reuse, 0x4, R86 ;  /* 0x000000041d0c7825 */ /* 0x040fe200078e0256 */
[----:B------:R1:W-:Y:S04]  /*f5ad0*/  @P4 STG.E [R4.64], R121 ;  /* 0x0000007904004986 */ /* 0x0003e8000c101904 */
[----:B------:R2:W-:Y:S04]  /*f5ae0*/  @P5 STG.E [R8.64], R194 ;  /* 0x000000c208005986 */ /* 0x0005e8000c101904 */
[----:B------:R-:W-:Y:S01]  /*f5af0*/  @P2 STG.E [R12.64], R98 ;  /* 0x000000620c002986 */ /* 0x000fe2000c101904 */
[----:B-1----:R-:W-:-:S05]  /*f5b00*/  IMAD.WIDE R4, R29, 0x4, R84 ;  /* 0x000000041d047825 */ /* 0x002fca00078e0254 */
[----:B------:R1:W-:Y:S01]  /*f5b10*/  @P3 STG.E [R4.64], R94 ;  /* 0x0000005e04003986 */ /* 0x0003e2000c101904 */
[----:B--2---:R-:W-:-:S03]  /*f5b20*/  ISETP.GE.AND P3, PT, R0, c[0x0][0x17c], PT ;  /* 0x00005f0000007a0c */ /* 0x004fc60003f66270 */
[----:B------:R-:W2:Y:S01]  /*f5b30*/  LDL.LU R0, [R1+0x3648] ;  /* 0x0036480001007983 */ /* 0x000ea20000300800 */
[----:B------:R-:W-:Y:S02]  /*f5b40*/  ISETP.GE.AND P1, PT, R44, c[0x0][0x17c], PT ;  /* 0x00005f002c007a0c */ /* 0x000fe40003f26270 */
[----:B------:R-:W-:Y:S01]  /*f5b50*/  ISETP.LT.AND P6, PT, R235, c[0x0][0x178], !P0 ;  /* 0x00005e00eb007a0c */ /* 0x000fe200047c1270 */
[C---:B------:R-:W-:Y:S01]  /*f5b60*/  IMAD.WIDE R8, R29.reuse, 0x4, R78 ;  /* 0x000000041d087825 */ /* 0x040fe200078e024e */
[----:B------:R-:W-:Y:S01]  /*f5b70*/  ISETP.LT.AND P2, PT, R232, c[0x0][0x178], !P1 ;  /* 0x00005e00e8007a0c */ /* 0x000fe20004f41270 */
[----:B------:R-:W4:Y:S01]  /*f5b80*/  LDL.LU R24, [R1+0x363c] ;  /* 0x00363c0001187983 */ /* 0x000f220000300800 */
[----:B------:R-:W-:Y:S02]  /*f5b90*/  IADD3 R29, R29, c[0x0][0x198], RZ ;  /* 0x000066001d1d7a10 */ /* 0x000fe40007ffe0ff */
[----:B------:R-:W-:Y:S01]  /*f5ba0*/  ISETP.LT.AND P5, PT, R233, c[0x0][0x178], !P1 ;  /* 0x00005e00e9007a0c */ /* 0x000fe20004fa1270 */
[----:B------:R-:W4:Y:S01]  /*f5bb0*/  LDL.LU R32, [R1+0x3630] ;  /* 0x0036300001207983 */ /* 0x000f220000300800 */
[----:B------:R-:W-:Y:S01]  /*f5bc0*/  ISETP.LT.AND P4, PT, R234, c[0x0][0x178], !P1 ;  /* 0x00005e00ea007a0c */ /* 0x000fe20004f81270 */
[----:B-1----:R-:W-:Y:S01]  /*f5bd0*/  IMAD.WIDE R4, R29, 0x4, R76 ;  /* 0x000000041d047825 */ /* 0x002fe200078e024c */
[----:B------:R-:W-:-:S02]  /*f5be0*/  ISETP.GE.AND P0, PT, R40, c[0x0][0x17c], PT ;  /* 0x00005f0028007a0c */ /* 0x000fc40003f06270 */
[----:B------:R-:W-:Y:S01]  /*f5bf0*/  ISETP.LT.AND P1, PT, R235, c[0x0][0x178], !P1 ;  /* 0x00005e00eb007a0c */ /* 0x000fe20004f21270 */
[----:B------:R1:W-:Y:S01]  /*f5c00*/  @P6 STG.E [R8.64], R70 ;  /* 0x0000004608006986 */ /* 0x0003e2000c101904 */
[----:B------:R-:W-:Y:S01]  /*f5c10*/  ISETP.LT.AND P6, PT, R232, c[0x0][0x178], !P0 ;  /* 0x00005e00e8007a0c */ /* 0x000fe200047c1270 */
[----:B------:R-:W-:Y:S02]  /*f5c20*/  IMAD.WIDE R12, R29, 0x4, R84 ;  /* 0x000000041d0c7825 */ /* 0x000fe400078e0254 */
[----:B---3--:R3:W-:Y:S01]  /*f5c30*/  @P2 STG.E [R4.64], R195 ;  /* 0x000000c304002986 */ /* 0x0087e2000c101904 */
[----:B------:R-:W-:Y:S02]  /*f5c40*/  ISETP.LT.AND P2, PT, R233, c[0x0][0x178], !P0 ;  /* 0x00005e00e9007a0c */ /* 0x000fe40004741270 */
[C---:B------:R-:W-:Y:S01]  /*f5c50*/  IADD3 R3, R29.reuse, c[0x0][0x198], RZ ;  /* 0x000066001d037a10 */ /* 0x040fe20007ffe0ff */
[----:B-1----:R-:W-:-:S04]  /*f5c60*/  IMAD.WIDE R8, R29, 0x4, R86 ;  /* 0x000000041d087825 */ /* 0x002fc800078e0256 */
[----:B---3--:R-:W-:Y:S01]  /*f5c70*/  IMAD.WIDE R4, R29, 0x4, R78 ;  /* 0x000000041d047825 */ /* 0x008fe200078e024e */
[----:B------:R1:W-:Y:S04]  /*f5c80*/  @P5 STG.E [R8.64], R99 ;  /* 0x0000006308005986 */ /* 0x0003e8000c101904 */
[----:B------:R3:W-:Y:S01]  /*f5c90*/  @P4 STG.E [R12.64], R95 ;  /* 0x0000005f0c004986 */ /* 0x0007e2000c101904 */
[----:B------:R-:W-:Y:S02]  /*f5ca0*/  ISETP.LT.AND P4, PT, R234, c[0x0][0x178], !P0 ;  /* 0x00005e00ea007a0c */ /* 0x000fe40004781270 */
[----:B------:R-:W-:Y:S01]  /*f5cb0*/  ISETP.LT.AND P0, PT, R235, c[0x0][0x178], !P0 ;  /* 0x00005e00eb007a0c */ /* 0x000fe20004701270 */
[----:B------:R5:W-:Y:S01]  /*f5cc0*/  @P1 STG.E [R4.64], R71 ;  /* 0x0000004704001986 */ /* 0x000be2000c101904 */
[----:B-1----:R-:W-:-:S04]  /*f5cd0*/  IMAD.WIDE R8, R3, 0x4, R76 ;  /* 0x0000000403087825 */ /* 0x002fc800078e024c */
[----:B---3--:R-:W-:Y:S01]  /*f5ce0*/  IMAD.WIDE R12, R3, 0x4, R86 ;  /* 0x00000004030c7825 */ /* 0x008fe200078e0256 */
[----:B------:R-:W-:Y:S01]  /*f5cf0*/  ISETP.LT.AND P5, PT, R232, c[0x0][0x178], !P3 ;  /* 0x00005e00e8007a0c */ /* 0x000fe20005fa1270 */
[----:B------:R1:W-:Y:S01]  /*f5d00*/  @P6 STG.E [R8.64], R246 ;  /* 0x000000f608006986 */ /* 0x0003e2000c101904 */
[----:B------:R-:W-:Y:S01]  /*f5d10*/  ISETP.LT.AND P6, PT, R233, c[0x0][0x178], !P3 ;  /* 0x00005e00e9007a0c */ /* 0x000fe20005fc1270 */
[C---:B-----5:R-:W-:Y:S02]  /*f5d20*/  IMAD.WIDE R4, R3.reuse, 0x4, R84 ;  /* 0x0000000403047825 */ /* 0x060fe400078e0254 */
[----:B------:R3:W-:Y:S01]  /*f5d30*/  @P2 STG.E [R12.64], R90 ;  /* 0x0000005a0c002986 */ /* 0x0007e2000c101904 */
[----:B------:R-:W-:Y:S02]  /*f5d40*/  ISETP.LT.AND P2, PT, R234, c[0x0][0x178], !P3 ;  /* 0x00005e00ea007a0c */ /* 0x000fe40005f41270 */
[C---:B------:R-:W-:Y:S01]  /*f5d50*/  IADD3 R17, R3.reuse, c[0x0][0x198], RZ ;  /* 0x0000660003117a10 */ /* 0x040fe20007ffe0ff */
[----:B------:R5:W-:Y:S01]  /*f5d60*/  @P4 STG.E [R4.64], R82 ;  /* 0x0000005204004986 */ /* 0x000be2000c101904 */
[----:B-1----:R-:W-:Y:S01]  /*f5d70*/  IMAD.WIDE R8, R3, 0x4, R78 ;  /* 0x0000000403087825 */ /* 0x002fe200078e024e */
[----:B------:R-:W-:-:S03]  /*f5d80*/  ISETP.GE.AND P1, PT, R21, c[0x0][0x17c], PT ;  /* 0x00005f0015007a0c */ /* 0x000fc60003f26270 */
[----:B---3--:R-:W-:Y:S01]  /*f5d90*/  IMAD.WIDE R12, R17, 0x4, R76 ;  /* 0x00000004110c7825 */ /* 0x008fe200078e024c */
[----:B------:R1:W-:Y:S01]  /*f5da0*/  @P0 STG.E [R8.64], R102 ;  /* 0x0000006608000986 */ /* 0x0003e2000c101904 */
[----:B------:R-:W-:Y:S02]  /*f5db0*/  ISETP.LT.AND P3, PT, R235, c[0x0][0x178], !P3 ;  /* 0x00005e00eb007a0c */ /* 0x000fe40005f61270 */
[----:B-----5:R-:W-:Y:S01]  /*f5dc0*/  IMAD.WIDE R4, R17, 0x4, R86 ;  /* 0x0000000411047825 */ /* 0x020fe200078e0256 */
[----:B------:R-:W-:Y:S01]  /*f5dd0*/  @P5 STG.E [R12.64], R247 ;  /* 0x000000f70c005986 */ /* 0x000fe2000c101904 */
[----:B------:R-:W-:Y:S02]  /*f5de0*/  ISETP.LT.AND P5, PT, R232, c[0x0][0x178], !P1 ;  /* 0x00005e00e8007a0c */ /* 0x000fe40004fa1270 */
[----:B------:R-:W-:Y:S01]  /*f5df0*/  ISETP.LT.AND P4, PT, R233, c[0x0][0x178], !P1 ;  /* 0x00005e00e9007a0c */ /* 0x000fe20004f81270 */
[----:B------:R3:W-:Y:S01]  /*f5e00*/  @P6 STG.E [R4.64], R91 ;  /* 0x0000005b04006986 */ /* 0x0007e2000c101904 */
[C---:B-1----:R-:W-:Y:S01]  /*f5e10*/  IMAD.WIDE R8, R17.reuse, 0x4, R84 ;  /* 0x0000000411087825 */ /* 0x042fe200078e0254 */
[----:B------:R-:W-:-:S04]  /*f5e20*/  IADD3 R3, R17, c[0x0][0x198], RZ ;  /* 0x0000660011037a10 */ /* 0x000fc80007ffe0ff */
[----:B------:R1:W-:Y:S01]  /*f5e30*/  @P2 STG.E [R8.64], R83 ;  /* 0x0000005308002986 */ /* 0x0003e2000c101904 */
[----:B------:R-:W-:Y:S01]  /*f5e40*/  ISETP.LT.AND P2, PT, R234, c[0x0][0x178], !P1 ;  /* 0x00005e00ea007a0c */ /* 0x000fe20004f41270 */
[----:B---3--:R-:W-:-:S04]  /*f5e50*/  IMAD.WIDE R4, R17, 0x4, R78 ;  /* 0x0000000411047825 */ /* 0x008fc800078e024e */
[C---:B------:R-:W-:Y:S01]  /*f5e60*/  IMAD.WIDE R12, R3.reuse, 0x4, R86 ;  /* 0x00000004030c7825 */ /* 0x040fe200078e0256 */
[----:B------:R3:W-:Y:S03]  /*f5e70*/  @P3 STG.E [R4.64], R103 ;  /* 0x0000006704003986 */ /* 0x0007e6000c101904 */
[----:B-1----:R-:W-:-:S05]  /*f5e80*/  IMAD.WIDE R8, R3, 0x4, R76 ;  /* 0x0000000403087825 */ /* 0x002fca00078e024c */
[----:B------:R1:W-:Y:S01]  /*f5e90*/  @P5 STG.E [R8.64], R66 ;  /* 0x0000004208005986 */ /* 0x0003e2000c101904 */
[----:B---3--:R-:W-:-:S03]  /*f5ea0*/  IMAD.WIDE R4, R3, 0x4, R84 ;  /* 0x0000000403047825 */ /* 0x008fc600078e0254 */
[----:B------:R-:W-:Y:S04]  /*f5eb0*/  @P4 STG.E [R12.64], R62 ;  /* 0x0000003e0c004986 */ /* 0x000fe8000c101904 */
[----:B------:R3:W-:Y:S01]  /*f5ec0*/  @P2 STG.E [R4.64], R58 ;  /* 0x0000003a04002986 */ /* 0x0007e2000c101904 */
[----:B--2---:R-:W-:-:S03]  /*f5ed0*/  ISETP.GE.AND P2, PT, R0, c[0x0][0x17c], PT ;  /* 0x00005f0000007a0c */ /* 0x004fc60003f46270 */
[----:B------:R-:W2:Y:S01]  /*f5ee0*/  LDL.LU R0, [R1+0x361c] ;  /* 0x00361c0001007983 */ /* 0x000ea20000300800 */
[----:B----4-:R-:W-:Y:S02]  /*f5ef0*/  ISETP.GE.AND P0, PT, R20, c[0x0][0x17c], PT ;  /* 0x00005f0014007a0c */ /* 0x010fe40003f06270 */
[----:B------:R-:W-:Y:S01]  /*f5f00*/  ISETP.LT.AND P1, PT, R235, c[0x0][0x178], !P1 ;  /* 0x00005e00eb007a0c */ /* 0x000fe20004f21270 */
[C---:B-1----:R-:W-:Y:S01]  /*f5f10*/  IMAD.WIDE R8, R3.reuse, 0x4, R78 ;  /* 0x0000000403087825 */ /* 0x042fe200078e024e */
[----:B------:R-:W-:Y:S01]  /*f5f20*/  ISETP.LT.AND P3, PT, R232, c[0x0][0x178], !P0 ;  /* 0x00005e00e8007a0c */ /* 0x000fe20004761270 */
[----:B------:R-:W4:Y:S01]  /*f5f30*/  LDL.LU R28, [R1+0x3610] ;  /* 0x00361000011c7983 */ /* 0x000f220000300800 */
[----:B------:R-:W-:Y:S02]  /*f5f40*/  IADD3 R3, R3, c[0x0][0x198], RZ ;  /* 0x0000660003037a10 */ /* 0x000fe40007ffe0ff */
[----:B------:R-:W-:Y:S02]  /*f5f50*/  ISETP.LT.AND P5, PT, R233, c[0x0][0x178], !P0 ;  /* 0x00005e00e9007a0c */ /* 0x000fe400047a1270 */
[----:B------:R-:W-:Y:S01]  /*f5f60*/  ISETP.LT.AND P4, PT, R234, c[0x0][0x178], !P0 ;  /* 0x00005e00ea007a0c */ /* 0x000fe20004781270 */
[----:B---3--:R-:W-:Y:S01]  /*f5f70*/  IMAD.WIDE R4, R3, 0x4, R76 ;  /* 0x0000000403047825 */ /* 0x008fe200078e024c */
[----:B------:R-:W-:-:S02]  /*f5f80*/  ISETP.GE.AND P6, PT, R16, c[0x0][0x17c], PT ;  /* 0x00005f0010007a0c */ /* 0x000fc40003fc6270 */
[----:B------:R-:W-:Y:S01]  /*f5f90*/  ISETP.LT.AND P0, PT, R235, c[0x0][0x178], !P0 ;  /* 0x00005e00eb007a0c */ /* 0x000fe20004701270 */
[----:B------:R1:W-:Y:S01]  /*f5fa0*/  @P1 STG.E [R8.64], R110 ;  /* 0x0000006e08001986 */ /* 0x0003e2000c101904 */
[----:B------:R-:W-:Y:S01]  /*f5fb0*/  ISETP.LT.AND P1, PT, R232, c[0x0][0x178], !P6 ;  /* 0x00005e00e8007a0c */ /* 0x000fe20007721270 */
[----:B------:R-:W-:Y:S02]  /*f5fc0*/  IMAD.WIDE R12, R3, 0x4, R84 ;  /* 0x00000004030c7825 */ /* 0x000fe400078e0254 */
[----:B------:R3:W-:Y:S01]  /*f5fd0*/  @P3 STG.E [R4.64], R67 ;  /* 0x0000004304003986 */ /* 0x0007e2000c101904 */
[----:B------:R-:W-:Y:S02]  /*f5fe0*/  ISETP.LT.AND P3, PT, R233, c[0x0][0x178], !P6 ;  /* 0x00005e00e9007a0c */ /* 0x000fe40007761270 */
[C---:B------:R-:W-:Y:S01]  /*f5ff0*/  IADD3 R29, R3.reuse, c[0x0][0x198], RZ ;  /* 0x00006600031d7a10 */ /* 0x040fe20007ffe0ff */
[----:B-1----:R-:W-:-:S04]  /*f6000*/  IMAD.WIDE R8, R3, 0x4, R86 ;  /* 0x0000000403087825 */ /* 0x002fc800078e0256 */
[----:B------:R-:W-:Y:S01]  /*f6010*/  IMAD.WIDE R16, R3, 0x4, R78 ;  /* 0x0000000403107825 */ /* 0x000fe200078e024e */
[----:B------:R1:W-:Y:S03]  /*f6020*/  @P5 STG.E [R8.64], R63 ;  /* 0x0000003f08005986 */ /* 0x0003e6000c101904 */
[C---:B------:R-:W-:Y:S01]  /*f6030*/  IMAD.WIDE R20, R29.reuse, 0x4, R76 ;  /* 0x000000041d147825 */ /* 0x040fe200078e024c */
[----:B------:R5:W-:Y:S01]  /*f6040*/  @P4 STG.E [R12.64], R59 ;  /* 0x0000003b0c004986 */ /* 0x000be2000c101904 */
[----:B------:R-:W-:Y:S02]  /*f6050*/  ISETP.GE.AND P4, PT, R24, c[0x0][0x17c], PT ;  /* 0x00005f0018007a0c */ /* 0x000fe40003f86270 */
[----:B------:R-:W-:Y:S01]  /*f6060*/  IMAD.WIDE R24, R29, 0x4, R86 ;  /* 0x000000041d187825 */ /* 0x000fe200078e0256 */
[----:B------:R-:W-:Y:S01]  /*f6070*/  ISETP.LT.AND P5, PT, R234, c[0x0][0x178], !P6 ;  /* 0x00005e00ea007a0c */ /* 0x000fe200077a1270 */
[----:B------:R1:W-:Y:S01]  /*f6080*/  @P0 STG.E [R16.64], R111 ;  /* 0x0000006f10000986 */ /* 0x0003e2000c101904 */
[----:B------:R-:W-:-:S03]  /*f6090*/  ISETP.LT.AND P6, PT, R235, c[0x0][0x178], !P6 ;  /* 0x00005e00eb007a0c */ /* 0x000fc600077c1270 */
[----:B------:R1:W-:Y:S01]  /*f60a0*/  @P1 STG.E [R20.64], R54 ;  /* 0x0000003614001986 */ /* 0x0003e2000c101904 */
[----:B------:R-:W-:-:S03]  /*f60b0*/  ISETP.LT.AND P1, PT, R232, c[0x0][0x178], !P2 ;  /* 0x00005e00e8007a0c */ /* 0x000fc60005721270 */
[----:B------:R-:W-:Y:S01]  /*f60c0*/  @P3 STG.E [R24.64], R50 ;  /* 0x0000003218003986 */ /* 0x000fe2000c101904 */
[----:B------:R-:W-:Y:S02]  /*f60d0*/  ISETP.LT.AND P3, PT, R233, c[0x0][0x178], !P2 ;  /* 0x00005e00e9007a0c */ /* 0x000fe40005761270 */
[C---:B------:R-:W-:Y:S01]  /*f60e0*/  IADD3 R3, R29.reuse, c[0x0][0x198], RZ ;  /* 0x000066001d037a10 */ /* 0x040fe20007ffe0ff */
[----:B---3--:R-:W-:-:S04]  /*f60f0*/  IMAD.WIDE R4, R29, 0x4, R84 ;  /* 0x000000041d047825 */ /* 0x008fc800078e0254 */
[----:B-1----:R-:W-:Y:S01]  /*f6100*/  IMAD.WIDE R8, R29, 0x4, R78 ;  /* 0x000000041d087825 */ /* 0x002fe200078e024e */
[----:B------:R1:W-:Y:S03]  /*f6110*/  @P5 STG.E [R4.64], R46 ;  /* 0x0000002e04005986 */ /* 0x0003e6000c101904 */
[C---:B-----5:R-:W-:Y:S01]  /*f6120*/  IMAD.WIDE R12, R3.reuse, 0x4, R76 ;  /* 0x00000004030c7825 */ /* 0x060fe200078e024c */
[----:B------:R3:W-:Y:S03]  /*f6130*/  @P6 STG.E [R8.64], R118 ;  /* 0x0000007608006986 */ /* 0x0007e6000c101904 */
[----:B------:R-:W-:Y:S01]  /*f6140*/  IMAD.WIDE R16, R3, 0x4, R86 ;  /* 0x0000000403107825 */ /* 0x000fe200078e0256 */
[----:B------:R5:W-:Y:S04]  /*f6150*/  @P1 STG.E [R12.64], R55 ;  /* 0x000000370c001986 */ /* 0x000be8000c101904 */
[----:B------:R1:W-:Y:S01]  /*f6160*/  @P3 STG.E [R16.64], R51 ;  /* 0x0000003310003986 */ /* 0x0003e2000c101904 */
[----:B--2---:R-:W-:-:S03]  /*f6170*/  ISETP.GE.AND P3, PT, R0, c[0x0][0x17c], PT ;  /* 0x00005f0000007a0c */ /* 0x004fc60003f66270 */
[----:B------:R-:W2:Y:S01]  /*f6180*/  LDL.LU R0, [R1+0x3604] ;  /* 0x0036040001007983 */ /* 0x000ea20000300800 */
[----:B------:R-:W-:Y:S02]  /*f6190*/  ISETP.LT.AND P5, PT, R234, c[0x0][0x178], !P2 ;  /* 0x00005e00ea007a0c */ /* 0x000fe400057a1270 */
[----:B------:R-:W-:Y:S01]  /*f61a0*/  ISETP.LT.AND P2, PT, R235, c[0x0][0x178], !P2 ;  /* 0x00005e00eb007a0c */ /* 0x000fe20005741270 */
[C---:B------:R-:W-:Y:S01]  /*f61b0*/  IMAD.WIDE R20, R3.reuse, 0x4, R84 ;  /* 0x0000000403147825 */ /* 0x040fe200078e0254 */
[----:B------:R-:W-:Y:S01]  /*f61c0*/  ISETP.GE.AND P0, PT, R32, c[0x0][0x17c], PT ;  /* 0x00005f0020007a0c */ /* 0x000fe20003f06270 */
[----:B------:R-:W2:Y:S02]  /*f61d0*/  LDL.LU R33, [R1+0x35f0] ;  /* 0x0035f00001217983 */ /* 0x000ea40000300800 */
[----:B-1----:R-:W-:Y:S01]  /*f61e0*/  IMAD.WIDE R4, R3, 0x4, R78 ;  /* 0x0000000403047825 */ /* 0x002fe200078e024e */
[----:B------:R-:W-:Y:S02]  /*f61f0*/  ISETP.LT.AND P1, PT, R232, c[0x0][0x178], !P4 ;  /* 0x00005e00e8007a0c */ /* 0x000fe40006721270 */
[----:B------:R-:W-:-:S03]  /*f6200*/  ISETP.LT.AND P6, PT, R233, c[0x0][0x178], !P4 ;  /* 0x00005e00e9007a0c */ /* 0x000fc600067c1270 */
[----:B------:R1:W-:Y:S01]  /*f6210*/  @P5 STG.E [R20.64], R47 ;  /* 0x0000002f14005986 */ /* 0x0003e2000c101904 */
[----:B------:R-:W-:Y:S02]  /*f6220*/  ISETP.LT.AND P5, PT, R234, c[0x0][0x178], !P4 ;  /* 0x00005e00ea007a0c */ /* 0x000fe400067a1270 */
[----:B------:R-:W-:Y:S01]  /*f6230*/  IADD3 R25, R3, c[0x0][0x198], RZ ;  /* 0x0000660003197a10 */ /* 0x000fe20007ffe0ff */
[----:B------:R1:W-:Y:S01]  /*f6240*/  @P2 STG.E [R4.64], R119 ;  /* 0x0000007704002986 */ /* 0x0003e2000c101904 */
[----:B------:R-:W-:Y:S02]  /*f6250*/  ISETP.LT.AND P4, PT, R235, c[0x0][0x178], !P4 ;  /* 0x00005e00eb007a0c */ /* 0x000fe40006781270 */
[----:B------:R-:W-:Y:S01]  /*f6260*/  ISETP.LT.AND P2, PT, R232, c[0x0][0x178], !P0 ;  /* 0x00005e00e8007a0c */ /* 0x000fe20004741270 */
[C---:B---3--:R-:W-:Y:S01]  /*f6270*/  IMAD.WIDE R8, R25.reuse, 0x4, R76 ;  /* 0x0000000419087825 */ /* 0x048fe200078e024c */
[----:B------:R-:W-:-:S03]  /*f6280*/  IADD3 R3, R25, c[0x0][0x198], RZ ;  /* 0x0000660019037a10 */ /* 0x000fc60007ffe0ff */
[C---:B-----5:R-:W-:Y:S01]  /*f6290*/  IMAD.WIDE R12, R25.reuse, 0x4, R86 ;  /* 0x00000004190c7825 */ /* 0x060fe200078e0256 */
[----:B------:R3:W-:Y:S03]  /*f62a0*/  @P1 STG.E [R8.64], R250 ;  /* 0x000000fa08001986 */ /* 0x0007e6000c101904 */
[C---:B------:R-:W-:Y:S01]  /*f62b0*/  IMAD.WIDE R16, R25.reuse, 0x4, R84 ;  /* 0x0000000419107825 */ /* 0x040fe200078e0254 */
[----:B------:R5:W-:Y:S03]  /*f62c0*/  @P6 STG.E [R12.64], R42 ;  /* 0x0000002a0c006986 */ /* 0x000be6000c101904 */
[----:B-1----:R-:W-:Y:S01]  /*f62d0*/  IMAD.WIDE R20, R25, 0x4, R78 ;  /* 0x0000000419147825 */ /* 0x002fe200078e024e */
[----:B------:R-:W-:-:S03]  /*f62e0*/  ISETP.LT.AND P1, PT, R233, c[0x0][0x178], !P0 ;  /* 0x00005e00e9007a0c */ /* 0x000fc60004721270 */
[----:B------:R-:W-:Y:S01]  /*f62f0*/  IMAD.WIDE R24, R3, 0x4, R76 ;  /* 0x0000000403187825 */ /* 0x000fe200078e024c */
[----:B------:R1:W-:Y:S01]  /*f6300*/  @P5 STG.E [R16.64], R38 ;  /* 0x0000002610005986 */ /* 0x0003e2000c101904 */
[----:B------:R-:W-:Y:S02]  /*f6310*/  ISETP.LT.AND P6, PT, R234, c[0x0][0x178], !P0 ;  /* 0x00005e00ea007a0c */ /* 0x000fe400047c1270 */
[----:B------:R-:W-:Y:S01]  /*f6320*/  ISETP.LT.AND P0, PT, R235, c[0x0][0x178], !P0 ;  /* 0x00005e00eb007a0c */ /* 0x000fe20004701270 */
[----:B------:R1:W-:Y:S01]  /*f6330*/  @P4 STG.E [R20.64], R74 ;  /* 0x0000004a14004986 */ /* 0x0003e2000c101904 */
[----:B------:R-:W-:-:S03]  /*f6340*/  IMAD.WIDE R4, R3, 0x4, R86 ;  /* 0x0000000403047825 */ /* 0x000fc600078e0256 */
[----:B------:R-:W-:Y:S01]  /*f6350*/  @P2 STG.E [R24.64], R251 ;  /* 0x000000fb18002986 */ /* 0x000fe2000c101904 */
[----:B------:R-:W-:Y:S01]  /*f6360*/  ISETP.LT.AND P2, PT, R232, c[0x0][0x178], !P3 ;  /* 0x00005e00e8007a0c */ /* 0x000fe20005f41270 */
[----:B---3--:R-:W-:-:S04]  /*f6370*/  IMAD.WIDE R8, R3, 0x4, R84 ;  /* 0x0000000403087825 */ /* 0x008fc800078e0254 */
[C---:B-----5:R-:W-:Y:S01]  /*f6380*/  IMAD.WIDE R12, R3.reuse, 0x4, R78 ;  /* 0x00000004030c7825 */ /* 0x060fe200078e024e */
[----:B------:R-:W-:Y:S01]  /*f6390*/  IADD3 R3, R3, c[0x0][0x198], RZ ;  /* 0x0000660003037a10 */ /* 0x000fe20007ffe0ff */
[----:B------:R3:W-:Y:S04]  /*f63a0*/  @P1 STG.E [R4.64], R43 ;  /* 0x0000002b04001986 */ /* 0x0007e8000c101904 */
[----:B-1----:R-:W-:Y:S01]  /*f63b0*/  IMAD.WIDE R16, R3, 0x4, R76 ;  /* 0x0000000403107825 */ /* 0x002fe200078e024c */
[----:B------:R1:W-:Y:S01]  /*f63c0*/  @P6 STG.E [R8.64], R39 ;  /* 0x0000002708006986 */ /* 0x0003e2000c101904 */
[----:B----4-:R-:W-:-:S03]  /*f63d0*/  ISETP.GE.AND P5, PT, R28, c[0x0][0x17c], PT ;  /* 0x00005f001c007a0c */ /* 0x010fc60003fa6270 */
[----:B------:R4:W-:Y:S04]  /*f63e0*/  @P0 STG.E [R12.64], R75 ;  /* 0x0000004b0c000986 */ /* 0x0009e8000c101904 */
[----:B------:R-:W5:Y:S04]  /*f63f0*/  LDL.LU R28, [R1+0x35dc] ;  /* 0x0035dc00011c7983 */ /* 0x000f680000300800 */
[----:B------:R1:W-:Y:S04]  /*f6400*/  @P2 STG.E [R16.64], R230 ;  /* 0x000000e610002986 */ /* 0x0003e8000c101904 */
[----:B------:R-:W5:Y:S01]  /*f6410*/  LDL.LU R32, [R1+0x35d8] ;  /* 0x0035d80001207983 */ /* 0x000f620000300800 */
[----:B--2---:R-:W-:-:S03]  /*f6420*/  ISETP.GE.AND P2, PT, R0, c[0x0][0x17c], PT ;  /* 0x00005f0000007a0c */ /* 0x004fc60003f46270 */
[----:B------:R-:W2:Y:S01]  /*f6430*/  LDL.LU R0, [R1+0x35c4] ;  /* 0x0035c40001007983 */ /* 0x000ea20000300800 */
[----:B------:R-:W-:Y:S02]  /*f6440*/  ISETP.LT.AND P4, PT, R233, c[0x0][0x178], !P3 ;  /* 0x00005e00e9007a0c */ /* 0x000fe40005f81270 */
[----:B------:R-:W-:Y:S02]  /*f6450*/  ISETP.LT.AND P0, PT, R234, c[0x0][0x178], !P3 ;  /* 0x00005e00ea007a0c */ /* 0x000fe40005f01270 */
[----:B------:R-:W-:Y:S02]  /*f6460*/  ISETP.LT.AND P3, PT, R235, c[0x0][0x178], !P3 ;  /* 0x00005e00eb007a0c */ /* 0x000fe40005f61270 */
[----:B------:R-:W-:Y:S02]  /*f6470*/  ISETP.LT.AND P6, PT, R232, c[0x0][0x178], !P5 ;  /* 0x00005e00e8007a0c */ /* 0x000fe40006fc1270 */
[----:B------:R-:W-:Y:S02]  /*f6480*/  ISETP.LT.AND P1, PT, R233, c[0x0][0x178], !P5 ;  /* 0x00005e00e9007a0c */ /* 0x000fe40006f21270 */
[C---:B------:R-:W-:Y:S01]  /*f6490*/  IADD3 R29, R3.reuse, c[0x0][0x198], RZ ;  /* 0x00006600031d7a10 */ /* 0x040fe20007ffe0ff */
[----:B------:R-:W-:-:S04]  /*f64a0*/  IMAD.WIDE R20, R3, 0x4, R86 ;  /* 0x0000000403147825 */ /* 0x000fc800078e0256 */
[C---:B---3--:R-:W-:Y:S01]  /*f64b0*/  IMAD.WIDE R4, R3.reuse, 0x4, R84 ;  /* 0x0000000403047825 */ /* 0x048fe200078e0254 */
[----:B------:R-:W-:Y:S03]  /*f64c0*/  @P4 STG.E [R20.64], R34 ;  /* 0x0000002214004986 */ /* 0x000fe6000c101904 */
[----:B-1----:R-:W-:Y:S01]  /*f64d0*/  IMAD.WIDE R8, R3, 0x4, R78 ;  /* 0x0000000403087825 */ /* 0x002fe200078e024e */
[----:B------:R-:W-:-:S03]  /*f64e0*/  ISETP.LT.AND P4, PT, R234, c[0x0][0x178], !P5 ;  /* 0x00005e00ea007a0c */ /* 0x000fc60006f81270 */
[C---:B----4-:R-:W-:Y:S01]  /*f64f0*/  IMAD.WIDE R12, R29.reuse, 0x4, R76 ;  /* 0x000000041d0c7825 */ /* 0x050fe200078e024c */
[----:B------:R1:W-:Y:S03]  /*f6500*/  @P0 STG.E [R4.64], R30 ;  /* 0x0000001e04000986 */ /* 0x0003e6000c101904 */
[----:B------:R-:W-:Y:S01]  /*f6510*/  IMAD.WIDE R24, R29, 0x4, R86 ;  /* 0x000000041d187825 */ /* 0x000fe200078e0256 */
[----:B------:R3:W-:Y:S01]  /*f6520*/  @P3 STG.E [R8.64], R106 ;  /* 0x0000006a08003986 */ /* 0x0007e2000c101904 */
[----:B------:R-:W-:-:S03]  /*f6530*/  ISETP.LT.AND P5, PT, R235, c[0x0][0x178], !P5 ;  /* 0x00005e00eb007a0c */ /* 0x000fc60006fa1270 */
[----:B------:R4:W-:Y:S01]  /*f6540*/  @P6 STG.E [R12.64], R231 ;  /* 0x000000e70c006986 */ /* 0x0009e2000c101904 */
[----:B------:R-:W-:-:S03]  /*f6550*/  ISETP.LT.AND P6, PT, R232, c[0x0][0x178], !P2 ;  /* 0x00005e00e8007a0c */ /* 0x000fc600057c1270 */
[----:B------:R-:W-:Y:S01]  /*f6560*/  @P1 STG.E [R24.64], R35 ;  /* 0x0000002318001986 */ /* 0x000fe2000c101904 */
[----:B------:R-:W-:Y:S02]  /*f6570*/  ISETP.LT.AND P1, PT, R233, c[0x0][0x178], !P2 ;  /* 0x00005e00e9007a0c */ /* 0x000fe40005721270 */
[----:B------:R-:W-:Y:S02]  /*f6580*/  ISETP.LT.AND P3, PT, R234, c[0x0][0x178], !P2 ;  /* 0x00005e00ea007a0c */ /* 0x000fe40005761270 */
[----:B------:R-:W-:Y:S02]  /*f6590*/  IADD3 R3, R29, c[0x0][0x198], RZ ;  /* 0x000066001d037a10 */ /* 0x000fe40007ffe0ff */
[----:B------:R-:W-:Y:S01]  /*f65a0*/  ISETP.LT.AND P2, PT, R235, c[0x0][0x178], !P2 ;  /* 0x00005e00eb007a0c */ /* 0x000fe20005741270 */
[----:B------:R-:W-:-:S04]  /*f65b0*/  IMAD.WIDE R16, R29, 0x4, R84 ;  /* 0x000000041d107825 */ /* 0x000fc800078e0254 */
[----:B-1----:R-:W-:Y:S01]  /*f65c0*/  IMAD.WIDE R4, R29, 0x4, R78 ;  /* 0x000000041d047825 */ /* 0x002fe200078e024e */
[----:B------:R1:W-:Y:S03]  /*f65d0*/  @P4 STG.E [R16.64], R31 ;  /* 0x0000001f10004986 */ /* 0x0003e6000c101904 */
[C---:B---3--:R-:W-:Y:S01]  /*f65e0*/  IMAD.WIDE R8, R3.reuse, 0x4, R76 ;  /* 0x0000000403087825 */ /* 0x048fe200078e024c */
[----:B------:R3:W-:Y:S03]  /*f65f0*/  @P5 STG.E [R4.64], R107 ;  /* 0x0000006b04005986 */ /* 0x0007e6000c101904 */
[C---:B----4-:R-:W-:Y:S01]  /*f6600*/  IMAD.WIDE R12, R3.reuse, 0x4, R86 ;  /* 0x00000004030c7825 */ /* 0x050fe200078e0256 */
[----:B------:R4:W-:Y:S03]  /*f6610*/  @P6 STG.E [R8.64], R26 ;  /* 0x0000001a08006986 */ /* 0x0009e6000c101904 */
[C---:B------:R-:W-:Y:S01]  /*f6620*/  IMAD.WIDE R20, R3.reuse, 0x4, R84 ;  /* 0x0000000403147825 */ /* 0x040fe200078e0254 */
[----:B------:R2:W-:Y:S03]  /*f6630*/  @P1 STG.E [R12.64], R22 ;  /* 0x000000160c001986 */ /* 0x0005e6000c101904 */
[----:B-1----:R-:W-:Y:S01]  /*f6640*/  IMAD.WIDE R16, R3, 0x4, R78 ;  /* 0x0000000403107825 */ /* 0x002fe200078e024e */
[----:B------:R1:W-:Y:S01]  /*f6650*/  @P3 STG.E [R20.64], R18 ;  /* 0x0000001214003986 */ /* 0x0003e2000c101904 */
[----:B-----5:R-:W-:-:S03]  /*f6660*/  ISETP.GE.AND P4, PT, R28, c[0x0][0x17c], PT ;  /* 0x00005f001c007a0c */ /* 0x020fc60003f86270 */
[----:B------:R-:W-:Y:S04]  /*f6670*/  @P2 STG.E [R16.64], R114 ;  /* 0x0000007210002986 */ /* 0x000fe8000c101904 */
[----:B------:R-:W5:Y:S01]  /*f6680*/  LDL.LU R28, [R1+0x35c0] ;  /* 0x0035c000011c7983 */ /* 0x000f620000300800 */
[----:B--2---:R-:W-:-:S03]  /*f6690*/  ISETP.GE.AND P2, PT, R0, c[0x0][0x17c], PT ;  /* 0x00005f0000007a0c */ /* 0x004fc60003f46270 */
[----:B------:R-:W2:Y:S01]  /*f66a0*/  LDL.LU R0, [R1+0x35ac] ;  /* 0x0035ac0001007983 */ /* 0x000ea20000300800 */
[----:B------:R-:W-:-:S04]  /*f66b0*/  ISETP.GE.AND P0, PT, R33, c[0x0][0x17c], PT ;  /* 0x00005f0021007a0c */ /* 0x000fc80003f06270 */
[----:B------:R-:W-:Y:S02]  /*f66c0*/  ISETP.LT.AND P5, PT, R232, c[0x0][0x178], !P0 ;  /* 0x00005e00e8007a0c */ /* 0x000fe400047a1270 */
[----:B------:R-:W-:Y:S02]  /*f66d0*/  ISETP.LT.AND P3, PT, R233, c[0x0][0x178], !P0 ;  /* 0x00005e00e9007a0c */ /* 0x000fe40004761270 */
[----:B------:R-:W-:Y:S02]  /*f66e0*/  IADD3 R29, R3, c[0x0][0x198], RZ ;  /* 0x00006600031d7a10 */ /* 0x000fe40007ffe0ff */
[----:B------:R-:W-:-:S03]  /*f66f0*/  ISETP.LT.AND P1, PT, R234, c[0x0][0x178], !P0 ;  /* 0x00005e00ea007a0c */ /* 0x000fc60004721270 */
[----:B------:R-:W-:-:S04]  /*f6700*/  IMAD.WIDE R24, R29, 0x4, R76 ;  /* 0x000000041d187825 */ /* 0x000fc800078e024c */
[----:B---3--:R-:W-:Y:S01]  /*f6710*/  IMAD.WIDE R4, R29, 0x4, R86 ;  /* 0x000000041d047825 */ /* 0x008fe200078e0256 */
[----:B------:R-:W-:Y:S01]  /*f6720*/  ISETP.LT.AND P6, PT, R235, c[0x0][0x178], !P0 ;  /* 0x00005e00eb007a0c */ /* 0x000fe200047c1270 */
[----:B------:R3:W-:Y:S01]  /*f6730*/  @P5 STG.E [R24.64], R27 ;  /* 0x0000001b18005986 */ /* 0x0007e2000c101904 */
[----:B------:R-:W-:Y:S01]  /*f6740*/  ISETP.LT.AND P5, PT, R232, c[0x0][0x178], !P4 ;  /* 0x00005e00e8007a0c */ /* 0x000fe200067a1270 */
[----:B----4-:R-:W-:Y:S02]  /*f6750*/  IMAD.WIDE R8, R29, 0x4, R84 ;  /* 0x000000041d087825 */ /* 0x010fe400078e0254 */
[----:B------:R4:W-:Y:S01]  /*f6760*/  @P3 STG.E [R4.64], R23 ;  /* 0x0000001704003986 */ /* 0x0009e2000c101904 */
[----:B------:R-:W-:Y:S01]  /*f6770*/  ISETP.LT.AND P3, PT, R233, c[0x0][0x178], !P4 ;  /* 0x00005e00e9007a0c */ /* 0x000fe20006761270 */
[C---:B------:R-:W-:Y:S01]  /*f6780*/  IMAD.WIDE R12, R29.reuse, 0x4, R78 ;  /* 0x000000041d0c7825 */ /* 0x040fe200078e024e */
[----:B------:R-:W-:Y:S01]  /*f6790*/  IADD3 R29, R29, c[0x0][0x198], RZ ;  /* 0x000066001d1d7a10 */ /* 0x000fe20007ffe0ff */
[----:B------:R4:W-:Y:S01]  /*f67a0*/  @P1 STG.E [R8.64], R19 ;  /* 0x0000001308001986 */ /* 0x0009e2000c101904 */
[----:B------:R-:W-:-:S02]  /*f67b0*/  ISETP.GE.AND P0, PT, R32, c[0x0][0x17c], PT ;  /* 0x00005f0020007a0c */ /* 0x000fc40003f06270 */
[----:B------:R-:W-:Y:S01]  /*f67c0*/  ISETP.LT.AND P1, PT, R234, c[0x0][0x178], !P4 ;  /* 0x00005e00ea007a0c */ /* 0x000fe20006721270 */
[----:B-1----:R-:W-:Y:S01]  /*f67d0*/  IMAD.WIDE R20, R29, 0x4, R76 ;  /* 0x000000041d147825 */ /* 0x002fe200078e024c */
[----:B------:R-:W-:-:S03]  /*f67e0*/  ISETP.LT.AND P4, PT, R235, c[0x0][0x178], !P4 ;  /* 0x00005e00eb007a0c */ /* 0x000fc60006781270 */
[----:B---3--:R-:W-:Y:S01]  /*f67f0*/  IMAD.WIDE R24, R29, 0x4, R86 ;  /* 0x000000041d187825 */ /* 0x008fe200078e0256 */
[----:B------:R1:W-:Y:S01]  /*f6800*/  @P6 STG.E [R12.64], R115 ;  /* 0x000000730c006986 */ /* 0x0003e2000c101904 */
[----:B------:R-:W-:-:S03]  /*f6810*/  ISETP.LT.AND P6, PT, R232, c[0x0][0x178], !P0 ;  /* 0x00005e00e8007a0c */ /* 0x000fc600047c1270 */
[----:B------:R3:W-:Y:S01]  /*f6820*/  @P5 STG.E [R20.64], R14 ;  /* 0x0000000e14005986 */ /* 0x0007e2000c101904 */
[----:B------:R-:W-:-:S03]  /*f6830*/  ISETP.LT.AND P5, PT, R233, c[0x0][0x178], !P0 ;  /* 0x00005e00e9007a0c */ /* 0x000fc600047a1270 */
[----:B------:R3:W-:Y:S01]  /*f6840*/  @P3 STG.E [R24.64], R10 ;  /* 0x0000000a18003986 */ /* 0x0007e2000c101904 */
[----:B------:R-:W-:Y:S01]  /*f6850*/  ISETP.LT.AND P3, PT, R234, c[0x0][0x178], !P0 ;  /* 0x00005e00ea007a0c */ /* 0x000fe20004761270 */
[C---:B----4-:R-:W-:Y:S01]  /*f6860*/  IMAD.WIDE R4, R29.reuse, 0x4, R84 ;  /* 0x000000041d047825 */ /* 0x050fe200078e0254 */
[----:B------:R-:W-:Y:S01]  /*f6870*/  IADD3 R3, R29, c[0x0][0x198], RZ ;  /* 0x000066001d037a10 */ /* 0x000fe20007ffe0ff */
[----:B------:R-:W4:Y:S01]  /*f6880*/  LDS.128 R16, [R2] ;  /* 0x0000000002107984 */ /* 0x000f220000000c00 */
[----:B------:R-:W-:Y:S01]  /*f6890*/  ISETP.LT.AND P0, PT, R235, c[0x0][0x178], !P0 ;  /* 0x00005e00eb007a0c */ /* 0x000fe20004701270 */
[----:B------:R-:W-:Y:S02]  /*f68a0*/  IMAD.WIDE R8, R29, 0x4, R78 ;  /* 0x000000041d087825 */ /* 0x000fe400078e024e */
[----:B------:R-:W-:Y:S02]  /*f68b0*/  @P1 STG.E [R4.64], R6 ;  /* 0x0000000604001986 */ /* 0x000fe4000c101904 */
[----:B-1----:R-:W-:-:S02]  /*f68c0*/  IMAD.WIDE R12, R3, 0x4, R76 ;  /* 0x00000004030c7825 */ /* 0x002fc400078e024c */
[----:B------:R1:W-:Y:S02]  /*f68d0*/  @P4 STG.E [R8.64], R122 ;  /* 0x0000007a08004986 */ /* 0x0003e4000c101904 */
[C---:B---3--:R-:W-:Y:S02]  /*f68e0*/  IMAD.WIDE R20, R3.reuse, 0x4, R86 ;  /* 0x0000000403147825 */ /* 0x048fe400078e0256 */
[----:B------:R-:W3:Y:S02]  /*f68f0*/  LDL.LU R24, [R1+0x35a0] ;  /* 0x0035a00001187983 */ /* 0x000ee40000300800 */
[C---:B------:R-:W-:Y:S02]  /*f6900*/  IMAD.WIDE R22, R3.reuse, 0x4, R84 ;  /* 0x0000000403167825 */ /* 0x040fe400078e0254 */
[----:B------:R2:W-:Y:S02]  /*f6910*/  @P6 STG.E [R12.64], R15 ;  /* 0x0000000f0c006986 */ /* 0x0005e4000c101904 */
[----:B-1----:R-:W-:-:S02]  /*f6920*/  IMAD.WIDE R8, R3, 0x4, R78 ;  /* 0x0000000403087825 */ /* 0x002fc400078e024e */
[----:B------:R1:W-:Y:S04]  /*f6930*/  @P5 STG.E [R20.64], R11 ;  /* 0x0000000b14005986 */ /* 0x0003e8000c101904 */
[----:B------:R1:W-:Y:S04]  /*f6940*/  @P3 STG.E [R22.64], R7 ;  /* 0x0000000716003986 */ /* 0x0003e8000c101904 */
[----:B------:R-:W-:Y:S01]  /*f6950*/  @P0 STG.E [R8.64], R123 ;  /* 0x0000007b08000986 */ /* 0x000fe2000c101904 */
[----:B--2---:R-:W-:-:S03]  /*f6960*/  ISETP.GE.AND P0, PT, R0, c[0x0][0x17c], PT ;  /* 0x00005f0000007a0c */ /* 0x004fc60003f06270 */
[----:B------:R-:W2:Y:S01]  /*f6970*/  LDL.LU R0, [R1+0x3594] ;  /* 0x0035940001007983 */ /* 0x000ea20000300800 */
[----:B------:R-:W-:Y:S02]  /*f6980*/  ISETP.LT.AND P4, PT, R232, c[0x0][0x178], !P2 ;  /* 0x00005e00e8007a0c */ /* 0x000fe40005781270 */
[----:B------:R-:W-:Y:S01]  /*f6990*/  ISETP.LT.AND P5, PT, R233, c[0x0][0x178], !P2 ;  /* 0x00005e00e9007a0c */ /* 0x000fe200057a1270 */
[----:B------:R-:W3:Y:S01]  /*f69a0*/  LDL.LU R26, [R1+0x3588] ;  /* 0x00358800011a7983 */ /* 0x000ee20000300800 */
[----:B------:R-:W-:Y:S02]  /*f69b0*/  ISETP.LT.AND P3, PT, R234, c[0x0][0x178], !P2 ;  /* 0x00005e00ea007a0c */ /* 0x000fe40005761270 */
[----:B------:R-:W-:Y:S02]  /*f69c0*/  IADD3 R25, R3, c[0x0][0x198], RZ ;  /* 0x0000660003197a10 */ /* 0x000fe40007ffe0ff */
[----:B------:R-:W-:-:S03]  /*f69d0*/  ISETP.LT.AND P2, PT, R235, c[0x0][0x178], !P2 ;  /* 0x00005e00eb007a0c */ /* 0x000fc60005741270 */
[----:B------:R-:W-:Y:S01]  /*f69e0*/  IMAD.WIDE R12, R25, 0x4, R76 ;  /* 0x00000004190c7825 */ /* 0x000fe200078e024c */
[----:B-----5:R-:W-:-:S03]  /*f69f0*/  ISETP.GE.AND P1, PT, R28, c[0x0][0x17c], PT ;  /* 0x00005f001c007a0c */ /* 0x020fc60003f26270 */
[----:B-1----:R-:W-:-:S04]  /*f6a00*/  IMAD.WIDE R10, R25, 0x4, R84 ;  /* 0x00000004190a7825 */ /* 0x002fc800078e0254 */
[C---:B------:R-:W-:Y:S01]  /*f6a10*/  IMAD.WIDE R14, R25.reuse, 0x4, R86 ;  /* 0x00000004190e7825 */ /* 0x040fe200078e0256 */
[----:B------:R1:W-:Y:S03]  /*f6a20*/  @P4 STG.E [R12.64], R124 ;  /* 0x0000007c0c004986 */ /* 0x0003e6000c101904 */
[----:B------:R-:W-:Y:S01]  /*f6a30*/  IMAD.WIDE R20, R25, 0x4, R78 ;  /* 0x0000000419147825 */ /* 0x000fe200078e024e */
[----:B------:R-:W-:Y:S01]  /*f6a40*/  ISETP.LT.AND P6, PT, R232, c[0x0][0x178], !P1 ;  /* 0x00005e00e8007a0c */ /* 0x000fe20004fc1270 */
[----:B------:R5:W-:Y:S01]  /*f6a50*/  @P5 STG.E [R14.64], R156 ;  /* 0x0000009c0e005986 */ /* 0x000be2000c101904 */
[----:B------:R-:W-:Y:S02]  /*f6a60*/  ISETP.LT.AND P5, PT, R233, c[0x0][0x178], !P1 ;  /* 0x00005e00e9007a0c */ /* 0x000fe40004fa1270 */
[----:B------:R-:W-:Y:S01]  /*f6a70*/  ISETP.LT.AND P4, PT, R234, c[0x0][0x178], !P1 ;  /* 0x00005e00ea007a0c */ /* 0x000fe20004f81270 */
[----:B------:R-:W-:Y:S01]  /*f6a80*/  @P3 STG.E [R10.64], R196 ;  /* 0x000000c40a003986 */ /* 0x000fe2000c101904 */
[----:B------:R-:W-:-:S03]  /*f6a90*/  IADD3 R3, R25, c[0x0][0x198], RZ ;  /* 0x0000660019037a10 */ /* 0x000fc60007ffe0ff */
[----:B----4-:R4:W-:Y:S01]  /*f6aa0*/  @P2 STG.E [R20.64], R16 ;  /* 0x0000001014002986 */ /* 0x0109e2000c101904 */
[----:B------:R-:W-:Y:S01]  /*f6ab0*/  ISETP.LT.AND P2, PT, R235, c[0x0][0x178], !P1 ;  /* 0x00005e00eb007a0c */ /* 0x000fe20004f41270 */
[C---:B------:R-:W-:Y:S02]  /*f6ac0*/  IMAD.WIDE R22, R3.reuse, 0x4, R76 ;  /* 0x0000000403167825 */ /* 0x040fe400078e024c */
[----:B------:R-:W3:Y:S02]  /*f6ad0*/  LDL.LU R28, [R1+0x3578] ;  /* 0x00357800011c7983 */ /* 0x000ee40000300800 */
[----:B-1----:R-:W-:-:S04]  /*f6ae0*/  IMAD.WIDE R12, R3, 0x4, R86 ;  /* 0x00000004030c7825 */ /* 0x002fc800078e0256 */
[C---:B-----5:R-:W-:Y:S01]  /*f6af0*/  IMAD.WIDE R14, R3.reuse, 0x4, R84 ;  /* 0x00000004030e7825 */ /* 0x060fe200078e0254 */
[----:B------:R1:W-:Y:S03]  /*f6b00*/  @P6 STG.E [R22.64], R125 ;  /* 0x0000007d16006986 */ /* 0x0003e6000c101904 */
[----:B----4-:R-:W-:Y:S01]  /*f6b10*/  IMAD.WIDE R20, R3, 0x4, R78 ;  /* 0x0000000403147825 */ /* 0x010fe200078e024e */
[----:B------:R4:W-:Y:S04]  /*f6b20*/  @P5 STG.E [R12.64], R157 ;  /* 0x0000009d0c005986 */ /* 0x0009e8000c101904 */
[----:B------:R5:W-:Y:S04]  /*f6b30*/  @P4 STG.E [R14.64], R197 ;  /* 0x000000c50e004986 */ /* 0x000be8000c101904 */
[----:B------:R1:W-:Y:S01]  /*f6b40*/  @P2 STG.E [R20.64], R17 ;  /* 0x0000001114002986 */ /* 0x0003e2000c101904 */
[----:B------:R-:W-:-:S05]  /*f6b50*/  LOP3.LUT R194, R2, 0x20, RZ, 0x3c, !PT ;  /* 0x0000002002c27812 */ /* 0x000fca00078e3cff */
[----:B------:R-:W1:Y:S01]  /*f6b60*/  LDS.128 R4, [R194] ;  /* 0x00000000c2047984 */ /* 0x000e620000000c00 */
[----:B--2---:R-:W-:-:S03]  /*f6b70*/  ISETP.GE.AND P2, PT, R0, c[0x0][0x17c], PT ;  /* 0x00005f0000007a0c */ /* 0x004fc60003f46270 */
[----:B------:R-:W2:Y:S01]  /*f6b80*/  LDL.LU R0, [R1+0x356c] ;  /* 0x00356c0001007983 */ /* 0x000ea20000300800 */
[----:B------:R-:W-:Y:S02]  /*f6b90*/  ISETP.LT.AND P6, PT, R232, c[0x0][0x178], !P0 ;  /* 0x00005e00e8007a0c */ /* 0x000fe400047c1270 */
[----:B------:R-:W-:Y:S01]  /*f6ba0*/  ISETP.LT.AND P3, PT, R233, c[0x0][0x178], !P0 ;  /* 0x00005e00e9007a0c */ /* 0x000fe20004761270 */
[----:B------:R-:W2:Y:S01]  /*f6bb0*/  LDL.LU R32, [R1+0x3564] ;  /* 0x0035640001207983 */ /* 0x000ea20000300800 */
[----:B------:R-:W-:Y:S02]  /*f6bc0*/  IADD3 R27, R3, c[0x0][0x198], RZ ;  /* 0x00006600031b7a10 */ /* 0x000fe40007ffe0ff */
[----:B---3--:R-:W-:Y:S01]  /*f6bd0*/  ISETP.GE.AND P1, PT, R24, c[0x0][0x17c], PT ;  /* 0x00005f0018007a0c */ /* 0x008fe20003f26270 */
[----:B------:R-:W3:Y:S02]  /*f6be0*/  LDL.LU R30, [R1+0x3544] ;  /* 0x00354400011e7983 */ /* 0x000ee40000300800 */
[----:B-1----:R-:W-:Y:S01]  /*f6bf0*/  IMAD.WIDE R22, R27, 0x4, R76 ;  /* 0x000000041b167825 */ /* 0x002fe200078e024c */
[----:B------:R-:W-:-:S03]  /*f6c00*/  ISETP.LT.AND P4, PT, R234, c[0x0][0x178], !P0 ;  /* 0x00005e00ea007a0c */ /* 0x000fc60004781270 */
[----:B------:R-:W-:Y:S01]  /*f6c10*/  IMAD.WIDE R24, R27, 0x4, R86 ;  /* 0x000000041b187825 */ /* 0x000fe200078e0256 */
[----:B------:R-:W-:Y:S01]  /*f6c20*/  ISETP.LT.AND P0, PT, R235, c[0x0][0x178], !P0 ;  /* 0x00005e00eb007a0c */ /* 0x000fe20004701270 */
[----:B------:R1:W-:Y:S01]  /*f6c30*/  @P6 STG.E [R22.64], R132 ;  /* 0x0000008416006986 */ /* 0x0003e2000c101904 */
[----:B------:R-:W-:Y:S01]  /*f6c40*/  ISETP.LT.AND P6, PT, R232, c[0x0][0x178], !P1 ;  /* 0x00005e00e8007a0c */ /* 0x000fe20004fc1270 */
[----:B----4-:R-:W-:Y:S01]  /*f6c50*/  IMAD.WIDE R12, R27, 0x4, R84 ;  /* 0x000000041b0c7825 */ /* 0x010fe200078e0254 */
[----:B------:R-:W-:Y:S01]  /*f6c60*/  ISETP.LT.AND P5, PT, R233, c[0x0][0x178], !P1 ;  /* 0x00005e00e9007a0c */ /* 0x000fe20004fa1270 */
[----:B------:R4:W-:Y:S01]  /*f6c70*/  @P3 STG.E [R24.64], R164 ;  /* 0x000000a418003986 */ /* 0x0009e2000c101904 */
[----:B------:R-:W-:Y:S01]  /*f6c80*/  ISETP.LT.AND P3, PT, R234, c[0x0][0x178], !P1 ;  /* 0x00005e00ea007a0c */ /* 0x000fe20004f61270 */
[C---:B-----5:R-:W-:Y:S01]  /*f6c90*/  IMAD.WIDE R14, R27.reuse, 0x4, R78 ;  /* 0x000000041b0e7825 */ /* 0x060fe200078e024e */
[----:B------:R-:W-:Y:S01]  /*f6ca0*/  IADD3 R27, R27, c[0x0][0x198], RZ ;  /* 0x000066001b1b7a10 */ /* 0x000fe20007ffe0ff */
[----:B------:R-:W-:Y:S04]  /*f6cb0*/  @P4 STG.E [R12.64], R204 ;  /* 0x000000cc0c004986 */ /* 0x000fe8000c101904 */
[C---:B------:R-:W-:Y:S01]  /*f6cc0*/  IMAD.WIDE R16, R27.reuse, 0x4, R76 ;  /* 0x000000041b107825 */ /* 0x040fe200078e024c */
[----:B------:R-:W-:Y:S03]  /*f6cd0*/  @P0 STG.E [R14.64], R4 ;  /* 0x000000040e000986 */ /* 0x000fe6000c101904 */
[C---:B------:R-:W-:Y:S01]  /*f6ce0*/  IMAD.WIDE R20, R27.reuse, 0x4, R86 ;  /* 0x000000041b147825 */ /* 0x040fe200078e0256 */
[----:B------:R5:W-:Y:S03]  /*f6cf0*/  @P6 STG.E [R16.64], R133 ;  /* 0x0000008510006986 */ /* 0x000be6000c101904 */
[----:B-1----:R-:W-:Y:S01]  /*f6d00*/  IMAD.WIDE R22, R27, 0x4, R84 ;  /* 0x000000041b167825 */ /* 0x002fe200078e0254 */
[----:B------:R-:W-:Y:S01]  /*f6d10*/  ISETP.LT.AND P1, PT, R235, c[0x0][0x178], !P1 ;  /* 0x00005e00eb007a0c */ /* 0x000fe20004f21270 */
[----:B------:R1:W-:Y:S01]  /*f6d20*/  @P5 STG.E [R20.64], R165 ;  /* 0x000000a514005986 */ /* 0x0003e2000c101904 */
[----:B------:R-:W-:-:S03]  /*f6d30*/  ISETP.LT.AND P4, PT, R232, c[0x0][0x178], !P2 ;  /* 0x00005e00e8007a0c */ /* 0x000fc60005781270 */
[----:B------:R1:W-:Y:S01]  /*f6d40*/  @P3 STG.E [R22.64], R205 ;  /* 0x000000cd16003986 */ /* 0x0003e2000c101904 */
[----:B------:R-:W-:Y:S02]  /*f6d50*/  ISETP.LT.AND P3, PT, R233, c[0x0][0x178], !P2 ;  /* 0x00005e00e9007a0c */ /* 0x000fe40005761270 */
[----:B------:R-:W-:Y:S01]  /*f6d60*/  ISETP.LT.AND P5, PT, R234, c[0x0][0x178], !P2 ;  /* 0x00005e00ea007a0c */ /* 0x000fe200057a1270 */
[C---:B----4-:R-:W-:Y:S01]  /*f6d70*/  IMAD.WIDE R24, R27.reuse, 0x4, R78 ;  /* 0x000000041b187825 */ /* 0x050fe200078e024e */
[----:B------:R-:W-:Y:S01]  /*f6d80*/  IADD3 R3, R27, c[0x0][0x198], RZ ;  /* 0x000066001b037a10 */ /* 0x000fe20007ffe0ff */
[----:B------:R-:W-:Y:S01]  /*f6d90*/  LDS.128 R12, [R252] ;  /* 0x00000000fc0c7984 */ /* 0x000fe20000000c00 */
[----:B------:R-:W-:-:S03]  /*f6da0*/  ISETP.GE.AND P0, PT, R26, c[0x0][0x17c], PT ;  /* 0x00005f001a007a0c */ /* 0x000fc60003f06270 */
[C---:B------:R-:W-:Y:S01]  /*f6db0*/  IMAD.WIDE R26, R3.reuse, 0x4, R76 ;  /* 0x00000004031a7825 */ /* 0x040fe200078e024c */
[----:B------:R4:W-:Y:S03]  /*f6dc0*/  @P1 STG.E [R24.64], R5 ;  /* 0x0000000518001986 */ /* 0x0009e6000c101904 */
[C---:B-----5:R-:W-:Y:S01]  /*f6dd0*/  IMAD.WIDE R16, R3.reuse, 0x4, R86 ;  /* 0x0000000403107825 */ /* 0x060fe200078e0256 */
[----:B------:R-:W-:Y:S03]  /*f6de0*/  @P4 STG.E [R26.64], R140 ;  /* 0x0000008c1a004986 */ /* 0x000fe6000c101904 */
[----:B-1----:R-:W-:Y:S01]  /*f6df0*/  IMAD.WIDE R20, R3, 0x4, R84 ;  /* 0x0000000403147825 */ /* 0x002fe200078e0254 */
[----:B------:R-:W-:Y:S01]  /*f6e00*/  @P3 STG.E [R16.64], R172 ;  /* 0x000000ac10003986 */ /* 0x000fe2000c101904 */
[----:B------:R-:W-:-:S02]  /*f6e10*/  ISETP.LT.AND P4, PT, R232, c[0x0][0x178], !P0 ;  /* 0x00005e00e8007a0c */ /* 0x000fc40004781270 */
[----:B------:R-:W-:Y:S01]  /*f6e20*/  ISETP.LT.AND P1, PT, R233, c[0x0][0x178], !P0 ;  /* 0x00005e00e9007a0c */ /* 0x000fe20004721270 */
[----:B------:R-:W-:Y:S01]  /*f6e30*/  @P5 STG.E [R20.64], R212 ;  /* 0x000000d414005986 */ /* 0x000fe2000c101904 */
[----:B------:R-:W-:Y:S02]  /*f6e40*/  ISETP.LT.AND P5, PT, R234, c[0x0][0x178], !P0 ;  /* 0x00005e00ea007a0c */ /* 0x000fe400047a1270 */
[----:B------:R-:W-:Y:S02]  /*f6e50*/  ISETP.LT.AND P3, PT, R235, c[0x0][0x178], !P0 ;  /* 0x00005e00eb007a0c */ /* 0x000fe40004761270 */
[----:B------:R-:W-:-:S05]  /*f6e60*/  LOP3.LUT R195, R2, 0x40, RZ, 0x3c, !PT ;  /* 0x0000004002c37812 */ /* 0x000fca00078e3cff */
[----:B------:R-:W1:Y:S01]  /*f6e70*/  LDS.128 R8, [R195] ;  /* 0x00000000c3087984 */ /* 0x000e620000000c00 */
[----:B--2---:R-:W-:-:S03]  /*f6e80*/  ISETP.GE.AND P0, PT, R0, c[0x0][0x17c], PT ;  /* 0x00005f0000007a0c */ /* 0x004fc60003f06270 */
[----:B------:R-:W2:Y:S01]  /*f6e90*/  LDL.LU R0, [R1+0x3534] ;  /* 0x0035340001007983 */ /* 0x000ea20000300800 */
[----:B------:R-:W-:Y:S01]  /*f6ea0*/  ISETP.LT.AND P6, PT, R235, c[0x0][0x178], !P2 ;  /* 0x00005e00eb007a0c */ /* 0x000fe200057c1270 */
[C---:B------:R-:W-:Y:S01]  /*f6eb0*/  IMAD.WIDE R22, R3.reuse, 0x4, R78 ;  /* 0x0000000403167825 */ /* 0x040fe200078e024e */
[----:B------:R-:W-:Y:S02]  /*f6ec0*/  IADD3 R3, R3, c[0x0][0x198], RZ ;  /* 0x0000660003037a10 */ /* 0x000fe40007ffe0ff */
[----:B------:R-:W-:-:S03]  /*f6ed0*/  ISETP.GE.AND P2, PT, R28, c[0x0][0x17c], PT ;  /* 0x00005f001c007a0c */ /* 0x000fc60003f46270 */
[C---:B----4-:R-:W-:Y:S01]  /*f6ee0*/  IMAD.WIDE R4, R3.reuse, 0x4, R76 ;  /* 0x0000000403047825 */ /* 0x050fe200078e024c */
[----:B------:R-:W-:-:S05]  /*f6ef0*/  IADD3 R31, R3, c[0x0][0x198], RZ ;  /* 0x00006600031f7a10 */ /* 0x000fca0007ffe0ff */
[----:B-1----:R-:W-:Y:S01]  /*f6f00*/  @P6 STG.E [R22.64], R8 ;  /* 0x0000000816006986 */ /* 0x002fe2000c101904 */
[----:B------:R-:W-:-:S03]  /*f6f10*/  ISETP.LT.AND P6, PT, R232, c[0x0][0x178], !P2 ;  /* 0x00005e00e8007a0c */ /* 0x000fc600057c1270 */
[----:B------:R1:W-:Y:S01]  /*f6f20*/  @P4 STG.E [R4.64], R141 ;  /* 0x0000008d04004986 */ /* 0x0003e2000c101904 */
[----:B------:R-:W-:Y:S01]  /*f6f30*/  ISETP.LT.AND P4, PT, R233, c[0x0][0x178], !P2 ;  /* 0x00005e00e9007a0c */ /* 0x000fe20005781270 */
[----:B------:R-:W-:-:S04]  /*f6f40*/  IMAD.WIDE R24, R3, 0x4, R86 ;  /* 0x0000000403187825 */ /* 0x000fc800078e0256 */
[C---:B------:R-:W-:Y:S01]  /*f6f50*/  IMAD.WIDE R16, R3.reuse, 0x4, R84 ;  /* 0x0000000403107825 */ /* 0x040fe200078e0254 */
[----:B------:R4:W-:Y:S03]  /*f6f60*/  @P1 STG.E [R24.64], R173 ;  /* 0x000000ad18001986 */ /* 0x0009e6000c101904 */
[----:B------:R-:W-:Y:S01]  /*f6f70*/  IMAD.WIDE R26, R3, 0x4, R78 ;  /* 0x00000004031a7825 */ /* 0x000fe200078e024e */
[----:B------:R-:W-:Y:S03]  /*f6f80*/  @P5 STG.E [R16.64], R213 ;  /* 0x000000d510005986 */ /* 0x000fe6000c101904 */
[C---:B------:R-:W-:Y:S01]  /*f6f90*/  IMAD.WIDE R28, R31.reuse, 0x4, R76 ;  /* 0x000000041f1c7825 */ /* 0x040fe200078e024c */
[----:B------:R5:W-:Y:S03]  /*f6fa0*/  @P3 STG.E [R26.64], R9 ;  /* 0x000000091a003986 */ /* 0x000be6000c101904 */
[----:B-1----:R-:W-:Y:S01]  /*f6fb0*/  IMAD.WIDE R4, R31, 0x4, R86 ;  /* 0x000000041f047825 */ /* 0x002fe200078e0256 */
[----:B------:R-:W-:Y:S01]  /*f6fc0*/  ISETP.LT.AND P3, PT, R234, c[0x0][0x178], !P2 ;  /* 0x00005e00ea007a0c */ /* 0x000fe20005761270 */
[----:B------:R-:W-:Y:S01]  /*f6fd0*/  @P6 STG.E [R28.64], R148 ;  /* 0x000000941c006986 */ /* 0x000fe2000c101904 */
[----:B------:R-:W-:-:S02]  /*f6fe0*/  ISETP.LT.AND P2, PT, R235, c[0x0][0x178], !P2 ;  /* 0x00005e00eb007a0c */ /* 0x000fc40005741270 */
[----:B------:R-:W-:Y:S01]  /*f6ff0*/  ISETP.LT.AND P6, PT, R232, c[0x0][0x178], !P0 ;  /* 0x00005e00e8007a0c */ /* 0x000fe200047c1270 */
[----:B------:R-:W-:Y:S01]  /*f7000*/  @P4 STG.E [R4.64], R180 ;  /* 0x000000b404004986 */ /* 0x000fe2000c101904 */
[----:B------:R-:W-:Y:S02]  /*f7010*/  ISETP.LT.AND P4, PT, R233, c[0x0][0x178], !P0 ;  /* 0x00005e00e9007a0c */ /* 0x000fe40004781270 */
[C---:B------:R-:W-:Y:S01]  /*f7020*/  IADD3 R33, R31.reuse, c[0x0][0x198], RZ ;  /* 0x000066001f217a10 */ /* 0x040fe20007ffe0ff */
[C---:B----4-:R-:W-:Y:S01]  /*f7030*/  IMAD.WIDE R24, R31.reuse, 0x4, R84 ;  /* 0x000000041f187825 */ /* 0x050fe200078e0254 */
[----:B------:R1:W4:Y:S03]  /*f7040*/  LDS.128 R20, [R2+0x800] ;  /* 0x0008000002147984 */ /* 0x0003260000000c00 */
[----:B-----5:R-:W-:Y:S01]  /*f7050*/  IMAD.WIDE R8, R31, 0x4, R78 ;  /* 0x000000041f087825 */ /* 0x020fe200078e024e */
[----:B------:R-:W-:Y:S03]  /*f7060*/  @P3 STG.E [R24.64], R220 ;  /* 0x000000dc18003986 */ /* 0x000fe6000c101904 */
[C---:B------:R-:W-:Y:S01]  /*f7070*/  IMAD.WIDE R16, R33.reuse, 0x4, R76 ;  /* 0x0000000421107825 */ /* 0x040fe200078e024c */
[----:B------:R5:W-:Y:S03]  /*f7080*/  @P2 STG.E [R8.64], R12 ;  /* 0x0000000c08002986 */ /* 0x000be6000c101904 */
[----:B-1----:R-:W-:Y:S01]  /*f7090*/  IMAD.WIDE R2, R33, 0x4, R86 ;  /* 0x0000000421027825 */ /* 0x002fe200078e0256 */
[----:B------:R-:W-:Y:S01]  /*f70a0*/  @P6 STG.E [R16.64], R149 ;  /* 0x0000009510006986 */ /* 0x000fe2000c101904 */
[----:B------:R-:W-:-:S03]  /*f70b0*/  ISETP.GE.AND P1, PT, R32, c[0x0][0x17c], PT ;  /* 0x00005f0020007a0c */ /* 0x000fc60003f26270 */
[----:B------:R1:W-:Y:S04]  /*f70c0*/  @P4 STG.E [R2.64], R181 ;  /* 0x000000b502004986 */ /* 0x0003e8000c101904 */
[----:B------:R-:W4:Y:S01]  /*f70d0*/  LDL.LU R32, [R1+0x3524] ;  /* 0x0035240001207983 */ /* 0x000f220000300800 */
[----:B------:R-:W-:-:S04]  /*f70e0*/  IMAD.WIDE R4, R33, 0x4, R84 ;  /* 0x0000000421047825 */ /* 0x000fc800078e0254 */
[C---:B------:R-:W-:Y:S01]  /*f70f0*/  IMAD.WIDE R28, R33.reuse, 0x4, R78 ;  /* 0x00000004211c7825 */ /* 0x040fe200078e024e */
[----:B------:R-:W-:Y:S01]  /*f7100*/  IADD3 R35, R33, c[0x0][0x198], RZ ;  /* 0x0000660021237a10 */ /* 0x000fe20007ffe0ff */
[----:B------:R-:W1:Y:S01]  /*f7110*/  LDS.128 R24, [R194+0x800] ;  /* 0x00080000c2187984 */ /* 0x000e620000000c00 */
[----:B--2---:R-:W-:-:S03]  /*f7120*/  ISETP.GE.AND P4, PT, R0, c[0x0][0x17c], PT ;  /* 0x00005f0000007a0c */ /* 0x004fc60003f86270 */
[----:B------:R-:W2:Y:S04]  /*f7130*/  LDL.LU R0, [R1+0x3514] ;  /* 0x0035140001007983 */ /* 0x000ea80000300800 */
[----:B------:R-:W2:Y:S01]  /*f7140*/  LDL.LU R36, [R1+0x3508] ;  /* 0x0035080001247983 */ /* 0x000ea20000300800 */
[----:B------:R-:W-:Y:S02]  /*f7150*/  ISETP.LT.AND P3, PT, R234, c[0x0][0x178], !P0 ;  /* 0x00005e00ea007a0c */ /* 0x000fe40004761270 */
[----:B------:R-:W-:Y:S02]  /*f7160*/  ISETP.LT.AND P0, PT, R235, c[0x0][0x178], !P0 ;  /* 0x00005e00eb007a0c */ /* 0x000fe40004701270 */
[----:B------:R-:W-:Y:S02]  /*f7170*/  ISETP.LT.AND P6, PT, R232, c[0x0][0x178], !P1 ;  /* 0x00005e00e8007a0c */ /* 0x000fe40004fc1270 */
[----:B------:R-:W-:-:S02]  /*f7180*/  ISETP.LT.AND P2, PT, R233, c[0x0][0x178], !P1 ;  /* 0x00005e00e9007a0c */ /* 0x000fc40004f41270 */
[----:B---3--:R-:W-:Y:S01]  /*f7190*/  ISETP.GE.AND P5, PT, R30, c[0x0][0x17c], PT ;  /* 0x00005f001e007a0c */ /* 0x008fe20003fa6270 */
[----:B-----5:R-:W-:Y:S01]  /*f71a0*/  IMAD.WIDE R8, R35, 0x4, R86 ;  /* 0x0000000423087825 */ /* 0x020fe200078e0256 */
[----:B------:R-:W3:Y:S04]  /*f71b0*/  LDL.LU R34, [R1+0x34fc] ;  /* 0x0034fc0001227983 */ /* 0x000ee80000300800 */
[----:B------:R5:W-:Y:S04]  /*f71c0*/  @P3 STG.E [R4.64], R221 ;  /* 0x000000dd04003986 */ /* 0x000be8000c101904 */
[----:B------:R4:W-:Y:S01]  /*f71d0*/  @P0 STG.E [R28.64], R13 ;  /* 0x0000000d1c000986 */ /* 0x0009e2000c101904 */
[----:B------:R-:W-:-:S02]  /*f71e0*/  ISETP.LT.AND P0, PT, R234, c[0x0][0x178], !P1 ;  /* 0x00005e00ea007a0c */ /* 0x000fc40004f01270 */
[----:B------:R-:W-:Y:S01]  /*f71f0*/  ISETP.LT.AND P1, PT, R235, c[0x0][0x178], !P1 ;  /* 0x00005e00eb007a0c */ /* 0x000fe20004f21270 */
[----:B------:R-:W-:-:S04]  /*f7200*/  IMAD.WIDE R30, R35, 0x4, R76 ;  /* 0x00000004231e7825 */ /* 0x000fc800078e024c */
[C---:B-1----:R-:W-:Y:S01]  /*f7210*/  IMAD.WIDE R2, R35.reuse, 0x4, R84 ;  /* 0x0000000423027825 */ /* 0x042fe200078e0254 */
[----:B------:R-:W-:Y:S03]  /*f7220*/  @P6 STG.E [R30.64], R128 ;  /* 0x000000801e006986 */ /* 0x000fe6000c101904 */
[----:B-----5:R-:W-:Y:S01]  /*f7230*/  IMAD.WIDE R4, R35, 0x4, R78 ;  /* 0x0000000423047825 */ /* 0x020fe200078e024e */
[----:B------:R1:W-:Y:S04]  /*f7240*/  @P2 STG.E [R8.64], R160 ;  /* 0x000000a008002986 */ /* 0x0003e8000c101904 */
[----:B------:R5:W-:Y:S04]  /*f7250*/  @P0 STG.E [R2.64], R200 ;  /* 0x000000c802000986 */ /* 0x000be8000c101904 */
[----:B----4-:R4:W-:Y:S01]  /*f7260*/  @P1 STG.E [R4.64], R20 ;  /* 0x0000001404001986 */ /* 0x0109e2000c101904 */
[----:B------:R-:W-:-:S02]  /*f7270*/  ISETP.LT.AND P3, PT, R232, c[0x0][0x178], !P5 ;  /* 0x00005e00e8007a0c */ /* 0x000fc40006f61270 */
[----:B------:R-:W-:Y:S01]  /*f7280*/  ISETP.LT.AND P2, PT, R233, c[0x0][0x178], !P5 ;  /* 0x00005e00e9007a0c */ /* 0x000fe20006f41270 */
[----:B------:R-:W2:Y:S01]  /*f7290*/  LDS.128 R28, [R195+0x800] ;  /* 0x00080000c31c7984 */ /* 0x000ea20000000c00 */
[----:B------:R-:W-:Y:S02]  /*f72a0*/  ISETP.LT.AND P6, PT, R234, c[0x0][0x178], !P5 ;  /* 0x00005e00ea007a0c */ /* 0x000fe40006fc1270 */
[----:B------:R-:W-:Y:S02]  /*f72b0*/  IADD3 R37, R35, c[0x0][0x198], RZ ;  /* 0x0000660023257a10 */ /* 0x000fe40007ffe0ff */
[----:B------:R-:W-:-:S03]  /*f72c0*/  ISETP.LT.AND P5, PT, R235, c[0x0][0x178], !P5 ;  /* 0x00005e00eb007a0c */ /* 0x000fc60006fa1270 */
[----:B------:R-:W-:-:S04]  /*f72d0*/  IMAD.WIDE R12, R37, 0x4, R76 ;  /* 0x00000004250c7825 */ /* 0x000fc800078e024c */
[C---:B-1----:R-:W-:Y:S01]  /*f72e0*/  IMAD.WIDE R8, R37.reuse, 0x4, R86 ;  /* 0x0000000425087825 */ /* 0x042fe200078e0256 */
[----:B--2---:R-:W-:Y:S02]  /*f72f0*/  ISETP.GE.AND P1, PT, R0, c[0x0][0x17c], PT ;  /* 0x00005f0000007a0c */ /* 0x004fe40003f26270 */
[----:B------:R-:W2:Y:S01]  /*f7300*/  LDL.LU R0, [R1+0x34e8] ;  /* 0x0034e80001007983 */ /* 0x000ea20000300800 */
[----:B------:R-:W-:Y:S01]  /*f7310*/  ISETP.GE.AND P0, PT, R32, c[0x0][0x17c], PT ;  /* 0x00005f0020007a0c */ /* 0x000fe20003f06270 */
[C---:B------:R-:W-:Y:S02]  /*f7320*/  IMAD.WIDE R16, R37.reuse, 0x4, R84 ;  /* 0x0000000425107825 */ /* 0x040fe400078e0254 */
[----:B------:R-:W-:Y:S02]  /*f7330*/  @P3 STG.E [R12.64], R129 ;  /* 0x000000810c003986 */ /* 0x000fe4000c101904 */
[----:B------:R-:W-:Y:S01]  /*f7340*/  IMAD.WIDE R32, R37, 0x4, R78 ;  /* 0x0000000425207825 */ /* 0x000fe200078e024e */
[----:B------:R-:W-:Y:S01]  /*f7350*/  ISETP.LT.AND P3, PT, R232, c[0x0][0x178], !P4 ;  /* 0x00005e00e8007a0c */ /* 0x000fe20006761270 */
[----:B------:R1:W-:Y:S01]  /*f7360*/  @P2 STG.E [R8.64], R161 ;  /* 0x000000a108002986 */ /* 0x0003e2000c101904 */
[----:B------:R-:W-:-:S03]  /*f7370*/  ISETP.LT.AND P2, PT, R233, c[0x0][0x178], !P4 ;  /* 0x00005e00e9007a0c */ /* 0x000fc60006741270 */
[----:B------:R-:W-:Y:S01]  /*f7380*/  @P6 STG.E [R16.64], R201 ;  /* 0x000000c910006986 */ /* 0x000fe2000c101904 */
[----:B------:R-:W-:-:S03]  /*f7390*/  IADD3 R37, R37, c[0x0][0x198], RZ ;  /* 0x0000660025257a10 */ /* 0x000fc60007ffe0ff */
[----:B------:R-:W-:Y:S01]  /*f73a0*/  @P5 STG.E [R32.64], R21 ;  /* 0x0000001520005986 */ /* 0x000fe2000c101904 */
[----:B------:R-:W-:Y:S02]  /*f73b0*/  ISETP.LT.AND P5, PT, R234, c[0x0][0x178], !P4 ;  /* 0x00005e00ea007a0c */ /* 0x000fe400067a1270 */
[----:B------:R-:W-:Y:S01]  /*f73c0*/  ISETP.LT.AND P4, PT, R235, c[0x0][0x178], !P4 ;  /* 0x00005e00eb007a0c */ /* 0x000fe20006781270 */
[C---:B-----5:R-:W-:Y:S01]  /*f73d0*/  IMAD.WIDE R2, R37.reuse, 0x4, R76 ;  /* 0x0000000425027825 */ /* 0x060fe200078e024c */
[----:B------:R-:W5:Y:S03]  /*f73e0*/  LDL.LU R38, [R1+0x34e0] ;  /* 0x0034e00001267983 */ /* 0x000f660000300800 */
[C---:B----4-:R-:W-:Y:S01]  /*f73f0*/  IMAD.WIDE R4, R37.reuse, 0x4, R86 ;  /* 0x0000000425047825 */ /* 0x050fe200078e0256 */
[----:B------:R-:W-:Y:S03]  /*f7400*/  @P3 STG.E [R2.64], R136 ;  /* 0x0000008802003986 */ /* 0x000fe6000c101904 */
[C---:B-1----:R-:W-:Y:S01]  /*f7410*/  IMAD.WIDE R8, R37.reuse, 0x4, R84 ;  /* 0x0000000425087825 */ /* 0x042fe200078e0254 */
[----:B------:R-:W-:Y:S03]  /*f7420*/  @P2 STG.E [R4.64], R168 ;  /* 0x000000a804002986 */ /* 0x000fe6000c101904 */
[----:B------:R-:W-:Y:S01]  /*f7430*/  IMAD.WIDE R12, R37, 0x4, R78 ;  /* 0x00000004250c7825 */ /* 0x000fe200078e024e */
[----:B------:R-:W-:Y:S01]  /*f7440*/  @P5 STG.E [R8.64], R208 ;  /* 0x000000d008005986 */ /* 0x000fe2000c101904 */
[----:B------:R-:W-:-:S03]  /*f7450*/  ISETP.GE.AND P5, PT, R36, c[0x0][0x17c], PT ;  /* 0x00005f0024007a0c */ /* 0x000fc60003fa6270 */
[----:B------:R1:W-:Y:S04]  /*f7460*/  @P4 STG.E [R12.64], R24 ;  /* 0x000000180c004986 */ /* 0x0003e8000c101904 */
[----:B------:R-:W4:Y:S04]  /*f7470*/  LDL.LU R36, [R1+0x34d0] ;  /* 0x0034d00001247983 */ /* 0x000f280000300800 */
[----:B-1----:R-:W4:Y:S01]  /*f7480*/  LDL.LU R24, [R1+0x34bc] ;  /* 0x0034bc0001187983 */ /* 0x002f220000300800 */
[----:B------:R-:W-:Y:S02]  /*f7490*/  ISETP.LT.AND P6, PT, R232, c[0x0][0x178], !P0 ;  /* 0x00005e00e8007a0c */ /* 0x000fe400047c1270 */
[----:B------:R-:W-:-:S02]  /*f74a0*/  ISETP.LT.AND P3, PT, R233, c[0x0][0x178], !P0 ;  /* 0x00005e00e9007a0c */ /* 0x000fc40004761270 */
[----:B------:R-:W-:Y:S02]  /*f74b0*/  ISETP.LT.AND P2, PT, R234, c[0x0][0x178], !P0 ;  /* 0x00005e00ea007a0c */ /* 0x000fe40004741270 */
[----:B------:R-:W-:-:S05]  /*f74c0*/  IADD3 R35, R37, c[0x0][0x198], RZ ;  /* 0x0000660025237a10 */ /* 0x000fca0007ffe0ff */
[----:B------:R-:W-:-:S04]  /*f74d0*/  IMAD.WIDE R16, R35, 0x4, R76 ;  /* 0x0000000423107825 */ /* 0x000fc800078e024c */
[C---:B------:R-:W-:Y:S01]  /*f74e0*/  IMAD.WIDE R2, R35.reuse, 0x4, R86 ;  /* 0x0000000423027825 */ /* 0x040fe200078e0256 */
[----:B------:R1:W-:Y:S03]  /*f74f0*/  @P6 STG.E [R16.64], R137 ;  /* 0x0000008910006986 */ /* 0x0003e6000c101904 */
[----:B------:R-:W-:Y:S01]  /*f7500*/  IMAD.WIDE R4, R35, 0x4, R84 ;  /* 0x0000000423047825 */ /* 0x000fe200078e0254 */
[----:B------:R-:W-:Y:S01]  /*f7510*/  ISETP.LT.AND P0, PT, R235, c[0x0][0x178], !P0 ;  /* 0x00005e00eb007a0c */ /* 0x000fe20004701270 */
[----:B------:R1:W-:Y:S01]  /*f7520*/  @P3 STG.E [R2.64], R169 ;  /* 0x000000a902003986 */ /* 0x0003e2000c101904 */
[----:B------:R-:W-:Y:S02]  /*f7530*/  ISETP.LT.AND P6, PT, R232, c[0x0][0x178], !P1 ;  /* 0x00005e00e8007a0c */ /* 0x000fe40004fc1270 */
[----:B------:R-:W-:Y:S01]  /*f7540*/  ISETP.LT.AND P4, PT, R233, c[0x0][0x178], !P1 ;  /* 0x00005e00e9007a0c */ /* 0x000fe20004f81270 */
[----:B------:R1:W-:Y:S01]  /*f7550*/  @P2 STG.E [R4.64], R209 ;  /* 0x000000d104002986 */ /* 0x0003e2000c101904 */
[----:B------:R-:W-:-:S02]  /*f7560*/  ISETP.LT.AND P2, PT, R234, c[0x0][0x178], !P1 ;  /* 0x00005e00ea007a0c */ /* 0x000fc40004f41270 */
[C---:B------:R-:W-:Y:S01]  /*f7570*/  IADD3 R21, R35.reuse, c[0x0][0x198], RZ ;  /* 0x0000660023157a10 */ /* 0x040fe20007ffe0ff */
[----:B------:R-:W-:-:S04]  /*f7580*/  IMAD.WIDE R8, R35, 0x4, R78 ;  /* 0x0000000423087825 */ /* 0x000fc800078e024e */
[C---:B------:R-:W-:Y:S01]  /*f7590*/  IMAD.WIDE R12, R21.reuse, 0x4, R76 ;  /* 0x00000004150c7825 */ /* 0x040fe200078e024c */
[----:B------:R2:W-:Y:S03]  /*f75a0*/  @P0 STG.E [R8.64], R25 ;  /* 0x0000001908000986 */ /* 0x0005e6000c101904 */
[C---:B-1----:R-:W-:Y:S01]  /*f75b0*/  IMAD.WIDE R16, R21.reuse, 0x4, R86 ;  /* 0x0000000415107825 */ /* 0x042fe200078e0256 */
[----:B------:R1:W-:Y:S03]  /*f75c0*/  @P6 STG.E [R12.64], R144 ;  /* 0x000000900c006986 */ /* 0x0003e6000c101904 */
[----:B------:R-:W-:Y:S01]  /*f75d0*/  IMAD.WIDE R2, R21, 0x4, R84 ;  /* 0x0000000415027825 */ /* 0x000fe200078e0254 */
[----:B------:R1:W-:Y:S04]  /*f75e0*/  @P4 STG.E [R16.64], R176 ;  /* 0x000000b010004986 */ /* 0x0003e8000c101904 */
[----:B------:R1:W-:Y:S01]  /*f75f0*/  @P2 STG.E [R2.64], R216 ;  /* 0x000000d802002986 */ /* 0x0003e2000c101904 */
[----:B--2---:R-:W-:-:S03]  /*f7600*/  ISETP.GE.AND P2, PT, R0, c[0x0][0x17c], PT ;  /* 0x00005f0000007a0c */ /* 0x004fc60003f46270 */
[----:B------:R-:W2:Y:S01]  /*f7610*/  LDL.LU R0, [R1+0x34b0] ;  /* 0x0034b00001007983 */ /* 0x000ea20000300800 */
[----:B---3--:R-:W-:Y:S02]  /*f7620*/  ISETP.GE.AND P3, PT, R34, c[0x0][0x17c], PT ;  /* 0x00005f0022007a0c */ /* 0x008fe40003f66270 */
[----:B------:R-:W-:Y:S01]  /*f7630*/  ISETP.LT.AND P1, PT, R235, c[0x0][0x178], !P1 ;  /* 0x00005e00eb007a0c */ /* 0x000fe20004f21270 */
[----:B------:R-:W3:Y:S01]  /*f7640*/  LDS.128 R32, [R252+0x800] ;  /* 0x00080000fc207984 */ /* 0x000ee20000000c00 */
[----:B------:R-:W-:Y:S01]  /*f7650*/  ISETP.LT.AND P4, PT, R232, c[0x0][0x178], !P5 ;  /* 0x00005e00e8007a0c */ /* 0x000fe20006f81270 */
[C---:B------:R-:W-:Y:S01]  /*f7660*/  IMAD.WIDE R4, R21.reuse, 0x4, R78 ;  /* 0x0000000415047825 */ /* 0x040fe200078e024e */
[----:B------:R-:W-:Y:S02]  /*f7670*/  IADD3 R21, R21, c[0x0][0x198], RZ ;  /* 0x0000660015157a10 */ /* 0x000fe40007ffe0ff */
[----:B------:R-:W-:-:S03]  /*f7680*/  ISETP.LT.AND P6, PT, R233, c[0x0][0x178], !P5 ;  /* 0x00005e00e9007a0c */ /* 0x000fc60006fc1270 */
[----:B------:R-:W-:Y:S01]  /*f7690*/  IMAD.WIDE R8, R21, 0x4, R76 ;  /* 0x0000000415087825 */ /* 0x000fe200078e024c */
[----:B------:R-:W-:Y:S02]  /*f76a0*/  ISETP.LT.AND P0, PT, R234, c[0x0][0x178], !P5 ;  /* 0x00005e00ea007a0c */ /* 0x000fe40006f01270 */
[----:B------:R-:W-:Y:S01]  /*f76b0*/  ISETP.LT.AND P5, PT, R235, c[0x0][0x178], !P5 ;  /* 0x00005e00eb007a0c */ /* 0x000fe20006fa1270 */
[----:B------:R5:W-:Y:S01]  /*f76c0*/  @P1 STG.E [R4.64], R28 ;  /* 0x0000001c04001986 */ /* 0x000be2000c101904 */
[----:B------:R-:W-:-:S03]  /*f76d0*/  ISETP.LT.AND P1, PT, R232, c[0x0][0x178], !P3 ;  /* 0x00005e00e8007a0c */ /* 0x000fc60005f21270 */
[----:B------:R3:W-:Y:S01]  /*f76e0*/  @P4 STG.E [R8.64], R145 ;  /* 0x0000009108004986 */ /* 0x0007e2000c101904 */
[----:B------:R-:W-:Y:S01]  /*f76f0*/  ISETP.LT.AND P4, PT, R233, c[0x0][0x178], !P3 ;  /* 0x00005e00e9007a0c */ /* 0x000fe20005f81270 */
[C---:B-1----:R-:W-:Y:S01]  /*f7700*/  IMAD.WIDE R12, R21.reuse, 0x4, R86 ;  /* 0x00000004150c7825 */ /* 0x042fe200078e0256 */
[----:B------:R-:W-:-:S03]  /*f7710*/  IADD3 R25, R21, c[0x0][0x198], RZ ;  /* 0x0000660015197a10 */ /* 0x000fc60007ffe0ff */
[C---:B------:R-:W-:Y:S01]  /*f7720*/  IMAD.WIDE R16, R21.reuse, 0x4, R84 ;  /* 0x0000000415107825 */ /* 0x040fe200078e0254 */
[----:B------:R1:W-:Y:S03]  /*f7730*/  @P6 STG.E [R12.64], R177 ;  /* 0x000000b10c006986 */ /* 0x0003e6000c101904 */
[----:B------:R-:W-:Y:S01]  /*f7740*/  IMAD.WIDE R2, R21, 0x4, R78 ;  /* 0x0000000415027825 */ /* 0x000fe200078e024e */
[----:B------:R1:W-:Y:S03]  /*f7750*/  @P0 STG.E [R16.64], R217 ;  /* 0x000000d910000986 */ /* 0x0003e6000c101904 */
[----:B-----5:R-:W-:Y:S01]  /*f7760*/  IMAD.WIDE R4, R25, 0x4, R76 ;  /* 0x0000000419047825 */ /* 0x020fe200078e024c */
[----:B------:R-:W-:-:S03]  /*f7770*/  ISETP.LT.AND P0, PT, R234, c[0x0][0x178], !P3 ;  /* 0x00005e00ea007a0c */ /* 0x000fc60005f01270 */
[----:B------:R-:W-:Y:S01]  /*f7780*/  IMAD.WIDE R20, R25, 0x4, R86 ;  /* 0x0000000419147825 */ /* 0x000fe200078e0256 */
[----:B------:R-:W-:Y:S01]  /*f7790*/  ISETP.LT.AND P3, PT, R235, c[0x0][0x178], !P3 ;  /* 0x00005e00eb007a0c */ /* 0x000fe20005f61270 */
[----:B------:R5:W-:Y:S01]  /*f77a0*/  @P5 STG.E [R2.64], R29 ;  /* 0x0000001d02005986 */ /* 0x000be2000c101904 */
[----:B------:R-:W-:Y:S02]  /*f77b0*/  ISETP.LT.AND P6, PT, R232, c[0x0][0x178], !P2 ;  /* 0x00005e00e8007a0c */ /* 0x000fe400057c1270 */
[----:B------:R-:W-:Y:S01]  /*f77c0*/  ISETP.LT.AND P5, PT, R233, c[0x0][0x178], !P2 ;  /* 0x00005e00e9007a0c */ /* 0x000fe200057a1270 */
[----:B------:R4:W-:Y:S01]  /*f77d0*/  @P1 STG.E [R4.64], R152 ;  /* 0x0000009804001986 */ /* 0x0009e2000c101904 */
[----:B------:R-:W-:-:S03]  /*f77e0*/  IADD3 R37, R25, c[0x0][0x198], RZ ;  /* 0x0000660019257a10 */ /* 0x000fc60007ffe0ff */
[----:B------:R-:W-:Y:S01]  /*f77f0*/  @P4 STG.E [R20.64], R184 ;  /* 0x000000b814004986 */ /* 0x000fe2000c101904 */
[----:B------:R-:W-:Y:S01]  /*f7800*/  ISETP.LT.AND P4, PT, R234, c[0x0][0x178], !P2 ;  /* 0x00005e00ea007a0c */ /* 0x000fe20005781270 */
[----:B---3--:R-:W-:-:S04]  /*f7810*/  IMAD.WIDE R8, R25, 0x4, R84 ;  /* 0x0000000419087825 */ /* 0x008fc800078e0254 */
[----:B-1----:R-:W-:Y:S01]  /*f7820*/  IMAD.WIDE R12, R25, 0x4, R78 ;  /* 0x00000004190c7825 */ /* 0x002fe200078e024e */
[----:B------:R-:W-:Y:S03]  /*f7830*/  @P0 STG.E [R8.64], R224 ;  /* 0x000000e008000986 */ /* 0x000fe6000c101904 */
[----:B------:R-:W-:Y:S01]  /*f7840*/  IMAD.WIDE R16, R37, 0x4, R76 ;  /* 0x0000000425107825 */ /* 0x000fe200078e024c */
[----:B------:R-:W-:-:S03]  /*f7850*/  ISETP.GE.AND P1, PT, R38, c[0x0][0x17c], PT ;  /* 0x00005f0026007a0c */ /* 0x000fc60003f26270 */
[C---:B-----5:R-:W-:Y:S01]  /*f7860*/  IMAD.WIDE R2, R37.reuse, 0x4, R86 ;  /* 0x0000000425027825 */ /* 0x060fe200078e0256 */
[----:B------:R1:W-:Y:S03]  /*f7870*/  @P3 STG.E [R12.64], R32 ;  /* 0x000000200c003986 */ /* 0x0003e6000c101904 */
[----:B----4-:R-:W-:Y:S01]  /*f7880*/  IMAD.WIDE R4, R37, 0x4, R84 ;  /* 0x0000000425047825 */ /* 0x010fe200078e0254 */
[----:B------:R3:W-:Y:S01]  /*f7890*/  @P6 STG.E [R16.64], R153 ;  /* 0x0000009910006986 */ /* 0x0007e2000c101904 */
[----:B------:R-:W-:-:S03]  /*f78a0*/  ISETP.LT.AND P6, PT, R232, c[0x0][0x178], !P1 ;  /* 0x00005e00e8007a0c */ /* 0x000fc60004fc1270 */
[----:B------:R4:W-:Y:S01]  /*f78b0*/  @P5 STG.E [R2.64], R185 ;  /* 0x000000b902005986 */ /* 0x0009e2000c101904 */
[----:B------:R-:W-:-:S03]  /*f78c0*/  ISETP.LT.AND P3, PT, R233, c[0x0][0x178], !P1 ;  /* 0x00005e00e9007a0c */ /* 0x000fc60004f61270 */
[----:B-1----:R-:W5:Y:S01]  /*f78d0*/  LDL.LU R32, [R1+0x34a8] ;  /* 0x0034a80001207983 */ /* 0x002f620000300800 */
[----:B------:R-:W-:-:S03]  /*f78e0*/  ISETP.LT.AND P5, PT, R235, c[0x0][0x178], !P1 ;  /* 0x00005e00eb007a0c */ /* 0x000fc60004fa1270 */
[----:B------:R1:W-:Y:S01]  /*f78f0*/  @P4 STG.E [R4.64], R225 ;  /* 0x000000e104004986 */ /* 0x0003e2000c101904 */
[----:B------:R-:W-:Y:S02]  /*f7900*/  ISETP.LT.AND P4, PT, R234, c[0x0][0x178], !P1 ;  /* 0x00005e00ea007a0c */ /* 0x000fe40004f81270 */
[----:B------:R-:W-:Y:S01]  /*f7910*/  ISETP.GE.AND P1, PT, R24, c[0x0][0x17c], PT ;  /* 0x00005f0018007a0c */ /* 0x000fe20003f26270 */
[----:B------:R-:W5:Y:S04]  /*f7920*/  LDL.LU R28, [R1+0x34a0] ;  /* 0x0034a000011c7983 */ /* 0x000f680000300800 */
[----:B------:R-:W5:Y:S01]  /*f7930*/  LDL.LU R24, [R1+0x3494] ;  /* 0x0034940001187983 */ /* 0x000f620000300800 */
[----:B------:R-:W-:Y:S02]  /*f7940*/  ISETP.LT.AND P2, PT, R235, c[0x0][0x178], !P2 ;  /* 0x00005e00eb007a0c */ /* 0x000fe40005741270 */
[C---:B------:R-:W-:Y:S01]  /*f7950*/  IADD3 R21, R37.reuse, c[0x0][0x198], RZ ;  /* 0x0000660025157a10 */ /* 0x040fe20007ffe0ff */
[----:B------:R-:W-:-:S04]  /*f7960*/  IMAD.WIDE R8, R37, 0x4, R78 ;  /* 0x0000000425087825 */ /* 0x000fc800078e024e */
[----:B------:R-:W-:-:S04]  /*f7970*/  IMAD.WIDE R12, R21, 0x4, R76 ;  /* 0x00000004150c7825 */ /* 0x000fc800078e024c */
[C---:B---3--:R-:W-:Y:S02]  /*f7980*/  IMAD.WIDE R16, R21.reuse, 0x4, R86 ;  /* 0x0000000415107825 */ /* 0x048fe400078e0256 */
[----:B------:R3:W-:Y:S02]  /*f7990*/  @P2 STG.E [R8.64], R33 ;  /* 0x0000002108002986 */ /* 0x0007e4000c101904 */
[----:B----4-:R-:W-:Y:S02]  /*f79a0*/  IMAD.WIDE R2, R21, 0x4, R84 ;  /* 0x0000000415027825 */ /* 0x010fe400078e0254 */
[----:B------:R4:W-:Y:S04]  /*f79b0*/  @P6 STG.E [R12.64], R126 ;  /* 0x0000007e0c006986 */ /* 0x0009e8000c101904 */
[----:B------:R1:W-:Y:S04]  /*f79c0*/  @P3 STG.E [R16.64], R158 ;  /* 0x0000009e10003986 */ /* 0x0003e8000c101904 */
[----:B------:R1:W-:Y:S01]  /*f79d0*/  @P4 STG.E [R2.64], R198 ;  /* 0x000000c602004986 */ /* 0x0003e2000c101904 */
[----:B--2---:R-:W-:-:S03]  /*f79e0*/  ISETP.GE.AND P4, PT, R0, c[0x0][0x17c], PT ;  /* 0x00005f0000007a0c */ /* 0x004fc60003f86270 */
[----:B------:R-:W2:Y:S01]  /*f79f0*/  LDL.LU R0, [R1+0x3490] ;  /* 0x0034900001007983 */ /* 0x000ea20000300800 */
[----:B------:R-:W-:Y:S01]  /*f7a00*/  ISETP.GE.AND P0, PT, R36, c[0x0][0x17c], PT ;  /* 0x00005f0024007a0c */ /* 0x000fe20003f06270 */
[----:B-1----:R-:W-:-:S03]  /*f7a10*/  IMAD.WIDE R4, R21, 0x4, R78 ;  /* 0x0000000415047825 */ /* 0x002fc600078e024e */
[----:B------:R-:W-:Y:S02]  /*f7a20*/  ISETP.LT.AND P2, PT, R232, c[0x0][0x178], !P0 ;  /* 0x00005e00e8007a0c */ /* 0x000fe40004741270 */
[----:B------:R-:W-:Y:S02]  /*f7a30*/  IADD3 R21, R21, c[0x0][0x198], RZ ;  /* 0x0000660015157a10 */ /* 0x000fe40007ffe0ff */
[----:B------:R-:W-:-:S03]  /*f7a40*/  ISETP.LT.AND P6, PT, R233, c[0x0][0x178], !P0 ;  /* 0x00005e00e9007a0c */ /* 0x000fc600047c1270 */
[----:B---3--:R-:W-:Y:S01]  /*f7a50*/  IMAD.WIDE R8, R21, 0x4, R76 ;  /* 0x0000000415087825 */ /* 0x008fe200078e024c */
[----:B------:R-:W-:Y:S01]  /*f7a60*/  ISETP.LT.AND P3, PT, R234, c[0x0][0x178], !P0 ;  /* 0x00005e00ea007a0c */ /* 0x000fe20004761270 */
[----:B------:R1:W-:Y:S01]  /*f7a70*/  @P5 STG.E [R4.64], R18 ;  /* 0x0000001204005986 */ /* 0x0003e2000c101904 */
[----:B------:R-:W-:Y:S02]  /*f7a80*/  ISETP.LT.AND P0, PT, R235, c[0x0][0x178], !P0 ;  /* 0x00005e00eb007a0c */ /* 0x000fe40004701270 */
[----:B------:R-:W-:Y:S01]  /*f7a90*/  ISETP.LT.AND P5, PT, R232, c[0x0][0x178], !P1 ;  /* 0x00005e00e8007a0c */ /* 0x000fe20004fa1270 */
[----:B------:R3:W-:Y:S01]  /*f7aa0*/  @P2 STG.E [R8.64], R127 ;  /* 0x0000007f08002986 */ /* 0x0007e2000c101904 */
[----:B------:R-:W-:Y:S01]  /*f7ab0*/  ISETP.LT.AND P2, PT, R233, c[0x0][0x178], !P1 ;  /* 0x00005e00e9007a0c */ /* 0x000fe20004f41270 */
[C---:B----4-:R-:W-:Y:S01]  /*f7ac0*/  IMAD.WIDE R12, R21.reuse, 0x4, R86 ;  /* 0x00000004150c7825 */ /* 0x050fe200078e0256 */
[----:B------:R-:W-:-:S03]  /*f7ad0*/  IADD3 R25, R21, c[0x0][0x198], RZ ;  /* 0x0000660015197a10 */ /* 0x000fc60007ffe0ff */
[C---:B------:R-:W-:Y:S01]  /*f7ae0*/  IMAD.WIDE R16, R21.reuse, 0x4, R84 ;  /* 0x0000000415107825 */ /* 0x040fe200078e0254 */
[----:B------:R4:W-:Y:S03]  /*f7af0*/  @P6 STG.E [R12.64], R159 ;  /* 0x0000009f0c006986 */ /* 0x0009e6000c101904 */
[----:B------:R-:W-:Y:S01]  /*f7b00*/  IMAD.WIDE R2, R21, 0x4, R78 ;  /* 0x0000000415027825 */ /* 0x000fe200078e024e */
[----:B------:R3:W-:Y:S03]  /*f7b10*/  @P3 STG.E [R16.64], R199 ;  /* 0x000000c710003986 */ /* 0x0007e6000c101904 */
[----:B-1----:R-:W-:Y:S01]  /*f7b20*/  IMAD.WIDE R4, R25, 0x4, R76 ;  /* 0x0000000419047825 */ /* 0x002fe200078e024c */
[----:B------:R-:W-:-:S03]  /*f7b30*/  ISETP.LT.AND P3, PT, R234, c[0x0][0x178], !P1 ;  /* 0x00005e00ea007a0c */ /* 0x000fc60004f61270 */
[----:B------:R-:W-:Y:S01]  /*f7b40*/  IMAD.WIDE R20, R25, 0x4, R86 ;  /* 0x0000000419147825 */ /* 0x000fe200078e0256 */
[----:B------:R-:W-:Y:S01]  /*f7b50*/  ISETP.LT.AND P1, PT, R235, c[0x0][0x178], !P1 ;  /* 0x00005e00eb007a0c */ /* 0x000fe20004f21270 */
[----:B------:R1:W-:Y:S01]  /*f7b60*/  @P0 STG.E [R2.64], R19 ;  /* 0x0000001302000986 */ /* 0x0003e2000c101904 */
[----:B------:R-:W-:-:S03]  /*f7b70*/  ISETP.LT.AND P6, PT, R232, c[0x0][0x178], !P4 ;  /* 0x00005e00e8007a0c */ /* 0x000fc600067c1270 */
[----:B------:R1:W-:Y:S01]  /*f7b80*/  @P5 STG.E [R4.64], R134 ;  /* 0x0000008604005986 */ /* 0x0003e2000c101904 */
[----:B------:R-:W-:-:S03]  /*f7b90*/  ISETP.LT.AND P5, PT, R233, c[0x0][0x178], !P4 ;  /* 0x00005e00e9007a0c */ /* 0x000fc600067a1270 */
[----:B------:R1:W-:Y:S01]  /*f7ba0*/  @P2 STG.E [R20.64], R166 ;  /* 0x000000a614002986 */ /* 0x0003e2000c101904 */
[----:B------:R-:W-:Y:S02]  /*f7bb0*/  ISETP.LT.AND P2, PT, R234, c[0x0][0x178], !P4 ;  /* 0x00005e00ea007a0c */ /* 0x000fe40006741270 */
[C---:B------:R-:W-:Y:S01]  /*f7bc0*/  IADD3 R29, R25.reuse, c[0x0][0x198], RZ ;  /* 0x00006600191d7a10 */ /* 0x040fe20007ffe0ff */
[----:B---3--:R-:W-:-:S04]  /*f7bd0*/  IMAD.WIDE R8, R25, 0x4, R84 ;  /* 0x0000000419087825 */ /* 0x008fc800078e0254 */
[----:B----4-:R-:W-:Y:S01]  /*f7be0*/  IMAD.WIDE R12, R25, 0x4, R78 ;  /* 0x00000004190c7825 */ /* 0x010fe200078e024e */
[----:B------:R3:W-:Y:S03]  /*f7bf0*/  @P3 STG.E [R8.64], R206 ;  /* 0x000000ce08003986 */ /* 0x0007e6000c101904 */
[C---:B------:R-:W-:Y:S01]  /*f7c00*/  IMAD.WIDE R16, R29.reuse, 0x4, R76 ;  /* 0x000000041d107825 */ /* 0x040fe200078e024c */
[----:B------:R4:W-:Y:S03]  /*f7c10*/  @P1 STG.E [R12.64], R6 ;  /* 0x000000060c001986 */ /* 0x0009e6000c101904 */
[C---:B-1----:R-:W-:Y:S01]  /*f7c20*/  IMAD.WIDE R2, R29.reuse, 0x4, R86 ;  /* 0x000000041d027825 */ /* 0x042fe200078e0256 */
[----:B------:R1:W-:Y:S03]  /*f7c30*/  @P6 STG.E [R16.64], R135 ;  /* 0x0000008710006986 */ /* 0x0003e6000c101904 */
[----:B------:R-:W-:Y:S01]  /*f7c40*/  IMAD.WIDE R4, R29, 0x4, R84 ;  /* 0x000000041d047825 */ /* 0x000fe200078e0254 */
[----:B------:R1:W-:Y:S01]  /*f7c50*/  @P5 STG.E [R2.64], R167 ;  /* 0x000000a702005986 */ /* 0x0003e2000c101904 */
[----:B-----5:R-:W-:-:S03]  /*f7c60*/  ISETP.GE.AND P0, PT, R32, c[0x0][0x17c], PT ;  /* 0x00005f0020007a0c */ /* 0x020fc60003f06270 */
[----:B------:R5:W-:Y:S01]  /*f7c70*/  @P2 STG.E [R4.64], R207 ;  /* 0x000000cf04002986 */ /* 0x000be2000c101904 */
[----:B------:R-:W-:Y:S02]  /*f7c80*/  ISETP.LT.AND P6, PT, R232, c[0x0][0x178], !P0 ;  /* 0x00005e00e8007a0c */ /* 0x000fe400047c1270 */
[----:B------:R-:W-:Y:S02]  /*f7c90*/  ISETP.LT.AND P3, PT, R233, c[0x0][0x178], !P0 ;  /* 0x00005e00e9007a0c */ /* 0x000fe40004761270 */
[----:B------:R-:W-:Y:S02]  /*f7ca0*/  ISETP.LT.AND P2, PT, R234, c[0x0][0x178], !P0 ;  /* 0x00005e00ea007a0c */ /* 0x000fe40004741270 */
[C---:B------:R-:W-:Y:S02]  /*f7cb0*/  ISETP.LT.AND P5, PT, R235.reuse, c[0x0][0x178], !P0 ;  /* 0x00005e00eb007a0c */ /* 0x040fe400047a1270 */
[----:B------:R-:W-:Y:S02]  /*f7cc0*/  ISETP.GE.AND P0, PT, R24, c[0x0][0x17c], PT ;  /* 0x00005f0018007a0c */ /* 0x000fe40003f06270 */
[----:B------:R-:W5:Y:S04]  /*f7cd0*/  LDL.LU R24, [R1+0x348c] ;  /* 0x00348c0001187983 */ /* 0x000f680000300800 */
[----:B------:R-:W5:Y:S04]  /*f7ce0*/  LDL.LU R20, [R1+0x3480] ;  /* 0x0034800001147983 */ /* 0x000f680000300800 */
[----:B------:R-:W5:Y:S01]  /*f7cf0*/  LDL.LU R18, [R1+0x347c] ;  /* 0x00347c0001127983 */ /* 0x000f620000300800 */
[----:B------:R-:W-:-:S02]  /*f7d00*/  ISETP.LT.AND P4, PT, R235, c[0x0][0x178], !P4 ;  /* 0x00005e00eb007a0c */ /* 0x000fc40006781270 */
[C---:B------:R-:W-:Y:S01]  /*f7d10*/  IADD3 R19, R29.reuse, c[0x0][0x198], RZ ;  /* 0x000066001d137a10 */ /* 0x040fe20007ffe0ff */
[----:B---3--:R-:W-:-:S04]  /*f7d20*/  IMAD.WIDE R8, R29, 0x4, R78 ;  /* 0x000000041d087825 */ /* 0x008fc800078e024e */
[----:B----4-:R-:W-:-:S04]  /*f7d30*/  IMAD.WIDE R12, R19, 0x4, R76 ;  /* 0x00000004130c7825 */ /* 0x010fc800078e024c */
[C---:B-1----:R-:W-:Y:S02]  /*f7d40*/  IMAD.WIDE R16, R19.reuse, 0x4, R86 ;  /* 0x0000000413107825 */ /* 0x042fe400078e0256 */
[----:B------:R1:W-:Y:S02]  /*f7d50*/  @P4 STG.E [R8.64], R7 ;  /* 0x0000000708004986 */ /* 0x0003e4000c101904 */
[----:B------:R-:W-:Y:S02]  /*f7d60*/  IMAD.WIDE R2, R19, 0x4, R84 ;  /* 0x0000000413027825 */ /* 0x000fe400078e0254 */
[----:B------:R3:W-:Y:S04]  /*f7d70*/  @P6 STG.E [R12.64], R142 ;  /* 0x0000008e0c006986 */ /* 0x0007e8000c101904 */
[----:B------:R-:W-:Y:S04]  /*f7d80*/  @P3 STG.E [R16.64], R174 ;  /* 0x000000ae10003986 */ /* 0x000fe8000c101904 */
[----:B------:R4:W-:Y:S01]  /*f7d90*/  @P2 STG.E [R2.64], R214 ;  /* 0x000000d602002986 */ /* 0x0009e2000c101904 */
[----:B--2---:R-:W-:-:S03]  /*f7da0*/  ISETP.GE.AND P2, PT, R0, c[0x0][0x17c], PT ;  /* 0x00005f0000007a0c */ /* 0x004fc60003f46270 */
[----:B------:R-:W2:Y:S01]  /*f7db0*/  LDL.LU R0, [R1+0x346c] ;  /* 0x00346c0001007983 */ /* 0x000ea20000300800 */
[----:B------:R-:W-:Y:S01]  /*f7dc0*/  ISETP.GE.AND P1, PT, R28, c[0x0][0x17c], PT ;  /* 0x00005f001c007a0c */ /* 0x000fe20003f26270 */
[----:B-----5:R-:W-:-:S03]  /*f7dd0*/  IMAD.WIDE R4, R19, 0x4, R78 ;  /* 0x0000000413047825 */ /* 0x020fc600078e024e */
[----:B------:R-:W-:Y:S02]  /*f7de0*/  ISETP.LT.AND P4, PT, R232, c[0x0][0x178], !P1 ;  /* 0x00005e00e8007a0c */ /* 0x000fe40004f81270 */
[----:B------:R-:W-:Y:S02]  /*f7df0*/  IADD3 R19, R19, c[0x0][0x198], RZ ;  /* 0x0000660013137a10 */ /* 0x000fe40007ffe0ff */
[----:B------:R-:W-:-:S03]  /*f7e00*/  ISETP.LT.AND P6, PT, R233, c[0x0][0x178], !P1 ;  /* 0x00005e00e9007a0c */ /* 0x000fc60004fc1270 */
[----:B-1----:R-:W-:Y:S01]  /*f7e10*/  IMAD.WIDE R6, R19, 0x4, R76 ;  /* 0x0000000413067825 */ /* 0x002fe200078e024c */
[----:B------:R-:W-:Y:S01]  /*f7e20*/  ISETP.LT.AND P3, PT, R234, c[0x0][0x178], !P1 ;  /* 0x00005e00ea007a0c */ /* 0x000fe20004f61270 */
[----:B------:R1:W-:Y:S01]  /*f7e30*/  @P5 STG.E [R4.64], R10 ;  /* 0x0000000a04005986 */ /* 0x0003e2000c101904 */
[----:B------:R-:W-:Y:S02]  /*f7e40*/  ISETP.LT.AND P1, PT, R235, c[0x0][0x178], !P1 ;  /* 0x00005e00eb007a0c */ /* 0x000fe40004f21270 */
[----:B------:R-:W-:Y:S01]  /*f7e50*/  ISETP.LT.AND P5, PT, R232, c[0x0][0x178], !P0 ;  /* 0x00005e00e8007a0c */ /* 0x000fe200047a1270 */
[----:B------:R5:W-:Y:S01]  /*f7e60*/  @P4 STG.E [R6.64], R143 ;  /* 0x0000008f06004986 */ /* 0x000be2000c101904 */
[----:B------:R-:W-:Y:S01]  /*f7e70*/  ISETP.LT.AND P4, PT, R233, c[0x0][0x178], !P0 ;  /* 0x00005e00e9007a0c */ /* 0x000fe20004781270 */
[C---:B------:R-:W-:Y:S01]  /*f7e80*/  IMAD.WIDE R8, R19.reuse, 0x4, R86 ;  /* 0x0000000413087825 */ /* 0x040fe200078e0256 */
[----:B------:R-:W-:-:S03]  /*f7e90*/  IADD3 R21, R19, c[0x0][0x198], RZ ;  /* 0x0000660013157a10 */ /* 0x000fc60007ffe0ff */
[C---:B---3--:R-:W-:Y:S01]  /*f7ea0*/  IMAD.WIDE R12, R19.reuse, 0x4, R84 ;  /* 0x00000004130c7825 */ /* 0x048fe200078e0254 */
[----:B------:R3:W-:Y:S03]  /*f7eb0*/  @P6 STG.E [R8.64], R175 ;  /* 0x000000af08006986 */ /* 0x0007e6000c101904 */
[----:B----4-:R-:W-:Y:S01]  /*f7ec0*/  IMAD.WIDE R2, R19, 0x4, R78 ;  /* 0x0000000413027825 */ /* 0x010fe200078e024e */
        /* <DEDUP_REMOVED lines=12> */
[----:B-----5:R-:W-:-:S04]  /*f7f90*/  IMAD.WIDE R6, R21, 0x4, R84 ;  /* 0x0000000415067825 */ /* 0x020fc800078e0254 */
[----:B---3--:R-:W-:Y:S01]  /*f7fa0*/  IMAD.WIDE R8, R21, 0x4, R78 ;  /* 0x0000000415087825 */ /* 0x008fe200078e024e */
[----:B------:R-:W-:Y:S03]  /*f7fb0*/  @P3 STG.E [R6.64], R222 ;  /* 0x000000de06003986 */ /* 0x000fe6000c101904 */
[C---:B----4-:R-:W-:Y:S01]  /*f7fc0*/  IMAD.WIDE R12, R19.reuse, 0x4, R76 ;  /* 0x00000004130c7825 */ /* 0x050fe200078e024c */
[----:B------:R3:W-:Y:S03]  /*f7fd0*/  @P0 STG.E [R8.64], R14 ;  /* 0x0000000e08000986 */ /* 0x0007e6000c101904 */
[C---:B-1----:R-:W-:Y:S01]  /*f7fe0*/  IMAD.WIDE R2, R19.reuse, 0x4, R86 ;  /* 0x0000000413027825 */ /* 0x042fe200078e0256 */
[----:B------:R-:W-:Y:S03]  /*f7ff0*/  @P6 STG.E [R12.64], R151 ;  /* 0x000000970c006986 */ /* 0x000fe6000c101904 */
[----:B------:R-:W-:Y:S01]  /*f8000*/  IMAD.WIDE R4, R19, 0x4, R84 ;  /* 0x0000000413047825 */ /* 0x000fe200078e0254 */
[----:B------:R1:W-:Y:S04]  /*f8010*/  @P5 STG.E [R2.64], R183 ;  /* 0x000000b702005986 */ /* 0x0003e8000c101904 */
[----:B------:R4:W-:Y:S01]  /*f8020*/  @P4 STG.E [R4.64], R223 ;  /* 0x000000df04004986 */ /* 0x0009e2000c101904 */
[----:B------:R-:W-:-:S04]  /*f8030*/  ISETP.GE.AND P1, PT, R24, c[0x0][0x17c], PT ;  /* 0x00005f0018007a0c */ /* 0x000fc80003f26270 */
[----:B------:R-:W-:Y:S02]  /*f8040*/  ISETP.LT.AND P6, PT, R232, c[0x0][0x178], !P1 ;  /* 0x00005e00e8007a0c */ /* 0x000fe40004fc1270 */
[----:B------:R-:W-:Y:S02]  /*f8050*/  ISETP.LT.AND P3, PT, R233, c[0x0][0x178], !P1 ;  /* 0x00005e00e9007a0c */ /* 0x000fe40004f61270 */
[----:B------:R-:W-:Y:S02]  /*f8060*/  ISETP.LT.AND P4, PT, R234, c[0x0][0x178], !P1 ;  /* 0x00005e00ea007a0c */ /* 0x000fe40004f81270 */
[C---:B------:R-:W-:Y:S02]  /*f8070*/  ISETP.LT.AND P5, PT, R235.reuse, c[0x0][0x178], !P1 ;  /* 0x00005e00eb007a0c */ /* 0x040fe40004fa1270 */
[----:B------:R-:W-:Y:S02]  /*f8080*/  ISETP.GE.AND P1, PT, R18, c[0x0][0x17c], PT ;  /* 0x00005f0012007a0c */ /* 0x000fe40003f26270 */
[----:B------:R-:W5:Y:S01]  /*f8090*/  LDL.LU R18, [R1+0x3468] ;  /* 0x0034680001127983 */ /* 0x000f620000300800 */
[----:B------:R-:W-:-:S03]  /*f80a0*/  ISETP.LT.AND P2, PT, R235, c[0x0][0x178], !P2 ;  /* 0x00005e00eb007a0c */ /* 0x000fc60005741270 */
[----:B------:R-:W5:Y:S01]  /*f80b0*/  LDL.LU R16, [R1+0x3460] ;  /* 0x0034600001107983 */ /* 0x000f620000300800 */
[----:B------:R-:W-:-:S03]  /*f80c0*/  IADD3 R17, R19, c[0x0][0x198], RZ ;  /* 0x0000660013117a10 */ /* 0x000fc60007ffe0ff */
[----:B---3--:R-:W3:Y:S01]  /*f80d0*/  LDL.LU R14, [R1+0x345c] ;  /* 0x00345c00010e7983 */ /* 0x008ee20000300800 */
[----:B------:R-:W-:-:S04]  /*f80e0*/  IMAD.WIDE R6, R19, 0x4, R78 ;  /* 0x0000000413067825 */ /* 0x000fc800078e024e */
[C---:B------:R-:W-:Y:S01]  /*f80f0*/  IMAD.WIDE R8, R17.reuse, 0x4, R76 ;  /* 0x0000000411087825 */ /* 0x040fe200078e024c */
[----:B------:R2:W-:Y:S03]  /*f8100*/  @P2 STG.E [R6.64], R15 ;  /* 0x0000000f06002986 */ /* 0x0005e6000c101904 */
[C---:B------:R-:W-:Y:S01]  /*f8110*/  IMAD.WIDE R10, R17.reuse, 0x4, R86 ;  /* 0x00000004110a7825 */ /* 0x040fe200078e0256 */
[----:B------:R2:W-:Y:S03]  /*f8120*/  @P6 STG.E [R8.64], R130 ;  /* 0x0000008208006986 */ /* 0x0005e6000c101904 */
[----:B-1----:R-:W-:Y:S01]  /*f8130*/  IMAD.WIDE R2, R17, 0x4, R84 ;  /* 0x0000000411027825 */ /* 0x002fe200078e0254 */
[----:B------:R1:W-:Y:S04]  /*f8140*/  @P3 STG.E [R10.64], R162 ;  /* 0x000000a20a003986 */ /* 0x0003e8000c101904 */
[----:B------:R1:W-:Y:S01]  /*f8150*/  @P4 STG.E [R2.64], R202 ;  /* 0x000000ca02004986 */ /* 0x0003e2000c101904 */
[----:B--2---:R-:W-:-:S03]  /*f8160*/  ISETP.GE.AND P4, PT, R0, c[0x0][0x17c], PT ;  /* 0x00005f0000007a0c */ /* 0x004fc60003f86270 */
[----:B------:R-:W2:Y:S01]  /*f8170*/  LDL.LU R0, [R1+0x3698] ;  /* 0x0036980001007983 */ /* 0x000ea20000300800 */
[----:B------:R-:W-:Y:S01]  /*f8180*/  ISETP.GE.AND P0, PT, R20, c[0x0][0x17c], PT ;  /* 0x00005f0014007a0c */ /* 0x000fe20003f06270 */
[----:B----4-:R-:W-:-:S03]  /*f8190*/  IMAD.WIDE R4, R17, 0x4, R78 ;  /* 0x0000000411047825 */ /* 0x010fc600078e024e */
[----:B------:R-:W-:Y:S02]  /*f81a0*/  ISETP.LT.AND P3, PT, R232, c[0x0][0x178], !P0 ;  /* 0x00005e00e8007a0c */ /* 0x000fe40004761270 */
[----:B------:R-:W-:Y:S02]  /*f81b0*/  ISETP.LT.AND P6, PT, R233, c[0x0][0x178], !P0 ;  /* 0x00005e00e9007a0c */ /* 0x000fe400047c1270 */
[----:B------:R-:W-:Y:S02]  /*f81c0*/  ISETP.LT.AND P2, PT, R234, c[0x0][0x178], !P0 ;  /* 0x00005e00ea007a0c */ /* 0x000fe40004741270 */
[----:B------:R-:W-:Y:S01]  /*f81d0*/  IADD3 R17, R17, c[0x0][0x198], RZ ;  /* 0x0000660011117a10 */ /* 0x000fe20007ffe0ff */
[----:B------:R4:W-:Y:S01]  /*f81e0*/  @P5 STG.E [R4.64], R22 ;  /* 0x0000001604005986 */ /* 0x0009e2000c101904 */
[----:B------:R-:W-:Y:S02]  /*f81f0*/  ISETP.LT.AND P0, PT, R235, c[0x0][0x178], !P0 ;  /* 0x00005e00eb007a0c */ /* 0x000fe40004701270 */
[----:B------:R-:W-:Y:S01]  /*f8200*/  ISETP.LT.AND P5, PT, R232, c[0x0][0x178], !P1 ;  /* 0x00005e00e8007a0c */ /* 0x000fe20004fa1270 */
[C---:B------:R-:W-:Y:S01]  /*f8210*/  IMAD.WIDE R6, R17.reuse, 0x4, R76 ;  /* 0x0000000411067825 */ /* 0x040fe200078e024c */
[----:B------:R-:W-:-:S03]  /*f8220*/  IADD3 R15, R17, c[0x0][0x198], RZ ;  /* 0x00006600110f7a10 */ /* 0x000fc60007ffe0ff */
[C---:B------:R-:W-:Y:S01]  /*f8230*/  IMAD.WIDE R8, R17.reuse, 0x4, R86 ;  /* 0x0000000411087825 */ /* 0x040fe200078e0256 */
[----:B------:R4:W-:Y:S03]  /*f8240*/  @P3 STG.E [R6.64], R131 ;  /* 0x0000008306003986 */ /* 0x0009e6000c101904 */
[----:B-1----:R-:W-:Y:S01]  /*f8250*/  IMAD.WIDE R10, R17, 0x4, R84 ;  /* 0x00000004110a7825 */ /* 0x002fe200078e0254 */
[----:B------:R1:W-:Y:S01]  /*f8260*/  @P6 STG.E [R8.64], R163 ;  /* 0x000000a308006986 */ /* 0x0003e2000c101904 */
[----:B------:R-:W-:Y:S02]  /*f8270*/  ISETP.LT.AND P3, PT, R233, c[0x0][0x178], !P1 ;  /* 0x00005e00e9007a0c */ /* 0x000fe40004f61270 */
[----:B------:R-:W-:Y:S01]  /*f8280*/  IMAD.WIDE R2, R17, 0x4, R78 ;  /* 0x0000000411027825 */ /* 0x000fe200078e024e */
[----:B------:R1:W-:Y:S01]  /*f8290*/  @P2 STG.E [R10.64], R203 ;  /* 0x000000cb0a002986 */ /* 0x0003e2000c101904 */
[----:B------:R-:W-:-:S02]  /*f82a0*/  ISETP.LT.AND P2, PT, R234, c[0x0][0x178], !P1 ;  /* 0x00005e00ea007a0c */ /* 0x000fc40004f41270 */
[----:B----4-:R-:W-:Y:S01]  /*f82b0*/  IMAD.WIDE R4, R15, 0x4, R76 ;  /* 0x000000040f047825 */ /* 0x010fe200078e024c */
[----:B------:R-:W-:Y:S01]  /*f82c0*/  ISETP.LT.AND P1, PT, R235, c[0x0][0x178], !P1 ;  /* 0x00005e00eb007a0c */ /* 0x000fe20004f21270 */
[----:B------:R4:W-:Y:S01]  /*f82d0*/  @P0 STG.E [R2.64], R23 ;  /* 0x0000001702000986 */ /* 0x0009e2000c101904 */
[----:B------:R-:W-:-:S03]  /*f82e0*/  ISETP.LT.AND P6, PT, R232, c[0x0][0x178], !P4 ;  /* 0x00005e00e8007a0c */ /* 0x000fc600067c1270 */
[----:B------:R-:W-:Y:S01]  /*f82f0*/  @P5 STG.E [R4.64], R138 ;  /* 0x0000008a04005986 */ /* 0x000fe2000c101904 */
[----:B------:R-:W-:Y:S02]  /*f8300*/  ISETP.LT.AND P5, PT, R233, c[0x0][0x178], !P4 ;  /* 0x00005e00e9007a0c */ /* 0x000fe400067a1270 */
[C---:B------:R-:W-:Y:S01]  /*f8310*/  IADD3 R17, R15.reuse, c[0x0][0x198], RZ ;  /* 0x000066000f117a10 */ /* 0x040fe20007ffe0ff */
[----:B------:R-:W-:-:S04]  /*f8320*/  IMAD.WIDE R12, R15, 0x4, R86 ;  /* 0x000000040f0c7825 */ /* 0x000fc800078e0256 */
[C---:B------:R-:W-:Y:S01]  /*f8330*/  IMAD.WIDE R6, R15.reuse, 0x4, R84 ;  /* 0x000000040f067825 */ /* 0x040fe200078e0254 */
[----:B------:R4:W-:Y:S03]  /*f8340*/  @P3 STG.E [R12.64], R170 ;  /* 0x000000aa0c003986 */ /* 0x0009e6000c101904 */
[----:B-1----:R-:W-:Y:S01]  /*f8350*/  IMAD.WIDE R8, R15, 0x4, R78 ;  /* 0x000000040f087825 */ /* 0x002fe200078e024e */
[----:B------:R1:W-:Y:S03]  /*f8360*/  @P2 STG.E [R6.64], R210 ;  /* 0x000000d206002986 */ /* 0x0003e6000c101904 */
[C---:B------:R-:W-:Y:S01]  /*f8370*/  IMAD.WIDE R10, R17.reuse, 0x4, R76 ;  /* 0x00000004110a7825 */ /* 0x040fe200078e024c */
[----:B------:R-:W-:Y:S01]  /*f8380*/  ISETP.LT.AND P3, PT, R234, c[0x0][0x178], !P4 ;  /* 0x00005e00ea007a0c */ /* 0x000fe20006761270 */
[----:B------:R1:W-:Y:S02]  /*f8390*/  @P1 STG.E [R8.64], R26 ;  /* 0x0000001a08001986 */ /* 0x0003e4000c101904 */
[----:B----4-:R-:W-:Y:S01]  /*f83a0*/  IMAD.WIDE R2, R17, 0x4, R86 ;  /* 0x0000000411027825 */ /* 0x010fe200078e0256 */
[----:B------:R-:W-:Y:S01]  /*f83b0*/  ISETP.LT.AND P4, PT, R235, c[0x0][0x178], !P4 ;  /* 0x00005e00eb007a0c */ /* 0x000fe20006781270 */
[----:B------:R4:W-:Y:S01]  /*f83c0*/  @P6 STG.E [R10.64], R139 ;  /* 0x0000008b0a006986 */ /* 0x0009e2000c101904 */
[----:B------:R-:W-:-:S03]  /*f83d0*/  IADD3 R13, R17, c[0x0][0x198], RZ ;  /* 0x00006600110d7a10 */ /* 0x000fc60007ffe0ff */
[----:B------:R4:W-:Y:S01]  /*f83e0*/  @P5 STG.E [R2.64], R171 ;  /* 0x000000ab02005986 */ /* 0x0009e2000c101904 */
[----:B------:R-:W-:-:S04]  /*f83f0*/  IMAD.WIDE R4, R17, 0x4, R84 ;  /* 0x0000000411047825 */ /* 0x000fc800078e0254 */
[----:B-1----:R-:W-:Y:S01]  /*f8400*/  IMAD.WIDE R6, R17, 0x4, R78 ;  /* 0x0000000411067825 */ /* 0x002fe200078e024e */
[----:B------:R1:W-:Y:S03]  /*f8410*/  @P3 STG.E [R4.64], R211 ;  /* 0x000000d304003986 */ /* 0x0003e6000c101904 */
[C---:B------:R-:W-:Y:S01]  /*f8420*/  IMAD.WIDE R8, R13.reuse, 0x4, R76 ;  /* 0x000000040d087825 */ /* 0x040fe200078e024c */
[----:B------:R1:W-:Y:S03]  /*f8430*/  @P4 STG.E [R6.64], R27 ;  /* 0x0000001b06004986 */ /* 0x0003e6000c101904 */
[----:B----4-:R-:W-:-:S04]  /*f8440*/  IMAD.WIDE R10, R13, 0x4, R86 ;  /* 0x000000040d0a7825 */ /* 0x010fc800078e0256 */
[----:B------:R-:W-:Y:S01]  /*f8450*/  IMAD.WIDE R2, R13, 0x4, R84 ;  /* 0x000000040d027825 */ /* 0x000fe200078e0254 */
[----:B-----5:R-:W-:-:S04]  /*f8460*/  ISETP.GE.AND P0, PT, R18, c[0x0][0x17c], PT ;  /* 0x00005f0012007a0c */ /* 0x020fc80003f06270 */
[----:B------:R-:W-:Y:S02]  /*f8470*/  ISETP.LT.AND P6, PT, R232, c[0x0][0x178], !P0 ;  /* 0x00005e00e8007a0c */ /* 0x000fe400047c1270 */
[----:B------:R-:W-:Y:S02]  /*f8480*/  ISETP.LT.AND P2, PT, R233, c[0x0][0x178], !P0 ;  /* 0x00005e00e9007a0c */ /* 0x000fe40004741270 */
[----:B------:R-:W-:Y:S02]  /*f8490*/  ISETP.LT.AND P5, PT, R234, c[0x0][0x178], !P0 ;  /* 0x00005e00ea007a0c */ /* 0x000fe400047a1270 */
[----:B------:R-:W-:Y:S02]  /*f84a0*/  ISETP.LT.AND P0, PT, R235, c[0x0][0x178], !P0 ;  /* 0x00005e00eb007a0c */ /* 0x000fe40004701270 */
[----:B------:R-:W-:Y:S01]  /*f84b0*/  ISETP.GE.AND P1, PT, R16, c[0x0][0x17c], PT ;  /* 0x00005f0010007a0c */ /* 0x000fe20003f26270 */
[----:B-1----:R-:W-:Y:S01]  /*f84c0*/  IMAD.WIDE R4, R13, 0x4, R78 ;  /* 0x000000040d047825 */ /* 0x002fe200078e024e */
[----:B---3--:R-:W-:-:S02]  /*f84d0*/  ISETP.GE.AND P3, PT, R14, c[0x0][0x17c], PT ;  /* 0x00005f000e007a0c */ /* 0x008fc40003f66270 */
[----:B------:R-:W-:Y:S01]  /*f84e0*/  ISETP.LT.AND P4, PT, R232, c[0x0][0x178], !P1 ;  /* 0x00005e00e8007a0c */ /* 0x000fe20004f81270 */
[----:B------:R1:W-:Y:S01]  /*f84f0*/  @P6 STG.E [R8.64], R146 ;  /* 0x0000009208006986 */ /* 0x0003e2000c101904 */
[----:B------:R-:W-:-:S03]  /*f8500*/  ISETP.LT.AND P6, PT, R233, c[0x0][0x178], !P1 ;  /* 0x00005e00e9007a0c */ /* 0x000fc60004fc1270 */
[----:B------:R3:W-:Y:S01]  /*f8510*/  @P2 STG.E [R10.64], R178 ;  /* 0x000000b20a002986 */ /* 0x0007e2000c101904 */
[----:B------:R-:W-:-:S03]  /*f8520*/  IADD3 R15, R13, c[0x0][0x198], RZ ;  /* 0x000066000d0f7a10 */ /* 0x000fc60007ffe0ff */
        /* <DEDUP_REMOVED lines=8> */
[----:B------:R1:W-:Y:S03]  /*f85b0*/  @P4 STG.E [R6.64], R147 ;  /* 0x0000009306004986 */ /* 0x0003e6000c101904 */
[C---:B---3--:R-:W-:Y:S01]  /*f85c0*/  IMAD.WIDE R10, R15.reuse, 0x4, R84 ;  /* 0x000000040f0a7825 */ /* 0x048fe200078e0254 */
[----:B------:R3:W-:Y:S03]  /*f85d0*/  @P6 STG.E [R8.64], R179 ;  /* 0x000000b308006986 */ /* 0x0007e6000c101904 */
[----:B----4-:R-:W-:Y:S01]  /*f85e0*/  IMAD.WIDE R2, R15, 0x4, R78 ;  /* 0x000000040f027825 */ /* 0x010fe200078e024e */
[----:B------:R4:W-:Y:S03]  /*f85f0*/  @P5 STG.E [R10.64], R219 ;  /* 0x000000db0a005986 */ /* 0x0009e6000c101904 */
[----:B------:R-:W-:Y:S01]  /*f8600*/  IMAD.WIDE R12, R17, 0x4, R76 ;  /* 0x00000004110c7825 */ /* 0x000fe200078e024c */
[----:B------:R4:W-:Y:S01]  /*f8610*/  @P1 STG.E [R2.64], R31 ;  /* 0x0000001f02001986 */ /* 0x0009e2000c101904 */
[----:B------:R-:W-:-:S03]  /*f8620*/  ISETP.LT.AND P5, PT, R233, c[0x0][0x178], !P3 ;  /* 0x00005e00e9007a0c */ /* 0x000fc60005fa1270 */
[----:B------:R4:W-:Y:S01]  /*f8630*/  @P0 STG.E [R12.64], R154 ;  /* 0x0000009a0c000986 */ /* 0x0009e2000c101904 */
[----:B------:R-:W-:Y:S02]  /*f8640*/  ISETP.LT.AND P0, PT, R234, c[0x0][0x178], !P3 ;  /* 0x00005e00ea007a0c */ /* 0x000fe40005f01270 */
[----:B------:R-:W-:Y:S02]  /*f8650*/  ISETP.LT.AND P3, PT, R235, c[0x0][0x178], !P3 ;  /* 0x00005e00eb007a0c */ /* 0x000fe40005f61270 */
[C---:B------:R-:W-:Y:S01]  /*f8660*/  IADD3 R15, R17.reuse, c[0x0][0x198], RZ ;  /* 0x00006600110f7a10 */ /* 0x040fe20007ffe0ff */
[----:B-----5:R-:W-:-:S04]  /*f8670*/  IMAD.WIDE R4, R17, 0x4, R86 ;  /* 0x0000000411047825 */ /* 0x020fc800078e0256 */
[C---:B-1----:R-:W-:Y:S01]  /*f8680*/  IMAD.WIDE R6, R17.reuse, 0x4, R84 ;  /* 0x0000000411067825 */ /* 0x042fe200078e0254 */
[----:B------:R4:W-:Y:S03]  /*f8690*/  @P5 STG.E [R4.64], R186 ;  /* 0x000000ba04005986 */ /* 0x0009e6000c101904 */
[----:B---3--:R-:W-:Y:S01]  /*f86a0*/  IMAD.WIDE R8, R17, 0x4, R78 ;  /* 0x0000000411087825 */ /* 0x008fe200078e024e */
[----:B------:R4:W-:Y:S03]  /*f86b0*/  @P0 STG.E [R6.64], R226 ;  /* 0x000000e206000986 */ /* 0x0009e6000c101904 */
[C---:B------:R-:W-:Y:S01]  /*f86c0*/  IMAD.WIDE R76, R15.reuse, 0x4, R76 ;  /* 0x000000040f4c7825 */ /* 0x040fe200078e024c */
[----:B------:R4:W-:Y:S03]  /*f86d0*/  @P3 STG.E [R8.64], R34 ;  /* 0x0000002208003986 */ /* 0x0009e6000c101904 */
[----:B------:R-:W-:-:S04]  /*f86e0*/  IMAD.WIDE R86, R15, 0x4, R86 ;  /* 0x000000040f567825 */ /* 0x000fc800078e0256 */
[----:B------:R-:W-:-:S04]  /*f86f0*/  IMAD.WIDE R84, R15, 0x4, R84 ;  /* 0x000000040f547825 */ /* 0x000fc800078e0254 */
[----:B------:R-:W-:Y:S01]  /*f8700*/  IMAD.WIDE R78, R15, 0x4, R78 ;  /* 0x000000040f4e7825 */ /* 0x000fe200078e024e */
[----:B--2---:R-:W-:-:S04]  /*f8710*/  ISETP.GE.AND P2, PT, R0, c[0x0][0x17c], PT ;  /* 0x00005f0000007a0c */ /* 0x004fc80003f46270 */
[----:B------:R-:W-:Y:S02]  /*f8720*/  ISETP.LT.AND P4, PT, R232, c[0x0][0x178], !P2 ;  /* 0x00005e00e8007a0c */ /* 0x000fe40005781270 */
[----:B------:R-:W-:Y:S02]  /*f8730*/  ISETP.LT.AND P6, PT, R233, c[0x0][0x178], !P2 ;  /* 0x00005e00e9007a0c */ /* 0x000fe400057c1270 */
[----:B------:R-:W-:Y:S02]  /*f8740*/  ISETP.LT.AND P1, PT, R234, c[0x0][0x178], !P2 ;  /* 0x00005e00ea007a0c */ /* 0x000fe40005721270 */
[----:B------:R-:W-:-:S07]  /*f8750*/  ISETP.LT.AND P2, PT, R235, c[0x0][0x178], !P2 ;  /* 0x00005e00eb007a0c */ /* 0x000fce0005741270 */
[----:B------:R4:W-:Y:S04]  /*f8760*/  @P4 STG.E [R76.64], R155 ;  /* 0x0000009b4c004986 */ /* 0x0009e8000c101904 */
[----:B------:R4:W-:Y:S04]  /*f8770*/  @P6 STG.E [R86.64], R187 ;  /* 0x000000bb56006986 */ /* 0x0009e8000c101904 */
[----:B------:R4:W-:Y:S01]  /*f8780*/  @P1 STG.E [R84.64], R227 ;  /* 0x000000e354001986 */ /* 0x0009e2000c101904 */
[----:B------:R-:W-:Y:S05]  /*f8790*/  @!P2 EXIT ;  /* 0x000000000000a94d */ /* 0x000fea0003800000 */
[----:B------:R-:W-:Y:S01]  /*f87a0*/  STG.E [R78.64], R35 ;  /* 0x000000234e007986 */ /* 0x000fe2000c101904 */
[----:B------:R-:W-:Y:S05]  /*f87b0*/  EXIT ;  /* 0x000000000000794d */ /* 0x000fea0003800000 */
.L_x_2:
[----:B------:R-:W-:-:S00]  /*f87c0*/  BRA `(.L_x_2) ;  /* 0xfffffff000007947 */ /* 0x000fc0000383ffff */
[----:B------:R-:W-:-:S00]  /*f87d0*/  NOP ;  /* 0x0000000000007918 */ /* 0x000fc00000000000 */
        /* <DEDUP_REMOVED lines=10> */
.L_x_3:


//--------------------- .nv.shared.matmul_kernel  --------------------------
	.section	.nv.shared.matmul_kernel,"aw",@nobits
	.sectionflags	@""
	.align	16
